// Copyright (c) 2024, Jay Shah, Ganesh Bikshandi, Ying Zhang, Vijay Thakkar, Pradeep Ramani, Tri Dao.
// Splitting the different template instantiations to different files to speed up compilation.
// This file is auto-generated. See "generate_kernels.py"

#include "flash_fwd_launch_template.h"

#ifndef FLASHATTENTION_DISABLE_HDIM256
template void run_mha_fwd_<90, cutlass::bfloat16_t, 256, 256, false, false, false, true>(Flash_fwd_params &params, cudaStream_t stream);
#endif


// ===== COMPILED SASS (sm_90a) =====

	.target	sm_90a

	.elftype	@"ET_EXEC"


//--------------------- .note.nv.tkinfo           --------------------------
	.section	.note.nv.tkinfo,"",@"SHT_NOTE"
	.sectionflags	@"SHF_NOTE_NV_TKINFO"
	.tkinfo
        /*0018*/ 	.word	0x00000002
        /*0030*/ 	.string	""
        /*0030*/ 	.string	"ptxas"
        /*0030*/ 	.string	"Cuda compilation tools, release 13.0, V13.0.88"
        /*0030*/ 	.string	"Build cuda_13.0.r13.0/compiler.36424714_0"
        /*0030*/ 	.string	"-arch sm_90a -m 64 "



//--------------------- .note.nv.cuinfo           --------------------------
	.section	.note.nv.cuinfo,"",@"SHT_NOTE"
	.sectionflags	@"SHF_NOTE_NV_CUINFO"
        /*0018*/ 	.short	0x0002
        /*001a*/ 	.short	0x005a
        /*001c*/ 	.short	0x0082
	.zero		2


//--------------------- .nv.info                  --------------------------
	.section	.nv.info,"",@"SHT_CUDA_INFO"
	.align	4


	//----- nvinfo : EIATTR_REGCOUNT
	.align		4
        /*0000*/ 	.byte	0x04, 0x2f
        /*0002*/ 	.short	(.L_23 - .L_22)
	.align		4
.L_22:
        /*0004*/ 	.word	index@(_ZN7cutlass13device_kernelIN5flash11enable_sm90INS1_16FlashAttnFwdSm90INS1_25CollectiveMainloopFwdSm90ILi2EN4cute5tupleIJNS5_1CILi1EEES8_S8_EEENS6_IJNS7_ILi128EEENS7_ILi80EEENS7_ILi256EEEEEELi256ENS_10bfloat16_tEfNS_4arch4Sm90ELb1ELb0ELb0ELb1ELb0ELb1ELb0ELb1ELb1ELb1ELb0ELb0EEENS1_21CollectiveEpilogueFwdINS6_IJSA_SC_SB_EEES9_SE_SG_Li256ELb1ELb1ELb0ELb0EEENS1_36VarlenDynamicPersistentTileSchedulerILi128ELi80ELi256ELi128ELb0ELb1ELb1ELb1ELb1ELb1EEEEEEEEEvNT_6ParamsE)
        /*0008*/ 	.word	0x000000a8


	//----- nvinfo : EIATTR_FRAME_SIZE
	.align		4
.L_23:
        /*000c*/ 	.byte	0x04, 0x11
        /*000e*/ 	.short	(.L_25 - .L_24)
	.align		4
.L_24:
        /*0010*/ 	.word	index@(_ZN7cutlass13device_kernelIN5flash11enable_sm90INS1_16FlashAttnFwdSm90INS1_25CollectiveMainloopFwdSm90ILi2EN4cute5tupleIJNS5_1CILi1EEES8_S8_EEENS6_IJNS7_ILi128EEENS7_ILi80EEENS7_ILi256EEEEEELi256ENS_10bfloat16_tEfNS_4arch4Sm90ELb1ELb0ELb0ELb1ELb0ELb1ELb0ELb1ELb1ELb1ELb0ELb0EEENS1_21CollectiveEpilogueFwdINS6_IJSA_SC_SB_EEES9_SE_SG_Li256ELb1ELb1ELb0ELb0EEENS1_36VarlenDynamicPersistentTileSchedulerILi128ELi80ELi256ELi128ELb0ELb1ELb1ELb1ELb1ELb1EEEEEEEEEvNT_6ParamsE)
        /*0014*/ 	.word	0x00000090


	//----- nvinfo : EIATTR_REGCOUNT
	.align		4
.L_25:
        /*0018*/ 	.byte	0x04, 0x2f
        /*001a*/ 	.short	(.L_27 - .L_26)
	.align		4
.L_26:
        /*001c*/ 	.word	index@(_ZN7cutlass13device_kernelIN5flash11enable_sm90INS1_16FlashAttnFwdSm90INS1_25CollectiveMainloopFwdSm90ILi2EN4cute5tupleIJNS5_1CILi1EEES8_S8_EEENS6_IJNS7_ILi128EEENS7_ILi80EEENS7_ILi256EEEEEELi256ENS_10bfloat16_tEfNS_4arch4Sm90ELb1ELb0ELb0ELb1ELb0ELb0ELb0ELb1ELb1ELb1ELb0ELb0EEENS1_21CollectiveEpilogueFwdINS6_IJSA_SC_SB_EEES9_SE_SG_Li256ELb1ELb1ELb0ELb0EEENS1_36VarlenDynamicPersistentTileSchedulerILi128ELi80ELi256ELi128ELb0ELb1ELb1ELb1ELb1ELb1EEEEEEEEEvNT_6ParamsE)
        /*0020*/ 	.word	0x000000a8


	//----- nvinfo : EIATTR_FRAME_SIZE
	.align		4
.L_27:
        /*0024*/ 	.byte	0x04, 0x11
        /*0026*/ 	.short	(.L_29 - .L_28)
	.align		4
.L_28:
        /*0028*/ 	.word	index@(_ZN7cutlass13device_kernelIN5flash11enable_sm90INS1_16FlashAttnFwdSm90INS1_25CollectiveMainloopFwdSm90ILi2EN4cute5tupleIJNS5_1CILi1EEES8_S8_EEENS6_IJNS7_ILi128EEENS7_ILi80EEENS7_ILi256EEEEEELi256ENS_10bfloat16_tEfNS_4arch4Sm90ELb1ELb0ELb0ELb1ELb0ELb0ELb0ELb1ELb1ELb1ELb0ELb0EEENS1_21CollectiveEpilogueFwdINS6_IJSA_SC_SB_EEES9_SE_SG_Li256ELb1ELb1ELb0ELb0EEENS1_36VarlenDynamicPersistentTileSchedulerILi128ELi80ELi256ELi128ELb0ELb1ELb1ELb1ELb1ELb1EEEEEEEEEvNT_6ParamsE)
        /*002c*/ 	.word	0x00000058


	//----- nvinfo : EIATTR_REGCOUNT
	.align		4
.L_29:
        /*0030*/ 	.byte	0x04, 0x2f
        /*0032*/ 	.short	(.L_31 - .L_30)
	.align		4
.L_30:
        /*0034*/ 	.word	index@(_ZN7cutlass13device_kernelIN5flash11enable_sm90INS1_16FlashAttnFwdSm90INS1_25CollectiveMainloopFwdSm90ILi2EN4cute5tupleIJNS5_1CILi1EEES8_S8_EEENS6_IJNS7_ILi128EEENS7_ILi80EEENS7_ILi256EEEEEELi256ENS_10bfloat16_tEfNS_4arch4Sm90ELb1ELb0ELb0ELb0ELb0ELb0ELb0ELb1ELb1ELb1ELb0ELb0EEENS1_21CollectiveEpilogueFwdINS6_IJSA_SC_SB_EEES9_SE_SG_Li256ELb0ELb1ELb0ELb0EEENS1_30DynamicPersistentTileSchedulerILi256ELi128ELb0ELb1ELb1EEEEEEEEEvNT_6ParamsE)
        /*0038*/ 	.word	0x000000a8


	//----- nvinfo : EIATTR_FRAME_SIZE
	.align		4
.L_31:
        /*003c*/ 	.byte	0x04, 0x11
        /*003e*/ 	.short	(.L_33 - .L_32)
	.align		4
.L_32:
        /*0040*/ 	.word	index@(_ZN7cutlass13device_kernelIN5flash11enable_sm90INS1_16FlashAttnFwdSm90INS1_25CollectiveMainloopFwdSm90ILi2EN4cute5tupleIJNS5_1CILi1EEES8_S8_EEENS6_IJNS7_ILi128EEENS7_ILi80EEENS7_ILi256EEEEEELi256ENS_10bfloat16_tEfNS_4arch4Sm90ELb1ELb0ELb0ELb0ELb0ELb0ELb0ELb1ELb1ELb1ELb0ELb0EEENS1_21CollectiveEpilogueFwdINS6_IJSA_SC_SB_EEES9_SE_SG_Li256ELb0ELb1ELb0ELb0EEENS1_30DynamicPersistentTileSchedulerILi256ELi128ELb0ELb1ELb1EEEEEEEEEvNT_6ParamsE)
        /*0044*/ 	.word	0x00000028


	//----- nvinfo : EIATTR_REGCOUNT
	.align		4
.L_33:
        /*0048*/ 	.byte	0x04, 0x2f
        /*004a*/ 	.short	(.L_35 - .L_34)
	.align		4
.L_34:
        /*004c*/ 	.word	index@(_ZN7cutlass13device_kernelIN5flash11enable_sm90INS1_16FlashAttnFwdSm90INS1_25CollectiveMainloopFwdSm90ILi2EN4cute5tupleIJNS5_1CILi1EEES8_S8_EEENS6_IJNS7_ILi128EEENS7_ILi64EEENS7_ILi256EEEEEELi256ENS_10bfloat16_tEfNS_4arch4Sm90ELb0ELb1ELb0ELb1ELb0ELb1ELb0ELb1ELb1ELb1ELb0ELb0EEENS1_21CollectiveEpilogueFwdINS6_IJSA_SC_SB_EEES9_SE_SG_Li256ELb1ELb1ELb0ELb0EEENS1_36VarlenDynamicPersistentTileSchedulerILi128ELi64ELi256ELi128ELb0ELb1ELb1ELb1ELb0ELb1EEEEEEEEEvNT_6ParamsE)
        /*0050*/ 	.word	0x000000a8


	//----- nvinfo : EIATTR_FRAME_SIZE
	.align		4
.L_35:
        /*0054*/ 	.byte	0x04, 0x11
        /*0056*/ 	.short	(.L_37 - .L_36)
	.align		4
.L_36:
        /*0058*/ 	.word	index@(_ZN7cutlass13device_kernelIN5flash11enable_sm90INS1_16FlashAttnFwdSm90INS1_25CollectiveMainloopFwdSm90ILi2EN4cute5tupleIJNS5_1CILi1EEES8_S8_EEENS6_IJNS7_ILi128EEENS7_ILi64EEENS7_ILi256EEEEEELi256ENS_10bfloat16_tEfNS_4arch4Sm90ELb0ELb1ELb0ELb1ELb0ELb1ELb0ELb1ELb1ELb1ELb0ELb0EEENS1_21CollectiveEpilogueFwdINS6_IJSA_SC_SB_EEES9_SE_SG_Li256ELb1ELb1ELb0ELb0EEENS1_36VarlenDynamicPersistentTileSchedulerILi128ELi64ELi256ELi128ELb0ELb1ELb1ELb1ELb0ELb1EEEEEEEEEvNT_6ParamsE)
        /*005c*/ 	.word	0x00000098


	//----- nvinfo : EIATTR_REGCOUNT
	.align		4
.L_37:
        /*0060*/ 	.byte	0x04, 0x2f
        /*0062*/ 	.short	(.L_39 - .L_38)
	.align		4
.L_38:
        /*0064*/ 	.word	index@(_ZN7cutlass13device_kernelIN5flash11enable_sm90INS1_16FlashAttnFwdSm90INS1_25CollectiveMainloopFwdSm90ILi2EN4cute5tupleIJNS5_1CILi1EEES8_S8_EEENS6_IJNS7_ILi128EEENS7_ILi64EEENS7_ILi256EEEEEELi256ENS_10bfloat16_tEfNS_4arch4Sm90ELb0ELb1ELb0ELb1ELb0ELb0ELb0ELb1ELb1ELb1ELb0ELb0EEENS1_21CollectiveEpilogueFwdINS6_IJSA_SC_SB_EEES9_SE_SG_Li256ELb1ELb1ELb0ELb0EEENS1_36VarlenDynamicPersistentTileSchedulerILi128ELi64ELi256ELi128ELb0ELb1ELb1ELb1ELb0ELb1EEEEEEEEEvNT_6ParamsE)
        /*0068*/ 	.word	0x000000a8


	//----- nvinfo : EIATTR_FRAME_SIZE
	.align		4
.L_39:
        /*006c*/ 	.byte	0x04, 0x11
        /*006e*/ 	.short	(.L_41 - .L_40)
	.align		4
.L_40:
        /*0070*/ 	.word	index@(_ZN7cutlass13device_kernelIN5flash11enable_sm90INS1_16FlashAttnFwdSm90INS1_25CollectiveMainloopFwdSm90ILi2EN4cute5tupleIJNS5_1CILi1EEES8_S8_EEENS6_IJNS7_ILi128EEENS7_ILi64EEENS7_ILi256EEEEEELi256ENS_10bfloat16_tEfNS_4arch4Sm90ELb0ELb1ELb0ELb1ELb0ELb0ELb0ELb1ELb1ELb1ELb0ELb0EEENS1_21CollectiveEpilogueFwdINS6_IJSA_SC_SB_EEES9_SE_SG_Li256ELb1ELb1ELb0ELb0EEENS1_36VarlenDynamicPersistentTileSchedulerILi128ELi64ELi256ELi128ELb0ELb1ELb1ELb1ELb0ELb1EEEEEEEEEvNT_6ParamsE)
        /*0074*/ 	.word	0x00000050


	//----- nvinfo : EIATTR_REGCOUNT
	.align		4
.L_41:
        /*0078*/ 	.byte	0x04, 0x2f
        /*007a*/ 	.short	(.L_43 - .L_42)
	.align		4
.L_42:
        /*007c*/ 	.word	index@(_ZN7cutlass13device_kernelIN5flash11enable_sm90INS1_16FlashAttnFwdSm90INS1_25CollectiveMainloopFwdSm90ILi2EN4cute5tupleIJNS5_1CILi1EEES8_S8_EEENS6_IJNS7_ILi128EEENS7_ILi64EEENS7_ILi256EEEEEELi256ENS_10bfloat16_tEfNS_4arch4Sm90ELb0ELb1ELb0ELb0ELb0ELb0ELb0ELb1ELb1ELb1ELb0ELb0EEENS1_21CollectiveEpilogueFwdINS6_IJSA_SC_SB_EEES9_SE_SG_Li256ELb0ELb1ELb0ELb0EEENS1_30DynamicPersistentTileSchedulerILi256ELi128ELb0ELb1ELb1EEEEEEEEEvNT_6ParamsE)
        /*0080*/ 	.word	0x000000a8


	//----- nvinfo : EIATTR_FRAME_SIZE
	.align		4
.L_43:
        /*0084*/ 	.byte	0x04, 0x11
        /*0086*/ 	.short	(.L_45 - .L_44)
	.align		4
.L_44:
        /*0088*/ 	.word	index@(_ZN7cutlass13device_kernelIN5flash11enable_sm90INS1_16FlashAttnFwdSm90INS1_25CollectiveMainloopFwdSm90ILi2EN4cute5tupleIJNS5_1CILi1EEES8_S8_EEENS6_IJNS7_ILi128EEENS7_ILi64EEENS7_ILi256EEEEEELi256ENS_10bfloat16_tEfNS_4arch4Sm90ELb0ELb1ELb0ELb0ELb0ELb0ELb0ELb1ELb1ELb1ELb0ELb0EEENS1_21CollectiveEpilogueFwdINS6_IJSA_SC_SB_EEES9_SE_SG_Li256ELb0ELb1ELb0ELb0EEENS1_30DynamicPersistentTileSchedulerILi256ELi128ELb0ELb1ELb1EEEEEEEEEvNT_6ParamsE)
        /*008c*/ 	.word	0x00000020


	//----- nvinfo : EIATTR_REGCOUNT
	.align		4
.L_45:
        /*0090*/ 	.byte	0x04, 0x2f
        /*0092*/ 	.short	(.L_47 - .L_46)
	.align		4
.L_46:
        /*0094*/ 	.word	index@(_ZN7cutlass13device_kernelIN5flash11enable_sm90INS1_16FlashAttnFwdSm90INS1_25CollectiveMainloopFwdSm90ILi2EN4cute5tupleIJNS5_1CILi1EEES8_S8_EEENS6_IJNS7_ILi128EEENS7_ILi80EEENS7_ILi256EEEEEELi256ENS_10bfloat16_tEfNS_4arch4Sm90ELb0ELb0ELb0ELb1ELb0ELb1ELb0ELb1ELb1ELb1ELb0ELb0EEENS1_21CollectiveEpilogueFwdINS6_IJSA_SC_SB_EEES9_SE_SG_Li256ELb1ELb1ELb0ELb0EEENS1_36VarlenDynamicPersistentTileSchedulerILi128ELi80ELi256ELi128ELb0ELb1ELb1ELb0ELb1ELb1EEEEEEEEEvNT_6ParamsE)
        /*0098*/ 	.word	0x000000a8


	//----- nvinfo : EIATTR_FRAME_SIZE
	.align		4
.L_47:
        /*009c*/ 	.byte	0x04, 0x11
        /*009e*/ 	.short	(.L_49 - .L_48)
	.align		4
.L_48:
        /*00a0*/ 	.word	index@(_ZN7cutlass13device_kernelIN5flash11enable_sm90INS1_16FlashAttnFwdSm90INS1_25CollectiveMainloopFwdSm90ILi2EN4cute5tupleIJNS5_1CILi1EEES8_S8_EEENS6_IJNS7_ILi128EEENS7_ILi80EEENS7_ILi256EEEEEELi256ENS_10bfloat16_tEfNS_4arch4Sm90ELb0ELb0ELb0ELb1ELb0ELb1ELb0ELb1ELb1ELb1ELb0ELb0EEENS1_21CollectiveEpilogueFwdINS6_IJSA_SC_SB_EEES9_SE_SG_Li256ELb1ELb1ELb0ELb0EEENS1_36VarlenDynamicPersistentTileSchedulerILi128ELi80ELi256ELi128ELb0ELb1ELb1ELb0ELb1ELb1EEEEEEEEEvNT_6ParamsE)
        /*00a4*/ 	.word	0x00000090


	//----- nvinfo : EIATTR_REGCOUNT
	.align		4
.L_49:
        /*00a8*/ 	.byte	0x04, 0x2f
        /*00aa*/ 	.short	(.L_51 - .L_50)
	.align		4
.L_50:
        /*00ac*/ 	.word	index@(_ZN7cutlass13device_kernelIN5flash11enable_sm90INS1_16FlashAttnFwdSm90INS1_25CollectiveMainloopFwdSm90ILi2EN4cute5tupleIJNS5_1CILi1EEES8_S8_EEENS6_IJNS7_ILi128EEENS7_ILi80EEENS7_ILi256EEEEEELi256ENS_10bfloat16_tEfNS_4arch4Sm90ELb0ELb0ELb0ELb1ELb0ELb0ELb0ELb1ELb1ELb1ELb0ELb0EEENS1_21CollectiveEpilogueFwdINS6_IJSA_SC_SB_EEES9_SE_SG_Li256ELb1ELb1ELb0ELb0EEENS1_36VarlenDynamicPersistentTileSchedulerILi128ELi80ELi256ELi128ELb0ELb1ELb1ELb0ELb1ELb1EEEEEEEEEvNT_6ParamsE)
        /*00b0*/ 	.word	0x000000a8


	//----- nvinfo : EIATTR_FRAME_SIZE
	.align		4
.L_51:
        /*00b4*/ 	.byte	0x04, 0x11
        /*00b6*/ 	.short	(.L_53 - .L_52)
	.align		4
.L_52:
        /*00b8*/ 	.word	index@(_ZN7cutlass13device_kernelIN5flash11enable_sm90INS1_16FlashAttnFwdSm90INS1_25CollectiveMainloopFwdSm90ILi2EN4cute5tupleIJNS5_1CILi1EEES8_S8_EEENS6_IJNS7_ILi128EEENS7_ILi80EEENS7_ILi256EEEEEELi256ENS_10bfloat16_tEfNS_4arch4Sm90ELb0ELb0ELb0ELb1ELb0ELb0ELb0ELb1ELb1ELb1ELb0ELb0EEENS1_21CollectiveEpilogueFwdINS6_IJSA_SC_SB_EEES9_SE_SG_Li256ELb1ELb1ELb0ELb0EEENS1_36VarlenDynamicPersistentTileSchedulerILi128ELi80ELi256ELi128ELb0ELb1ELb1ELb0ELb1ELb1EEEEEEEEEvNT_6ParamsE)
        /*00bc*/ 	.word	0x00000060


	//----- nvinfo : EIATTR_REGCOUNT
	.align		4
.L_53:
        /*00c0*/ 	.byte	0x04, 0x2f
        /*00c2*/ 	.short	(.L_55 - .L_54)
	.align		4
.L_54:
        /*00c4*/ 	.word	index@(_ZN7cutlass13device_kernelIN5flash11enable_sm90INS1_16FlashAttnFwdSm90INS1_25CollectiveMainloopFwdSm90ILi2EN4cute5tupleIJNS5_1CILi2EEENS7_ILi1EEES9_EEENS6_IJNS7_ILi128EEENS7_ILi80EEENS7_ILi256EEEEEELi256ENS_10bfloat16_tEfNS_4arch4Sm90ELb0ELb0ELb0ELb0ELb0ELb0ELb0ELb1ELb1ELb1ELb0ELb0EEENS1_21CollectiveEpilogueFwdINS6_IJSB_SD_SC_EEESA_SF_SH_Li256ELb0ELb1ELb0ELb0EEENS1_29StaticPersistentTileSchedulerILb0EEEEEEEEEvNT_6ParamsE)
        /*00c8*/ 	.word	0x000000a8


	//----- nvinfo : EIATTR_FRAME_SIZE
	.align		4
.L_55:
        /*00cc*/ 	.byte	0x04, 0x11
        /*00ce*/ 	.short	(.L_57 - .L_56)
	.align		4
.L_56:
        /*00d0*/ 	.word	index@(_ZN7cutlass13device_kernelIN5flash11enable_sm90INS1_16FlashAttnFwdSm90INS1_25CollectiveMainloopFwdSm90ILi2EN4cute5tupleIJNS5_1CILi2EEENS7_ILi1EEES9_EEENS6_IJNS7_ILi128EEENS7_ILi80EEENS7_ILi256EEEEEELi256ENS_10bfloat16_tEfNS_4arch4Sm90ELb0ELb0ELb0ELb0ELb0ELb0ELb0ELb1ELb1ELb1ELb0ELb0EEENS1_21CollectiveEpilogueFwdINS6_IJSB_SD_SC_EEESA_SF_SH_Li256ELb0ELb1ELb0ELb0EEENS1_29StaticPersistentTileSchedulerILb0EEEEEEEEEvNT_6ParamsE)
        /*00d4*/ 	.word	0x00000038


	//----- nvinfo : EIATTR_REGCOUNT
	.align		4
.L_57:
        /*00d8*/ 	.byte	0x04, 0x2f
        /*00da*/ 	.short	(.L_59 - .L_58)
	.align		4
.L_58:
        /*00dc*/ 	.word	index@(_ZN7cutlass13device_kernelIN5flash11enable_sm90INS1_16FlashAttnFwdSm90INS1_25CollectiveMainloopFwdSm90ILi2EN4cute5tupleIJNS5_1CILi1EEES8_S8_EEENS6_IJNS7_ILi128EEENS7_ILi80EEENS7_ILi256EEEEEELi256ENS_10bfloat16_tEfNS_4arch4Sm90ELb0ELb0ELb0ELb0ELb0ELb0ELb0ELb1ELb1ELb1ELb0ELb0EEENS1_21CollectiveEpilogueFwdINS6_IJSA_SC_SB_EEES9_SE_SG_Li256ELb0ELb1ELb0ELb0EEENS1_29StaticPersistentTileSchedulerILb0EEEEEEEEEvNT_6ParamsE)
        /*00e0*/ 	.word	0x000000a8


	//----- nvinfo : EIATTR_FRAME_SIZE
	.align		4
.L_59:
        /*00e4*/ 	.byte	0x04, 0x11
        /*00e6*/ 	.short	(.L_61 - .L_60)
	.align		4
.L_60:
        /*00e8*/ 	.word	index@(_ZN7cutlass13device_kernelIN5flash11enable_sm90INS1_16FlashAttnFwdSm90INS1_25CollectiveMainloopFwdSm90ILi2EN4cute5tupleIJNS5_1CILi1EEES8_S8_EEENS6_IJNS7_ILi128EEENS7_ILi80EEENS7_ILi256EEEEEELi256ENS_10bfloat16_tEfNS_4arch4Sm90ELb0ELb0ELb0ELb0ELb0ELb0ELb0ELb1ELb1ELb1ELb0ELb0EEENS1_21CollectiveEpilogueFwdINS6_IJSA_SC_SB_EEES9_SE_SG_Li256ELb0ELb1ELb0ELb0EEENS1_29StaticPersistentTileSchedulerILb0EEEEEEEEEvNT_6ParamsE)
        /*00ec*/ 	.word	0x00000038


	//----- nvinfo : EIATTR_MIN_STACK_SIZE
	.align		4
.L_61:
        /*00f0*/ 	.byte	0x04, 0x12
        /*00f2*/ 	.short	(.L_63 - .L_62)
	.align		4
.L_62:
        /*00f4*/ 	.word	index@(_ZN7cutlass13device_kernelIN5flash11enable_sm90INS1_16FlashAttnFwdSm90INS1_25CollectiveMainloopFwdSm90ILi2EN4cute5tupleIJNS5_1CILi1EEES8_S8_EEENS6_IJNS7_ILi128EEENS7_ILi80EEENS7_ILi256EEEEEELi256ENS_10bfloat16_tEfNS_4arch4Sm90ELb0ELb0ELb0ELb0ELb0ELb0ELb0ELb1ELb1ELb1ELb0ELb0EEENS1_21CollectiveEpilogueFwdINS6_IJSA_SC_SB_EEES9_SE_SG_Li256ELb0ELb1ELb0ELb0EEENS1_29StaticPersistentTileSchedulerILb0EEEEEEEEEvNT_6ParamsE)
        /*00f8*/ 	.word	0x00000038


	//----- nvinfo : EIATTR_MIN_STACK_SIZE
	.align		4
.L_63:
        /*00fc*/ 	.byte	0x04, 0x12
        /*00fe*/ 	.short	(.L_65 - .L_64)
	.align		4
.L_64:
        /*0100*/ 	.word	index@(_ZN7cutlass13device_kernelIN5flash11enable_sm90INS1_16FlashAttnFwdSm90INS1_25CollectiveMainloopFwdSm90ILi2EN4cute5tupleIJNS5_1CILi2EEENS7_ILi1EEES9_EEENS6_IJNS7_ILi128EEENS7_ILi80EEENS7_ILi256EEEEEELi256ENS_10bfloat16_tEfNS_4arch4Sm90ELb0ELb0ELb0ELb0ELb0ELb0ELb0ELb1ELb1ELb1ELb0ELb0EEENS1_21CollectiveEpilogueFwdINS6_IJSB_SD_SC_EEESA_SF_SH_Li256ELb0ELb1ELb0ELb0EEENS1_29StaticPersistentTileSchedulerILb0EEEEEEEEEvNT_6ParamsE)
        /*0104*/ 	.word	0x00000038


	//----- nvinfo : EIATTR_MIN_STACK_SIZE
	.align		4
.L_65:
        /*0108*/ 	.byte	0x04, 0x12
        /*010a*/ 	.short	(.L_67 - .L_66)
	.align		4
.L_66:
        /*010c*/ 	.word	index@(_ZN7cutlass13device_kernelIN5flash11enable_sm90INS1_16FlashAttnFwdSm90INS1_25CollectiveMainloopFwdSm90ILi2EN4cute5tupleIJNS5_1CILi1EEES8_S8_EEENS6_IJNS7_ILi128EEENS7_ILi80EEENS7_ILi256EEEEEELi256ENS_10bfloat16_tEfNS_4arch4Sm90ELb0ELb0ELb0ELb1ELb0ELb0ELb0ELb1ELb1ELb1ELb0ELb0EEENS1_21CollectiveEpilogueFwdINS6_IJSA_SC_SB_EEES9_SE_SG_Li256ELb1ELb1ELb0ELb0EEENS1_36VarlenDynamicPersistentTileSchedulerILi128ELi80ELi256ELi128ELb0ELb1ELb1ELb0ELb1ELb1EEEEEEEEEvNT_6ParamsE)
        /*0110*/ 	.word	0x00000060


	//----- nvinfo : EIATTR_MIN_STACK_SIZE
	.align		4
.L_67:
        /*0114*/ 	.byte	0x04, 0x12
        /*0116*/ 	.short	(.L_69 - .L_68)
	.align		4
.L_68:
        /*0118*/ 	.word	index@(_ZN7cutlass13device_kernelIN5flash11enable_sm90INS1_16FlashAttnFwdSm90INS1_25CollectiveMainloopFwdSm90ILi2EN4cute5tupleIJNS5_1CILi1EEES8_S8_EEENS6_IJNS7_ILi128EEENS7_ILi80EEENS7_ILi256EEEEEELi256ENS_10bfloat16_tEfNS_4arch4Sm90ELb0ELb0ELb0ELb1ELb0ELb1ELb0ELb1ELb1ELb1ELb0ELb0EEENS1_21CollectiveEpilogueFwdINS6_IJSA_SC_SB_EEES9_SE_SG_Li256ELb1ELb1ELb0ELb0EEENS1_36VarlenDynamicPersistentTileSchedulerILi128ELi80ELi256ELi128ELb0ELb1ELb1ELb0ELb1ELb1EEEEEEEEEvNT_6ParamsE)
        /*011c*/ 	.word	0x00000090


	//----- nvinfo : EIATTR_MIN_STACK_SIZE
	.align		4
.L_69:
        /*0120*/ 	.byte	0x04, 0x12
        /*0122*/ 	.short	(.L_71 - .L_70)
	.align		4
.L_70:
        /*0124*/ 	.word	index@(_ZN7cutlass13device_kernelIN5flash11enable_sm90INS1_16FlashAttnFwdSm90INS1_25CollectiveMainloopFwdSm90ILi2EN4cute5tupleIJNS5_1CILi1EEES8_S8_EEENS6_IJNS7_ILi128EEENS7_ILi64EEENS7_ILi256EEEEEELi256ENS_10bfloat16_tEfNS_4arch4Sm90ELb0ELb1ELb0ELb0ELb0ELb0ELb0ELb1ELb1ELb1ELb0ELb0EEENS1_21CollectiveEpilogueFwdINS6_IJSA_SC_SB_EEES9_SE_SG_Li256ELb0ELb1ELb0ELb0EEENS1_30DynamicPersistentTileSchedulerILi256ELi128ELb0ELb1ELb1EEEEEEEEEvNT_6ParamsE)
        /*0128*/ 	.word	0x00000020


	//----- nvinfo : EIATTR_MIN_STACK_SIZE
	.align		4
.L_71:
        /*012c*/ 	.byte	0x04, 0x12
        /*012e*/ 	.short	(.L_73 - .L_72)
	.align		4
.L_72:
        /*0130*/ 	.word	index@(_ZN7cutlass13device_kernelIN5flash11enable_sm90INS1_16FlashAttnFwdSm90INS1_25CollectiveMainloopFwdSm90ILi2EN4cute5tupleIJNS5_1CILi1EEES8_S8_EEENS6_IJNS7_ILi128EEENS7_ILi64EEENS7_ILi256EEEEEELi256ENS_10bfloat16_tEfNS_4arch4Sm90ELb0ELb1ELb0ELb1ELb0ELb0ELb0ELb1ELb1ELb1ELb0ELb0EEENS1_21CollectiveEpilogueFwdINS6_IJSA_SC_SB_EEES9_SE_SG_Li256ELb1ELb1ELb0ELb0EEENS1_36VarlenDynamicPersistentTileSchedulerILi128ELi64ELi256ELi128ELb0ELb1ELb1ELb1ELb0ELb1EEEEEEEEEvNT_6ParamsE)
        /*0134*/ 	.word	0x00000050


	//----- nvinfo : EIATTR_MIN_STACK_SIZE
	.align		4
.L_73:
        /*0138*/ 	.byte	0x04, 0x12
        /*013a*/ 	.short	(.L_75 - .L_74)
	.align		4
.L_74:
        /*013c*/ 	.word	index@(_ZN7cutlass13device_kernelIN5flash11enable_sm90INS1_16FlashAttnFwdSm90INS1_25CollectiveMainloopFwdSm90ILi2EN4cute5tupleIJNS5_1CILi1EEES8_S8_EEENS6_IJNS7_ILi128EEENS7_ILi64EEENS7_ILi256EEEEEELi256ENS_10bfloat16_tEfNS_4arch4Sm90ELb0ELb1ELb0ELb1ELb0ELb1ELb0ELb1ELb1ELb1ELb0ELb0EEENS1_21CollectiveEpilogueFwdINS6_IJSA_SC_SB_EEES9_SE_SG_Li256ELb1ELb1ELb0ELb0EEENS1_36VarlenDynamicPersistentTileSchedulerILi128ELi64ELi256ELi128ELb0ELb1ELb1ELb1ELb0ELb1EEEEEEEEEvNT_6ParamsE)
        /*0140*/ 	.word	0x00000098


	//----- nvinfo : EIATTR_MIN_STACK_SIZE
	.align		4
.L_75:
        /*0144*/ 	.byte	0x04, 0x12
        /*0146*/ 	.short	(.L_77 - .L_76)
	.align		4
.L_76:
        /*0148*/ 	.word	index@(_ZN7cutlass13device_kernelIN5flash11enable_sm90INS1_16FlashAttnFwdSm90INS1_25CollectiveMainloopFwdSm90ILi2EN4cute5tupleIJNS5_1CILi1EEES8_S8_EEENS6_IJNS7_ILi128EEENS7_ILi80EEENS7_ILi256EEEEEELi256ENS_10bfloat16_tEfNS_4arch4Sm90ELb1ELb0ELb0ELb0ELb0ELb0ELb0ELb1ELb1ELb1ELb0ELb0EEENS1_21CollectiveEpilogueFwdINS6_IJSA_SC_SB_EEES9_SE_SG_Li256ELb0ELb1ELb0ELb0EEENS1_30DynamicPersistentTileSchedulerILi256ELi128ELb0ELb1ELb1EEEEEEEEEvNT_6ParamsE)
        /*014c*/ 	.word	0x00000028


	//----- nvinfo : EIATTR_MIN_STACK_SIZE
	.align		4
.L_77:
        /*0150*/ 	.byte	0x04, 0x12
        /*0152*/ 	.short	(.L_79 - .L_78)
	.align		4
.L_78:
        /*0154*/ 	.word	index@(_ZN7cutlass13device_kernelIN5flash11enable_sm90INS1_16FlashAttnFwdSm90INS1_25CollectiveMainloopFwdSm90ILi2EN4cute5tupleIJNS5_1CILi1EEES8_S8_EEENS6_IJNS7_ILi128EEENS7_ILi80EEENS7_ILi256EEEEEELi256ENS_10bfloat16_tEfNS_4arch4Sm90ELb1ELb0ELb0ELb1ELb0ELb0ELb0ELb1ELb1ELb1ELb0ELb0EEENS1_21CollectiveEpilogueFwdINS6_IJSA_SC_SB_EEES9_SE_SG_Li256ELb1ELb1ELb0ELb0EEENS1_36VarlenDynamicPersistentTileSchedulerILi128ELi80ELi256ELi128ELb0ELb1ELb1ELb1ELb1ELb1EEEEEEEEEvNT_6ParamsE)
        /*0158*/ 	.word	0x00000058


	//----- nvinfo : EIATTR_MIN_STACK_SIZE
	.align		4
.L_79:
        /*015c*/ 	.byte	0x04, 0x12
        /*015e*/ 	.short	(.L_81 - .L_80)
	.align		4
.L_80:
        /*0160*/ 	.word	index@(_ZN7cutlass13device_kernelIN5flash11enable_sm90INS1_16FlashAttnFwdSm90INS1_25CollectiveMainloopFwdSm90ILi2EN4cute5tupleIJNS5_1CILi1EEES8_S8_EEENS6_IJNS7_ILi128EEENS7_ILi80EEENS7_ILi256EEEEEELi256ENS_10bfloat16_tEfNS_4arch4Sm90ELb1ELb0ELb0ELb1ELb0ELb1ELb0ELb1ELb1ELb1ELb0ELb0EEENS1_21CollectiveEpilogueFwdINS6_IJSA_SC_SB_EEES9_SE_SG_Li256ELb1ELb1ELb0ELb0EEENS1_36VarlenDynamicPersistentTileSchedulerILi128ELi80ELi256ELi128ELb0ELb1ELb1ELb1ELb1ELb1EEEEEEEEEvNT_6ParamsE)
        /*0164*/ 	.word	0x00000090
.L_81:


//--------------------- .nv.compat                --------------------------
	.section	.nv.compat,"",@"SHT_CUDA_COMPAT_INFO"
	.align	4
        /*0000*/ 	.byte	0x02, 0x09, 0x01, 0x00, 0x02, 0x02, 0x04, 0x00, 0x02, 0x05, 0x05, 0x00, 0x03, 0x07, 0x01, 0x01
        /*0010*/ 	.byte	0x02, 0x03, 0x01, 0x00, 0x02, 0x06, 0x01, 0x00, 0x04, 0x0b, 0x08, 0x00, 0x00, 0x00, 0x00, 0x00
        /*0020*/ 	.byte	0x00, 0x00, 0x00, 0x00


//--------------------- .nv.info._ZN7cutlass13device_kernelIN5flash11enable_sm90INS1_16FlashAttnFwdSm90INS1_25CollectiveMainloopFwdSm90ILi2EN4cute5tupleIJNS5_1CILi1EEES8_S8_EEENS6_IJNS7_ILi128EEENS7_ILi80EEENS7_ILi256EEEEEELi256ENS_10bfloat16_tEfNS_4arch4Sm90ELb0ELb0ELb0ELb0ELb0ELb0ELb0ELb1ELb1ELb1ELb0ELb0EEENS1_21CollectiveEpilogueFwdINS6_IJSA_SC_SB_EEES9_SE_SG_Li256ELb0ELb1ELb0ELb0EEENS1_29StaticPersistentTileSchedulerILb0EEEEEEEEEvNT_6ParamsE --------------------------
	.section	.nv.info._ZN7cutlass13device_kernelIN5flash11enable_sm90INS1_16FlashAttnFwdSm90INS1_25CollectiveMainloopFwdSm90ILi2EN4cute5tupleIJNS5_1CILi1EEES8_S8_EEENS6_IJNS7_ILi128EEENS7_ILi80EEENS7_ILi256EEEEEELi256ENS_10bfloat16_tEfNS_4arch4Sm90ELb0ELb0ELb0ELb0ELb0ELb0ELb0ELb1ELb1ELb1ELb0ELb0EEENS1_21CollectiveEpilogueFwdINS6_IJSA_SC_SB_EEES9_SE_SG_Li256ELb0ELb1ELb0ELb0EEENS1_29StaticPersistentTileSchedulerILb0EEEEEEEEEvNT_6ParamsE,"",@"SHT_CUDA_INFO"
	.sectionflags	@""
	.align	4


	//----- nvinfo : EIATTR_CUDA_API_VERSION
	.align		4
        /*0000*/ 	.byte	0x04, 0x37
        /*0002*/ 	.short	(.L_83 - .L_82)
.L_82:
        /*0004*/ 	.word	0x00000082


	//----- nvinfo : EIATTR_KPARAM_INFO
	.align		4
.L_83:
        /*0008*/ 	.byte	0x04, 0x17
        /*000a*/ 	.short	(.L_85 - .L_84)
.L_84:
        /*000c*/ 	.word	0x00000000
        /*0010*/ 	.short	0x0000
        /*0012*/ 	.short	0x0070
        /*0014*/ 	.byte	0x00, 0xf0, 0x01, 0x28


	//----- nvinfo : EIATTR_SPARSE_MMA_MASK
	.align		4
.L_85:
        /*0018*/ 	.byte	0x03, 0x50
        /*001a*/ 	.short	0x0000


	//----- nvinfo : EIATTR_MAXREG_COUNT
	.align		4
        /*001c*/ 	.byte	0x03, 0x1b
        /*001e*/ 	.short	0x00a8


	//----- nvinfo : EIATTR_NUM_BARRIERS
	.align		4
        /*0020*/ 	.byte	0x02, 0x4c
        /*0022*/ 	.byte	0x09
	.zero		1


	//----- nvinfo : EIATTR_EXTERNS
	.align		4
        /*0024*/ 	.byte	0x04, 0x0f
        /*0026*/ 	.short	(.L_87 - .L_86)


	//   ....[0]....
	.align		4
.L_86:
        /*0028*/ 	.word	index@(__assertfail)


	//----- nvinfo : EIATTR_ANNOTATIONS
	.align		4
.L_87:
        /*002c*/ 	.byte	0x04, 0x55
        /*002e*/ 	.short	(.L_89 - .L_88)


	//   ....[0]....
.L_88:
        /*0030*/ 	.word	0x00000001
        /*0034*/ 	.byte	0x50, 0x09, 0x00, 0x00, 0x01, 0x00, 0x00, 0x00, 0x10, 0x0a, 0x00, 0x00, 0x01, 0x00, 0x00, 0x00
        /* <DEDUP_REMOVED lines=30> */
        /*0224*/ 	.byte	0x20, 0x0b, 0x01, 0x00


	//----- nvinfo : EIATTR_MERCURY_ISA_VERSION
	.align		4
.L_89:
        /*0228*/ 	.byte	0x03, 0x5f
        /*022a*/ 	.short	0x0101


	//----- nvinfo : EIATTR_INT_WARP_WIDE_INSTR_OFFSETS
	.align		4
        /*022c*/ 	.byte	0x04, 0x31
        /*022e*/ 	.short	(.L_91 - .L_90)


	//   ....[0]....
.L_90:
        /*0230*/ 	.word	0x00000130


	//   ....[1]....
        /*0234*/ 	.word	0x00000170


	//   ....[2]....
        /*0238*/ 	.word	0x000001e0


	//----- nvinfo : EIATTR_COOP_GROUP_MASK_REGIDS
	.align		4
.L_91:
        /*023c*/ 	.byte	0x04, 0x29
        /*023e*/ 	.short	(.L_93 - .L_92)


	//   ....[0]....
.L_92:
        /*0240*/ 	.word	0xffffffff


	//   ....[1]....
        /*0244*/ 	.word	0xffffffff


	//   ....[2]....
        /*0248*/ 	.word	0xffffffff


	//   ....[3]....
        /*024c*/ 	.word	0xffffffff


	//   ....[4]....
        /*0250*/ 	.word	0xffffffff


	//   ....[5]....
        /*0254*/ 	.word	0xffffffff


	//   ....[6]....
        /*0258*/ 	.word	0xffffffff


	//   ....[7]....
        /*025c*/ 	.word	0xffffffff


	//   ....[8]....
        /*0260*/ 	.word	0xffffffff


	//   ....[9]....
        /*0264*/ 	.word	0xffffffff


	//   ....[10]....
        /*0268*/ 	.word	0xffffffff


	//   ....[11]....
        /*026c*/ 	.word	0xffffffff


	//   ....[12]....
        /*0270*/ 	.word	0xffffffff


	//   ....[13]....
        /*0274*/ 	.word	0xffffffff


	//   ....[14]....
        /*0278*/ 	.word	0xffffffff


	//   ....[15]....
        /*027c*/ 	.word	0xffffffff


	//   ....[16]....
        /*0280*/ 	.word	0xffffffff


	//   ....[17]....
        /*0284*/ 	.word	0xffffffff


	//   ....[18]....
        /*0288*/ 	.word	0xffffffff


	//   ....[19]....
        /*028c*/ 	.word	0xffffffff


	//   ....[20]....
        /*0290*/ 	.word	0xffffffff


	//   ....[21]....
        /*0294*/ 	.word	0xffffffff


	//   ....[22]....
        /*0298*/ 	.word	0xffffffff


	//   ....[23]....
        /*029c*/ 	.word	0xffffffff


	//   ....[24]....
        /*02a0*/ 	.word	0xffffffff


	//   ....[25]....
        /*02a4*/ 	.word	0xffffffff


	//   ....[26]....
        /*02a8*/ 	.word	0xffffffff


	//   ....[27]....
        /*02ac*/ 	.word	0xffffffff


	//   ....[28]....
        /*02b0*/ 	.word	0xffffffff


	//   ....[29]....
        /*02b4*/ 	.word	0xffffffff


	//   ....[30]....
        /*02b8*/ 	.word	0xffffffff


	//   ....[31]....
        /*02bc*/ 	.word	0xffffffff


	//   ....[32]....
        /*02c0*/ 	.word	0xffffffff


	//   ....[33]....
        /*02c4*/ 	.word	0xffffffff


	//   ....[34]....
        /*02c8*/ 	.word	0xffffffff


	//   ....[35]....
        /*02cc*/ 	.word	0xffffffff


	//   ....[36]....
        /*02d0*/ 	.word	0xffffffff


	//   ....[37]....
        /*02d4*/ 	.word	0xffffffff


	//   ....[38]....
        /*02d8*/ 	.word	0xffffffff


	//   ....[39]....
        /*02dc*/ 	.word	0xffffffff


	//   ....[40]....
        /*02e0*/ 	.word	0xffffffff


	//   ....[41]....
        /*02e4*/ 	.word	0xffffffff


	//   ....[42]....
        /*02e8*/ 	.word	0xffffffff


	//   ....[43]....
        /*02ec*/ 	.word	0xffffffff


	//   ....[44]....
        /*02f0*/ 	.word	0xffffffff


	//   ....[45]....
        /*02f4*/ 	.word	0xffffffff


	//   ....[46]....
        /*02f8*/ 	.word	0xffffffff


	//   ....[47]....
        /*02fc*/ 	.word	0xffffffff


	//   ....[48]....
        /*0300*/ 	.word	0xffffffff


	//   ....[49]....
        /*0304*/ 	.word	0xffffffff


	//   ....[50]....
        /*0308*/ 	.word	0x0500000f


	//   ....[51]....
        /*030c*/ 	.word	0x0500000f


	//   ....[52]....
        /*0310*/ 	.word	0x0500000f


	//   ....[53]....
        /*0314*/ 	.word	0x0500000f


	//   ....[54]....
        /*0318*/ 	.word	0x0500000f


	//   ....[55]....
        /*031c*/ 	.word	0x0500000f


	//   ....[56]....
        /*0320*/ 	.word	0x0500000f


	//   ....[57]....
        /*0324*/ 	.word	0x0500000f


	//   ....[58]....
        /*0328*/ 	.word	0x0500000f


	//   ....[59]....
        /*032c*/ 	.word	0x0500000f


	//   ....[60]....
        /*0330*/ 	.word	0x0500000f


	//   ....[61]....
        /*0334*/ 	.word	0x0500000f


	//   ....[62]....
        /*0338*/ 	.word	0x0500000f


	//   ....[63]....
        /*033c*/ 	.word	0x0500000f


	//   ....[64]....
        /*0340*/ 	.word	0x0500000f


	//   ....[65]....
        /*0344*/ 	.word	0x0500000f


	//   ....[66]....
        /*0348*/ 	.word	0x0500000f


	//   ....[67]....
        /*034c*/ 	.word	0x0500000f


	//----- nvinfo : EIATTR_COOP_GROUP_INSTR_OFFSETS
	.align		4
.L_93:
        /*0350*/ 	.byte	0x04, 0x28
        /*0352*/ 	.short	(.L_95 - .L_94)


	//   ....[0]....
.L_94:
        /*0354*/ 	.word	0x00000060


	//   ....[1]....
        /*0358*/ 	.word	0x00000140


	//   ....[2]....
        /*035c*/ 	.word	0x00000190


	//   ....[3]....
        /*0360*/ 	.word	0x000003c0


	//   ....[4]....
        /*0364*/ 	.word	0x00000520


	//   ....[5]....
        /*0368*/ 	.word	0x00000640


	//   ....[6]....
        /*036c*/ 	.word	0x000007a0


	//   ....[7]....
        /*0370*/ 	.word	0x00000e00


	//   ....[8]....
        /*0374*/ 	.word	0x00003e50


	//   ....[9]....
        /*0378*/ 	.word	0x00003e80


	//   ....[10]....
        /*037c*/ 	.word	0x000042c0


	//   ....[11]....
        /*0380*/ 	.word	0x00004330


	//   ....[12]....
        /*0384*/ 	.word	0x00007d30


	//   ....[13]....
        /*0388*/ 	.word	0x00007e40


	//   ....[14]....
        /*038c*/ 	.word	0x000082b0


	//   ....[15]....
        /*0390*/ 	.word	0x000082d0


	//   ....[16]....
        /*0394*/ 	.word	0x000093b0


	//   ....[17]....
        /*0398*/ 	.word	0x000093f0


	//   ....[18]....
        /*039c*/ 	.word	0x000094e0


	//   ....[19]....
        /*03a0*/ 	.word	0x000094f0


	//   ....[20]....
        /*03a4*/ 	.word	0x0000b260


	//   ....[21]....
        /*03a8*/ 	.word	0x0000b2c0


	//   ....[22]....
        /*03ac*/ 	.word	0x0000b3d0


	//   ....[23]....
        /*03b0*/ 	.word	0x0000b3e0


	//   ....[24]....
        /*03b4*/ 	.word	0x0000b830


	//   ....[25]....
        /*03b8*/ 	.word	0x0000b870


	//   ....[26]....
        /*03bc*/ 	.word	0x0000b9b0


	//   ....[27]....
        /*03c0*/ 	.word	0x0000b9d0


	//   ....[28]....
        /*03c4*/ 	.word	0x0000bb10


	//   ....[29]....
        /*03c8*/ 	.word	0x0000bb30


	//   ....[30]....
        /*03cc*/ 	.word	0x0000bc90


	//   ....[31]....
        /*03d0*/ 	.word	0x0000bcc0


	//   ....[32]....
        /*03d4*/ 	.word	0x0000c790


	//   ....[33]....
        /*03d8*/ 	.word	0x0000d2a0


	//   ....[34]....
        /*03dc*/ 	.word	0x0000d2d0


	//   ....[35]....
        /*03e0*/ 	.word	0x0000d390


	//   ....[36]....
        /*03e4*/ 	.word	0x0000d3a0


	//   ....[37]....
        /*03e8*/ 	.word	0x0000d440


	//   ....[38]....
        /*03ec*/ 	.word	0x0000d450


	//   ....[39]....
        /*03f0*/ 	.word	0x0000d4f0


	//   ....[40]....
        /*03f4*/ 	.word	0x0000d500


	//   ....[41]....
        /*03f8*/ 	.word	0x0000d5a0


	//   ....[42]....
        /*03fc*/ 	.word	0x0000d5b0


	//   ....[43]....
        /*0400*/ 	.word	0x0000d650


	//   ....[44]....
        /*0404*/ 	.word	0x0000d660


	//   ....[45]....
        /*0408*/ 	.word	0x0000d700


	//   ....[46]....
        /*040c*/ 	.word	0x0000d710


	//   ....[47]....
        /*0410*/ 	.word	0x0000d750


	//   ....[48]....
        /*0414*/ 	.word	0x0000d7a0


	//   ....[49]....
        /*0418*/ 	.word	0x00010a30


	//   ....[50]....
        /*041c*/ 	.word	0x00010f50


	//   ....[51]....
        /*0420*/ 	.word	0x000110c0


	//   ....[52]....
        /*0424*/ 	.word	0x00011120


	//   ....[53]....
        /*0428*/ 	.word	0x00011290


	//   ....[54]....
        /*042c*/ 	.word	0x000112e0


	//   ....[55]....
        /*0430*/ 	.word	0x00011410


	//   ....[56]....
        /*0434*/ 	.word	0x00011460


	//   ....[57]....
        /*0438*/ 	.word	0x00011590


	//   ....[58]....
        /*043c*/ 	.word	0x000115e0


	//   ....[59]....
        /*0440*/ 	.word	0x00011710


	//   ....[60]....
        /*0444*/ 	.word	0x00011760


	//   ....[61]....
        /*0448*/ 	.word	0x00011890


	//   ....[62]....
        /*044c*/ 	.word	0x000118e0


	//   ....[63]....
        /*0450*/ 	.word	0x00011a10


	//   ....[64]....
        /*0454*/ 	.word	0x00011a60


	//   ....[65]....
        /*0458*/ 	.word	0x00011b70


	//   ....[66]....
        /*045c*/ 	.word	0x00011bc0


	//   ....[67]....
        /*0460*/ 	.word	0x00011f60


	//----- nvinfo : EIATTR_REG_RECONFIG
	.align		4
.L_95:
        /*0464*/ 	.byte	0x01, 0x54
	.zero		2


	//----- nvinfo : EIATTR_SYSCALL_OFFSETS
	.align		4
        /*0468*/ 	.byte	0x04, 0x46
        /*046a*/ 	.short	(.L_97 - .L_96)


	//   ....[0]....
.L_96:
        /*046c*/ 	.word	0x000011c0


	//   ....[1]....
        /*0470*/ 	.word	0x0000c3e0


	//   ....[2]....
        /*0474*/ 	.word	0x0000c520


	//   ....[3]....
        /*0478*/ 	.word	0x0000c610


	//   ....[4]....
        /*047c*/ 	.word	0x0000ce20


	//----- nvinfo : EIATTR_MBARRIER_INSTR_OFFSETS
	.align		4
.L_97:
        /*0480*/ 	.byte	0x04, 0x39
        /*0482*/ 	.short	(.L_99 - .L_98)


	//   ....[0]....
.L_98:
        /*0484*/ 	.word	0x00000270
        /*0488*/ 	.word	0x000000ff
        /*048c*/ 	.word	0x00038800
        /*0490*/ 	.short	0x0100
        /*0492*/ 	.byte	0x08
	.zero		1


	//   ....[1]....
        /*0494*/ 	.word	0x00000280
        /*0498*/ 	.word	0x000000ff
        /*049c*/ 	.word	0x00038820
        /*04a0*/ 	.short	0x0100
        /*04a2*/ 	.byte	0x08
	.zero		1


	//   ....[2]....
        /*04a4*/ 	.word	0x00000370
        /*04a8*/ 	.word	0x000000ff
        /*04ac*/ 	.word	0x00038830
        /*04b0*/ 	.short	0x0100
        /*04b2*/ 	.byte	0x08
	.zero		1


	//   ....[3]....
        /*04b4*/ 	.word	0x00000380
        /*04b8*/ 	.word	0x000000ff
        /*04bc*/ 	.word	0x00038840
        /*04c0*/ 	.short	0x0100
        /*04c2*/ 	.byte	0x08
	.zero		1


	//   ....[4]....
        /*04c4*/ 	.word	0x00000390
        /*04c8*/ 	.word	0x000000ff
        /*04cc*/ 	.word	0x00038838
        /*04d0*/ 	.short	0x0100
        /*04d2*/ 	.byte	0x08
	.zero		1


	//   ....[5]....
        /*04d4*/ 	.word	0x000003a0
        /*04d8*/ 	.word	0x000000ff
        /*04dc*/ 	.word	0x00038848
        /*04e0*/ 	.short	0x0100
        /*04e2*/ 	.byte	0x08
	.zero		1


	//   ....[6]....
        /*04e4*/ 	.word	0x000004d0
        /*04e8*/ 	.word	0x000000ff
        /*04ec*/ 	.word	0x00038850
        /*04f0*/ 	.short	0x0100
        /*04f2*/ 	.byte	0x08
	.zero		1


	//   ....[7]....
        /*04f4*/ 	.word	0x000004e0
        /*04f8*/ 	.word	0x000000ff
        /*04fc*/ 	.word	0x00038860
        /*0500*/ 	.short	0x0100
        /*0502*/ 	.byte	0x08
	.zero		1


	//   ....[8]....
        /*0504*/ 	.word	0x000004f0
        /*0508*/ 	.word	0x000000ff
        /*050c*/ 	.word	0x00038858
        /*0510*/ 	.short	0x0100
        /*0512*/ 	.byte	0x08
	.zero		1


	//   ....[9]....
        /*0514*/ 	.word	0x00000500
        /*0518*/ 	.word	0x000000ff
        /*051c*/ 	.word	0x00038868
        /*0520*/ 	.short	0x0100
        /*0522*/ 	.byte	0x08
	.zero		1


	//   ....[10]....
        /*0524*/ 	.word	0x000005f0
        /*0528*/ 	.word	0x000000ff
        /*052c*/ 	.word	0x00038870
        /*0530*/ 	.short	0x0100
        /*0532*/ 	.byte	0x06
	.zero		1


	//   ....[11]....
        /*0534*/ 	.word	0x00000600
        /*0538*/ 	.word	0x000000ff
        /*053c*/ 	.word	0x00038880
        /*0540*/ 	.short	0x0100
        /*0542*/ 	.byte	0x06
	.zero		1


	//   ....[12]....
        /*0544*/ 	.word	0x00000610
        /*0548*/ 	.word	0x000000ff
        /*054c*/ 	.word	0x00038878
        /*0550*/ 	.short	0x0100
        /*0552*/ 	.byte	0x06
	.zero		1


	//   ....[13]....
        /*0554*/ 	.word	0x00000620
        /*0558*/ 	.word	0x000000ff
        /*055c*/ 	.word	0x00038888
        /*0560*/ 	.short	0x0100
        /*0562*/ 	.byte	0x06
	.zero		1


	//   ....[14]....
        /*0564*/ 	.word	0x00000750
        /*0568*/ 	.word	0x000000ff
        /*056c*/ 	.word	0x00038890
        /*0570*/ 	.short	0x0100
        /*0572*/ 	.byte	0x08
	.zero		1


	//   ....[15]....
        /*0574*/ 	.word	0x00000760
        /*0578*/ 	.word	0x000000ff
        /*057c*/ 	.word	0x000388a0
        /*0580*/ 	.short	0x0100
        /*0582*/ 	.byte	0x08
	.zero		1


	//   ....[16]....
        /*0584*/ 	.word	0x00000770
        /*0588*/ 	.word	0x000000ff
        /*058c*/ 	.word	0x00038898
        /*0590*/ 	.short	0x0100
        /*0592*/ 	.byte	0x08
	.zero		1


	//   ....[17]....
        /*0594*/ 	.word	0x00000780
        /*0598*/ 	.word	0x000000ff
        /*059c*/ 	.word	0x000388a8
        /*05a0*/ 	.short	0x0100
        /*05a2*/ 	.byte	0x08
	.zero		1


	//   ....[18]....
        /*05a4*/ 	.word	0x000008b0
        /*05a8*/ 	.word	0x000000ff
        /*05ac*/ 	.word	0x000388b0
        /*05b0*/ 	.short	0x0100
        /*05b2*/ 	.byte	0x08
	.zero		1


	//   ....[19]....
        /*05b4*/ 	.word	0x000008c0
        /*05b8*/ 	.word	0x000000ff
        /*05bc*/ 	.word	0x000388c0
        /*05c0*/ 	.short	0x0100
        /*05c2*/ 	.byte	0x08
	.zero		1


	//   ....[20]....
        /*05c4*/ 	.word	0x000008d0
        /*05c8*/ 	.word	0x000000ff
        /*05cc*/ 	.word	0x000388b8
        /*05d0*/ 	.short	0x0100
        /*05d2*/ 	.byte	0x08
	.zero		1


	//   ....[21]....
        /*05d4*/ 	.word	0x000008e0
        /*05d8*/ 	.word	0x000000ff
        /*05dc*/ 	.word	0x000388c8
        /*05e0*/ 	.short	0x0100
        /*05e2*/ 	.byte	0x08
	.zero		1


	//   ....[22]....
        /*05e4*/ 	.word	0x00001240
        /*05e8*/ 	.word	0x000000ff
        /*05ec*/ 	.word	0x00038800
        /*05f0*/ 	.short	0x010a
        /*05f2*/ 	.byte	0x24
	.zero		1


	//   ....[23]....
        /*05f4*/ 	.word	0x000012d0
        /*05f8*/ 	.word	0x00000000
        /*05fc*/ 	.word	0x00038830
        /*0600*/ 	.short	0x010a
        /*0602*/ 	.byte	0x3f
	.zero		1


	//   ....[24]....
        /*0604*/ 	.word	0x00001350
        /*0608*/ 	.word	0x00000000
        /*060c*/ 	.word	0x00038830
        /*0610*/ 	.short	0x010a
        /*0612*/ 	.byte	0x3f
	.zero		1


	//   ....[25]....
        /*0614*/ 	.word	0x00003da0
        /*0618*/ 	.word	0x00000000
        /*061c*/ 	.word	0x00000000
        /*0620*/ 	.short	0x0101
        /*0622*/ 	.byte	0x3f
	.zero		1


	//   ....[26]....
        /*0624*/ 	.word	0x00005190
        /*0628*/ 	.word	0x000000ff
        /*062c*/ 	.word	0x00038830
        /*0630*/ 	.short	0x010a
        /*0632*/ 	.byte	0x06
	.zero		1


	//   ....[27]....
        /*0634*/ 	.word	0x000051e0
        /*0638*/ 	.word	0x000000ff
        /*063c*/ 	.word	0x00038830
        /*0640*/ 	.short	0x010a
        /*0642*/ 	.byte	0x04
	.zero		1


	//   ....[28]....
        /*0644*/ 	.word	0x00007a90
        /*0648*/ 	.word	0x000000ff
        /*064c*/ 	.word	0x00038850
        /*0650*/ 	.short	0x010a
        /*0652*/ 	.byte	0x04
	.zero		1


	//   ....[29]....
        /*0654*/ 	.word	0x00007ad0
        /*0658*/ 	.word	0x000000ff
        /*065c*/ 	.word	0x00038850
        /*0660*/ 	.short	0x010a
        /*0662*/ 	.byte	0x04
	.zero		1


	//   ....[30]....
        /*0664*/ 	.word	0x00008620
        /*0668*/ 	.word	0x0000009d
        /*066c*/ 	.word	0x00000000
        /*0670*/ 	.short	0x0101
        /*0672*/ 	.byte	0x3f
	.zero		1


	//   ....[31]....
        /*0674*/ 	.word	0x00008680
        /*0678*/ 	.word	0x000000ab
        /*067c*/ 	.word	0x00000000
        /*0680*/ 	.short	0x0101
        /*0682*/ 	.byte	0x3f
	.zero		1


	//   ....[32]....
        /*0684*/ 	.word	0x00009320
        /*0688*/ 	.word	0x000000ff
        /*068c*/ 	.word	0x00038850
        /*0690*/ 	.short	0x010a
        /*0692*/ 	.byte	0x0c
	.zero		1


	//   ....[33]....
        /*0694*/ 	.word	0x00009360
        /*0698*/ 	.word	0x000000ff
        /*069c*/ 	.word	0x00038850
        /*06a0*/ 	.short	0x010a
        /*06a2*/ 	.byte	0x0c
	.zero		1


	//   ....[34]....
        /*06a4*/ 	.word	0x0000a4b0
        /*06a8*/ 	.word	0x0000009b
        /*06ac*/ 	.word	0x00000000
        /*06b0*/ 	.short	0x0101
        /*06b2*/ 	.byte	0x3f
	.zero		1


	//   ....[35]....
        /*06b4*/ 	.word	0x0000b750
        /*06b8*/ 	.word	0x000000ff
        /*06bc*/ 	.word	0x00000000
        /*06c0*/ 	.short	0x0101
        /*06c2*/ 	.byte	0x04
	.zero		1


	//   ....[36]....
        /*06c4*/ 	.word	0x0000c9d0
        /*06c8*/ 	.word	0x00000000
        /*06cc*/ 	.word	0x00038840
        /*06d0*/ 	.short	0x010a
        /*06d2*/ 	.byte	0x3f
	.zero		1


	//   ....[37]....
        /*06d4*/ 	.word	0x0000d8b0
        /*06d8*/ 	.word	0x000000ff
        /*06dc*/ 	.word	0x00038800
        /*06e0*/ 	.short	0x0107
        /*06e2*/ 	.byte	0x24
	.zero		1


	//   ....[38]....
        /*06e4*/ 	.word	0x0000d920
        /*06e8*/ 	.word	0x000000ff
        /*06ec*/ 	.word	0x00038800
        /*06f0*/ 	.short	0x0101
        /*06f2*/ 	.byte	0x24
	.zero		1


	//   ....[39]....
        /*06f4*/ 	.word	0x0000d950
        /*06f8*/ 	.word	0x000000ff
        /*06fc*/ 	.word	0x00038820
        /*0700*/ 	.short	0x010a
        /*0702*/ 	.byte	0x24
	.zero		1


	//   ....[40]....
        /*0704*/ 	.word	0x0000dc90
        /*0708*/ 	.word	0x00000003
        /*070c*/ 	.word	0x00038840
        /*0710*/ 	.short	0x010a
        /*0712*/ 	.byte	0x3f
	.zero		1


	//   ....[41]....
        /*0714*/ 	.word	0x0000e220
        /*0718*/ 	.word	0x00000003
        /*071c*/ 	.word	0x00000060
        /*0720*/ 	.short	0x010a
        /*0722*/ 	.byte	0x3f
	.zero		1


	//   ....[42]....
        /*0724*/ 	.word	0x0000ea70
        /*0728*/ 	.word	0x00000003
        /*072c*/ 	.word	0x00038840
        /*0730*/ 	.short	0x010a
        /*0732*/ 	.byte	0x3f
	.zero		1


	//   ....[43]....
        /*0734*/ 	.word	0x0000f000
        /*0738*/ 	.word	0x00000005
        /*073c*/ 	.word	0x00000060
        /*0740*/ 	.short	0x010a
        /*0742*/ 	.byte	0x3f
	.zero		1


	//   ....[44]....
        /*0744*/ 	.word	0x0000f790
        /*0748*/ 	.word	0x00000002
        /*074c*/ 	.word	0x00038840
        /*0750*/ 	.short	0x010a
        /*0752*/ 	.byte	0x3f
	.zero		1


	//   ....[45]....
        /*0754*/ 	.word	0x0000fd20
        /*0758*/ 	.word	0x00000005
        /*075c*/ 	.word	0x00000060
        /*0760*/ 	.short	0x010a
        /*0762*/ 	.byte	0x3f
	.zero		1


	//   ....[46]....
        /*0764*/ 	.word	0x00010350
        /*0768*/ 	.word	0x00000002
        /*076c*/ 	.word	0x00038860
        /*0770*/ 	.short	0x010a
        /*0772*/ 	.byte	0x3f
	.zero		1


	//   ....[47]....
        /*0774*/ 	.word	0x000109b0
        /*0778*/ 	.word	0x00000000
        /*077c*/ 	.word	0x00038820
        /*0780*/ 	.short	0x010a
        /*0782*/ 	.byte	0x3f
	.zero		1


	//   ....[48]....
        /*0784*/ 	.word	0x00010ba0
        /*0788*/ 	.word	0x00000006
        /*078c*/ 	.word	0x00000000
        /*0790*/ 	.short	0x010a
        /*0792*/ 	.byte	0x3f
	.zero		1


	//   ....[49]....
        /*0794*/ 	.word	0x00010bf0
        /*0798*/ 	.word	0x00000003
        /*079c*/ 	.word	0x00000000
        /*07a0*/ 	.short	0x010a
        /*07a2*/ 	.byte	0x3f
	.zero		1


	//   ....[50]....
        /*07a4*/ 	.word	0x00010c50
        /*07a8*/ 	.word	0x00000012
        /*07ac*/ 	.word	0x00000000
        /*07b0*/ 	.short	0x010a
        /*07b2*/ 	.byte	0x3f
	.zero		1


	//   ....[51]....
        /*07b4*/ 	.word	0x00010c80
        /*07b8*/ 	.word	0x00000003
        /*07bc*/ 	.word	0x00000000
        /*07c0*/ 	.short	0x010a
        /*07c2*/ 	.byte	0x3f
	.zero		1


	//   ....[52]....
        /*07c4*/ 	.word	0x00010cf0
        /*07c8*/ 	.word	0x00000003
        /*07cc*/ 	.word	0x00038800
        /*07d0*/ 	.short	0x010a
        /*07d2*/ 	.byte	0x3f
	.zero		1


	//   ....[53]....
        /*07d4*/ 	.word	0x00010d40
        /*07d8*/ 	.word	0x00000000
        /*07dc*/ 	.word	0x00038830
        /*07e0*/ 	.short	0x010a
        /*07e2*/ 	.byte	0x3f
	.zero		1


	//   ....[54]....
        /*07e4*/ 	.word	0x00010db0
        /*07e8*/ 	.word	0x00000004
        /*07ec*/ 	.word	0x00038830
        /*07f0*/ 	.short	0x010a
        /*07f2*/ 	.byte	0x3f
	.zero		1


	//   ....[55]....
        /*07f4*/ 	.word	0x00010e10
        /*07f8*/ 	.word	0x00000003
        /*07fc*/ 	.word	0x00038850
        /*0800*/ 	.short	0x010a
        /*0802*/ 	.byte	0x3f
	.zero		1


	//   ....[56]....
        /*0804*/ 	.word	0x00010e70
        /*0808*/ 	.word	0x00000007
        /*080c*/ 	.word	0x00038850
        /*0810*/ 	.short	0x010a
        /*0812*/ 	.byte	0x3f
	.zero		1


	//   ....[57]....
        /*0814*/ 	.word	0x00011010
        /*0818*/ 	.word	0x00000000
        /*081c*/ 	.word	0x00038840
        /*0820*/ 	.short	0x010a
        /*0822*/ 	.byte	0x3f
	.zero		1


	//   ....[58]....
        /*0824*/ 	.word	0x00011c00
        /*0828*/ 	.word	0x0000000c
        /*082c*/ 	.word	0x00038820
        /*0830*/ 	.short	0x010a
        /*0832*/ 	.byte	0x3f
	.zero		1


	//   ....[59]....
        /*0834*/ 	.word	0x00011c50
        /*0838*/ 	.word	0x00000003
        /*083c*/ 	.word	0x00038840
        /*0840*/ 	.short	0x010a
        /*0842*/ 	.byte	0x3f
	.zero		1


	//   ....[60]....
        /*0844*/ 	.word	0x00011ca0
        /*0848*/ 	.word	0x00000003
        /*084c*/ 	.word	0x00000060
        /*0850*/ 	.short	0x010a
        /*0852*/ 	.byte	0x3f
	.zero		1


	//   ....[61]....
        /*0854*/ 	.word	0x00011cf0
        /*0858*/ 	.word	0x00000003
        /*085c*/ 	.word	0x00038840
        /*0860*/ 	.short	0x010a
        /*0862*/ 	.byte	0x3f
	.zero		1


	//   ....[62]....
        /*0864*/ 	.word	0x00011d40
        /*0868*/ 	.word	0x00000005
        /*086c*/ 	.word	0x00000060
        /*0870*/ 	.short	0x010a
        /*0872*/ 	.byte	0x3f
	.zero		1


	//   ....[63]....
        /*0874*/ 	.word	0x00011d90
        /*0878*/ 	.word	0x00000002
        /*087c*/ 	.word	0x00038840
        /*0880*/ 	.short	0x010a
        /*0882*/ 	.byte	0x3f
	.zero		1


	//   ....[64]....
        /*0884*/ 	.word	0x00011de0
        /*0888*/ 	.word	0x00000005
        /*088c*/ 	.word	0x00000060
        /*0890*/ 	.short	0x010a
        /*0892*/ 	.byte	0x3f
	.zero		1


	//   ....[65]....
        /*0894*/ 	.word	0x00011e30
        /*0898*/ 	.word	0x00000002
        /*089c*/ 	.word	0x00038860
        /*08a0*/ 	.short	0x010a
        /*08a2*/ 	.byte	0x3f
	.zero		1


	//   ....[66]....
        /*08a4*/ 	.word	0x00011e80
        /*08a8*/ 	.word	0x00000000
        /*08ac*/ 	.word	0x00038820
        /*08b0*/ 	.short	0x010a
        /*08b2*/ 	.byte	0x3f
	.zero		1


	//   ....[67]....
        /*08b4*/ 	.word	0x00012020
        /*08b8*/ 	.word	0x00000006
        /*08bc*/ 	.word	0x00000000
        /*08c0*/ 	.short	0x010a
        /*08c2*/ 	.byte	0x3f
	.zero		1


	//   ....[68]....
        /*08c4*/ 	.word	0x00012070
        /*08c8*/ 	.word	0x00000003
        /*08cc*/ 	.word	0x00000000
        /*08d0*/ 	.short	0x010a
        /*08d2*/ 	.byte	0x3f
	.zero		1


	//   ....[69]....
        /*08d4*/ 	.word	0x000120c0
        /*08d8*/ 	.word	0x00000012
        /*08dc*/ 	.word	0x00000000
        /*08e0*/ 	.short	0x010a
        /*08e2*/ 	.byte	0x3f
	.zero		1


	//----- nvinfo : EIATTR_NUM_MBARRIERS
	.align		4
.L_99:
        /*08e4*/ 	.byte	0x03, 0x38
        /*08e6*/ 	.short	0x0016


	//----- nvinfo : EIATTR_EXIT_INSTR_OFFSETS
	.align		4
        /*08e8*/ 	.byte	0x04, 0x1c
        /*08ea*/ 	.short	(.L_101 - .L_100)


	//   ....[0]....
.L_100:
        /*08ec*/ 	.word	0x00000a00


	//   ....[1]....
        /*08f0*/ 	.word	0x0000be60


	//   ....[2]....
        /*08f4*/ 	.word	0x00010cd0


	//----- nvinfo : EIATTR_MAX_THREADS
	.align		4
.L_101:
        /*08f8*/ 	.byte	0x04, 0x05
        /*08fa*/ 	.short	(.L_103 - .L_102)
.L_102:
        /*08fc*/ 	.word	0x00000180
        /*0900*/ 	.word	0x00000001
        /*0904*/ 	.word	0x00000001


	//----- nvinfo : EIATTR_CRS_STACK_SIZE
	.align		4
.L_103:
        /*0908*/ 	.byte	0x04, 0x1e
        /*090a*/ 	.short	(.L_105 - .L_104)
.L_104:
        /*090c*/ 	.word	0x00000000


	//----- nvinfo : EIATTR_CBANK_PARAM_SIZE
	.align		4
.L_105:
        /*0910*/ 	.byte	0x03, 0x19
        /*0912*/ 	.short	0x0a70


	//----- nvinfo : EIATTR_PARAM_CBANK
	.align		4
        /*0914*/ 	.byte	0x04, 0x0a
        /*0916*/ 	.short	(.L_107 - .L_106)
	.align		4
.L_106:
        /*0918*/ 	.word	index@(.nv.constant0._ZN7cutlass13device_kernelIN5flash11enable_sm90INS1_16FlashAttnFwdSm90INS1_25CollectiveMainloopFwdSm90ILi2EN4cute5tupleIJNS5_1CILi1EEES8_S8_EEENS6_IJNS7_ILi128EEENS7_ILi80EEENS7_ILi256EEEEEELi256ENS_10bfloat16_tEfNS_4arch4Sm90ELb0ELb0ELb0ELb0ELb0ELb0ELb0ELb1ELb1ELb1ELb0ELb0EEENS1_21CollectiveEpilogueFwdINS6_IJSA_SC_SB_EEES9_SE_SG_Li256ELb0ELb1ELb0ELb0EEENS1_29StaticPersistentTileSchedulerILb0EEEEEEEEEvNT_6ParamsE)
        /*091c*/ 	.short	0x0210
        /*091e*/ 	.short	0x0a70


	//----- nvinfo : EIATTR_SW_WAR
	.align		4
.L_107:
        /*0920*/ 	.byte	0x04, 0x36
        /*0922*/ 	.short	(.L_109 - .L_108)
.L_108:
        /*0924*/ 	.word	0x00000008
.L_109:


//--------------------- .nv.info._ZN7cutlass13device_kernelIN5flash11enable_sm90INS1_16FlashAttnFwdSm90INS1_25CollectiveMainloopFwdSm90ILi2EN4cute5tupleIJNS5_1CILi2EEENS7_ILi1EEES9_EEENS6_IJNS7_ILi128EEENS7_ILi80EEENS7_ILi256EEEEEELi256ENS_10bfloat16_tEfNS_4arch4Sm90ELb0ELb0ELb0ELb0ELb0ELb0ELb0ELb1ELb1ELb1ELb0ELb0EEENS1_21CollectiveEpilogueFwdINS6_IJSB_SD_SC_EEESA_SF_SH_Li256ELb0ELb1ELb0ELb0EEENS1_29StaticPersistentTileSchedulerILb0EEEEEEEEEvNT_6ParamsE --------------------------
	.section	.nv.info._ZN7cutlass13device_kernelIN5flash11enable_sm90INS1_16FlashAttnFwdSm90INS1_25CollectiveMainloopFwdSm90ILi2EN4cute5tupleIJNS5_1CILi2EEENS7_ILi1EEES9_EEENS6_IJNS7_ILi128EEENS7_ILi80EEENS7_ILi256EEEEEELi256ENS_10bfloat16_tEfNS_4arch4Sm90ELb0ELb0ELb0ELb0ELb0ELb0ELb0ELb1ELb1ELb1ELb0ELb0EEENS1_21CollectiveEpilogueFwdINS6_IJSB_SD_SC_EEESA_SF_SH_Li256ELb0ELb1ELb0ELb0EEENS1_29StaticPersistentTileSchedulerILb0EEEEEEEEEvNT_6ParamsE,"",@"SHT_CUDA_INFO"
	.sectionflags	@""
	.align	4


	//----- nvinfo : EIATTR_CUDA_API_VERSION
	.align		4
        /*0000*/ 	.byte	0x04, 0x37
        /*0002*/ 	.short	(.L_111 - .L_110)
.L_110:
        /*0004*/ 	.word	0x00000082


	//----- nvinfo : EIATTR_KPARAM_INFO
	.align		4
.L_111:
        /*0008*/ 	.byte	0x04, 0x17
        /*000a*/ 	.short	(.L_113 - .L_112)
.L_112:
        /*000c*/ 	.word	0x00000000
        /*0010*/ 	.short	0x0000
        /*0012*/ 	.short	0x0070
        /*0014*/ 	.byte	0x00, 0xf0, 0x01, 0x28


	//----- nvinfo : EIATTR_SPARSE_MMA_MASK
	.align		4
.L_113:
        /*0018*/ 	.byte	0x03, 0x50
        /*001a*/ 	.short	0x0000


	//----- nvinfo : EIATTR_MAXREG_COUNT
	.align		4
        /*001c*/ 	.byte	0x03, 0x1b
        /*001e*/ 	.short	0x00a8


	//----- nvinfo : EIATTR_NUM_BARRIERS
	.align		4
        /*0020*/ 	.byte	0x02, 0x4c
        /*0022*/ 	.byte	0x09
	.zero		1


	//----- nvinfo : EIATTR_EXTERNS
	.align		4
        /*0024*/ 	.byte	0x04, 0x0f
        /*0026*/ 	.short	(.L_115 - .L_114)


	//   ....[0]....
	.align		4
.L_114:
        /*0028*/ 	.word	index@(__assertfail)


	//----- nvinfo : EIATTR_ANNOTATIONS
	.align		4
.L_115:
        /*002c*/ 	.byte	0x04, 0x55
        /*002e*/ 	.short	(.L_117 - .L_116)


	//   ....[0]....
.L_116:
        /* <DEDUP_REMOVED lines=32> */


	//----- nvinfo : EIATTR_MERCURY_ISA_VERSION
	.align		4
.L_117:
        /*0218*/ 	.byte	0x03, 0x5f
        /*021a*/ 	.short	0x0101


	//----- nvinfo : EIATTR_INT_WARP_WIDE_INSTR_OFFSETS
	.align		4
        /*021c*/ 	.byte	0x04, 0x31
        /*021e*/ 	.short	(.L_119 - .L_118)


	//   ....[0]....
.L_118:
        /*0220*/ 	.word	0x00000130


	//   ....[1]....
        /*0224*/ 	.word	0x00000170


	//   ....[2]....
        /*0228*/ 	.word	0x000001e0


	//----- nvinfo : EIATTR_COOP_GROUP_MASK_REGIDS
	.align		4
.L_119:
        /*022c*/ 	.byte	0x04, 0x29
        /*022e*/ 	.short	(.L_121 - .L_120)


	//   ....[0]....
.L_120:
        /*0230*/ 	.word	0xffffffff


	//   ....[1]....
        /*0234*/ 	.word	0xffffffff


	//   ....[2]....
        /*0238*/ 	.word	0xffffffff


	//   ....[3]....
        /*023c*/ 	.word	0xffffffff


	//   ....[4]....
        /*0240*/ 	.word	0xffffffff


	//   ....[5]....
        /*0244*/ 	.word	0xffffffff


	//   ....[6]....
        /*0248*/ 	.word	0xffffffff


	//   ....[7]....
        /*024c*/ 	.word	0xffffffff


	//   ....[8]....
        /*0250*/ 	.word	0xffffffff


	//   ....[9]....
        /*0254*/ 	.word	0xffffffff


	//   ....[10]....
        /*0258*/ 	.word	0xffffffff


	//   ....[11]....
        /*025c*/ 	.word	0xffffffff


	//   ....[12]....
        /*0260*/ 	.word	0xffffffff


	//   ....[13]....
        /*0264*/ 	.word	0xffffffff


	//   ....[14]....
        /*0268*/ 	.word	0xffffffff


	//   ....[15]....
        /*026c*/ 	.word	0xffffffff


	//   ....[16]....
        /*0270*/ 	.word	0xffffffff


	//   ....[17]....
        /*0274*/ 	.word	0xffffffff


	//   ....[18]....
        /*0278*/ 	.word	0xffffffff


	//   ....[19]....
        /*027c*/ 	.word	0xffffffff


	//   ....[20]....
        /*0280*/ 	.word	0xffffffff


	//   ....[21]....
        /*0284*/ 	.word	0xffffffff


	//   ....[22]....
        /*0288*/ 	.word	0xffffffff


	//   ....[23]....
        /*028c*/ 	.word	0xffffffff


	//   ....[24]....
        /*0290*/ 	.word	0xffffffff


	//   ....[25]....
        /*0294*/ 	.word	0xffffffff


	//   ....[26]....
        /*0298*/ 	.word	0xffffffff


	//   ....[27]....
        /*029c*/ 	.word	0xffffffff


	//   ....[28]....
        /*02a0*/ 	.word	0xffffffff


	//   ....[29]....
        /*02a4*/ 	.word	0xffffffff


	//   ....[30]....
        /*02a8*/ 	.word	0xffffffff


	//   ....[31]....
        /*02ac*/ 	.word	0xffffffff


	//   ....[32]....
        /*02b0*/ 	.word	0xffffffff


	//   ....[33]....
        /*02b4*/ 	.word	0xffffffff


	//   ....[34]....
        /*02b8*/ 	.word	0xffffffff


	//   ....[35]....
        /*02bc*/ 	.word	0xffffffff


	//   ....[36]....
        /*02c0*/ 	.word	0xffffffff


	//   ....[37]....
        /*02c4*/ 	.word	0xffffffff


	//   ....[38]....
        /*02c8*/ 	.word	0xffffffff


	//   ....[39]....
        /*02cc*/ 	.word	0xffffffff


	//   ....[40]....
        /*02d0*/ 	.word	0xffffffff


	//   ....[41]....
        /*02d4*/ 	.word	0xffffffff


	//   ....[42]....
        /*02d8*/ 	.word	0xffffffff


	//   ....[43]....
        /*02dc*/ 	.word	0xffffffff


	//   ....[44]....
        /*02e0*/ 	.word	0xffffffff


	//   ....[45]....
        /*02e4*/ 	.word	0xffffffff


	//   ....[46]....
        /*02e8*/ 	.word	0xffffffff


	//   ....[47]....
        /*02ec*/ 	.word	0xffffffff


	//   ....[48]....
        /*02f0*/ 	.word	0xffffffff


	//   ....[49]....
        /*02f4*/ 	.word	0xffffffff


	//   ....[50]....
        /*02f8*/ 	.word	0xffffffff


	//   ....[51]....
        /*02fc*/ 	.word	0x0500000f


	//   ....[52]....
        /*0300*/ 	.word	0x0500000f


	//   ....[53]....
        /*0304*/ 	.word	0x0500000f


	//   ....[54]....
        /*0308*/ 	.word	0x0500000f


	//   ....[55]....
        /*030c*/ 	.word	0x0500000f


	//   ....[56]....
        /*0310*/ 	.word	0x0500000f


	//   ....[57]....
        /*0314*/ 	.word	0x0500000f


	//   ....[58]....
        /*0318*/ 	.word	0x0500000f


	//   ....[59]....
        /*031c*/ 	.word	0x0500000f


	//   ....[60]....
        /*0320*/ 	.word	0x0500000f


	//   ....[61]....
        /*0324*/ 	.word	0x0500000f


	//   ....[62]....
        /*0328*/ 	.word	0x0500000f


	//   ....[63]....
        /*032c*/ 	.word	0x0500000f


	//   ....[64]....
        /*0330*/ 	.word	0x0500000f


	//   ....[65]....
        /*0334*/ 	.word	0x0500000f


	//   ....[66]....
        /*0338*/ 	.word	0x0500000f


	//   ....[67]....
        /*033c*/ 	.word	0x0500000f


	//   ....[68]....
        /*0340*/ 	.word	0x0500000f


	//----- nvinfo : EIATTR_COOP_GROUP_INSTR_OFFSETS
	.align		4
.L_121:
        /*0344*/ 	.byte	0x04, 0x28
        /*0346*/ 	.short	(.L_123 - .L_122)


	//   ....[0]....
.L_122:
        /*0348*/ 	.word	0x00000060


	//   ....[1]....
        /*034c*/ 	.word	0x00000140


	//   ....[2]....
        /*0350*/ 	.word	0x00000190


	//   ....[3]....
        /*0354*/ 	.word	0x000003d0


	//   ....[4]....
        /*0358*/ 	.word	0x00000600


	//   ....[5]....
        /*035c*/ 	.word	0x00000830


	//   ....[6]....
        /*0360*/ 	.word	0x00000ac0


	//   ....[7]....
        /*0364*/ 	.word	0x00000dd0


	//   ....[8]....
        /*0368*/ 	.word	0x00001310


	//   ....[9]....
        /*036c*/ 	.word	0x00004390


	//   ....[10]....
        /*0370*/ 	.word	0x000043e0


	//   ....[11]....
        /*0374*/ 	.word	0x000047f0


	//   ....[12]....
        /*0378*/ 	.word	0x00004860


	//   ....[13]....
        /*037c*/ 	.word	0x00008040


	//   ....[14]....
        /*0380*/ 	.word	0x00008060


	//   ....[15]....
        /*0384*/ 	.word	0x00008090


	//   ....[16]....
        /*0388*/ 	.word	0x000080a0


	//   ....[17]....
        /*038c*/ 	.word	0x00009490


	//   ....[18]....
        /*0390*/ 	.word	0x000094c0


	//   ....[19]....
        /*0394*/ 	.word	0x00009580


	//   ....[20]....
        /*0398*/ 	.word	0x00009590


	//   ....[21]....
        /*039c*/ 	.word	0x0000b130


	//   ....[22]....
        /*03a0*/ 	.word	0x0000b160


	//   ....[23]....
        /*03a4*/ 	.word	0x0000b280


	//   ....[24]....
        /*03a8*/ 	.word	0x0000b2b0


	//   ....[25]....
        /*03ac*/ 	.word	0x0000b980


	//   ....[26]....
        /*03b0*/ 	.word	0x0000b9b0


	//   ....[27]....
        /*03b4*/ 	.word	0x0000bb10


	//   ....[28]....
        /*03b8*/ 	.word	0x0000bb30


	//   ....[29]....
        /*03bc*/ 	.word	0x0000bc70


	//   ....[30]....
        /*03c0*/ 	.word	0x0000bc90


	//   ....[31]....
        /*03c4*/ 	.word	0x0000bdf0


	//   ....[32]....
        /*03c8*/ 	.word	0x0000be20


	//   ....[33]....
        /*03cc*/ 	.word	0x0000c9d0


	//   ....[34]....
        /*03d0*/ 	.word	0x0000d560


	//   ....[35]....
        /*03d4*/ 	.word	0x0000d5a0


	//   ....[36]....
        /*03d8*/ 	.word	0x0000d6a0


	//   ....[37]....
        /*03dc*/ 	.word	0x0000d6b0


	//   ....[38]....
        /*03e0*/ 	.word	0x0000d760


	//   ....[39]....
        /*03e4*/ 	.word	0x0000d770


	//   ....[40]....
        /*03e8*/ 	.word	0x0000d830


	//   ....[41]....
        /*03ec*/ 	.word	0x0000d840


	//   ....[42]....
        /*03f0*/ 	.word	0x0000d900


	//   ....[43]....
        /*03f4*/ 	.word	0x0000d910


	//   ....[44]....
        /*03f8*/ 	.word	0x0000d9d0


	//   ....[45]....
        /*03fc*/ 	.word	0x0000d9e0


	//   ....[46]....
        /*0400*/ 	.word	0x0000daa0


	//   ....[47]....
        /*0404*/ 	.word	0x0000dab0


	//   ....[48]....
        /*0408*/ 	.word	0x0000db20


	//   ....[49]....
        /*040c*/ 	.word	0x0000db70


	//   ....[50]....
        /*0410*/ 	.word	0x000112d0


	//   ....[51]....
        /*0414*/ 	.word	0x000117f0


	//   ....[52]....
        /*0418*/ 	.word	0x00011970


	//   ....[53]....
        /*041c*/ 	.word	0x000119d0


	//   ....[54]....
        /*0420*/ 	.word	0x00011b80


	//   ....[55]....
        /*0424*/ 	.word	0x00011bd0


	//   ....[56]....
        /*0428*/ 	.word	0x00011d20


	//   ....[57]....
        /*042c*/ 	.word	0x00011d70


	//   ....[58]....
        /*0430*/ 	.word	0x00011ec0


	//   ....[59]....
        /*0434*/ 	.word	0x00011f10


	//   ....[60]....
        /*0438*/ 	.word	0x00012060


	//   ....[61]....
        /*043c*/ 	.word	0x000120b0


	//   ....[62]....
        /*0440*/ 	.word	0x00012200


	//   ....[63]....
        /*0444*/ 	.word	0x00012250


	//   ....[64]....
        /*0448*/ 	.word	0x00012390


	//   ....[65]....
        /*044c*/ 	.word	0x000123e0


	//   ....[66]....
        /*0450*/ 	.word	0x00012510


	//   ....[67]....
        /*0454*/ 	.word	0x00012560


	//   ....[68]....
        /*0458*/ 	.word	0x00012910


	//----- nvinfo : EIATTR_REG_RECONFIG
	.align		4
.L_123:
        /*045c*/ 	.byte	0x01, 0x54
	.zero		2


	//----- nvinfo : EIATTR_SYSCALL_OFFSETS
	.align		4
        /*0460*/ 	.byte	0x04, 0x46
        /*0462*/ 	.short	(.L_125 - .L_124)


	//   ....[0]....
.L_124:
        /*0464*/ 	.word	0x000016d0


	//   ....[1]....
        /*0468*/ 	.word	0x0000c5f0


	//   ....[2]....
        /*046c*/ 	.word	0x0000c730


	//   ....[3]....
        /*0470*/ 	.word	0x0000c820


	//   ....[4]....
        /*0474*/ 	.word	0x0000d100


	//----- nvinfo : EIATTR_MBARRIER_INSTR_OFFSETS
	.align		4
.L_125:
        /*0478*/ 	.byte	0x04, 0x39
        /*047a*/ 	.short	(.L_127 - .L_126)


	//   ....[0]....
.L_126:
        /*047c*/ 	.word	0x00000270
        /*0480*/ 	.word	0x000000ff
        /*0484*/ 	.word	0x00038800
        /*0488*/ 	.short	0x0100
        /*048a*/ 	.byte	0x08
	.zero		1


	//   ....[1]....
        /*048c*/ 	.word	0x00000280
        /*0490*/ 	.word	0x000000ff
        /*0494*/ 	.word	0x00038820
        /*0498*/ 	.short	0x0100
        /*049a*/ 	.byte	0x08
	.zero		1


	//   ....[2]....
        /*049c*/ 	.word	0x00000370
        /*04a0*/ 	.word	0x000000ff
        /*04a4*/ 	.word	0x00038830
        /*04a8*/ 	.short	0x0100
        /*04aa*/ 	.byte	0x08
	.zero		1


	//   ....[3]....
        /*04ac*/ 	.word	0x00000380
        /*04b0*/ 	.word	0x000000ff
        /*04b4*/ 	.word	0x00038840
        /*04b8*/ 	.short	0x0100
        /*04ba*/ 	.byte	0x08
	.zero		1


	//   ....[4]....
        /*04bc*/ 	.word	0x00000390
        /*04c0*/ 	.word	0x000000ff
        /*04c4*/ 	.word	0x00038838
        /*04c8*/ 	.short	0x0100
        /*04ca*/ 	.byte	0x08
	.zero		1


	//   ....[5]....
        /*04cc*/ 	.word	0x000003a0
        /*04d0*/ 	.word	0x000000ff
        /*04d4*/ 	.word	0x00038848
        /*04d8*/ 	.short	0x0100
        /*04da*/ 	.byte	0x08
	.zero		1


	//   ....[6]....
        /*04dc*/ 	.word	0x000005b0
        /*04e0*/ 	.word	0x000000ff
        /*04e4*/ 	.word	0x00038850
        /*04e8*/ 	.short	0x0100
        /*04ea*/ 	.byte	0x08
	.zero		1


	//   ....[7]....
        /*04ec*/ 	.word	0x000005c0
        /*04f0*/ 	.word	0x000000ff
        /*04f4*/ 	.word	0x00038860
        /*04f8*/ 	.short	0x0100
        /*04fa*/ 	.byte	0x08
	.zero		1


	//   ....[8]....
        /*04fc*/ 	.word	0x000005d0
        /*0500*/ 	.word	0x000000ff
        /*0504*/ 	.word	0x00038858
        /*0508*/ 	.short	0x0100
        /*050a*/ 	.byte	0x08
	.zero		1


	//   ....[9]....
        /*050c*/ 	.word	0x000005e0
        /*0510*/ 	.word	0x000000ff
        /*0514*/ 	.word	0x00038868
        /*0518*/ 	.short	0x0100
        /*051a*/ 	.byte	0x08
	.zero		1


	//   ....[10]....
        /*051c*/ 	.word	0x000007e0
        /*0520*/ 	.word	0x000000ff
        /*0524*/ 	.word	0x00038870
        /*0528*/ 	.short	0x0100
        /*052a*/ 	.byte	0x08
	.zero		1


	//   ....[11]....
        /*052c*/ 	.word	0x000007f0
        /*0530*/ 	.word	0x000000ff
        /*0534*/ 	.word	0x00038880
        /*0538*/ 	.short	0x0100
        /*053a*/ 	.byte	0x08
	.zero		1


	//   ....[12]....
        /*053c*/ 	.word	0x00000800
        /*0540*/ 	.word	0x000000ff
        /*0544*/ 	.word	0x00038878
        /*0548*/ 	.short	0x0100
        /*054a*/ 	.byte	0x08
	.zero		1


	//   ....[13]....
        /*054c*/ 	.word	0x00000810
        /*0550*/ 	.word	0x000000ff
        /*0554*/ 	.word	0x00038888
        /*0558*/ 	.short	0x0100
        /*055a*/ 	.byte	0x08
	.zero		1


	//   ....[14]....
        /*055c*/ 	.word	0x00000a70
        /*0560*/ 	.word	0x000000ff
        /*0564*/ 	.word	0x00038890
        /*0568*/ 	.short	0x0100
        /*056a*/ 	.byte	0x08
	.zero		1


	//   ....[15]....
        /*056c*/ 	.word	0x00000a80
        /*0570*/ 	.word	0x000000ff
        /*0574*/ 	.word	0x000388a0
        /*0578*/ 	.short	0x0100
        /*057a*/ 	.byte	0x08
	.zero		1


	//   ....[16]....
        /*057c*/ 	.word	0x00000a90
        /*0580*/ 	.word	0x000000ff
        /*0584*/ 	.word	0x00038898
        /*0588*/ 	.short	0x0100
        /*058a*/ 	.byte	0x08
	.zero		1


	//   ....[17]....
        /*058c*/ 	.word	0x00000aa0
        /*0590*/ 	.word	0x000000ff
        /*0594*/ 	.word	0x000388a8
        /*0598*/ 	.short	0x0100
        /*059a*/ 	.byte	0x08
	.zero		1


	//   ....[18]....
        /*059c*/ 	.word	0x00000d30
        /*05a0*/ 	.word	0x000000ff
        /*05a4*/ 	.word	0x000388b0
        /*05a8*/ 	.short	0x0100
        /*05aa*/ 	.byte	0x08
	.zero		1


	//   ....[19]....
        /*05ac*/ 	.word	0x00000d40
        /*05b0*/ 	.word	0x000000ff
        /*05b4*/ 	.word	0x000388c0
        /*05b8*/ 	.short	0x0100
        /*05ba*/ 	.byte	0x08
	.zero		1


	//   ....[20]....
        /*05bc*/ 	.word	0x00000d50
        /*05c0*/ 	.word	0x000000ff
        /*05c4*/ 	.word	0x000388b8
        /*05c8*/ 	.short	0x0100
        /*05ca*/ 	.byte	0x08
	.zero		1


	//   ....[21]....
        /*05cc*/ 	.word	0x00000d60
        /*05d0*/ 	.word	0x000000ff
        /*05d4*/ 	.word	0x000388c8
        /*05d8*/ 	.short	0x0100
        /*05da*/ 	.byte	0x08
	.zero		1


	//   ....[22]....
        /*05dc*/ 	.word	0x00001750
        /*05e0*/ 	.word	0x000000ff
        /*05e4*/ 	.word	0x00038800
        /*05e8*/ 	.short	0x010a
        /*05ea*/ 	.byte	0x24
	.zero		1


	//   ....[23]....
        /*05ec*/ 	.word	0x000017e0
        /*05f0*/ 	.word	0x00000000
        /*05f4*/ 	.word	0x00038830
        /*05f8*/ 	.short	0x010a
        /*05fa*/ 	.byte	0x3f
	.zero		1


	//   ....[24]....
        /*05fc*/ 	.word	0x00001820
        /*0600*/ 	.word	0x00000000
        /*0604*/ 	.word	0x00038830
        /*0608*/ 	.short	0x010a
        /*060a*/ 	.byte	0x3f
	.zero		1


	//   ....[25]....
        /*060c*/ 	.word	0x00004ab0
        /*0610*/ 	.word	0x00000000
        /*0614*/ 	.word	0x00000000
        /*0618*/ 	.short	0x0101
        /*061a*/ 	.byte	0x3f
	.zero		1


	//   ....[26]....
        /*061c*/ 	.word	0x00005200
        /*0620*/ 	.word	0x000000ff
        /*0624*/ 	.word	0x00038830
        /*0628*/ 	.short	0x010a
        /*062a*/ 	.byte	0x06
	.zero		1


	//   ....[27]....
        /*062c*/ 	.word	0x00005250
        /*0630*/ 	.word	0x000000ff
        /*0634*/ 	.word	0x00038830
        /*0638*/ 	.short	0x010a
        /*063a*/ 	.byte	0x04
	.zero		1


	//   ....[28]....
        /*063c*/ 	.word	0x00007af0
        /*0640*/ 	.word	0x000000ff
        /*0644*/ 	.word	0x00038850
        /*0648*/ 	.short	0x010a
        /*064a*/ 	.byte	0x04
	.zero		1


	//   ....[29]....
        /*064c*/ 	.word	0x00007b30
        /*0650*/ 	.word	0x000000ff
        /*0654*/ 	.word	0x00038850
        /*0658*/ 	.short	0x010a
        /*065a*/ 	.byte	0x04
	.zero		1


	//   ....[30]....
        /*065c*/ 	.word	0x00008780
        /*0660*/ 	.word	0x0000000e
        /*0664*/ 	.word	0x00000000
        /*0668*/ 	.short	0x0101
        /*066a*/ 	.byte	0x3f
	.zero		1


	//   ....[31]....
        /*066c*/ 	.word	0x00008a50
        /*0670*/ 	.word	0x0000009b
        /*0674*/ 	.word	0x00000000
        /*0678*/ 	.short	0x0101
        /*067a*/ 	.byte	0x3f
	.zero		1


	//   ....[32]....
        /*067c*/ 	.word	0x00009400
        /*0680*/ 	.word	0x000000ff
        /*0684*/ 	.word	0x00038850
        /*0688*/ 	.short	0x010a
        /*068a*/ 	.byte	0x09
	.zero		1


	//   ....[33]....
        /*068c*/ 	.word	0x00009440
        /*0690*/ 	.word	0x000000ff
        /*0694*/ 	.word	0x00038850
        /*0698*/ 	.short	0x010a
        /*069a*/ 	.byte	0x09
	.zero		1


	//   ....[34]....
        /*069c*/ 	.word	0x00009e00
        /*06a0*/ 	.word	0x00000007
        /*06a4*/ 	.word	0x00000000
        /*06a8*/ 	.short	0x0101
        /*06aa*/ 	.byte	0x3f
	.zero		1


	//   ....[35]....
        /*06ac*/ 	.word	0x0000b950
        /*06b0*/ 	.word	0x000000ff
        /*06b4*/ 	.word	0x00000000
        /*06b8*/ 	.short	0x0101
        /*06ba*/ 	.byte	0x05
	.zero		1


	//   ....[36]....
        /*06bc*/ 	.word	0x0000b9c0
        /*06c0*/ 	.word	0x000000ff
        /*06c4*/ 	.word	0x00000000
        /*06c8*/ 	.short	0x0101
        /*06ca*/ 	.byte	0x04
	.zero		1


	//   ....[37]....
        /*06cc*/ 	.word	0x0000cbf0
        /*06d0*/ 	.word	0x00000002
        /*06d4*/ 	.word	0x00038840
        /*06d8*/ 	.short	0x010a
        /*06da*/ 	.byte	0x3f
	.zero		1


	//   ....[38]....
        /*06dc*/ 	.word	0x0000dc90
        /*06e0*/ 	.word	0x000000ff
        /*06e4*/ 	.word	0x00038800
        /*06e8*/ 	.short	0x0107
        /*06ea*/ 	.byte	0x24
	.zero		1


	//   ....[39]....
        /*06ec*/ 	.word	0x0000dd00
        /*06f0*/ 	.word	0x000000ff
        /*06f4*/ 	.word	0x00038800
        /*06f8*/ 	.short	0x0101
        /*06fa*/ 	.byte	0x24
	.zero		1


	//   ....[40]....
        /*06fc*/ 	.word	0x0000dd20
        /*0700*/ 	.word	0x000000ff
        /*0704*/ 	.word	0x00038820
        /*0708*/ 	.short	0x010a
        /*070a*/ 	.byte	0x24
	.zero		1


	//   ....[41]....
        /*070c*/ 	.word	0x0000e040
        /*0710*/ 	.word	0x00000003
        /*0714*/ 	.word	0x00038840
        /*0718*/ 	.short	0x010a
        /*071a*/ 	.byte	0x3f
	.zero		1


	//   ....[42]....
        /*071c*/ 	.word	0x0000e6a0
        /*0720*/ 	.word	0x00000002
        /*0724*/ 	.word	0x00038860
        /*0728*/ 	.short	0x010a
        /*072a*/ 	.byte	0x3f
	.zero		1


	//   ....[43]....
        /*072c*/ 	.word	0x0000ef70
        /*0730*/ 	.word	0x00000003
        /*0734*/ 	.word	0x00038840
        /*0738*/ 	.short	0x010a
        /*073a*/ 	.byte	0x3f
	.zero		1


	//   ....[44]....
        /*073c*/ 	.word	0x0000f5d0
        /*0740*/ 	.word	0x00000002
        /*0744*/ 	.word	0x00038860
        /*0748*/ 	.short	0x010a
        /*074a*/ 	.byte	0x3f
	.zero		1


	//   ....[45]....
        /*074c*/ 	.word	0x0000fe00
        /*0750*/ 	.word	0x00000003
        /*0754*/ 	.word	0x00038840
        /*0758*/ 	.short	0x010a
        /*075a*/ 	.byte	0x3f
	.zero		1


	//   ....[46]....
        /*075c*/ 	.word	0x00010450
        /*0760*/ 	.word	0x00000002
        /*0764*/ 	.word	0x00038860
        /*0768*/ 	.short	0x010a
        /*076a*/ 	.byte	0x3f
	.zero		1


	//   ....[47]....
        /*076c*/ 	.word	0x00010af0
        /*0770*/ 	.word	0x00000000
        /*0774*/ 	.word	0x00038860
        /*0778*/ 	.short	0x010a
        /*077a*/ 	.byte	0x3f
	.zero		1


	//   ....[48]....
        /*077c*/ 	.word	0x00011250
        /*0780*/ 	.word	0x00000000
        /*0784*/ 	.word	0x00038820
        /*0788*/ 	.short	0x010a
        /*078a*/ 	.byte	0x3f
	.zero		1


	//   ....[49]....
        /*078c*/ 	.word	0x00011460
        /*0790*/ 	.word	0x00000006
        /*0794*/ 	.word	0x00000000
        /*0798*/ 	.short	0x010a
        /*079a*/ 	.byte	0x3f
	.zero		1


	//   ....[50]....
        /*079c*/ 	.word	0x00011490
        /*07a0*/ 	.word	0x00000007
        /*07a4*/ 	.word	0x00000000
        /*07a8*/ 	.short	0x010a
        /*07aa*/ 	.byte	0x3f
	.zero		1


	//   ....[51]....
        /*07ac*/ 	.word	0x000114f0
        /*07b0*/ 	.word	0x00000004
        /*07b4*/ 	.word	0x00000000
        /*07b8*/ 	.short	0x010a
        /*07ba*/ 	.byte	0x3f
	.zero		1


	//   ....[52]....
        /*07bc*/ 	.word	0x00011520
        /*07c0*/ 	.word	0x00000003
        /*07c4*/ 	.word	0x00000000
        /*07c8*/ 	.short	0x010a
        /*07ca*/ 	.byte	0x3f
	.zero		1


	//   ....[53]....
        /*07cc*/ 	.word	0x00011590
        /*07d0*/ 	.word	0x00000003
        /*07d4*/ 	.word	0x00038800
        /*07d8*/ 	.short	0x010a
        /*07da*/ 	.byte	0x3f
	.zero		1


	//   ....[54]....
        /*07dc*/ 	.word	0x000115e0
        /*07e0*/ 	.word	0x00000000
        /*07e4*/ 	.word	0x00038830
        /*07e8*/ 	.short	0x010a
        /*07ea*/ 	.byte	0x3f
	.zero		1


	//   ....[55]....
        /*07ec*/ 	.word	0x00011650
        /*07f0*/ 	.word	0x00000098
        /*07f4*/ 	.word	0x00038830
        /*07f8*/ 	.short	0x010a
        /*07fa*/ 	.byte	0x3f
	.zero		1


	//   ....[56]....
        /*07fc*/ 	.word	0x000116b0
        /*0800*/ 	.word	0x00000003
        /*0804*/ 	.word	0x00038850
        /*0808*/ 	.short	0x010a
        /*080a*/ 	.byte	0x3f
	.zero		1


	//   ....[57]....
        /*080c*/ 	.word	0x00011710
        /*0810*/ 	.word	0x00000007
        /*0814*/ 	.word	0x00038850
        /*0818*/ 	.short	0x010a
        /*081a*/ 	.byte	0x3f
	.zero		1


	//   ....[58]....
        /*081c*/ 	.word	0x000118b0
        /*0820*/ 	.word	0x00000002
        /*0824*/ 	.word	0x00038840
        /*0828*/ 	.short	0x010a
        /*082a*/ 	.byte	0x3f
	.zero		1


	//   ....[59]....
        /*082c*/ 	.word	0x000125b0
        /*0830*/ 	.word	0x00000002
        /*0834*/ 	.word	0x00038820
        /*0838*/ 	.short	0x010a
        /*083a*/ 	.byte	0x3f
	.zero		1


	//   ....[60]....
        /*083c*/ 	.word	0x00012600
        /*0840*/ 	.word	0x00000003
        /*0844*/ 	.word	0x00038840
        /*0848*/ 	.short	0x010a
        /*084a*/ 	.byte	0x3f
	.zero		1


	//   ....[61]....
        /*084c*/ 	.word	0x00012650
        /*0850*/ 	.word	0x00000002
        /*0854*/ 	.word	0x00038860
        /*0858*/ 	.short	0x010a
        /*085a*/ 	.byte	0x3f
	.zero		1


	//   ....[62]....
        /*085c*/ 	.word	0x000126a0
        /*0860*/ 	.word	0x00000003
        /*0864*/ 	.word	0x00038840
        /*0868*/ 	.short	0x010a
        /*086a*/ 	.byte	0x3f
	.zero		1


	//   ....[63]....
        /*086c*/ 	.word	0x000126f0
        /*0870*/ 	.word	0x00000002
        /*0874*/ 	.word	0x00038860
        /*0878*/ 	.short	0x010a
        /*087a*/ 	.byte	0x3f
	.zero		1


	//   ....[64]....
        /*087c*/ 	.word	0x00012740
        /*0880*/ 	.word	0x00000003
        /*0884*/ 	.word	0x00038840
        /*0888*/ 	.short	0x010a
        /*088a*/ 	.byte	0x3f
	.zero		1


	//   ....[65]....
        /*088c*/ 	.word	0x00012790
        /*0890*/ 	.word	0x00000002
        /*0894*/ 	.word	0x00038860
        /*0898*/ 	.short	0x010a
        /*089a*/ 	.byte	0x3f
	.zero		1


	//   ....[66]....
        /*089c*/ 	.word	0x000127e0
        /*08a0*/ 	.word	0x00000000
        /*08a4*/ 	.word	0x00038860
        /*08a8*/ 	.short	0x010a
        /*08aa*/ 	.byte	0x3f
	.zero		1


	//   ....[67]....
        /*08ac*/ 	.word	0x00012830
        /*08b0*/ 	.word	0x00000000
        /*08b4*/ 	.word	0x00038820
        /*08b8*/ 	.short	0x010a
        /*08ba*/ 	.byte	0x3f
	.zero		1


	//   ....[68]....
        /*08bc*/ 	.word	0x000129d0
        /*08c0*/ 	.word	0x00000006
        /*08c4*/ 	.word	0x00000000
        /*08c8*/ 	.short	0x010a
        /*08ca*/ 	.byte	0x3f
	.zero		1


	//   ....[69]....
        /*08cc*/ 	.word	0x00012a20
        /*08d0*/ 	.word	0x00000007
        /*08d4*/ 	.word	0x00000000
        /*08d8*/ 	.short	0x010a
        /*08da*/ 	.byte	0x3f
	.zero		1


	//   ....[70]....
        /*08dc*/ 	.word	0x00012a70
        /*08e0*/ 	.word	0x00000004
        /*08e4*/ 	.word	0x00000000
        /*08e8*/ 	.short	0x010a
        /*08ea*/ 	.byte	0x3f
	.zero		1


	//----- nvinfo : EIATTR_NUM_MBARRIERS
	.align		4
.L_127:
        /*08ec*/ 	.byte	0x03, 0x38
        /*08ee*/ 	.short	0x0016


	//----- nvinfo : EIATTR_EXIT_INSTR_OFFSETS
	.align		4
        /*08f0*/ 	.byte	0x04, 0x1c
        /*08f2*/ 	.short	(.L_129 - .L_128)


	//   ....[0]....
.L_128:
        /*08f4*/ 	.word	0x00000f10


	//   ....[1]....
        /*08f8*/ 	.word	0x0000bfc0


	//   ....[2]....
        /*08fc*/ 	.word	0x00011570


	//----- nvinfo : EIATTR_MAX_THREADS
	.align		4
.L_129:
        /*0900*/ 	.byte	0x04, 0x05
        /*0902*/ 	.short	(.L_131 - .L_130)
.L_130:
        /*0904*/ 	.word	0x00000180
        /*0908*/ 	.word	0x00000001
        /*090c*/ 	.word	0x00000001


	//----- nvinfo : EIATTR_CRS_STACK_SIZE
	.align		4
.L_131:
        /*0910*/ 	.byte	0x04, 0x1e
        /*0912*/ 	.short	(.L_133 - .L_132)
.L_132:
        /*0914*/ 	.word	0x00000000


	//----- nvinfo : EIATTR_CBANK_PARAM_SIZE
	.align		4
.L_133:
        /*0918*/ 	.byte	0x03, 0x19
        /*091a*/ 	.short	0x0a70


	//----- nvinfo : EIATTR_PARAM_CBANK
	.align		4
        /*091c*/ 	.byte	0x04, 0x0a
        /*091e*/ 	.short	(.L_135 - .L_134)
	.align		4
.L_134:
        /*0920*/ 	.word	index@(.nv.constant0._ZN7cutlass13device_kernelIN5flash11enable_sm90INS1_16FlashAttnFwdSm90INS1_25CollectiveMainloopFwdSm90ILi2EN4cute5tupleIJNS5_1CILi2EEENS7_ILi1EEES9_EEENS6_IJNS7_ILi128EEENS7_ILi80EEENS7_ILi256EEEEEELi256ENS_10bfloat16_tEfNS_4arch4Sm90ELb0ELb0ELb0ELb0ELb0ELb0ELb0ELb1ELb1ELb1ELb0ELb0EEENS1_21CollectiveEpilogueFwdINS6_IJSB_SD_SC_EEESA_SF_SH_Li256ELb0ELb1ELb0ELb0EEENS1_29StaticPersistentTileSchedulerILb0EEEEEEEEEvNT_6ParamsE)
        /*0924*/ 	.short	0x0210
        /*0926*/ 	.short	0x0a70


	//----- nvinfo : EIATTR_SW_WAR
	.align		4
.L_135:
        /*0928*/ 	.byte	0x04, 0x36
        /*092a*/ 	.short	(.L_137 - .L_136)
.L_136:
        /*092c*/ 	.word	0x00000008
.L_137:


//--------------------- .nv.info._ZN7cutlass13device_kernelIN5flash11enable_sm90INS1_16FlashAttnFwdSm90INS1_25CollectiveMainloopFwdSm90ILi2EN4cute5tupleIJNS5_1CILi1EEES8_S8_EEENS6_IJNS7_ILi128EEENS7_ILi80EEENS7_ILi256EEEEEELi256ENS_10bfloat16_tEfNS_4arch4Sm90ELb0ELb0ELb0ELb1ELb0ELb0ELb0ELb1ELb1ELb1ELb0ELb0EEENS1_21CollectiveEpilogueFwdINS6_IJSA_SC_SB_EEES9_SE_SG_Li256ELb1ELb1ELb0ELb0EEENS1_36VarlenDynamicPersistentTileSchedulerILi128ELi80ELi256ELi128ELb0ELb1ELb1ELb0ELb1ELb1EEEEEEEEEvNT_6ParamsE --------------------------
	.section	.nv.info._ZN7cutlass13device_kernelIN5flash11enable_sm90INS1_16FlashAttnFwdSm90INS1_25CollectiveMainloopFwdSm90ILi2EN4cute5tupleIJNS5_1CILi1EEES8_S8_EEENS6_IJNS7_ILi128EEENS7_ILi80EEENS7_ILi256EEEEEELi256ENS_10bfloat16_tEfNS_4arch4Sm90ELb0ELb0ELb0ELb1ELb0ELb0ELb0ELb1ELb1ELb1ELb0ELb0EEENS1_21CollectiveEpilogueFwdINS6_IJSA_SC_SB_EEES9_SE_SG_Li256ELb1ELb1ELb0ELb0EEENS1_36VarlenDynamicPersistentTileSchedulerILi128ELi80ELi256ELi128ELb0ELb1ELb1ELb0ELb1ELb1EEEEEEEEEvNT_6ParamsE,"",@"SHT_CUDA_INFO"
	.sectionflags	@""
	.align	4


	//----- nvinfo : EIATTR_CUDA_API_VERSION
	.align		4
        /*0000*/ 	.byte	0x04, 0x37
        /*0002*/ 	.short	(.L_139 - .L_138)
.L_138:
        /*0004*/ 	.word	0x00000082


	//----- nvinfo : EIATTR_KPARAM_INFO
	.align		4
.L_139:
        /*0008*/ 	.byte	0x04, 0x17
        /*000a*/ 	.short	(.L_141 - .L_140)
.L_140:
        /*000c*/ 	.word	0x00000000
        /*0010*/ 	.short	0x0000
        /*0012*/ 	.short	0x0070
        /*0014*/ 	.byte	0x00, 0xf0, 0x01, 0x2a


	//----- nvinfo : EIATTR_SPARSE_MMA_MASK
	.align		4
.L_141:
        /*0018*/ 	.byte	0x03, 0x50
        /*001a*/ 	.short	0x0000


	//----- nvinfo : EIATTR_MAXREG_COUNT
	.align		4
        /*001c*/ 	.byte	0x03, 0x1b
        /*001e*/ 	.short	0x00a8


	//----- nvinfo : EIATTR_NUM_BARRIERS
	.align		4
        /*0020*/ 	.byte	0x02, 0x4c
        /*0022*/ 	.byte	0x09
	.zero		1


	//----- nvinfo : EIATTR_EXTERNS
	.align		4
        /*0024*/ 	.byte	0x04, 0x0f
        /*0026*/ 	.short	(.L_143 - .L_142)


	//   ....[0]....
	.align		4
.L_142:
        /*0028*/ 	.word	index@(__assertfail)


	//----- nvinfo : EIATTR_ANNOTATIONS
	.align		4
.L_143:
        /*002c*/ 	.byte	0x04, 0x55
        /*002e*/ 	.short	(.L_145 - .L_144)


	//   ....[0]....
.L_144:
        /* <DEDUP_REMOVED lines=80> */
        /*0524*/ 	.byte	0xf0, 0x47, 0x01, 0x00, 0x01, 0x00, 0x00, 0x00, 0x10, 0x54, 0x01, 0x00


	//----- nvinfo : EIATTR_MERCURY_ISA_VERSION
	.align		4
.L_145:
        /*0530*/ 	.byte	0x03, 0x5f
        /*0532*/ 	.short	0x0101


	//----- nvinfo : EIATTR_UNUSED_LOAD_BYTE_OFFSET
	.align		4
        /*0534*/ 	.byte	0x04, 0x44
        /*0536*/ 	.short	(.L_147 - .L_146)


	//   ....[0]....
.L_146:
        /*0538*/ 	.word	0x00000a10
        /*053c*/ 	.word	0x0000fff0


	//   ....[1]....
        /*0540*/ 	.word	0x0000a6e0
        /*0544*/ 	.word	0x0000fff0


	//----- nvinfo : EIATTR_INT_WARP_WIDE_INSTR_OFFSETS
	.align		4
.L_147:
        /*0548*/ 	.byte	0x04, 0x31
        /*054a*/ 	.short	(.L_149 - .L_148)


	//   ....[0]....
.L_148:
        /*054c*/ 	.word	0x00000130


	//   ....[1]....
        /*0550*/ 	.word	0x00000170


	//   ....[2]....
        /*0554*/ 	.word	0x000001e0


	//   ....[3]....
        /*0558*/ 	.word	0x000081d0


	//   ....[4]....
        /*055c*/ 	.word	0x0000e790


	//   ....[5]....
        /*0560*/ 	.word	0x0000e830


	//   ....[6]....
        /*0564*/ 	.word	0x00012ed0


	//   ....[7]....
        /*0568*/ 	.word	0x00012f40


	//----- nvinfo : EIATTR_COOP_GROUP_MASK_REGIDS
	.align		4
.L_149:
        /*056c*/ 	.byte	0x04, 0x29
        /*056e*/ 	.short	(.L_151 - .L_150)


	//   ....[0]....
.L_150:
        /*0570*/ 	.word	0xffffffff


	//   ....[1]....
        /*0574*/ 	.word	0xffffffff


	//   ....[2]....
        /*0578*/ 	.word	0xffffffff


	//   ....[3]....
        /*057c*/ 	.word	0xffffffff


	//   ....[4]....
        /*0580*/ 	.word	0xffffffff


	//   ....[5]....
        /*0584*/ 	.word	0xffffffff


	//   ....[6]....
        /*0588*/ 	.word	0xffffffff


	//   ....[7]....
        /*058c*/ 	.word	0xffffffff


	//   ....[8]....
        /*0590*/ 	.word	0xffffffff


	//   ....[9]....
        /*0594*/ 	.word	0xffffffff


	//   ....[10]....
        /*0598*/ 	.word	0xffffffff


	//   ....[11]....
        /*059c*/ 	.word	0xffffffff


	//   ....[12]....
        /*05a0*/ 	.word	0xffffffff


	//   ....[13]....
        /*05a4*/ 	.word	0xffffffff


	//   ....[14]....
        /*05a8*/ 	.word	0xffffffff


	//   ....[15]....
        /*05ac*/ 	.word	0xffffffff


	//   ....[16]....
        /*05b0*/ 	.word	0xffffffff


	//   ....[17]....
        /*05b4*/ 	.word	0xffffffff


	//   ....[18]....
        /*05b8*/ 	.word	0xffffffff


	//   ....[19]....
        /*05bc*/ 	.word	0xffffffff


	//   ....[20]....
        /*05c0*/ 	.word	0xffffffff


	//   ....[21]....
        /*05c4*/ 	.word	0xffffffff


	//   ....[22]....
        /*05c8*/ 	.word	0xffffffff


	//   ....[23]....
        /*05cc*/ 	.word	0xffffffff


	//   ....[24]....
        /*05d0*/ 	.word	0xffffffff


	//   ....[25]....
        /*05d4*/ 	.word	0xffffffff


	//   ....[26]....
        /*05d8*/ 	.word	0xffffffff


	//   ....[27]....
        /*05dc*/ 	.word	0xffffffff


	//   ....[28]....
        /*05e0*/ 	.word	0xffffffff


	//   ....[29]....
        /*05e4*/ 	.word	0xffffffff


	//   ....[30]....
        /*05e8*/ 	.word	0xffffffff


	//   ....[31]....
        /*05ec*/ 	.word	0xffffffff


	//   ....[32]....
        /*05f0*/ 	.word	0xffffffff


	//   ....[33]....
        /*05f4*/ 	.word	0xffffffff


	//   ....[34]....
        /*05f8*/ 	.word	0xffffffff


	//   ....[35]....
        /*05fc*/ 	.word	0xffffffff


	//   ....[36]....
        /*0600*/ 	.word	0xffffffff


	//   ....[37]....
        /*0604*/ 	.word	0xffffffff


	//   ....[38]....
        /*0608*/ 	.word	0xffffffff


	//   ....[39]....
        /*060c*/ 	.word	0xffffffff


	//   ....[40]....
        /*0610*/ 	.word	0xffffffff


	//   ....[41]....
        /*0614*/ 	.word	0xffffffff


	//   ....[42]....
        /*0618*/ 	.word	0xffffffff


	//   ....[43]....
        /*061c*/ 	.word	0xffffffff


	//   ....[44]....
        /*0620*/ 	.word	0xffffffff


	//   ....[45]....
        /*0624*/ 	.word	0xffffffff


	//   ....[46]....
        /*0628*/ 	.word	0xffffffff


	//   ....[47]....
        /*062c*/ 	.word	0xffffffff


	//   ....[48]....
        /*0630*/ 	.word	0xffffffff


	//   ....[49]....
        /*0634*/ 	.word	0xffffffff


	//   ....[50]....
        /*0638*/ 	.word	0xffffffff


	//   ....[51]....
        /*063c*/ 	.word	0xffffffff


	//   ....[52]....
        /*0640*/ 	.word	0xffffffff


	//   ....[53]....
        /*0644*/ 	.word	0xffffffff


	//   ....[54]....
        /*0648*/ 	.word	0xffffffff


	//   ....[55]....
        /*064c*/ 	.word	0xffffffff


	//   ....[56]....
        /*0650*/ 	.word	0xffffffff


	//   ....[57]....
        /*0654*/ 	.word	0xffffffff


	//   ....[58]....
        /*0658*/ 	.word	0xffffffff


	//   ....[59]....
        /*065c*/ 	.word	0xffffffff


	//   ....[60]....
        /*0660*/ 	.word	0xffffffff


	//   ....[61]....
        /*0664*/ 	.word	0xffffffff


	//   ....[62]....
        /*0668*/ 	.word	0xffffffff


	//   ....[63]....
        /*066c*/ 	.word	0xffffffff


	//   ....[64]....
        /*0670*/ 	.word	0xffffffff


	//   ....[65]....
        /*0674*/ 	.word	0xffffffff


	//   ....[66]....
        /*0678*/ 	.word	0xffffffff


	//   ....[67]....
        /*067c*/ 	.word	0xffffffff


	//   ....[68]....
        /*0680*/ 	.word	0xffffffff


	//   ....[69]....
        /*0684*/ 	.word	0xffffffff


	//   ....[70]....
        /*0688*/ 	.word	0xffffffff


	//   ....[71]....
        /*068c*/ 	.word	0xffffffff


	//   ....[72]....
        /*0690*/ 	.word	0xffffffff


	//   ....[73]....
        /*0694*/ 	.word	0xffffffff


	//   ....[74]....
        /*0698*/ 	.word	0xffffffff


	//   ....[75]....
        /*069c*/ 	.word	0xffffffff


	//   ....[76]....
        /*06a0*/ 	.word	0xffffffff


	//   ....[77]....
        /*06a4*/ 	.word	0xffffffff


	//   ....[78]....
        /*06a8*/ 	.word	0xffffffff


	//   ....[79]....
        /*06ac*/ 	.word	0xffffffff


	//   ....[80]....
        /*06b0*/ 	.word	0xffffffff


	//   ....[81]....
        /*06b4*/ 	.word	0xffffffff


	//   ....[82]....
        /*06b8*/ 	.word	0xffffffff


	//   ....[83]....
        /*06bc*/ 	.word	0xffffffff


	//   ....[84]....
        /*06c0*/ 	.word	0xffffffff


	//   ....[85]....
        /*06c4*/ 	.word	0xffffffff


	//   ....[86]....
        /*06c8*/ 	.word	0xffffffff


	//   ....[87]....
        /*06cc*/ 	.word	0xffffffff


	//   ....[88]....
        /*06d0*/ 	.word	0xffffffff


	//   ....[89]....
        /*06d4*/ 	.word	0xffffffff


	//   ....[90]....
        /*06d8*/ 	.word	0xffffffff


	//   ....[91]....
        /*06dc*/ 	.word	0x0500000f


	//   ....[92]....
        /*06e0*/ 	.word	0x0500000f


	//   ....[93]....
        /*06e4*/ 	.word	0x0500000f


	//   ....[94]....
        /*06e8*/ 	.word	0x0500000f


	//   ....[95]....
        /*06ec*/ 	.word	0x0500000f


	//   ....[96]....
        /*06f0*/ 	.word	0x0500000f


	//   ....[97]....
        /*06f4*/ 	.word	0x0500000f


	//   ....[98]....
        /*06f8*/ 	.word	0x0500000f


	//   ....[99]....
        /*06fc*/ 	.word	0x0500000f


	//   ....[100]....
        /*0700*/ 	.word	0x0500000f


	//   ....[101]....
        /*0704*/ 	.word	0x0500000f


	//   ....[102]....
        /*0708*/ 	.word	0x0500000f


	//   ....[103]....
        /*070c*/ 	.word	0x0500000f


	//   ....[104]....
        /*0710*/ 	.word	0x0500000f


	//   ....[105]....
        /*0714*/ 	.word	0x0500000f


	//   ....[106]....
        /*0718*/ 	.word	0x0500000f


	//   ....[107]....
        /*071c*/ 	.word	0x0500000f


	//   ....[108]....
        /*0720*/ 	.word	0x0500000f


	//   ....[109]....
        /*0724*/ 	.word	0x0500000f


	//   ....[110]....
        /*0728*/ 	.word	0x0500000f


	//   ....[111]....
        /*072c*/ 	.word	0x0500000f


	//   ....[112]....
        /*0730*/ 	.word	0x0500000f


	//   ....[113]....
        /*0734*/ 	.word	0x0500000f


	//   ....[114]....
        /*0738*/ 	.word	0x0500000f


	//   ....[115]....
        /*073c*/ 	.word	0x0500000f


	//   ....[116]....
        /*0740*/ 	.word	0x0500000f


	//   ....[117]....
        /*0744*/ 	.word	0x0500000f


	//   ....[118]....
        /*0748*/ 	.word	0x0500000f


	//   ....[119]....
        /*074c*/ 	.word	0x0500000f


	//   ....[120]....
        /*0750*/ 	.word	0x0500000f


	//   ....[121]....
        /*0754*/ 	.word	0x0500000f


	//   ....[122]....
        /*0758*/ 	.word	0x0500000f


	//   ....[123]....
        /*075c*/ 	.word	0x0500000f


	//   ....[124]....
        /*0760*/ 	.word	0x0500000f


	//   ....[125]....
        /*0764*/ 	.word	0x0500000f


	//----- nvinfo : EIATTR_COOP_GROUP_INSTR_OFFSETS
	.align		4
.L_151:
        /*0768*/ 	.byte	0x04, 0x28
        /*076a*/ 	.short	(.L_153 - .L_152)


	//   ....[0]....
.L_152:
        /*076c*/ 	.word	0x00000060


	//   ....[1]....
        /*0770*/ 	.word	0x00000140


	//   ....[2]....
        /*0774*/ 	.word	0x00000190


	//   ....[3]....
        /*0778*/ 	.word	0x000003c0


	//   ....[4]....
        /*077c*/ 	.word	0x00000520


	//   ....[5]....
        /*0780*/ 	.word	0x00000640


	//   ....[6]....
        /*0784*/ 	.word	0x000007a0


	//   ....[7]....
        /*0788*/ 	.word	0x000016b0


	//   ....[8]....
        /*078c*/ 	.word	0x00004550


	//   ....[9]....
        /*0790*/ 	.word	0x00004590


	//   ....[10]....
        /*0794*/ 	.word	0x00004930


	//   ....[11]....
        /*0798*/ 	.word	0x000049b0


	//   ....[12]....
        /*079c*/ 	.word	0x00008430


	//   ....[13]....
        /*07a0*/ 	.word	0x00008550


	//   ....[14]....
        /*07a4*/ 	.word	0x000089e0


	//   ....[15]....
        /*07a8*/ 	.word	0x00008a00


	//   ....[16]....
        /*07ac*/ 	.word	0x000099f0


	//   ....[17]....
        /*07b0*/ 	.word	0x00009ab0


	//   ....[18]....
        /*07b4*/ 	.word	0x00009b80


	//   ....[19]....
        /*07b8*/ 	.word	0x00009d60


	//   ....[20]....
        /*07bc*/ 	.word	0x0000b8e0


	//   ....[21]....
        /*07c0*/ 	.word	0x0000b910


	//   ....[22]....
        /*07c4*/ 	.word	0x0000b9c0


	//   ....[23]....
        /*07c8*/ 	.word	0x0000ba00


	//   ....[24]....
        /*07cc*/ 	.word	0x0000c180


	//   ....[25]....
        /*07d0*/ 	.word	0x0000c1c0


	//   ....[26]....
        /*07d4*/ 	.word	0x0000c330


	//   ....[27]....
        /*07d8*/ 	.word	0x0000c350


	//   ....[28]....
        /*07dc*/ 	.word	0x0000c4a0


	//   ....[29]....
        /*07e0*/ 	.word	0x0000c4c0


	//   ....[30]....
        /*07e4*/ 	.word	0x0000c620


	//   ....[31]....
        /*07e8*/ 	.word	0x0000c640


	//   ....[32]....
        /*07ec*/ 	.word	0x0000d060


	//   ....[33]....
        /*07f0*/ 	.word	0x0000d090


	//   ....[34]....
        /*07f4*/ 	.word	0x0000d1f0


	//   ....[35]....
        /*07f8*/ 	.word	0x0000d210


	//   ....[36]....
        /*07fc*/ 	.word	0x0000d360


	//   ....[37]....
        /*0800*/ 	.word	0x0000d380


	//   ....[38]....
        /*0804*/ 	.word	0x0000d4e0


	//   ....[39]....
        /*0808*/ 	.word	0x0000d500


	//   ....[40]....
        /*080c*/ 	.word	0x0000d6c0


	//   ....[41]....
        /*0810*/ 	.word	0x0000d8b0


	//   ....[42]....
        /*0814*/ 	.word	0x0000d8e0


	//   ....[43]....
        /*0818*/ 	.word	0x0000d910


	//   ....[44]....
        /*081c*/ 	.word	0x0000d940


	//   ....[45]....
        /*0820*/ 	.word	0x0000d970


	//   ....[46]....
        /*0824*/ 	.word	0x0000d9a0


	//   ....[47]....
        /*0828*/ 	.word	0x0000db20


	//   ....[48]....
        /*082c*/ 	.word	0x0000db50


	//   ....[49]....
        /*0830*/ 	.word	0x0000db80


	//   ....[50]....
        /*0834*/ 	.word	0x0000dbb0


	//   ....[51]....
        /*0838*/ 	.word	0x0000dbe0


	//   ....[52]....
        /*083c*/ 	.word	0x0000dc10


	//   ....[53]....
        /*0840*/ 	.word	0x0000dcb0


	//   ....[54]....
        /*0844*/ 	.word	0x0000dce0


	//   ....[55]....
        /*0848*/ 	.word	0x0000dd70


	//   ....[56]....
        /*084c*/ 	.word	0x0000edc0


	//   ....[57]....
        /*0850*/ 	.word	0x0000fac0


	//   ....[58]....
        /*0854*/ 	.word	0x0000faf0


	//   ....[59]....
        /*0858*/ 	.word	0x0000fb10


	//   ....[60]....
        /*085c*/ 	.word	0x0000fbc0


	//   ....[61]....
        /*0860*/ 	.word	0x0000fbd0


	//   ....[62]....
        /*0864*/ 	.word	0x0000fc80


	//   ....[63]....
        /*0868*/ 	.word	0x0000fc90


	//   ....[64]....
        /*086c*/ 	.word	0x0000fd40


	//   ....[65]....
        /*0870*/ 	.word	0x0000fd50


	//   ....[66]....
        /*0874*/ 	.word	0x0000fe00


	//   ....[67]....
        /*0878*/ 	.word	0x0000fe10


	//   ....[68]....
        /*087c*/ 	.word	0x0000fec0


	//   ....[69]....
        /*0880*/ 	.word	0x0000fed0


	//   ....[70]....
        /*0884*/ 	.word	0x0000ff80


	//   ....[71]....
        /*0888*/ 	.word	0x0000ff90


	//   ....[72]....
        /*088c*/ 	.word	0x0000ffe0


	//   ....[73]....
        /*0890*/ 	.word	0x00013810


	//   ....[74]....
        /*0894*/ 	.word	0x00013840


	//   ....[75]....
        /*0898*/ 	.word	0x00013880


	//   ....[76]....
        /*089c*/ 	.word	0x000138b0


	//   ....[77]....
        /*08a0*/ 	.word	0x000138e0


	//   ....[78]....
        /*08a4*/ 	.word	0x00013910


	//   ....[79]....
        /*08a8*/ 	.word	0x00013940


	//   ....[80]....
        /*08ac*/ 	.word	0x00013970


	//   ....[81]....
        /*08b0*/ 	.word	0x00013b00


	//   ....[82]....
        /*08b4*/ 	.word	0x00013b30


	//   ....[83]....
        /*08b8*/ 	.word	0x00013b60


	//   ....[84]....
        /*08bc*/ 	.word	0x00013b90


	//   ....[85]....
        /*08c0*/ 	.word	0x00013bc0


	//   ....[86]....
        /*08c4*/ 	.word	0x00013bf0


	//   ....[87]....
        /*08c8*/ 	.word	0x00013cb0


	//   ....[88]....
        /*08cc*/ 	.word	0x00013cd0


	//   ....[89]....
        /*08d0*/ 	.word	0x00013d40


	//   ....[90]....
        /*08d4*/ 	.word	0x000141d0


	//   ....[91]....
        /*08d8*/ 	.word	0x000146e0


	//   ....[92]....
        /*08dc*/ 	.word	0x000148b0


	//   ....[93]....
        /*08e0*/ 	.word	0x00014900


	//   ....[94]....
        /*08e4*/ 	.word	0x00014a40


	//   ....[95]....
        /*08e8*/ 	.word	0x00014a90


	//   ....[96]....
        /*08ec*/ 	.word	0x00014bd0


	//   ....[97]....
        /*08f0*/ 	.word	0x00014c20


	//   ....[98]....
        /*08f4*/ 	.word	0x00014d60


	//   ....[99]....
        /*08f8*/ 	.word	0x00014db0


	//   ....[100]....
        /*08fc*/ 	.word	0x00014ef0


	//   ....[101]....
        /*0900*/ 	.word	0x00014f40


	//   ....[102]....
        /*0904*/ 	.word	0x00015080


	//   ....[103]....
        /*0908*/ 	.word	0x000150d0


	//   ....[104]....
        /*090c*/ 	.word	0x000151f0


	//   ....[105]....
        /*0910*/ 	.word	0x00015260


	//   ....[106]....
        /*0914*/ 	.word	0x00015380


	//   ....[107]....
        /*0918*/ 	.word	0x000153d0


	//   ....[108]....
        /*091c*/ 	.word	0x00015700


	//   ....[109]....
        /*0920*/ 	.word	0x000157a0


	//   ....[110]....
        /*0924*/ 	.word	0x000158d0


	//   ....[111]....
        /*0928*/ 	.word	0x00015950


	//   ....[112]....
        /*092c*/ 	.word	0x000159d0


	//   ....[113]....
        /*0930*/ 	.word	0x00015a50


	//   ....[114]....
        /*0934*/ 	.word	0x00015ad0


	//   ....[115]....
        /*0938*/ 	.word	0x00015b60


	//   ....[116]....
        /*093c*/ 	.word	0x00015c00


	//   ....[117]....
        /*0940*/ 	.word	0x00015cb0


	//   ....[118]....
        /*0944*/ 	.word	0x00015d30


	//   ....[119]....
        /*0948*/ 	.word	0x00015db0


	//   ....[120]....
        /*094c*/ 	.word	0x00015e30


	//   ....[121]....
        /*0950*/ 	.word	0x00015ec0


	//   ....[122]....
        /*0954*/ 	.word	0x00015f40


	//   ....[123]....
        /*0958*/ 	.word	0x00015fe0


	//   ....[124]....
        /*095c*/ 	.word	0x00016070


	//   ....[125]....
        /*0960*/ 	.word	0x000161a0


	//----- nvinfo : EIATTR_REG_RECONFIG
	.align		4
.L_153:
        /*0964*/ 	.byte	0x01, 0x54
	.zero		2


	//----- nvinfo : EIATTR_SYSCALL_OFFSETS
	.align		4
        /*0968*/ 	.byte	0x04, 0x46
        /*096a*/ 	.short	(.L_155 - .L_154)


	//   ....[0]....
.L_154:
        /*096c*/ 	.word	0x00001890


	//   ....[1]....
        /*0970*/ 	.word	0x0000e9a0


	//   ....[2]....
        /*0974*/ 	.word	0x0000eb00


	//   ....[3]....
        /*0978*/ 	.word	0x0000ec00


	//   ....[4]....
        /*097c*/ 	.word	0x0000f640


	//----- nvinfo : EIATTR_MBARRIER_INSTR_OFFSETS
	.align		4
.L_155:
        /*0980*/ 	.byte	0x04, 0x39
        /*0982*/ 	.short	(.L_157 - .L_156)


	//   ....[0]....
.L_156:
        /*0984*/ 	.word	0x00000270
        /*0988*/ 	.word	0x000000ff
        /*098c*/ 	.word	0x00038800
        /*0990*/ 	.short	0x0100
        /*0992*/ 	.byte	0x08
	.zero		1


	//   ....[1]....
        /*0994*/ 	.word	0x00000280
        /*0998*/ 	.word	0x000000ff
        /*099c*/ 	.word	0x00038820
        /*09a0*/ 	.short	0x0100
        /*09a2*/ 	.byte	0x08
	.zero		1


	//   ....[2]....
        /*09a4*/ 	.word	0x00000370
        /*09a8*/ 	.word	0x000000ff
        /*09ac*/ 	.word	0x00038830
        /*09b0*/ 	.short	0x0100
        /*09b2*/ 	.byte	0x08
	.zero		1


	//   ....[3]....
        /*09b4*/ 	.word	0x00000380
        /*09b8*/ 	.word	0x000000ff
        /*09bc*/ 	.word	0x00038840
        /*09c0*/ 	.short	0x0100
        /*09c2*/ 	.byte	0x08
	.zero		1


	//   ....[4]....
        /*09c4*/ 	.word	0x00000390
        /*09c8*/ 	.word	0x000000ff
        /*09cc*/ 	.word	0x00038838
        /*09d0*/ 	.short	0x0100
        /*09d2*/ 	.byte	0x08
	.zero		1


	//   ....[5]....
        /*09d4*/ 	.word	0x000003a0
        /*09d8*/ 	.word	0x000000ff
        /*09dc*/ 	.word	0x00038848
        /*09e0*/ 	.short	0x0100
        /*09e2*/ 	.byte	0x08
	.zero		1


	//   ....[6]....
        /*09e4*/ 	.word	0x000004d0
        /*09e8*/ 	.word	0x000000ff
        /*09ec*/ 	.word	0x00038850
        /*09f0*/ 	.short	0x0100
        /*09f2*/ 	.byte	0x08
	.zero		1


	//   ....[7]....
        /*09f4*/ 	.word	0x000004e0
        /*09f8*/ 	.word	0x000000ff
        /*09fc*/ 	.word	0x00038860
        /*0a00*/ 	.short	0x0100
        /*0a02*/ 	.byte	0x08
	.zero		1


	//   ....[8]....
        /*0a04*/ 	.word	0x000004f0
        /*0a08*/ 	.word	0x000000ff
        /*0a0c*/ 	.word	0x00038858
        /*0a10*/ 	.short	0x0100
        /*0a12*/ 	.byte	0x08
	.zero		1


	//   ....[9]....
        /*0a14*/ 	.word	0x00000500
        /*0a18*/ 	.word	0x000000ff
        /*0a1c*/ 	.word	0x00038868
        /*0a20*/ 	.short	0x0100
        /*0a22*/ 	.byte	0x08
	.zero		1


	//   ....[10]....
        /*0a24*/ 	.word	0x000005f0
        /*0a28*/ 	.word	0x000000ff
        /*0a2c*/ 	.word	0x00038870
        /*0a30*/ 	.short	0x0100
        /*0a32*/ 	.byte	0x06
	.zero		1


	//   ....[11]....
        /*0a34*/ 	.word	0x00000600
        /*0a38*/ 	.word	0x000000ff
        /*0a3c*/ 	.word	0x00038880
        /*0a40*/ 	.short	0x0100
        /*0a42*/ 	.byte	0x06
	.zero		1


	//   ....[12]....
        /*0a44*/ 	.word	0x00000610
        /*0a48*/ 	.word	0x000000ff
        /*0a4c*/ 	.word	0x00038878
        /*0a50*/ 	.short	0x0100
        /*0a52*/ 	.byte	0x06
	.zero		1


	//   ....[13]....
        /*0a54*/ 	.word	0x00000620
        /*0a58*/ 	.word	0x000000ff
        /*0a5c*/ 	.word	0x00038888
        /*0a60*/ 	.short	0x0100
        /*0a62*/ 	.byte	0x06
	.zero		1


	//   ....[14]....
        /*0a64*/ 	.word	0x00000750
        /*0a68*/ 	.word	0x000000ff
        /*0a6c*/ 	.word	0x00038890
        /*0a70*/ 	.short	0x0100
        /*0a72*/ 	.byte	0x08
	.zero		1


	//   ....[15]....
        /*0a74*/ 	.word	0x00000760
        /*0a78*/ 	.word	0x000000ff
        /*0a7c*/ 	.word	0x000388a0
        /*0a80*/ 	.short	0x0100
        /*0a82*/ 	.byte	0x08
	.zero		1


	//   ....[16]....
        /*0a84*/ 	.word	0x00000770
        /*0a88*/ 	.word	0x000000ff
        /*0a8c*/ 	.word	0x00038898
        /*0a90*/ 	.short	0x0100
        /*0a92*/ 	.byte	0x08
	.zero		1


	//   ....[17]....
        /*0a94*/ 	.word	0x00000780
        /*0a98*/ 	.word	0x000000ff
        /*0a9c*/ 	.word	0x000388a8
        /*0aa0*/ 	.short	0x0100
        /*0aa2*/ 	.byte	0x08
	.zero		1


	//   ....[18]....
        /*0aa4*/ 	.word	0x000008b0
        /*0aa8*/ 	.word	0x000000ff
        /*0aac*/ 	.word	0x000388b0
        /*0ab0*/ 	.short	0x0100
        /*0ab2*/ 	.byte	0x08
	.zero		1


	//   ....[19]....
        /*0ab4*/ 	.word	0x000008c0
        /*0ab8*/ 	.word	0x000000ff
        /*0abc*/ 	.word	0x000388c0
        /*0ac0*/ 	.short	0x0100
        /*0ac2*/ 	.byte	0x08
	.zero		1


	//   ....[20]....
        /*0ac4*/ 	.word	0x000008d0
        /*0ac8*/ 	.word	0x000000ff
        /*0acc*/ 	.word	0x000388b8
        /*0ad0*/ 	.short	0x0100
        /*0ad2*/ 	.byte	0x08
	.zero		1


	//   ....[21]....
        /*0ad4*/ 	.word	0x000008e0
        /*0ad8*/ 	.word	0x000000ff
        /*0adc*/ 	.word	0x000388c8
        /*0ae0*/ 	.short	0x0100
        /*0ae2*/ 	.byte	0x08
	.zero		1


	//   ....[22]....
        /*0ae4*/ 	.word	0x00001960
        /*0ae8*/ 	.word	0x00000005
        /*0aec*/ 	.word	0x00038800
        /*0af0*/ 	.short	0x010a
        /*0af2*/ 	.byte	0x3f
	.zero		1


	//   ....[23]....
        /*0af4*/ 	.word	0x000019d0
        /*0af8*/ 	.word	0x00000000
        /*0afc*/ 	.word	0x00038830
        /*0b00*/ 	.short	0x010a
        /*0b02*/ 	.byte	0x3f
	.zero		1


	//   ....[24]....
        /*0b04*/ 	.word	0x00001a40
        /*0b08*/ 	.word	0x00000000
        /*0b0c*/ 	.word	0x00038830
        /*0b10*/ 	.short	0x010a
        /*0b12*/ 	.byte	0x3f
	.zero		1


	//   ....[25]....
        /*0b14*/ 	.word	0x000044a0
        /*0b18*/ 	.word	0x00000000
        /*0b1c*/ 	.word	0x00000000
        /*0b20*/ 	.short	0x0101
        /*0b22*/ 	.byte	0x3f
	.zero		1


	//   ....[26]....
        /*0b24*/ 	.word	0x00005840
        /*0b28*/ 	.word	0x000000ff
        /*0b2c*/ 	.word	0x00038830
        /*0b30*/ 	.short	0x010a
        /*0b32*/ 	.byte	0x3d
	.zero		1


	//   ....[27]....
        /*0b34*/ 	.word	0x00005880
        /*0b38*/ 	.word	0x000000ff
        /*0b3c*/ 	.word	0x00038830
        /*0b40*/ 	.short	0x010a
        /*0b42*/ 	.byte	0x3d
	.zero		1


	//   ....[28]....
        /*0b44*/ 	.word	0x00008120
        /*0b48*/ 	.word	0x000000ff
        /*0b4c*/ 	.word	0x00038850
        /*0b50*/ 	.short	0x010a
        /*0b52*/ 	.byte	0x04
	.zero		1


	//   ....[29]....
        /*0b54*/ 	.word	0x00008160
        /*0b58*/ 	.word	0x000000ff
        /*0b5c*/ 	.word	0x00038850
        /*0b60*/ 	.short	0x010a
        /*0b62*/ 	.byte	0x04
	.zero		1


	//   ....[30]....
        /*0b64*/ 	.word	0x00008f20
        /*0b68*/ 	.word	0x000000ff
        /*0b6c*/ 	.word	0x00000000
        /*0b70*/ 	.short	0x0101
        /*0b72*/ 	.byte	0x3d
	.zero		1


	//   ....[31]....
        /*0b74*/ 	.word	0x00008f90
        /*0b78*/ 	.word	0x000000ff
        /*0b7c*/ 	.word	0x00000000
        /*0b80*/ 	.short	0x0101
        /*0b82*/ 	.byte	0x04
	.zero		1


	//   ....[32]....
        /*0b84*/ 	.word	0x00009950
        /*0b88*/ 	.word	0x0000000b
        /*0b8c*/ 	.word	0x00038850
        /*0b90*/ 	.short	0x010a
        /*0b92*/ 	.byte	0x3f
	.zero		1


	//   ....[33]....
        /*0b94*/ 	.word	0x00009990
        /*0b98*/ 	.word	0x0000000b
        /*0b9c*/ 	.word	0x00038850
        /*0ba0*/ 	.short	0x010a
        /*0ba2*/ 	.byte	0x3f
	.zero		1


	//   ....[34]....
        /*0ba4*/ 	.word	0x00009e80
        /*0ba8*/ 	.word	0x0000000b
        /*0bac*/ 	.word	0x00000000
        /*0bb0*/ 	.short	0x0101
        /*0bb2*/ 	.byte	0x3f
	.zero		1


	//   ....[35]....
        /*0bb4*/ 	.word	0x0000c1d0
        /*0bb8*/ 	.word	0x000000ab
        /*0bbc*/ 	.word	0x00000000
        /*0bc0*/ 	.short	0x0101
        /*0bc2*/ 	.byte	0x3f
	.zero		1


	//   ....[36]....
        /*0bc4*/ 	.word	0x0000f050
        /*0bc8*/ 	.word	0x00000000
        /*0bcc*/ 	.word	0x00038840
        /*0bd0*/ 	.short	0x010a
        /*0bd2*/ 	.byte	0x3f
	.zero		1


	//   ....[37]....
        /*0bd4*/ 	.word	0x00010140
        /*0bd8*/ 	.word	0x00000009
        /*0bdc*/ 	.word	0x00038800
        /*0be0*/ 	.short	0x0107
        /*0be2*/ 	.byte	0x3f
	.zero		1


	//   ....[38]....
        /*0be4*/ 	.word	0x00010250
        /*0be8*/ 	.word	0x00000002
        /*0bec*/ 	.word	0x00038800
        /*0bf0*/ 	.short	0x0101
        /*0bf2*/ 	.byte	0x3f
	.zero		1


	//   ....[39]....
        /*0bf4*/ 	.word	0x00010270
        /*0bf8*/ 	.word	0x00000002
        /*0bfc*/ 	.word	0x00038820
        /*0c00*/ 	.short	0x010a
        /*0c02*/ 	.byte	0x3f
	.zero		1


	//   ....[40]....
        /*0c04*/ 	.word	0x00010600
        /*0c08*/ 	.word	0x00000003
        /*0c0c*/ 	.word	0x00038840
        /*0c10*/ 	.short	0x010a
        /*0c12*/ 	.byte	0x3f
	.zero		1


	//   ....[41]....
        /*0c14*/ 	.word	0x00010bc0
        /*0c18*/ 	.word	0x00000003
        /*0c1c*/ 	.word	0x00000060
        /*0c20*/ 	.short	0x010a
        /*0c22*/ 	.byte	0x3f
	.zero		1


	//   ....[42]....
        /*0c24*/ 	.word	0x000114e0
        /*0c28*/ 	.word	0x00000003
        /*0c2c*/ 	.word	0x00038840
        /*0c30*/ 	.short	0x010a
        /*0c32*/ 	.byte	0x3f
	.zero		1


	//   ....[43]....
        /*0c34*/ 	.word	0x00011aa0
        /*0c38*/ 	.word	0x00000002
        /*0c3c*/ 	.word	0x00000060
        /*0c40*/ 	.short	0x010a
        /*0c42*/ 	.byte	0x3f
	.zero		1


	//   ....[44]....
        /*0c44*/ 	.word	0x000122d0
        /*0c48*/ 	.word	0x00000002
        /*0c4c*/ 	.word	0x00038840
        /*0c50*/ 	.short	0x010a
        /*0c52*/ 	.byte	0x3f
	.zero		1


	//   ....[45]....
        /*0c54*/ 	.word	0x00012890
        /*0c58*/ 	.word	0x00000002
        /*0c5c*/ 	.word	0x00000060
        /*0c60*/ 	.short	0x010a
        /*0c62*/ 	.byte	0x3f
	.zero		1


	//   ....[46]....
        /*0c64*/ 	.word	0x00013050
        /*0c68*/ 	.word	0x00000002
        /*0c6c*/ 	.word	0x00038860
        /*0c70*/ 	.short	0x010a
        /*0c72*/ 	.byte	0x3f
	.zero		1


	//   ....[47]....
        /*0c74*/ 	.word	0x00014150
        /*0c78*/ 	.word	0x00000000
        /*0c7c*/ 	.word	0x00038820
        /*0c80*/ 	.short	0x010a
        /*0c82*/ 	.byte	0x3f
	.zero		1


	//   ....[48]....
        /*0c84*/ 	.word	0x00014330
        /*0c88*/ 	.word	0x00000006
        /*0c8c*/ 	.word	0x00000000
        /*0c90*/ 	.short	0x010a
        /*0c92*/ 	.byte	0x3f
	.zero		1


	//   ....[49]....
        /*0c94*/ 	.word	0x000143a0
        /*0c98*/ 	.word	0x00000007
        /*0c9c*/ 	.word	0x00000000
        /*0ca0*/ 	.short	0x010a
        /*0ca2*/ 	.byte	0x3f
	.zero		1


	//   ....[50]....
        /*0ca4*/ 	.word	0x00014410
        /*0ca8*/ 	.word	0x00000004
        /*0cac*/ 	.word	0x00000000
        /*0cb0*/ 	.short	0x010a
        /*0cb2*/ 	.byte	0x3f
	.zero		1


	//   ....[51]....
        /*0cb4*/ 	.word	0x00014440
        /*0cb8*/ 	.word	0x00000003
        /*0cbc*/ 	.word	0x00000000
        /*0cc0*/ 	.short	0x010a
        /*0cc2*/ 	.byte	0x3f
	.zero		1


	//   ....[52]....
        /*0cc4*/ 	.word	0x000144a0
        /*0cc8*/ 	.word	0x00000005
        /*0ccc*/ 	.word	0x00038800
        /*0cd0*/ 	.short	0x010a
        /*0cd2*/ 	.byte	0x3f
	.zero		1


	//   ....[53]....
        /*0cd4*/ 	.word	0x000144f0
        /*0cd8*/ 	.word	0x00000000
        /*0cdc*/ 	.word	0x00038830
        /*0ce0*/ 	.short	0x010a
        /*0ce2*/ 	.byte	0x3f
	.zero		1


	//   ....[54]....
        /*0ce4*/ 	.word	0x00014550
        /*0ce8*/ 	.word	0x00000004
        /*0cec*/ 	.word	0x00038830
        /*0cf0*/ 	.short	0x010a
        /*0cf2*/ 	.byte	0x3f
	.zero		1


	//   ....[55]....
        /*0cf4*/ 	.word	0x000145b0
        /*0cf8*/ 	.word	0x00000003
        /*0cfc*/ 	.word	0x00038850
        /*0d00*/ 	.short	0x010a
        /*0d02*/ 	.byte	0x3f
	.zero		1


	//   ....[56]....
        /*0d04*/ 	.word	0x00014600
        /*0d08*/ 	.word	0x0000000b
        /*0d0c*/ 	.word	0x00038850
        /*0d10*/ 	.short	0x010a
        /*0d12*/ 	.byte	0x3f
	.zero		1


	//   ....[57]....
        /*0d14*/ 	.word	0x000147a0
        /*0d18*/ 	.word	0x00000000
        /*0d1c*/ 	.word	0x00038840
        /*0d20*/ 	.short	0x010a
        /*0d22*/ 	.byte	0x3f
	.zero		1


	//   ....[58]....
        /*0d24*/ 	.word	0x00015420
        /*0d28*/ 	.word	0x00000002
        /*0d2c*/ 	.word	0x00038820
        /*0d30*/ 	.short	0x010a
        /*0d32*/ 	.byte	0x3f
	.zero		1


	//   ....[59]....
        /*0d34*/ 	.word	0x00015470
        /*0d38*/ 	.word	0x00000003
        /*0d3c*/ 	.word	0x00038840
        /*0d40*/ 	.short	0x010a
        /*0d42*/ 	.byte	0x3f
	.zero		1


	//   ....[60]....
        /*0d44*/ 	.word	0x000154c0
        /*0d48*/ 	.word	0x00000003
        /*0d4c*/ 	.word	0x00000060
        /*0d50*/ 	.short	0x010a
        /*0d52*/ 	.byte	0x3f
	.zero		1


	//   ....[61]....
        /*0d54*/ 	.word	0x00015510
        /*0d58*/ 	.word	0x00000003
        /*0d5c*/ 	.word	0x00038840
        /*0d60*/ 	.short	0x010a
        /*0d62*/ 	.byte	0x3f
	.zero		1


	//   ....[62]....
        /*0d64*/ 	.word	0x00015560
        /*0d68*/ 	.word	0x00000002
        /*0d6c*/ 	.word	0x00000060
        /*0d70*/ 	.short	0x010a
        /*0d72*/ 	.byte	0x3f
	.zero		1


	//   ....[63]....
        /*0d74*/ 	.word	0x000155b0
        /*0d78*/ 	.word	0x00000002
        /*0d7c*/ 	.word	0x00038840
        /*0d80*/ 	.short	0x010a
        /*0d82*/ 	.byte	0x3f
	.zero		1


	//   ....[64]....
        /*0d84*/ 	.word	0x00015600
        /*0d88*/ 	.word	0x00000002
        /*0d8c*/ 	.word	0x00000060
        /*0d90*/ 	.short	0x010a
        /*0d92*/ 	.byte	0x3f
	.zero		1


	//   ....[65]....
        /*0d94*/ 	.word	0x00015650
        /*0d98*/ 	.word	0x00000002
        /*0d9c*/ 	.word	0x00038860
        /*0da0*/ 	.short	0x010a
        /*0da2*/ 	.byte	0x3f
	.zero		1


	//   ....[66]....
        /*0da4*/ 	.word	0x000160c0
        /*0da8*/ 	.word	0x00000000
        /*0dac*/ 	.word	0x00038820
        /*0db0*/ 	.short	0x010a
        /*0db2*/ 	.byte	0x3f
	.zero		1


	//   ....[67]....
        /*0db4*/ 	.word	0x00016260
        /*0db8*/ 	.word	0x00000006
        /*0dbc*/ 	.word	0x00000000
        /*0dc0*/ 	.short	0x010a
        /*0dc2*/ 	.byte	0x3f
	.zero		1


	//   ....[68]....
        /*0dc4*/ 	.word	0x000162b0
        /*0dc8*/ 	.word	0x00000007
        /*0dcc*/ 	.word	0x00000000
        /*0dd0*/ 	.short	0x010a
        /*0dd2*/ 	.byte	0x3f
	.zero		1


	//   ....[69]....
        /*0dd4*/ 	.word	0x00016300
        /*0dd8*/ 	.word	0x00000004
        /*0ddc*/ 	.word	0x00000000
        /*0de0*/ 	.short	0x010a
        /*0de2*/ 	.byte	0x3f
	.zero		1


	//----- nvinfo : EIATTR_NUM_MBARRIERS
	.align		4
.L_157:
        /*0de4*/ 	.byte	0x03, 0x38
        /*0de6*/ 	.short	0x0016


	//----- nvinfo : EIATTR_EXIT_INSTR_OFFSETS
	.align		4
        /*0de8*/ 	.byte	0x04, 0x1c
        /*0dea*/ 	.short	(.L_159 - .L_158)


	//   ....[0]....
.L_158:
        /*0dec*/ 	.word	0x00000a50


	//   ....[1]....
        /*0df0*/ 	.word	0x0000d680


	//   ....[2]....
        /*0df4*/ 	.word	0x00014490


	//----- nvinfo : EIATTR_MAX_THREADS
	.align		4
.L_159:
        /*0df8*/ 	.byte	0x04, 0x05
        /*0dfa*/ 	.short	(.L_161 - .L_160)
.L_160:
        /*0dfc*/ 	.word	0x00000180
        /*0e00*/ 	.word	0x00000001
        /*0e04*/ 	.word	0x00000001


	//----- nvinfo : EIATTR_CRS_STACK_SIZE
	.align		4
.L_161:
        /*0e08*/ 	.byte	0x04, 0x1e
        /*0e0a*/ 	.short	(.L_163 - .L_162)
.L_162:
        /*0e0c*/ 	.word	0x00000000


	//----- nvinfo : EIATTR_CBANK_PARAM_SIZE
	.align		4
.L_163:
        /*0e10*/ 	.byte	0x03, 0x19
        /*0e12*/ 	.short	0x0af0


	//----- nvinfo : EIATTR_PARAM_CBANK
	.align		4
        /*0e14*/ 	.byte	0x04, 0x0a
        /*0e16*/ 	.short	(.L_165 - .L_164)
	.align		4
.L_164:
        /*0e18*/ 	.word	index@(.nv.constant0._ZN7cutlass13device_kernelIN5flash11enable_sm90INS1_16FlashAttnFwdSm90INS1_25CollectiveMainloopFwdSm90ILi2EN4cute5tupleIJNS5_1CILi1EEES8_S8_EEENS6_IJNS7_ILi128EEENS7_ILi80EEENS7_ILi256EEEEEELi256ENS_10bfloat16_tEfNS_4arch4Sm90ELb0ELb0ELb0ELb1ELb0ELb0ELb0ELb1ELb1ELb1ELb0ELb0EEENS1_21CollectiveEpilogueFwdINS6_IJSA_SC_SB_EEES9_SE_SG_Li256ELb1ELb1ELb0ELb0EEENS1_36VarlenDynamicPersistentTileSchedulerILi128ELi80ELi256ELi128ELb0ELb1ELb1ELb0ELb1ELb1EEEEEEEEEvNT_6ParamsE)
        /*0e1c*/ 	.short	0x0210
        /*0e1e*/ 	.short	0x0af0


	//----- nvinfo : EIATTR_SW_WAR
	.align		4
.L_165:
        /*0e20*/ 	.byte	0x04, 0x36
        /*0e22*/ 	.short	(.L_167 - .L_166)
.L_166:
        /*0e24*/ 	.word	0x00000008
.L_167:


//--------------------- .nv.info._ZN7cutlass13device_kernelIN5flash11enable_sm90INS1_16FlashAttnFwdSm90INS1_25CollectiveMainloopFwdSm90ILi2EN4cute5tupleIJNS5_1CILi1EEES8_S8_EEENS6_IJNS7_ILi128EEENS7_ILi80EEENS7_ILi256EEEEEELi256ENS_10bfloat16_tEfNS_4arch4Sm90ELb0ELb0ELb0ELb1ELb0ELb1ELb0ELb1ELb1ELb1ELb0ELb0EEENS1_21CollectiveEpilogueFwdINS6_IJSA_SC_SB_EEES9_SE_SG_Li256ELb1ELb1ELb0ELb0EEENS1_36VarlenDynamicPersistentTileSchedulerILi128ELi80ELi256ELi128ELb0ELb1ELb1ELb0ELb1ELb1EEEEEEEEEvNT_6ParamsE --------------------------
	.section	.nv.info._ZN7cutlass13device_kernelIN5flash11enable_sm90INS1_16FlashAttnFwdSm90INS1_25CollectiveMainloopFwdSm90ILi2EN4cute5tupleIJNS5_1CILi1EEES8_S8_EEENS6_IJNS7_ILi128EEENS7_ILi80EEENS7_ILi256EEEEEELi256ENS_10bfloat16_tEfNS_4arch4Sm90ELb0ELb0ELb0ELb1ELb0ELb1ELb0ELb1ELb1ELb1ELb0ELb0EEENS1_21CollectiveEpilogueFwdINS6_IJSA_SC_SB_EEES9_SE_SG_Li256ELb1ELb1ELb0ELb0EEENS1_36VarlenDynamicPersistentTileSchedulerILi128ELi80ELi256ELi128ELb0ELb1ELb1ELb0ELb1ELb1EEEEEEEEEvNT_6ParamsE,"",@"SHT_CUDA_INFO"
	.sectionflags	@""
	.align	4


	//----- nvinfo : EIATTR_CUDA_API_VERSION
	.align		4
        /*0000*/ 	.byte	0x04, 0x37
        /*0002*/ 	.short	(.L_169 - .L_168)
.L_168:
        /*0004*/ 	.word	0x00000082


	//----- nvinfo : EIATTR_KPARAM_INFO
	.align		4
.L_169:
        /*0008*/ 	.byte	0x04, 0x17
        /*000a*/ 	.short	(.L_171 - .L_170)
.L_170:
        /*000c*/ 	.word	0x00000000
        /*0010*/ 	.short	0x0000
        /*0012*/ 	.short	0x0070
        /*0014*/ 	.byte	0x00, 0xf0, 0x01, 0x2a


	//----- nvinfo : EIATTR_SPARSE_MMA_MASK
	.align		4
.L_171:
        /*0018*/ 	.byte	0x03, 0x50
        /*001a*/ 	.short	0x0000


	//----- nvinfo : EIATTR_MAXREG_COUNT
	.align		4
        /*001c*/ 	.byte	0x03, 0x1b
        /*001e*/ 	.short	0x00a8


	//----- nvinfo : EIATTR_NUM_BARRIERS
	.align		4
        /*0020*/ 	.byte	0x02, 0x4c
        /*0022*/ 	.byte	0x10
	.zero		1


	//----- nvinfo : EIATTR_EXTERNS
	.align		4
        /*0024*/ 	.byte	0x04, 0x0f
        /*0026*/ 	.short	(.L_173 - .L_172)


	//   ....[0]....
	.align		4
.L_172:
        /*0028*/ 	.word	index@(__assertfail)


	//----- nvinfo : EIATTR_ANNOTATIONS
	.align		4
.L_173:
        /*002c*/ 	.byte	0x04, 0x55
        /*002e*/ 	.short	(.L_175 - .L_174)


	//   ....[0]....
.L_174:
        /* <DEDUP_REMOVED lines=122> */


	//----- nvinfo : EIATTR_MERCURY_ISA_VERSION
	.align		4
.L_175:
        /*07b8*/ 	.byte	0x03, 0x5f
        /*07ba*/ 	.short	0x0101


	//----- nvinfo : EIATTR_UNUSED_LOAD_BYTE_OFFSET
	.align		4
        /*07bc*/ 	.byte	0x04, 0x44
        /*07be*/ 	.short	(.L_177 - .L_176)


	//   ....[0]....
.L_176:
        /*07c0*/ 	.word	0x00000a70
        /*07c4*/ 	.word	0x0000fff0


	//   ....[1]....
        /*07c8*/ 	.word	0x0001cd00
        /*07cc*/ 	.word	0x0000fff0


	//----- nvinfo : EIATTR_INT_WARP_WIDE_INSTR_OFFSETS
	.align		4
.L_177:
        /*07d0*/ 	.byte	0x04, 0x31
        /*07d2*/ 	.short	(.L_179 - .L_178)


	//   ....[0]....
.L_178:
        /*07d4*/ 	.word	0x00000180


	//   ....[1]....
        /*07d8*/ 	.word	0x000001c0


	//   ....[2]....
        /*07dc*/ 	.word	0x00000280


	//   ....[3]....
        /*07e0*/ 	.word	0x000227a0


	//   ....[4]....
        /*07e4*/ 	.word	0x00022810


	//   ....[5]....
        /*07e8*/ 	.word	0x00026f40


	//   ....[6]....
        /*07ec*/ 	.word	0x00026fb0


	//----- nvinfo : EIATTR_COOP_GROUP_MASK_REGIDS
	.align		4
.L_179:
        /*07f0*/ 	.byte	0x04, 0x29
        /*07f2*/ 	.short	(.L_181 - .L_180)


	//   ....[0]....
.L_180:
        /*07f4*/ 	.word	0xffffffff


	//   ....[1]....
        /*07f8*/ 	.word	0xffffffff


	//   ....[2]....
        /*07fc*/ 	.word	0xffffffff


	//   ....[3]....
        /*0800*/ 	.word	0xffffffff


	//   ....[4]....
        /*0804*/ 	.word	0xffffffff


	//   ....[5]....
        /*0808*/ 	.word	0xffffffff


	//   ....[6]....
        /*080c*/ 	.word	0xffffffff


	//   ....[7]....
        /*0810*/ 	.word	0xffffffff


	//   ....[8]....
        /*0814*/ 	.word	0xffffffff


	//   ....[9]....
        /*0818*/ 	.word	0xffffffff


	//   ....[10]....
        /*081c*/ 	.word	0xffffffff


	//   ....[11]....
        /*0820*/ 	.word	0xffffffff


	//   ....[12]....
        /*0824*/ 	.word	0xffffffff


	//   ....[13]....
        /*0828*/ 	.word	0xffffffff


	//   ....[14]....
        /*082c*/ 	.word	0xffffffff


	//   ....[15]....
        /*0830*/ 	.word	0xffffffff


	//   ....[16]....
        /*0834*/ 	.word	0xffffffff


	//   ....[17]....
        /*0838*/ 	.word	0xffffffff


	//   ....[18]....
        /*083c*/ 	.word	0xffffffff


	//   ....[19]....
        /*0840*/ 	.word	0xffffffff


	//   ....[20]....
        /*0844*/ 	.word	0xffffffff


	//   ....[21]....
        /*0848*/ 	.word	0xffffffff


	//   ....[22]....
        /*084c*/ 	.word	0xffffffff


	//   ....[23]....
        /*0850*/ 	.word	0xffffffff


	//   ....[24]....
        /*0854*/ 	.word	0xffffffff


	//   ....[25]....
        /*0858*/ 	.word	0xffffffff


	//   ....[26]....
        /*085c*/ 	.word	0xffffffff


	//   ....[27]....
        /*0860*/ 	.word	0xffffffff


	//   ....[28]....
        /*0864*/ 	.word	0xffffffff


	//   ....[29]....
        /*0868*/ 	.word	0xffffffff


	//   ....[30]....
        /*086c*/ 	.word	0xffffffff


	//   ....[31]....
        /*0870*/ 	.word	0xffffffff


	//   ....[32]....
        /*0874*/ 	.word	0xffffffff


	//   ....[33]....
        /*0878*/ 	.word	0xffffffff


	//   ....[34]....
        /*087c*/ 	.word	0xffffffff


	//   ....[35]....
        /*0880*/ 	.word	0xffffffff


	//   ....[36]....
        /*0884*/ 	.word	0xffffffff


	//   ....[37]....
        /*0888*/ 	.word	0xffffffff


	//   ....[38]....
        /*088c*/ 	.word	0xffffffff


	//   ....[39]....
        /*0890*/ 	.word	0xffffffff


	//   ....[40]....
        /*0894*/ 	.word	0xffffffff


	//   ....[41]....
        /*0898*/ 	.word	0xffffffff


	//   ....[42]....
        /*089c*/ 	.word	0xffffffff


	//   ....[43]....
        /*08a0*/ 	.word	0xffffffff


	//   ....[44]....
        /*08a4*/ 	.word	0xffffffff


	//   ....[45]....
        /*08a8*/ 	.word	0xffffffff


	//   ....[46]....
        /*08ac*/ 	.word	0xffffffff


	//   ....[47]....
        /*08b0*/ 	.word	0xffffffff


	//   ....[48]....
        /*08b4*/ 	.word	0xffffffff


	//   ....[49]....
        /*08b8*/ 	.word	0xffffffff


	//   ....[50]....
        /*08bc*/ 	.word	0xffffffff


	//   ....[51]....
        /*08c0*/ 	.word	0xffffffff


	//   ....[52]....
        /*08c4*/ 	.word	0xffffffff


	//   ....[53]....
        /*08c8*/ 	.word	0xffffffff


	//   ....[54]....
        /*08cc*/ 	.word	0xffffffff


	//   ....[55]....
        /*08d0*/ 	.word	0xffffffff


	//   ....[56]....
        /*08d4*/ 	.word	0xffffffff


	//   ....[57]....
        /*08d8*/ 	.word	0xffffffff


	//   ....[58]....
        /*08dc*/ 	.word	0xffffffff


	//   ....[59]....
        /*08e0*/ 	.word	0xffffffff


	//   ....[60]....
        /*08e4*/ 	.word	0xffffffff


	//   ....[61]....
        /*08e8*/ 	.word	0xffffffff


	//   ....[62]....
        /*08ec*/ 	.word	0xffffffff


	//   ....[63]....
        /*08f0*/ 	.word	0xffffffff


	//   ....[64]....
        /*08f4*/ 	.word	0xffffffff


	//   ....[65]....
        /*08f8*/ 	.word	0xffffffff


	//   ....[66]....
        /*08fc*/ 	.word	0xffffffff


	//   ....[67]....
        /*0900*/ 	.word	0xffffffff


	//   ....[68]....
        /*0904*/ 	.word	0xffffffff


	//   ....[69]....
        /*0908*/ 	.word	0xffffffff


	//   ....[70]....
        /*090c*/ 	.word	0xffffffff


	//   ....[71]....
        /*0910*/ 	.word	0xffffffff


	//   ....[72]....
        /*0914*/ 	.word	0xffffffff


	//   ....[73]....
        /*0918*/ 	.word	0xffffffff


	//   ....[74]....
        /*091c*/ 	.word	0xffffffff


	//   ....[75]....
        /*0920*/ 	.word	0xffffffff


	//   ....[76]....
        /*0924*/ 	.word	0xffffffff


	//   ....[77]....
        /*0928*/ 	.word	0xffffffff


	//   ....[78]....
        /*092c*/ 	.word	0xffffffff


	//   ....[79]....
        /*0930*/ 	.word	0xffffffff


	//   ....[80]....
        /*0934*/ 	.word	0xffffffff


	//   ....[81]....
        /*0938*/ 	.word	0xffffffff


	//   ....[82]....
        /*093c*/ 	.word	0xffffffff


	//   ....[83]....
        /*0940*/ 	.word	0xffffffff


	//   ....[84]....
        /*0944*/ 	.word	0xffffffff


	//   ....[85]....
        /*0948*/ 	.word	0xffffffff


	//   ....[86]....
        /*094c*/ 	.word	0xffffffff


	//   ....[87]....
        /*0950*/ 	.word	0xffffffff


	//   ....[88]....
        /*0954*/ 	.word	0xffffffff


	//   ....[89]....
        /*0958*/ 	.word	0xffffffff


	//   ....[90]....
        /*095c*/ 	.word	0xffffffff


	//   ....[91]....
        /*0960*/ 	.word	0xffffffff


	//   ....[92]....
        /*0964*/ 	.word	0xffffffff


	//   ....[93]....
        /*0968*/ 	.word	0xffffffff


	//   ....[94]....
        /*096c*/ 	.word	0xffffffff


	//   ....[95]....
        /*0970*/ 	.word	0xffffffff


	//   ....[96]....
        /*0974*/ 	.word	0xffffffff


	//   ....[97]....
        /*0978*/ 	.word	0xffffffff


	//   ....[98]....
        /*097c*/ 	.word	0xffffffff


	//   ....[99]....
        /*0980*/ 	.word	0xffffffff


	//   ....[100]....
        /*0984*/ 	.word	0x0500000f


	//   ....[101]....
        /*0988*/ 	.word	0x0500000f


	//   ....[102]....
        /*098c*/ 	.word	0x0500000f


	//   ....[103]....
        /*0990*/ 	.word	0x0500000f


	//   ....[104]....
        /*0994*/ 	.word	0x0500000f


	//   ....[105]....
        /*0998*/ 	.word	0x0500000f


	//   ....[106]....
        /*099c*/ 	.word	0x0500000f


	//   ....[107]....
        /*09a0*/ 	.word	0x0500000f


	//   ....[108]....
        /*09a4*/ 	.word	0x0500000f


	//   ....[109]....
        /*09a8*/ 	.word	0x0500000f


	//   ....[110]....
        /*09ac*/ 	.word	0x0500000f


	//   ....[111]....
        /*09b0*/ 	.word	0x0500000f


	//   ....[112]....
        /*09b4*/ 	.word	0x0500000f


	//   ....[113]....
        /*09b8*/ 	.word	0x0500000f


	//   ....[114]....
        /*09bc*/ 	.word	0x0500000f


	//   ....[115]....
        /*09c0*/ 	.word	0x0500000f


	//   ....[116]....
        /*09c4*/ 	.word	0x0500000f


	//   ....[117]....
        /*09c8*/ 	.word	0x0500000f


	//   ....[118]....
        /*09cc*/ 	.word	0x0500000f


	//   ....[119]....
        /*09d0*/ 	.word	0x0500000f


	//   ....[120]....
        /*09d4*/ 	.word	0x0500000f


	//   ....[121]....
        /*09d8*/ 	.word	0x0500000f


	//   ....[122]....
        /*09dc*/ 	.word	0x0500000f


	//   ....[123]....
        /*09e0*/ 	.word	0x0500000f


	//   ....[124]....
        /*09e4*/ 	.word	0x0500000f


	//   ....[125]....
        /*09e8*/ 	.word	0x0500000f


	//   ....[126]....
        /*09ec*/ 	.word	0x0500000f


	//   ....[127]....
        /*09f0*/ 	.word	0x0500000f


	//   ....[128]....
        /*09f4*/ 	.word	0x0500000f


	//   ....[129]....
        /*09f8*/ 	.word	0x0500000f


	//   ....[130]....
        /*09fc*/ 	.word	0x0500000f


	//   ....[131]....
        /*0a00*/ 	.word	0x0500000f


	//   ....[132]....
        /*0a04*/ 	.word	0x0500000f


	//   ....[133]....
        /*0a08*/ 	.word	0x0500000f


	//   ....[134]....
        /*0a0c*/ 	.word	0x0500000f


	//   ....[135]....
        /*0a10*/ 	.word	0x0500000f


	//   ....[136]....
        /*0a14*/ 	.word	0x0500000f


	//   ....[137]....
        /*0a18*/ 	.word	0x0500000f


	//   ....[138]....
        /*0a1c*/ 	.word	0x0500000f


	//   ....[139]....
        /*0a20*/ 	.word	0x0500000f


	//   ....[140]....
        /*0a24*/ 	.word	0x0500000f


	//   ....[141]....
        /*0a28*/ 	.word	0x0500000f


	//   ....[142]....
        /*0a2c*/ 	.word	0x0500000f


	//   ....[143]....
        /*0a30*/ 	.word	0x0500000f


	//----- nvinfo : EIATTR_COOP_GROUP_INSTR_OFFSETS
	.align		4
.L_181:
        /*0a34*/ 	.byte	0x04, 0x28
        /*0a36*/ 	.short	(.L_183 - .L_182)


	//   ....[0]....
.L_182:
        /*0a38*/ 	.word	0x00000060


	//   ....[1]....
        /*0a3c*/ 	.word	0x00000190


	//   ....[2]....
        /*0a40*/ 	.word	0x00000290


	//   ....[3]....
        /*0a44*/ 	.word	0x00000400


	//   ....[4]....
        /*0a48*/ 	.word	0x00000560


	//   ....[5]....
        /*0a4c*/ 	.word	0x00000680


	//   ....[6]....
        /*0a50*/ 	.word	0x000007e0


	//   ....[7]....
        /*0a54*/ 	.word	0x0000b400


	//   ....[8]....
        /*0a58*/ 	.word	0x0000b970


	//   ....[9]....
        /*0a5c*/ 	.word	0x0000b980


	//   ....[10]....
        /*0a60*/ 	.word	0x0000b990


	//   ....[11]....
        /*0a64*/ 	.word	0x0000b9a0


	//   ....[12]....
        /*0a68*/ 	.word	0x0000ec30


	//   ....[13]....
        /*0a6c*/ 	.word	0x0000ec40


	//   ....[14]....
        /*0a70*/ 	.word	0x0000ec50


	//   ....[15]....
        /*0a74*/ 	.word	0x0000ec60


	//   ....[16]....
        /*0a78*/ 	.word	0x00015760


	//   ....[17]....
        /*0a7c*/ 	.word	0x00015780


	//   ....[18]....
        /*0a80*/ 	.word	0x00015990


	//   ....[19]....
        /*0a84*/ 	.word	0x000159b0


	//   ....[20]....
        /*0a88*/ 	.word	0x0001aae0


	//   ....[21]....
        /*0a8c*/ 	.word	0x0001ab00


	//   ....[22]....
        /*0a90*/ 	.word	0x0001ac60


	//   ....[23]....
        /*0a94*/ 	.word	0x0001ac80


	//   ....[24]....
        /*0a98*/ 	.word	0x0001c260


	//   ....[25]....
        /*0a9c*/ 	.word	0x0001c2e0


	//   ....[26]....
        /*0aa0*/ 	.word	0x0001c300


	//   ....[27]....
        /*0aa4*/ 	.word	0x0001c310


	//   ....[28]....
        /*0aa8*/ 	.word	0x0001df40


	//   ....[29]....
        /*0aac*/ 	.word	0x0001df80


	//   ....[30]....
        /*0ab0*/ 	.word	0x0001e030


	//   ....[31]....
        /*0ab4*/ 	.word	0x0001e070


	//   ....[32]....
        /*0ab8*/ 	.word	0x0001e750


	//   ....[33]....
        /*0abc*/ 	.word	0x0001e790


	//   ....[34]....
        /*0ac0*/ 	.word	0x0001e8f0


	//   ....[35]....
        /*0ac4*/ 	.word	0x0001e910


	//   ....[36]....
        /*0ac8*/ 	.word	0x0001ea60


	//   ....[37]....
        /*0acc*/ 	.word	0x0001ea80


	//   ....[38]....
        /*0ad0*/ 	.word	0x0001ebe0


	//   ....[39]....
        /*0ad4*/ 	.word	0x0001ec00


	//   ....[40]....
        /*0ad8*/ 	.word	0x0001f560


	//   ....[41]....
        /*0adc*/ 	.word	0x0001f570


	//   ....[42]....
        /*0ae0*/ 	.word	0x0001f6d0


	//   ....[43]....
        /*0ae4*/ 	.word	0x0001f6f0


	//   ....[44]....
        /*0ae8*/ 	.word	0x0001f840


	//   ....[45]....
        /*0aec*/ 	.word	0x0001f860


	//   ....[46]....
        /*0af0*/ 	.word	0x0001f9c0


	//   ....[47]....
        /*0af4*/ 	.word	0x0001f9e0


	//   ....[48]....
        /*0af8*/ 	.word	0x0001fbc0


	//   ....[49]....
        /*0afc*/ 	.word	0x0001fda0


	//   ....[50]....
        /*0b00*/ 	.word	0x0001fdd0


	//   ....[51]....
        /*0b04*/ 	.word	0x0001fe00


	//   ....[52]....
        /*0b08*/ 	.word	0x0001fe30


	//   ....[53]....
        /*0b0c*/ 	.word	0x0001fe60


	//   ....[54]....
        /*0b10*/ 	.word	0x0001fe90


	//   ....[55]....
        /*0b14*/ 	.word	0x00020010


	//   ....[56]....
        /*0b18*/ 	.word	0x00020040


	//   ....[57]....
        /*0b1c*/ 	.word	0x00020070


	//   ....[58]....
        /*0b20*/ 	.word	0x000200a0


	//   ....[59]....
        /*0b24*/ 	.word	0x000200d0


	//   ....[60]....
        /*0b28*/ 	.word	0x00020100


	//   ....[61]....
        /*0b2c*/ 	.word	0x00020190


	//   ....[62]....
        /*0b30*/ 	.word	0x000201c0


	//   ....[63]....
        /*0b34*/ 	.word	0x00020250


	//   ....[64]....
        /*0b38*/ 	.word	0x00020e30


	//   ....[65]....
        /*0b3c*/ 	.word	0x00022dd0


	//   ....[66]....
        /*0b40*/ 	.word	0x00023b40


	//   ....[67]....
        /*0b44*/ 	.word	0x00023b50


	//   ....[68]....
        /*0b48*/ 	.word	0x00023c20


	//   ....[69]....
        /*0b4c*/ 	.word	0x00023c30


	//   ....[70]....
        /*0b50*/ 	.word	0x00023ce0


	//   ....[71]....
        /*0b54*/ 	.word	0x00023cf0


	//   ....[72]....
        /*0b58*/ 	.word	0x00023da0


	//   ....[73]....
        /*0b5c*/ 	.word	0x00023db0


	//   ....[74]....
        /*0b60*/ 	.word	0x00023e60


	//   ....[75]....
        /*0b64*/ 	.word	0x00023e70


	//   ....[76]....
        /*0b68*/ 	.word	0x00023f20


	//   ....[77]....
        /*0b6c*/ 	.word	0x00023f30


	//   ....[78]....
        /*0b70*/ 	.word	0x00023fe0


	//   ....[79]....
        /*0b74*/ 	.word	0x00023ff0


	//   ....[80]....
        /*0b78*/ 	.word	0x00024040


	//   ....[81]....
        /*0b7c*/ 	.word	0x00024090


	//   ....[82]....
        /*0b80*/ 	.word	0x00027880


	//   ....[83]....
        /*0b84*/ 	.word	0x000278b0


	//   ....[84]....
        /*0b88*/ 	.word	0x000278f0


	//   ....[85]....
        /*0b8c*/ 	.word	0x00027920


	//   ....[86]....
        /*0b90*/ 	.word	0x00027950


	//   ....[87]....
        /*0b94*/ 	.word	0x00027980


	//   ....[88]....
        /*0b98*/ 	.word	0x000279b0


	//   ....[89]....
        /*0b9c*/ 	.word	0x000279e0


	//   ....[90]....
        /*0ba0*/ 	.word	0x00027b70


	//   ....[91]....
        /*0ba4*/ 	.word	0x00027ba0


	//   ....[92]....
        /*0ba8*/ 	.word	0x00027bd0


	//   ....[93]....
        /*0bac*/ 	.word	0x00027c00


	//   ....[94]....
        /*0bb0*/ 	.word	0x00027c30


	//   ....[95]....
        /*0bb4*/ 	.word	0x00027c60


	//   ....[96]....
        /*0bb8*/ 	.word	0x00027d20


	//   ....[97]....
        /*0bbc*/ 	.word	0x00027d40


	//   ....[98]....
        /*0bc0*/ 	.word	0x00027db0


	//   ....[99]....
        /*0bc4*/ 	.word	0x00028240


	//   ....[100]....
        /*0bc8*/ 	.word	0x00028680


	//   ....[101]....
        /*0bcc*/ 	.word	0x00028710


	//   ....[102]....
        /*0bd0*/ 	.word	0x00028760


	//   ....[103]....
        /*0bd4*/ 	.word	0x000287b0


	//   ....[104]....
        /*0bd8*/ 	.word	0x00028890


	//   ....[105]....
        /*0bdc*/ 	.word	0x00028920


	//   ....[106]....
        /*0be0*/ 	.word	0x00028970


	//   ....[107]....
        /*0be4*/ 	.word	0x000289c0


	//   ....[108]....
        /*0be8*/ 	.word	0x00028c20


	//   ....[109]....
        /*0bec*/ 	.word	0x00028f10


	//   ....[110]....
        /*0bf0*/ 	.word	0x00029080


	//   ....[111]....
        /*0bf4*/ 	.word	0x000290d0


	//   ....[112]....
        /*0bf8*/ 	.word	0x00029280


	//   ....[113]....
        /*0bfc*/ 	.word	0x000292d0


	//   ....[114]....
        /*0c00*/ 	.word	0x00029410


	//   ....[115]....
        /*0c04*/ 	.word	0x00029460


	//   ....[116]....
        /*0c08*/ 	.word	0x000295a0


	//   ....[117]....
        /*0c0c*/ 	.word	0x000295f0


	//   ....[118]....
        /*0c10*/ 	.word	0x00029730


	//   ....[119]....
        /*0c14*/ 	.word	0x00029780


	//   ....[120]....
        /*0c18*/ 	.word	0x000298c0


	//   ....[121]....
        /*0c1c*/ 	.word	0x00029910


	//   ....[122]....
        /*0c20*/ 	.word	0x00029a30


	//   ....[123]....
        /*0c24*/ 	.word	0x00029aa0


	//   ....[124]....
        /*0c28*/ 	.word	0x00029bc0


	//   ....[125]....
        /*0c2c*/ 	.word	0x00029c10


	//   ....[126]....
        /*0c30*/ 	.word	0x00029f40


	//   ....[127]....
        /*0c34*/ 	.word	0x00029fe0


	//   ....[128]....
        /*0c38*/ 	.word	0x0002a110


	//   ....[129]....
        /*0c3c*/ 	.word	0x0002a190


	//   ....[130]....
        /*0c40*/ 	.word	0x0002a210


	//   ....[131]....
        /*0c44*/ 	.word	0x0002a290


	//   ....[132]....
        /*0c48*/ 	.word	0x0002a310


	//   ....[133]....
        /*0c4c*/ 	.word	0x0002a3a0


	//   ....[134]....
        /*0c50*/ 	.word	0x0002a440


	//   ....[135]....
        /*0c54*/ 	.word	0x0002a4f0


	//   ....[136]....
        /*0c58*/ 	.word	0x0002a570


	//   ....[137]....
        /*0c5c*/ 	.word	0x0002a5f0


	//   ....[138]....
        /*0c60*/ 	.word	0x0002a670


	//   ....[139]....
        /*0c64*/ 	.word	0x0002a700


	//   ....[140]....
        /*0c68*/ 	.word	0x0002a780


	//   ....[141]....
        /*0c6c*/ 	.word	0x0002a820


	//   ....[142]....
        /*0c70*/ 	.word	0x0002a8b0


	//   ....[143]....
        /*0c74*/ 	.word	0x0002a9e0


	//----- nvinfo : EIATTR_REG_RECONFIG
	.align		4
.L_183:
        /*0c78*/ 	.byte	0x01, 0x54
	.zero		2


	//----- nvinfo : EIATTR_SYSCALL_OFFSETS
	.align		4
        /*0c7c*/ 	.byte	0x04, 0x46
        /*0c7e*/ 	.short	(.L_185 - .L_184)


	//   ....[0]....
.L_184:
        /*0c80*/ 	.word	0x00001b00


	//   ....[1]....
        /*0c84*/ 	.word	0x00001c50


	//   ....[2]....
        /*0c88*/ 	.word	0x0000b580


	//   ....[3]....
        /*0c8c*/ 	.word	0x0000b8e0


	//   ....[4]....
        /*0c90*/ 	.word	0x000229b0


	//   ....[5]....
        /*0c94*/ 	.word	0x00022b10


	//   ....[6]....
        /*0c98*/ 	.word	0x00022c10


	//   ....[7]....
        /*0c9c*/ 	.word	0x00023690


	//----- nvinfo : EIATTR_MBARRIER_INSTR_OFFSETS
	.align		4
.L_185:
        /*0ca0*/ 	.byte	0x04, 0x39
        /*0ca2*/ 	.short	(.L_187 - .L_186)


	//   ....[0]....
.L_186:
        /*0ca4*/ 	.word	0x000002b0
        /*0ca8*/ 	.word	0x000000ff
        /*0cac*/ 	.word	0x00038800
        /*0cb0*/ 	.short	0x0100
        /*0cb2*/ 	.byte	0x08
	.zero		1


	//   ....[1]....
        /*0cb4*/ 	.word	0x000002c0
        /*0cb8*/ 	.word	0x000000ff
        /*0cbc*/ 	.word	0x00038820
        /*0cc0*/ 	.short	0x0100
        /*0cc2*/ 	.byte	0x08
	.zero		1


	//   ....[2]....
        /*0cc4*/ 	.word	0x000003b0
        /*0cc8*/ 	.word	0x000000ff
        /*0ccc*/ 	.word	0x00038830
        /*0cd0*/ 	.short	0x0100
        /*0cd2*/ 	.byte	0x08
	.zero		1


	//   ....[3]....
        /*0cd4*/ 	.word	0x000003c0
        /*0cd8*/ 	.word	0x000000ff
        /*0cdc*/ 	.word	0x00038840
        /*0ce0*/ 	.short	0x0100
        /*0ce2*/ 	.byte	0x08
	.zero		1


	//   ....[4]....
        /*0ce4*/ 	.word	0x000003d0
        /*0ce8*/ 	.word	0x000000ff
        /*0cec*/ 	.word	0x00038838
        /*0cf0*/ 	.short	0x0100
        /*0cf2*/ 	.byte	0x08
	.zero		1


	//   ....[5]....
        /*0cf4*/ 	.word	0x000003e0
        /*0cf8*/ 	.word	0x000000ff
        /*0cfc*/ 	.word	0x00038848
        /*0d00*/ 	.short	0x0100
        /*0d02*/ 	.byte	0x08
	.zero		1


	//   ....[6]....
        /*0d04*/ 	.word	0x00000510
        /*0d08*/ 	.word	0x000000ff
        /*0d0c*/ 	.word	0x00038850
        /*0d10*/ 	.short	0x0100
        /*0d12*/ 	.byte	0x08
	.zero		1


	//   ....[7]....
        /*0d14*/ 	.word	0x00000520
        /*0d18*/ 	.word	0x000000ff
        /*0d1c*/ 	.word	0x00038860
        /*0d20*/ 	.short	0x0100
        /*0d22*/ 	.byte	0x08
	.zero		1


	//   ....[8]....
        /*0d24*/ 	.word	0x00000530
        /*0d28*/ 	.word	0x000000ff
        /*0d2c*/ 	.word	0x00038858
        /*0d30*/ 	.short	0x0100
        /*0d32*/ 	.byte	0x08
	.zero		1


	//   ....[9]....
        /*0d34*/ 	.word	0x00000540
        /*0d38*/ 	.word	0x000000ff
        /*0d3c*/ 	.word	0x00038868
        /*0d40*/ 	.short	0x0100
        /*0d42*/ 	.byte	0x08
	.zero		1


	//   ....[10]....
        /*0d44*/ 	.word	0x00000630
        /*0d48*/ 	.word	0x000000ff
        /*0d4c*/ 	.word	0x00038870
        /*0d50*/ 	.short	0x0100
        /*0d52*/ 	.byte	0x06
	.zero		1


	//   ....[11]....
        /*0d54*/ 	.word	0x00000640
        /*0d58*/ 	.word	0x000000ff
        /*0d5c*/ 	.word	0x00038880
        /*0d60*/ 	.short	0x0100
        /*0d62*/ 	.byte	0x06
	.zero		1


	//   ....[12]....
        /*0d64*/ 	.word	0x00000650
        /*0d68*/ 	.word	0x000000ff
        /*0d6c*/ 	.word	0x00038878
        /*0d70*/ 	.short	0x0100
        /*0d72*/ 	.byte	0x06
	.zero		1


	//   ....[13]....
        /*0d74*/ 	.word	0x00000660
        /*0d78*/ 	.word	0x000000ff
        /*0d7c*/ 	.word	0x00038888
        /*0d80*/ 	.short	0x0100
        /*0d82*/ 	.byte	0x06
	.zero		1


	//   ....[14]....
        /*0d84*/ 	.word	0x00000790
        /*0d88*/ 	.word	0x000000ff
        /*0d8c*/ 	.word	0x00038890
        /*0d90*/ 	.short	0x0100
        /*0d92*/ 	.byte	0x08
	.zero		1


	//   ....[15]....
        /*0d94*/ 	.word	0x000007a0
        /*0d98*/ 	.word	0x000000ff
        /*0d9c*/ 	.word	0x000388a0
        /*0da0*/ 	.short	0x0100
        /*0da2*/ 	.byte	0x08
	.zero		1


	//   ....[16]....
        /*0da4*/ 	.word	0x000007b0
        /*0da8*/ 	.word	0x000000ff
        /*0dac*/ 	.word	0x00038898
        /*0db0*/ 	.short	0x0100
        /*0db2*/ 	.byte	0x08
	.zero		1


	//   ....[17]....
        /*0db4*/ 	.word	0x000007c0
        /*0db8*/ 	.word	0x000000ff
        /*0dbc*/ 	.word	0x000388a8
        /*0dc0*/ 	.short	0x0100
        /*0dc2*/ 	.byte	0x08
	.zero		1


	//   ....[18]....
        /*0dc4*/ 	.word	0x000008f0
        /*0dc8*/ 	.word	0x000000ff
        /*0dcc*/ 	.word	0x000388b0
        /*0dd0*/ 	.short	0x0100
        /*0dd2*/ 	.byte	0x08
	.zero		1


	//   ....[19]....
        /*0dd4*/ 	.word	0x00000900
        /*0dd8*/ 	.word	0x000000ff
        /*0ddc*/ 	.word	0x000388c0
        /*0de0*/ 	.short	0x0100
        /*0de2*/ 	.byte	0x08
	.zero		1


	//   ....[20]....
        /*0de4*/ 	.word	0x00000910
        /*0de8*/ 	.word	0x000000ff
        /*0dec*/ 	.word	0x000388b8
        /*0df0*/ 	.short	0x0100
        /*0df2*/ 	.byte	0x08
	.zero		1


	//   ....[21]....
        /*0df4*/ 	.word	0x00000920
        /*0df8*/ 	.word	0x000000ff
        /*0dfc*/ 	.word	0x000388c8
        /*0e00*/ 	.short	0x0100
        /*0e02*/ 	.byte	0x08
	.zero		1


	//   ....[22]....
        /*0e04*/ 	.word	0x00003890
        /*0e08*/ 	.word	0x00000000
        /*0e0c*/ 	.word	0x00038890
        /*0e10*/ 	.short	0x010a
        /*0e12*/ 	.byte	0x3f
	.zero		1


	//   ....[23]....
        /*0e14*/ 	.word	0x00006f80
        /*0e18*/ 	.word	0x00000000
        /*0e1c*/ 	.word	0x00038890
        /*0e20*/ 	.short	0x010a
        /*0e22*/ 	.byte	0x3f
	.zero		1


	//   ....[24]....
        /*0e24*/ 	.word	0x0000a380
        /*0e28*/ 	.word	0x00000000
        /*0e2c*/ 	.word	0x00038890
        /*0e30*/ 	.short	0x010a
        /*0e32*/ 	.byte	0x3f
	.zero		1


	//   ....[25]....
        /*0e34*/ 	.word	0x0000a7e0
        /*0e38*/ 	.word	0x00000024
        /*0e3c*/ 	.word	0x00000000
        /*0e40*/ 	.short	0x0101
        /*0e42*/ 	.byte	0x3f
	.zero		1


	//   ....[26]....
        /*0e44*/ 	.word	0x0000a820
        /*0e48*/ 	.word	0x00000000
        /*0e4c*/ 	.word	0x000388b0
        /*0e50*/ 	.short	0x010a
        /*0e52*/ 	.byte	0x3f
	.zero		1


	//   ....[27]....
        /*0e54*/ 	.word	0x0000ae70
        /*0e58*/ 	.word	0x00000000
        /*0e5c*/ 	.word	0x00000000
        /*0e60*/ 	.short	0x0101
        /*0e62*/ 	.byte	0x3f
	.zero		1


	//   ....[28]....
        /*0e64*/ 	.word	0x0000b600
        /*0e68*/ 	.word	0x00000012
        /*0e6c*/ 	.word	0x00038800
        /*0e70*/ 	.short	0x010a
        /*0e72*/ 	.byte	0x3f
	.zero		1


	//   ....[29]....
        /*0e74*/ 	.word	0x0000b650
        /*0e78*/ 	.word	0x00000012
        /*0e7c*/ 	.word	0x00038800
        /*0e80*/ 	.short	0x010a
        /*0e82*/ 	.byte	0x3f
	.zero		1


	//   ....[30]....
        /*0e84*/ 	.word	0x0000be10
        /*0e88*/ 	.word	0x00000012
        /*0e8c*/ 	.word	0x00038800
        /*0e90*/ 	.short	0x010a
        /*0e92*/ 	.byte	0x3f
	.zero		1


	//   ....[31]....
        /*0e94*/ 	.word	0x0000ef90
        /*0e98*/ 	.word	0x00000012
        /*0e9c*/ 	.word	0x00038800
        /*0ea0*/ 	.short	0x010a
        /*0ea2*/ 	.byte	0x3f
	.zero		1


	//   ....[32]....
        /*0ea4*/ 	.word	0x000122d0
        /*0ea8*/ 	.word	0x00000000
        /*0eac*/ 	.word	0x00038830
        /*0eb0*/ 	.short	0x010a
        /*0eb2*/ 	.byte	0x3f
	.zero		1


	//   ....[33]....
        /*0eb4*/ 	.word	0x00012350
        /*0eb8*/ 	.word	0x00000000
        /*0ebc*/ 	.word	0x00038830
        /*0ec0*/ 	.short	0x010a
        /*0ec2*/ 	.byte	0x3f
	.zero		1


	//   ....[34]....
        /*0ec4*/ 	.word	0x00015fe0
        /*0ec8*/ 	.word	0x00000000
        /*0ecc*/ 	.word	0x00000000
        /*0ed0*/ 	.short	0x0101
        /*0ed2*/ 	.byte	0x3f
	.zero		1


	//   ....[35]....
        /*0ed4*/ 	.word	0x00016fd0
        /*0ed8*/ 	.word	0x0000000b
        /*0edc*/ 	.word	0x00038830
        /*0ee0*/ 	.short	0x010a
        /*0ee2*/ 	.byte	0x3f
	.zero		1


	//   ....[36]....
        /*0ee4*/ 	.word	0x00017050
        /*0ee8*/ 	.word	0x0000000b
        /*0eec*/ 	.word	0x00038830
        /*0ef0*/ 	.short	0x010a
        /*0ef2*/ 	.byte	0x3f
	.zero		1


	//   ....[37]....
        /*0ef4*/ 	.word	0x0001a6e0
        /*0ef8*/ 	.word	0x00000009
        /*0efc*/ 	.word	0x00038850
        /*0f00*/ 	.short	0x010a
        /*0f02*/ 	.byte	0x3f
	.zero		1


	//   ....[38]....
        /*0f04*/ 	.word	0x0001a730
        /*0f08*/ 	.word	0x00000009
        /*0f0c*/ 	.word	0x00038850
        /*0f10*/ 	.short	0x010a
        /*0f12*/ 	.byte	0x3f
	.zero		1


	//   ....[39]....
        /*0f14*/ 	.word	0x0001b1a0
        /*0f18*/ 	.word	0x000000a4
        /*0f1c*/ 	.word	0x00000000
        /*0f20*/ 	.short	0x0101
        /*0f22*/ 	.byte	0x3f
	.zero		1


	//   ....[40]....
        /*0f24*/ 	.word	0x0001b1c0
        /*0f28*/ 	.word	0x00000009
        /*0f2c*/ 	.word	0x00000000
        /*0f30*/ 	.short	0x0101
        /*0f32*/ 	.byte	0x3f
	.zero		1


	//   ....[41]....
        /*0f34*/ 	.word	0x0001bf60
        /*0f38*/ 	.word	0x00000000
        /*0f3c*/ 	.word	0x00038850
        /*0f40*/ 	.short	0x010a
        /*0f42*/ 	.byte	0x3f
	.zero		1


	//   ....[42]....
        /*0f44*/ 	.word	0x0001c000
        /*0f48*/ 	.word	0x00000000
        /*0f4c*/ 	.word	0x00038850
        /*0f50*/ 	.short	0x010a
        /*0f52*/ 	.byte	0x3f
	.zero		1


	//   ....[43]....
        /*0f54*/ 	.word	0x0001c490
        /*0f58*/ 	.word	0x0000000c
        /*0f5c*/ 	.word	0x00000000
        /*0f60*/ 	.short	0x0101
        /*0f62*/ 	.byte	0x3f
	.zero		1


	//   ....[44]....
        /*0f64*/ 	.word	0x0001e780
        /*0f68*/ 	.word	0x00000000
        /*0f6c*/ 	.word	0x00000000
        /*0f70*/ 	.short	0x0101
        /*0f72*/ 	.byte	0x3f
	.zero		1


	//   ....[45]....
        /*0f74*/ 	.word	0x00020f20
        /*0f78*/ 	.word	0x00000004
        /*0f7c*/ 	.word	0x00038820
        /*0f80*/ 	.short	0x010a
        /*0f82*/ 	.byte	0x3f
	.zero		1


	//   ....[46]....
        /*0f84*/ 	.word	0x00021000
        /*0f88*/ 	.word	0x00000006
        /*0f8c*/ 	.word	0x000388a0
        /*0f90*/ 	.short	0x010a
        /*0f92*/ 	.byte	0x3f
	.zero		1


	//   ....[47]....
        /*0f94*/ 	.word	0x00021550
        /*0f98*/ 	.word	0x00000006
        /*0f9c*/ 	.word	0x000388c0
        /*0fa0*/ 	.short	0x010a
        /*0fa2*/ 	.byte	0x3f
	.zero		1


	//   ....[48]....
        /*0fa4*/ 	.word	0x00021be0
        /*0fa8*/ 	.word	0x00000006
        /*0fac*/ 	.word	0x000388a0
        /*0fb0*/ 	.short	0x010a
        /*0fb2*/ 	.byte	0x3f
	.zero		1


	//   ....[49]....
        /*0fb4*/ 	.word	0x00022120
        /*0fb8*/ 	.word	0x00000006
        /*0fbc*/ 	.word	0x000388c0
        /*0fc0*/ 	.short	0x010a
        /*0fc2*/ 	.byte	0x3f
	.zero		1


	//   ....[50]....
        /*0fc4*/ 	.word	0x00023080
        /*0fc8*/ 	.word	0x00000000
        /*0fcc*/ 	.word	0x00038840
        /*0fd0*/ 	.short	0x010a
        /*0fd2*/ 	.byte	0x3f
	.zero		1


	//   ....[51]....
        /*0fd4*/ 	.word	0x000241b0
        /*0fd8*/ 	.word	0x00000009
        /*0fdc*/ 	.word	0x00038800
        /*0fe0*/ 	.short	0x0107
        /*0fe2*/ 	.byte	0x3f
	.zero		1


	//   ....[52]....
        /*0fe4*/ 	.word	0x000242c0
        /*0fe8*/ 	.word	0x00000002
        /*0fec*/ 	.word	0x00038800
        /*0ff0*/ 	.short	0x0101
        /*0ff2*/ 	.byte	0x3f
	.zero		1


	//   ....[53]....
        /*0ff4*/ 	.word	0x000242e0
        /*0ff8*/ 	.word	0x00000002
        /*0ffc*/ 	.word	0x00038820
        /*1000*/ 	.short	0x010a
        /*1002*/ 	.byte	0x3f
	.zero		1


	//   ....[54]....
        /*1004*/ 	.word	0x00024670
        /*1008*/ 	.word	0x00000003
        /*100c*/ 	.word	0x00038840
        /*1010*/ 	.short	0x010a
        /*1012*/ 	.byte	0x3f
	.zero		1


	//   ....[55]....
        /*1014*/ 	.word	0x00024c30
        /*1018*/ 	.word	0x00000003
        /*101c*/ 	.word	0x00000060
        /*1020*/ 	.short	0x010a
        /*1022*/ 	.byte	0x3f
	.zero		1


	//   ....[56]....
        /*1024*/ 	.word	0x00025550
        /*1028*/ 	.word	0x00000003
        /*102c*/ 	.word	0x00038840
        /*1030*/ 	.short	0x010a
        /*1032*/ 	.byte	0x3f
	.zero		1


	//   ....[57]....
        /*1034*/ 	.word	0x00025b10
        /*1038*/ 	.word	0x00000002
        /*103c*/ 	.word	0x00000060
        /*1040*/ 	.short	0x010a
        /*1042*/ 	.byte	0x3f
	.zero		1


	//   ....[58]....
        /*1044*/ 	.word	0x00026340
        /*1048*/ 	.word	0x00000002
        /*104c*/ 	.word	0x00038840
        /*1050*/ 	.short	0x010a
        /*1052*/ 	.byte	0x3f
	.zero		1


	//   ....[59]....
        /*1054*/ 	.word	0x00026900
        /*1058*/ 	.word	0x00000002
        /*105c*/ 	.word	0x00000060
        /*1060*/ 	.short	0x010a
        /*1062*/ 	.byte	0x3f
	.zero		1


	//   ....[60]....
        /*1064*/ 	.word	0x000270c0
        /*1068*/ 	.word	0x00000002
        /*106c*/ 	.word	0x00038860
        /*1070*/ 	.short	0x010a
        /*1072*/ 	.byte	0x3f
	.zero		1


	//   ....[61]....
        /*1074*/ 	.word	0x000281c0
        /*1078*/ 	.word	0x00000000
        /*107c*/ 	.word	0x00038820
        /*1080*/ 	.short	0x010a
        /*1082*/ 	.byte	0x3f
	.zero		1


	//   ....[62]....
        /*1084*/ 	.word	0x00028370
        /*1088*/ 	.word	0x00000006
        /*108c*/ 	.word	0x00000000
        /*1090*/ 	.short	0x010a
        /*1092*/ 	.byte	0x3f
	.zero		1


	//   ....[63]....
        /*1094*/ 	.word	0x000283e0
        /*1098*/ 	.word	0x00000007
        /*109c*/ 	.word	0x00000000
        /*10a0*/ 	.short	0x010a
        /*10a2*/ 	.byte	0x3f
	.zero		1


	//   ....[64]....
        /*10a4*/ 	.word	0x00028450
        /*10a8*/ 	.word	0x00000004
        /*10ac*/ 	.word	0x00000000
        /*10b0*/ 	.short	0x010a
        /*10b2*/ 	.byte	0x3f
	.zero		1


	//   ....[65]....
        /*10b4*/ 	.word	0x00028480
        /*10b8*/ 	.word	0x00000003
        /*10bc*/ 	.word	0x00000000
        /*10c0*/ 	.short	0x010a
        /*10c2*/ 	.byte	0x3f
	.zero		1


	//   ....[66]....
        /*10c4*/ 	.word	0x000284e0
        /*10c8*/ 	.word	0x00000000
        /*10cc*/ 	.word	0x00038890
        /*10d0*/ 	.short	0x010a
        /*10d2*/ 	.byte	0x3f
	.zero		1


	//   ....[67]....
        /*10d4*/ 	.word	0x00028530
        /*10d8*/ 	.word	0x00000000
        /*10dc*/ 	.word	0x00038890
        /*10e0*/ 	.short	0x010a
        /*10e2*/ 	.byte	0x3f
	.zero		1


	//   ....[68]....
        /*10e4*/ 	.word	0x00028580
        /*10e8*/ 	.word	0x00000000
        /*10ec*/ 	.word	0x00038890
        /*10f0*/ 	.short	0x010a
        /*10f2*/ 	.byte	0x3f
	.zero		1


	//   ....[69]....
        /*10f4*/ 	.word	0x000285d0
        /*10f8*/ 	.word	0x00000000
        /*10fc*/ 	.word	0x000388b0
        /*1100*/ 	.short	0x010a
        /*1102*/ 	.byte	0x3f
	.zero		1


	//   ....[70]....
        /*1104*/ 	.word	0x000287e0
        /*1108*/ 	.word	0x00000012
        /*110c*/ 	.word	0x00038800
        /*1110*/ 	.short	0x010a
        /*1112*/ 	.byte	0x3f
	.zero		1


	//   ....[71]....
        /*1114*/ 	.word	0x00028a00
        /*1118*/ 	.word	0x00000012
        /*111c*/ 	.word	0x00038800
        /*1120*/ 	.short	0x010a
        /*1122*/ 	.byte	0x3f
	.zero		1


	//   ....[72]....
        /*1124*/ 	.word	0x00028a50
        /*1128*/ 	.word	0x00000000
        /*112c*/ 	.word	0x00038830
        /*1130*/ 	.short	0x010a
        /*1132*/ 	.byte	0x3f
	.zero		1


	//   ....[73]....
        /*1134*/ 	.word	0x00028aa0
        /*1138*/ 	.word	0x0000000b
        /*113c*/ 	.word	0x00038830
        /*1140*/ 	.short	0x010a
        /*1142*/ 	.byte	0x3f
	.zero		1


	//   ....[74]....
        /*1144*/ 	.word	0x00028af0
        /*1148*/ 	.word	0x00000009
        /*114c*/ 	.word	0x00038850
        /*1150*/ 	.short	0x010a
        /*1152*/ 	.byte	0x3f
	.zero		1


	//   ....[75]....
        /*1154*/ 	.word	0x00028b40
        /*1158*/ 	.word	0x00000000
        /*115c*/ 	.word	0x00038850
        /*1160*/ 	.short	0x010a
        /*1162*/ 	.byte	0x3f
	.zero		1


	//   ....[76]....
        /*1164*/ 	.word	0x00028cf0
        /*1168*/ 	.word	0x00000003
        /*116c*/ 	.word	0x00038820
        /*1170*/ 	.short	0x010a
        /*1172*/ 	.byte	0x3f
	.zero		1


	//   ....[77]....
        /*1174*/ 	.word	0x00028d40
        /*1178*/ 	.word	0x00000006
        /*117c*/ 	.word	0x000388a0
        /*1180*/ 	.short	0x010a
        /*1182*/ 	.byte	0x3f
	.zero		1


	//   ....[78]....
        /*1184*/ 	.word	0x00028d90
        /*1188*/ 	.word	0x00000006
        /*118c*/ 	.word	0x000388c0
        /*1190*/ 	.short	0x010a
        /*1192*/ 	.byte	0x3f
	.zero		1


	//   ....[79]....
        /*1194*/ 	.word	0x00028de0
        /*1198*/ 	.word	0x00000006
        /*119c*/ 	.word	0x000388a0
        /*11a0*/ 	.short	0x010a
        /*11a2*/ 	.byte	0x3f
	.zero		1


	//   ....[80]....
        /*11a4*/ 	.word	0x00028e30
        /*11a8*/ 	.word	0x00000006
        /*11ac*/ 	.word	0x000388c0
        /*11b0*/ 	.short	0x010a
        /*11b2*/ 	.byte	0x3f
	.zero		1


	//   ....[81]....
        /*11b4*/ 	.word	0x00028fd0
        /*11b8*/ 	.word	0x00000000
        /*11bc*/ 	.word	0x00038840
        /*11c0*/ 	.short	0x010a
        /*11c2*/ 	.byte	0x3f
	.zero		1


	//   ....[82]....
        /*11c4*/ 	.word	0x00029c60
        /*11c8*/ 	.word	0x00000002
        /*11cc*/ 	.word	0x00038820
        /*11d0*/ 	.short	0x010a
        /*11d2*/ 	.byte	0x3f
	.zero		1


	//   ....[83]....
        /*11d4*/ 	.word	0x00029cb0
        /*11d8*/ 	.word	0x00000003
        /*11dc*/ 	.word	0x00038840
        /*11e0*/ 	.short	0x010a
        /*11e2*/ 	.byte	0x3f
	.zero		1


	//   ....[84]....
        /*11e4*/ 	.word	0x00029d00
        /*11e8*/ 	.word	0x00000003
        /*11ec*/ 	.word	0x00000060
        /*11f0*/ 	.short	0x010a
        /*11f2*/ 	.byte	0x3f
	.zero		1


	//   ....[85]....
        /*11f4*/ 	.word	0x00029d50
        /*11f8*/ 	.word	0x00000003
        /*11fc*/ 	.word	0x00038840
        /*1200*/ 	.short	0x010a
        /*1202*/ 	.byte	0x3f
	.zero		1


	//   ....[86]....
        /*1204*/ 	.word	0x00029da0
        /*1208*/ 	.word	0x00000002
        /*120c*/ 	.word	0x00000060
        /*1210*/ 	.short	0x010a
        /*1212*/ 	.byte	0x3f
	.zero		1


	//   ....[87]....
        /*1214*/ 	.word	0x00029df0
        /*1218*/ 	.word	0x00000002
        /*121c*/ 	.word	0x00038840
        /*1220*/ 	.short	0x010a
        /*1222*/ 	.byte	0x3f
	.zero		1


	//   ....[88]....
        /*1224*/ 	.word	0x00029e40
        /*1228*/ 	.word	0x00000002
        /*122c*/ 	.word	0x00000060
        /*1230*/ 	.short	0x010a
        /*1232*/ 	.byte	0x3f
	.zero		1


	//   ....[89]....
        /*1234*/ 	.word	0x00029e90
        /*1238*/ 	.word	0x00000002
        /*123c*/ 	.word	0x00038860
        /*1240*/ 	.short	0x010a
        /*1242*/ 	.byte	0x3f
	.zero		1


	//   ....[90]....
        /*1244*/ 	.word	0x0002a900
        /*1248*/ 	.word	0x00000000
        /*124c*/ 	.word	0x00038820
        /*1250*/ 	.short	0x010a
        /*1252*/ 	.byte	0x3f
	.zero		1


	//   ....[91]....
        /*1254*/ 	.word	0x0002aaa0
        /*1258*/ 	.word	0x00000006
        /*125c*/ 	.word	0x00000000
        /*1260*/ 	.short	0x010a
        /*1262*/ 	.byte	0x3f
	.zero		1


	//   ....[92]....
        /*1264*/ 	.word	0x0002aaf0
        /*1268*/ 	.word	0x00000007
        /*126c*/ 	.word	0x00000000
        /*1270*/ 	.short	0x010a
        /*1272*/ 	.byte	0x3f
	.zero		1


	//   ....[93]....
        /*1274*/ 	.word	0x0002ab40
        /*1278*/ 	.word	0x00000004
        /*127c*/ 	.word	0x00000000
        /*1280*/ 	.short	0x010a
        /*1282*/ 	.byte	0x3f
	.zero		1


	//----- nvinfo : EIATTR_NUM_MBARRIERS
	.align		4
.L_187:
        /*1284*/ 	.byte	0x03, 0x38
        /*1286*/ 	.short	0x0016


	//----- nvinfo : EIATTR_EXIT_INSTR_OFFSETS
	.align		4
        /*1288*/ 	.byte	0x04, 0x1c
        /*128a*/ 	.short	(.L_189 - .L_188)


	//   ....[0]....
.L_188:
        /*128c*/ 	.word	0x000284d0


	//----- nvinfo : EIATTR_MAX_THREADS
	.align		4
.L_189:
        /*1290*/ 	.byte	0x04, 0x05
        /*1292*/ 	.short	(.L_191 - .L_190)
.L_190:
        /*1294*/ 	.word	0x00000180
        /*1298*/ 	.word	0x00000001
        /*129c*/ 	.word	0x00000001


	//----- nvinfo : EIATTR_CRS_STACK_SIZE
	.align		4
.L_191:
        /*12a0*/ 	.byte	0x04, 0x1e
        /*12a2*/ 	.short	(.L_193 - .L_192)
.L_192:
        /*12a4*/ 	.word	0x00000000


	//----- nvinfo : EIATTR_CBANK_PARAM_SIZE
	.align		4
.L_193:
        /*12a8*/ 	.byte	0x03, 0x19
        /*12aa*/ 	.short	0x0af0


	//----- nvinfo : EIATTR_PARAM_CBANK
	.align		4
        /*12ac*/ 	.byte	0x04, 0x0a
        /*12ae*/ 	.short	(.L_195 - .L_194)
	.align		4
.L_194:
        /*12b0*/ 	.word	index@(.nv.constant0._ZN7cutlass13device_kernelIN5flash11enable_sm90INS1_16FlashAttnFwdSm90INS1_25CollectiveMainloopFwdSm90ILi2EN4cute5tupleIJNS5_1CILi1EEES8_S8_EEENS6_IJNS7_ILi128EEENS7_ILi80EEENS7_ILi256EEEEEELi256ENS_10bfloat16_tEfNS_4arch4Sm90ELb0ELb0ELb0ELb1ELb0ELb1ELb0ELb1ELb1ELb1ELb0ELb0EEENS1_21CollectiveEpilogueFwdINS6_IJSA_SC_SB_EEES9_SE_SG_Li256ELb1ELb1ELb0ELb0EEENS1_36VarlenDynamicPersistentTileSchedulerILi128ELi80ELi256ELi128ELb0ELb1ELb1ELb0ELb1ELb1EEEEEEEEEvNT_6ParamsE)
        /*12b4*/ 	.short	0x0210
        /*12b6*/ 	.short	0x0af0


	//----- nvinfo : EIATTR_SW_WAR
	.align		4
.L_195:
        /*12b8*/ 	.byte	0x04, 0x36
        /*12ba*/ 	.short	(.L_197 - .L_196)
.L_196:
        /*12bc*/ 	.word	0x00000008
.L_197:


//--------------------- .nv.info._ZN7cutlass13device_kernelIN5flash11enable_sm90INS1_16FlashAttnFwdSm90INS1_25CollectiveMainloopFwdSm90ILi2EN4cute5tupleIJNS5_1CILi1EEES8_S8_EEENS6_IJNS7_ILi128EEENS7_ILi64EEENS7_ILi256EEEEEELi256ENS_10bfloat16_tEfNS_4arch4Sm90ELb0ELb1ELb0ELb0ELb0ELb0ELb0ELb1ELb1ELb1ELb0ELb0EEENS1_21CollectiveEpilogueFwdINS6_IJSA_SC_SB_EEES9_SE_SG_Li256ELb0ELb1ELb0ELb0EEENS1_30DynamicPersistentTileSchedulerILi256ELi128ELb0ELb1ELb1EEEEEEEEEvNT_6ParamsE --------------------------
	.section	.nv.info._ZN7cutlass13device_kernelIN5flash11enable_sm90INS1_16FlashAttnFwdSm90INS1_25CollectiveMainloopFwdSm90ILi2EN4cute5tupleIJNS5_1CILi1EEES8_S8_EEENS6_IJNS7_ILi128EEENS7_ILi64EEENS7_ILi256EEEEEELi256ENS_10bfloat16_tEfNS_4arch4Sm90ELb0ELb1ELb0ELb0ELb0ELb0ELb0ELb1ELb1ELb1ELb0ELb0EEENS1_21CollectiveEpilogueFwdINS6_IJSA_SC_SB_EEES9_SE_SG_Li256ELb0ELb1ELb0ELb0EEENS1_30DynamicPersistentTileSchedulerILi256ELi128ELb0ELb1ELb1EEEEEEEEEvNT_6ParamsE,"",@"SHT_CUDA_INFO"
	.sectionflags	@""
	.align	4


	//----- nvinfo : EIATTR_CUDA_API_VERSION
	.align		4
        /*0000*/ 	.byte	0x04, 0x37
        /*0002*/ 	.short	(.L_199 - .L_198)
.L_198:
        /*0004*/ 	.word	0x00000082


	//----- nvinfo : EIATTR_KPARAM_INFO
	.align		4
.L_199:
        /*0008*/ 	.byte	0x04, 0x17
        /*000a*/ 	.short	(.L_201 - .L_200)
.L_200:
        /*000c*/ 	.word	0x00000000
        /*0010*/ 	.short	0x0000
        /*0012*/ 	.short	0x0070
        /*0014*/ 	.byte	0x00, 0xf0, 0x01, 0x2a


	//----- nvinfo : EIATTR_SPARSE_MMA_MASK
	.align		4
.L_201:
        /*0018*/ 	.byte	0x03, 0x50
        /*001a*/ 	.short	0x0000


	//----- nvinfo : EIATTR_MAXREG_COUNT
	.align		4
        /*001c*/ 	.byte	0x03, 0x1b
        /*001e*/ 	.short	0x00a8


	//----- nvinfo : EIATTR_NUM_BARRIERS
	.align		4
        /*0020*/ 	.byte	0x02, 0x4c
        /*0022*/ 	.byte	0x09
	.zero		1


	//----- nvinfo : EIATTR_EXTERNS
	.align		4
        /*0024*/ 	.byte	0x04, 0x0f
        /*0026*/ 	.short	(.L_203 - .L_202)


	//   ....[0]....
	.align		4
.L_202:
        /*0028*/ 	.word	index@(__assertfail)


	//----- nvinfo : EIATTR_ANNOTATIONS
	.align		4
.L_203:
        /*002c*/ 	.byte	0x04, 0x55
        /*002e*/ 	.short	(.L_205 - .L_204)


	//   ....[0]....
.L_204:
        /* <DEDUP_REMOVED lines=26> */


	//----- nvinfo : EIATTR_MERCURY_ISA_VERSION
	.align		4
.L_205:
        /*01b8*/ 	.byte	0x03, 0x5f
        /*01ba*/ 	.short	0x0101


	//----- nvinfo : EIATTR_INT_WARP_WIDE_INSTR_OFFSETS
	.align		4
        /*01bc*/ 	.byte	0x04, 0x31
        /*01be*/ 	.short	(.L_207 - .L_206)


	//   ....[0]....
.L_206:
        /*01c0*/ 	.word	0x00000130


	//   ....[1]....
        /*01c4*/ 	.word	0x00000170


	//   ....[2]....
        /*01c8*/ 	.word	0x000001e0


	//   ....[3]....
        /*01cc*/ 	.word	0x0000fe00


	//   ....[4]....
        /*01d0*/ 	.word	0x0000fea0


	//   ....[5]....
        /*01d4*/ 	.word	0x00014100


	//   ....[6]....
        /*01d8*/ 	.word	0x000141a0


	//----- nvinfo : EIATTR_COOP_GROUP_MASK_REGIDS
	.align		4
.L_207:
        /*01dc*/ 	.byte	0x04, 0x29
        /*01de*/ 	.short	(.L_209 - .L_208)


	//   ....[0]....
.L_208:
        /*01e0*/ 	.word	0xffffffff


	//   ....[1]....
        /*01e4*/ 	.word	0xffffffff


	//   ....[2]....
        /*01e8*/ 	.word	0xffffffff


	//   ....[3]....
        /*01ec*/ 	.word	0xffffffff


	//   ....[4]....
        /*01f0*/ 	.word	0xffffffff


	//   ....[5]....
        /*01f4*/ 	.word	0xffffffff


	//   ....[6]....
        /*01f8*/ 	.word	0xffffffff


	//   ....[7]....
        /*01fc*/ 	.word	0xffffffff


	//   ....[8]....
        /*0200*/ 	.word	0xffffffff


	//   ....[9]....
        /*0204*/ 	.word	0xffffffff


	//   ....[10]....
        /*0208*/ 	.word	0xffffffff


	//   ....[11]....
        /*020c*/ 	.word	0xffffffff


	//   ....[12]....
        /*0210*/ 	.word	0xffffffff


	//   ....[13]....
        /*0214*/ 	.word	0xffffffff


	//   ....[14]....
        /*0218*/ 	.word	0xffffffff


	//   ....[15]....
        /*021c*/ 	.word	0xffffffff


	//   ....[16]....
        /*0220*/ 	.word	0xffffffff


	//   ....[17]....
        /*0224*/ 	.word	0xffffffff


	//   ....[18]....
        /*0228*/ 	.word	0xffffffff


	//   ....[19]....
        /*022c*/ 	.word	0xffffffff


	//   ....[20]....
        /*0230*/ 	.word	0xffffffff


	//   ....[21]....
        /*0234*/ 	.word	0xffffffff


	//   ....[22]....
        /*0238*/ 	.word	0xffffffff


	//   ....[23]....
        /*023c*/ 	.word	0xffffffff


	//   ....[24]....
        /*0240*/ 	.word	0xffffffff


	//   ....[25]....
        /*0244*/ 	.word	0xffffffff


	//   ....[26]....
        /*0248*/ 	.word	0xffffffff


	//   ....[27]....
        /*024c*/ 	.word	0xffffffff


	//   ....[28]....
        /*0250*/ 	.word	0xffffffff


	//   ....[29]....
        /*0254*/ 	.word	0xffffffff


	//   ....[30]....
        /*0258*/ 	.word	0xffffffff


	//   ....[31]....
        /*025c*/ 	.word	0xffffffff


	//   ....[32]....
        /*0260*/ 	.word	0xffffffff


	//   ....[33]....
        /*0264*/ 	.word	0xffffffff


	//   ....[34]....
        /*0268*/ 	.word	0xffffffff


	//   ....[35]....
        /*026c*/ 	.word	0xffffffff


	//   ....[36]....
        /*0270*/ 	.word	0xffffffff


	//   ....[37]....
        /*0274*/ 	.word	0xffffffff


	//   ....[38]....
        /*0278*/ 	.word	0xffffffff


	//   ....[39]....
        /*027c*/ 	.word	0xffffffff


	//   ....[40]....
        /*0280*/ 	.word	0xffffffff


	//   ....[41]....
        /*0284*/ 	.word	0xffffffff


	//   ....[42]....
        /*0288*/ 	.word	0xffffffff


	//   ....[43]....
        /*028c*/ 	.word	0xffffffff


	//   ....[44]....
        /*0290*/ 	.word	0xffffffff


	//   ....[45]....
        /*0294*/ 	.word	0xffffffff


	//   ....[46]....
        /*0298*/ 	.word	0xffffffff


	//   ....[47]....
        /*029c*/ 	.word	0xffffffff


	//   ....[48]....
        /*02a0*/ 	.word	0xffffffff


	//   ....[49]....
        /*02a4*/ 	.word	0xffffffff


	//   ....[50]....
        /*02a8*/ 	.word	0xffffffff


	//   ....[51]....
        /*02ac*/ 	.word	0xffffffff


	//   ....[52]....
        /*02b0*/ 	.word	0xffffffff


	//   ....[53]....
        /*02b4*/ 	.word	0xffffffff


	//   ....[54]....
        /*02b8*/ 	.word	0xffffffff


	//   ....[55]....
        /*02bc*/ 	.word	0xffffffff


	//   ....[56]....
        /*02c0*/ 	.word	0xffffffff


	//   ....[57]....
        /*02c4*/ 	.word	0xffffffff


	//   ....[58]....
        /*02c8*/ 	.word	0xffffffff


	//   ....[59]....
        /*02cc*/ 	.word	0xffffffff


	//   ....[60]....
        /*02d0*/ 	.word	0xffffffff


	//   ....[61]....
        /*02d4*/ 	.word	0xffffffff


	//   ....[62]....
        /*02d8*/ 	.word	0xffffffff


	//   ....[63]....
        /*02dc*/ 	.word	0xffffffff


	//   ....[64]....
        /*02e0*/ 	.word	0xffffffff


	//   ....[65]....
        /*02e4*/ 	.word	0xffffffff


	//   ....[66]....
        /*02e8*/ 	.word	0xffffffff


	//   ....[67]....
        /*02ec*/ 	.word	0xffffffff


	//   ....[68]....
        /*02f0*/ 	.word	0xffffffff


	//   ....[69]....
        /*02f4*/ 	.word	0xffffffff


	//   ....[70]....
        /*02f8*/ 	.word	0xffffffff


	//   ....[71]....
        /*02fc*/ 	.word	0xffffffff


	//   ....[72]....
        /*0300*/ 	.word	0xffffffff


	//   ....[73]....
        /*0304*/ 	.word	0xffffffff


	//   ....[74]....
        /*0308*/ 	.word	0x0500000f


	//   ....[75]....
        /*030c*/ 	.word	0x0500000f


	//   ....[76]....
        /*0310*/ 	.word	0x0500000f


	//   ....[77]....
        /*0314*/ 	.word	0x0500000f


	//   ....[78]....
        /*0318*/ 	.word	0x0500000f


	//   ....[79]....
        /*031c*/ 	.word	0x0500000f


	//   ....[80]....
        /*0320*/ 	.word	0x0500000f


	//   ....[81]....
        /*0324*/ 	.word	0x0500000f


	//   ....[82]....
        /*0328*/ 	.word	0x0500000f


	//   ....[83]....
        /*032c*/ 	.word	0x0500000f


	//   ....[84]....
        /*0330*/ 	.word	0x0500000f


	//   ....[85]....
        /*0334*/ 	.word	0x0500000f


	//   ....[86]....
        /*0338*/ 	.word	0x0500000f


	//   ....[87]....
        /*033c*/ 	.word	0x0500000f


	//   ....[88]....
        /*0340*/ 	.word	0x0500000f


	//   ....[89]....
        /*0344*/ 	.word	0x0500000f


	//   ....[90]....
        /*0348*/ 	.word	0x0500000f


	//   ....[91]....
        /*034c*/ 	.word	0x0500000f


	//   ....[92]....
        /*0350*/ 	.word	0x0500000f


	//----- nvinfo : EIATTR_COOP_GROUP_INSTR_OFFSETS
	.align		4
.L_209:
        /*0354*/ 	.byte	0x04, 0x28
        /*0356*/ 	.short	(.L_211 - .L_210)


	//   ....[0]....
.L_210:
        /*0358*/ 	.word	0x00000060


	//   ....[1]....
        /*035c*/ 	.word	0x00000140


	//   ....[2]....
        /*0360*/ 	.word	0x00000190


	//   ....[3]....
        /*0364*/ 	.word	0x000003c0


	//   ....[4]....
        /*0368*/ 	.word	0x00000520


	//   ....[5]....
        /*036c*/ 	.word	0x00000640


	//   ....[6]....
        /*0370*/ 	.word	0x000007a0


	//   ....[7]....
        /*0374*/ 	.word	0x00001a40


	//   ....[8]....
        /*0378*/ 	.word	0x00002590


	//   ....[9]....
        /*037c*/ 	.word	0x00002a70


	//   ....[10]....
        /*0380*/ 	.word	0x000033b0


	//   ....[11]....
        /*0384*/ 	.word	0x00003540


	//   ....[12]....
        /*0388*/ 	.word	0x00003800


	//   ....[13]....
        /*038c*/ 	.word	0x000038a0


	//   ....[14]....
        /*0390*/ 	.word	0x000056e0


	//   ....[15]....
        /*0394*/ 	.word	0x00005910


	//   ....[16]....
        /*0398*/ 	.word	0x00006010


	//   ....[17]....
        /*039c*/ 	.word	0x00006110


	//   ....[18]....
        /*03a0*/ 	.word	0x000064c0


	//   ....[19]....
        /*03a4*/ 	.word	0x00006510


	//   ....[20]....
        /*03a8*/ 	.word	0x00008070


	//   ....[21]....
        /*03ac*/ 	.word	0x000081a0


	//   ....[22]....
        /*03b0*/ 	.word	0x000083d0


	//   ....[23]....
        /*03b4*/ 	.word	0x00008430


	//   ....[24]....
        /*03b8*/ 	.word	0x00009de0


	//   ....[25]....
        /*03bc*/ 	.word	0x0000a020


	//   ....[26]....
        /*03c0*/ 	.word	0x0000a710


	//   ....[27]....
        /*03c4*/ 	.word	0x0000a810


	//   ....[28]....
        /*03c8*/ 	.word	0x0000abc0


	//   ....[29]....
        /*03cc*/ 	.word	0x0000ac20


	//   ....[30]....
        /*03d0*/ 	.word	0x0000bc00


	//   ....[31]....
        /*03d4*/ 	.word	0x0000bc40


	//   ....[32]....
        /*03d8*/ 	.word	0x0000bd80


	//   ....[33]....
        /*03dc*/ 	.word	0x0000bda0


	//   ....[34]....
        /*03e0*/ 	.word	0x0000d780


	//   ....[35]....
        /*03e4*/ 	.word	0x0000d810


	//   ....[36]....
        /*03e8*/ 	.word	0x0000d840


	//   ....[37]....
        /*03ec*/ 	.word	0x0000d870


	//   ....[38]....
        /*03f0*/ 	.word	0x0000e050


	//   ....[39]....
        /*03f4*/ 	.word	0x0000e090


	//   ....[40]....
        /*03f8*/ 	.word	0x0000e1e0


	//   ....[41]....
        /*03fc*/ 	.word	0x0000e200


	//   ....[42]....
        /*0400*/ 	.word	0x0000e350


	//   ....[43]....
        /*0404*/ 	.word	0x0000e370


	//   ....[44]....
        /*0408*/ 	.word	0x0000e4d0


	//   ....[45]....
        /*040c*/ 	.word	0x0000e4f0


	//   ....[46]....
        /*0410*/ 	.word	0x0000eca0


	//   ....[47]....
        /*0414*/ 	.word	0x0000ecc0


	//   ....[48]....
        /*0418*/ 	.word	0x0000ee10


	//   ....[49]....
        /*041c*/ 	.word	0x0000ee30


	//   ....[50]....
        /*0420*/ 	.word	0x0000ef80


	//   ....[51]....
        /*0424*/ 	.word	0x0000efa0


	//   ....[52]....
        /*0428*/ 	.word	0x0000f100


	//   ....[53]....
        /*042c*/ 	.word	0x0000f120


	//   ....[54]....
        /*0430*/ 	.word	0x0000f330


	//   ....[55]....
        /*0434*/ 	.word	0x00010420


	//   ....[56]....
        /*0438*/ 	.word	0x00010f30


	//   ....[57]....
        /*043c*/ 	.word	0x00010f70


	//   ....[58]....
        /*0440*/ 	.word	0x00010f90


	//   ....[59]....
        /*0444*/ 	.word	0x00011050


	//   ....[60]....
        /*0448*/ 	.word	0x00011070


	//   ....[61]....
        /*044c*/ 	.word	0x00011120


	//   ....[62]....
        /*0450*/ 	.word	0x00011140


	//   ....[63]....
        /*0454*/ 	.word	0x000111f0


	//   ....[64]....
        /*0458*/ 	.word	0x00011210


	//   ....[65]....
        /*045c*/ 	.word	0x000112c0


	//   ....[66]....
        /*0460*/ 	.word	0x000112e0


	//   ....[67]....
        /*0464*/ 	.word	0x00011390


	//   ....[68]....
        /*0468*/ 	.word	0x000113b0


	//   ....[69]....
        /*046c*/ 	.word	0x00011460


	//   ....[70]....
        /*0470*/ 	.word	0x00011480


	//   ....[71]....
        /*0474*/ 	.word	0x00011520


	//   ....[72]....
        /*0478*/ 	.word	0x000148d0


	//   ....[73]....
        /*047c*/ 	.word	0x00014ac0


	//   ....[74]....
        /*0480*/ 	.word	0x00015110


	//   ....[75]....
        /*0484*/ 	.word	0x00015270


	//   ....[76]....
        /*0488*/ 	.word	0x000152c0


	//   ....[77]....
        /*048c*/ 	.word	0x00015440


	//   ....[78]....
        /*0490*/ 	.word	0x00015490


	//   ....[79]....
        /*0494*/ 	.word	0x000155c0


	//   ....[80]....
        /*0498*/ 	.word	0x00015630


	//   ....[81]....
        /*049c*/ 	.word	0x00015760


	//   ....[82]....
        /*04a0*/ 	.word	0x000157d0


	//   ....[83]....
        /*04a4*/ 	.word	0x00015900


	//   ....[84]....
        /*04a8*/ 	.word	0x00015970


	//   ....[85]....
        /*04ac*/ 	.word	0x00015aa0


	//   ....[86]....
        /*04b0*/ 	.word	0x00015b10


	//   ....[87]....
        /*04b4*/ 	.word	0x00015c40


	//   ....[88]....
        /*04b8*/ 	.word	0x00015cb0


	//   ....[89]....
        /*04bc*/ 	.word	0x00015de0


	//   ....[90]....
        /*04c0*/ 	.word	0x00015e30


	//   ....[91]....
        /*04c4*/ 	.word	0x00016150


	//   ....[92]....
        /*04c8*/ 	.word	0x00016270


	//----- nvinfo : EIATTR_REG_RECONFIG
	.align		4
.L_211:
        /*04cc*/ 	.byte	0x01, 0x54
	.zero		2


	//----- nvinfo : EIATTR_SYSCALL_OFFSETS
	.align		4
        /*04d0*/ 	.byte	0x04, 0x46
        /*04d2*/ 	.short	(.L_213 - .L_212)


	//   ....[0]....
.L_212:
        /*04d4*/ 	.word	0x00001c20


	//   ....[1]....
        /*04d8*/ 	.word	0x00010010


	//   ....[2]....
        /*04dc*/ 	.word	0x00010160


	//   ....[3]....
        /*04e0*/ 	.word	0x00010250


	//   ....[4]....
        /*04e4*/ 	.word	0x00010b00


	//----- nvinfo : EIATTR_MBARRIER_INSTR_OFFSETS
	.align		4
.L_213:
        /*04e8*/ 	.byte	0x04, 0x39
        /*04ea*/ 	.short	(.L_215 - .L_214)


	//   ....[0]....
.L_214:
        /*04ec*/ 	.word	0x00000270
        /*04f0*/ 	.word	0x000000ff
        /*04f4*/ 	.word	0x00030800
        /*04f8*/ 	.short	0x0100
        /*04fa*/ 	.byte	0x08
	.zero		1


	//   ....[1]....
        /*04fc*/ 	.word	0x00000280
        /*0500*/ 	.word	0x000000ff
        /*0504*/ 	.word	0x00030820
        /*0508*/ 	.short	0x0100
        /*050a*/ 	.byte	0x08
	.zero		1


	//   ....[2]....
        /*050c*/ 	.word	0x00000370
        /*0510*/ 	.word	0x000000ff
        /*0514*/ 	.word	0x00030830
        /*0518*/ 	.short	0x0100
        /*051a*/ 	.byte	0x08
	.zero		1


	//   ....[3]....
        /*051c*/ 	.word	0x00000380
        /*0520*/ 	.word	0x000000ff
        /*0524*/ 	.word	0x00030840
        /*0528*/ 	.short	0x0100
        /*052a*/ 	.byte	0x08
	.zero		1


	//   ....[4]....
        /*052c*/ 	.word	0x00000390
        /*0530*/ 	.word	0x000000ff
        /*0534*/ 	.word	0x00030838
        /*0538*/ 	.short	0x0100
        /*053a*/ 	.byte	0x08
	.zero		1


	//   ....[5]....
        /*053c*/ 	.word	0x000003a0
        /*0540*/ 	.word	0x000000ff
        /*0544*/ 	.word	0x00030848
        /*0548*/ 	.short	0x0100
        /*054a*/ 	.byte	0x08
	.zero		1


	//   ....[6]....
        /*054c*/ 	.word	0x000004d0
        /*0550*/ 	.word	0x000000ff
        /*0554*/ 	.word	0x00030850
        /*0558*/ 	.short	0x0100
        /*055a*/ 	.byte	0x08
	.zero		1


	//   ....[7]....
        /*055c*/ 	.word	0x000004e0
        /*0560*/ 	.word	0x000000ff
        /*0564*/ 	.word	0x00030860
        /*0568*/ 	.short	0x0100
        /*056a*/ 	.byte	0x08
	.zero		1


	//   ....[8]....
        /*056c*/ 	.word	0x000004f0
        /*0570*/ 	.word	0x000000ff
        /*0574*/ 	.word	0x00030858
        /*0578*/ 	.short	0x0100
        /*057a*/ 	.byte	0x08
	.zero		1


	//   ....[9]....
        /*057c*/ 	.word	0x00000500
        /*0580*/ 	.word	0x000000ff
        /*0584*/ 	.word	0x00030868
        /*0588*/ 	.short	0x0100
        /*058a*/ 	.byte	0x08
	.zero		1


	//   ....[10]....
        /*058c*/ 	.word	0x000005f0
        /*0590*/ 	.word	0x000000ff
        /*0594*/ 	.word	0x00030870
        /*0598*/ 	.short	0x0100
        /*059a*/ 	.byte	0x06
	.zero		1


	//   ....[11]....
        /*059c*/ 	.word	0x00000600
        /*05a0*/ 	.word	0x000000ff
        /*05a4*/ 	.word	0x00030880
        /*05a8*/ 	.short	0x0100
        /*05aa*/ 	.byte	0x06
	.zero		1


	//   ....[12]....
        /*05ac*/ 	.word	0x00000610
        /*05b0*/ 	.word	0x000000ff
        /*05b4*/ 	.word	0x00030878
        /*05b8*/ 	.short	0x0100
        /*05ba*/ 	.byte	0x06
	.zero		1


	//   ....[13]....
        /*05bc*/ 	.word	0x00000620
        /*05c0*/ 	.word	0x000000ff
        /*05c4*/ 	.word	0x00030888
        /*05c8*/ 	.short	0x0100
        /*05ca*/ 	.byte	0x06
	.zero		1


	//   ....[14]....
        /*05cc*/ 	.word	0x00000750
        /*05d0*/ 	.word	0x000000ff
        /*05d4*/ 	.word	0x00030890
        /*05d8*/ 	.short	0x0100
        /*05da*/ 	.byte	0x08
	.zero		1


	//   ....[15]....
        /*05dc*/ 	.word	0x00000760
        /*05e0*/ 	.word	0x000000ff
        /*05e4*/ 	.word	0x000308a0
        /*05e8*/ 	.short	0x0100
        /*05ea*/ 	.byte	0x08
	.zero		1


	//   ....[16]....
        /*05ec*/ 	.word	0x00000770
        /*05f0*/ 	.word	0x000000ff
        /*05f4*/ 	.word	0x00030898
        /*05f8*/ 	.short	0x0100
        /*05fa*/ 	.byte	0x08
	.zero		1


	//   ....[17]....
        /*05fc*/ 	.word	0x00000780
        /*0600*/ 	.word	0x000000ff
        /*0604*/ 	.word	0x000308a8
        /*0608*/ 	.short	0x0100
        /*060a*/ 	.byte	0x08
	.zero		1


	//   ....[18]....
        /*060c*/ 	.word	0x000008b0
        /*0610*/ 	.word	0x000000ff
        /*0614*/ 	.word	0x000308b0
        /*0618*/ 	.short	0x0100
        /*061a*/ 	.byte	0x08
	.zero		1


	//   ....[19]....
        /*061c*/ 	.word	0x000008c0
        /*0620*/ 	.word	0x000000ff
        /*0624*/ 	.word	0x000308c0
        /*0628*/ 	.short	0x0100
        /*062a*/ 	.byte	0x08
	.zero		1


	//   ....[20]....
        /*062c*/ 	.word	0x000008d0
        /*0630*/ 	.word	0x000000ff
        /*0634*/ 	.word	0x000308b8
        /*0638*/ 	.short	0x0100
        /*063a*/ 	.byte	0x08
	.zero		1


	//   ....[21]....
        /*063c*/ 	.word	0x000008e0
        /*0640*/ 	.word	0x000000ff
        /*0644*/ 	.word	0x000308c8
        /*0648*/ 	.short	0x0100
        /*064a*/ 	.byte	0x08
	.zero		1


	//   ....[22]....
        /*064c*/ 	.word	0x00001cc0
        /*0650*/ 	.word	0x000000ff
        /*0654*/ 	.word	0x00030800
        /*0658*/ 	.short	0x010a
        /*065a*/ 	.byte	0x25
	.zero		1


	//   ....[23]....
        /*065c*/ 	.word	0x00001d40
        /*0660*/ 	.word	0x00000003
        /*0664*/ 	.word	0x00030830
        /*0668*/ 	.short	0x010a
        /*066a*/ 	.byte	0x3f
	.zero		1


	//   ....[24]....
        /*066c*/ 	.word	0x00001da0
        /*0670*/ 	.word	0x00000003
        /*0674*/ 	.word	0x00030830
        /*0678*/ 	.short	0x010a
        /*067a*/ 	.byte	0x3f
	.zero		1


	//   ....[25]....
        /*067c*/ 	.word	0x00002830
        /*0680*/ 	.word	0x00000000
        /*0684*/ 	.word	0x00000000
        /*0688*/ 	.short	0x0101
        /*068a*/ 	.byte	0x3f
	.zero		1


	//   ....[26]....
        /*068c*/ 	.word	0x00004520
        /*0690*/ 	.word	0x000000ff
        /*0694*/ 	.word	0x00030830
        /*0698*/ 	.short	0x010a
        /*069a*/ 	.byte	0x06
	.zero		1


	//   ....[27]....
        /*069c*/ 	.word	0x00004560
        /*06a0*/ 	.word	0x000000ff
        /*06a4*/ 	.word	0x00030830
        /*06a8*/ 	.short	0x010a
        /*06aa*/ 	.byte	0x06
	.zero		1


	//   ....[28]....
        /*06ac*/ 	.word	0x000053a0
        /*06b0*/ 	.word	0x000000ff
        /*06b4*/ 	.word	0x00030850
        /*06b8*/ 	.short	0x010a
        /*06ba*/ 	.byte	0x0a
	.zero		1


	//   ....[29]....
        /*06bc*/ 	.word	0x000053e0
        /*06c0*/ 	.word	0x000000ff
        /*06c4*/ 	.word	0x00030850
        /*06c8*/ 	.short	0x010a
        /*06ca*/ 	.byte	0x0a
	.zero		1


	//   ....[30]....
        /*06cc*/ 	.word	0x00005710
        /*06d0*/ 	.word	0x00000000
        /*06d4*/ 	.word	0x00000000
        /*06d8*/ 	.short	0x0101
        /*06da*/ 	.byte	0x3f
	.zero		1


	//   ....[31]....
        /*06dc*/ 	.word	0x000067e0
        /*06e0*/ 	.word	0x0000009b
        /*06e4*/ 	.word	0x00000000
        /*06e8*/ 	.short	0x0101
        /*06ea*/ 	.byte	0x3f
	.zero		1


	//   ....[32]....
        /*06ec*/ 	.word	0x00006f90
        /*06f0*/ 	.word	0x000000ff
        /*06f4*/ 	.word	0x00030830
        /*06f8*/ 	.short	0x010a
        /*06fa*/ 	.byte	0x05
	.zero		1


	//   ....[33]....
        /*06fc*/ 	.word	0x00006fd0
        /*0700*/ 	.word	0x000000ff
        /*0704*/ 	.word	0x00030830
        /*0708*/ 	.short	0x010a
        /*070a*/ 	.byte	0x05
	.zero		1


	//   ....[34]....
        /*070c*/ 	.word	0x00007e10
        /*0710*/ 	.word	0x000000ff
        /*0714*/ 	.word	0x00030850
        /*0718*/ 	.short	0x010a
        /*071a*/ 	.byte	0x0e
	.zero		1


	//   ....[35]....
        /*071c*/ 	.word	0x00007e50
        /*0720*/ 	.word	0x000000ff
        /*0724*/ 	.word	0x00030850
        /*0728*/ 	.short	0x010a
        /*072a*/ 	.byte	0x0e
	.zero		1


	//   ....[36]....
        /*072c*/ 	.word	0x00008740
        /*0730*/ 	.word	0x0000009f
        /*0734*/ 	.word	0x00000000
        /*0738*/ 	.short	0x0101
        /*073a*/ 	.byte	0x3f
	.zero		1


	//   ....[37]....
        /*073c*/ 	.word	0x000087f0
        /*0740*/ 	.word	0x000000a3
        /*0744*/ 	.word	0x00000000
        /*0748*/ 	.short	0x0101
        /*074a*/ 	.byte	0x3f
	.zero		1


	//   ....[38]....
        /*074c*/ 	.word	0x00008c70
        /*0750*/ 	.word	0x000000ff
        /*0754*/ 	.word	0x00030830
        /*0758*/ 	.short	0x010a
        /*075a*/ 	.byte	0x05
	.zero		1


	//   ....[39]....
        /*075c*/ 	.word	0x00008cb0
        /*0760*/ 	.word	0x000000ff
        /*0764*/ 	.word	0x00030830
        /*0768*/ 	.short	0x010a
        /*076a*/ 	.byte	0x05
	.zero		1


	//   ....[40]....
        /*076c*/ 	.word	0x00009af0
        /*0770*/ 	.word	0x000000ff
        /*0774*/ 	.word	0x00030850
        /*0778*/ 	.short	0x010a
        /*077a*/ 	.byte	0x0e
	.zero		1


	//   ....[41]....
        /*077c*/ 	.word	0x00009b30
        /*0780*/ 	.word	0x000000ff
        /*0784*/ 	.word	0x00030850
        /*0788*/ 	.short	0x010a
        /*078a*/ 	.byte	0x0e
	.zero		1


	//   ....[42]....
        /*078c*/ 	.word	0x00009e30
        /*0790*/ 	.word	0x00000000
        /*0794*/ 	.word	0x00000000
        /*0798*/ 	.short	0x0101
        /*079a*/ 	.byte	0x3f
	.zero		1


	//   ....[43]....
        /*079c*/ 	.word	0x0000af40
        /*07a0*/ 	.word	0x0000009b
        /*07a4*/ 	.word	0x00000000
        /*07a8*/ 	.short	0x0101
        /*07aa*/ 	.byte	0x3f
	.zero		1


	//   ....[44]....
        /*07ac*/ 	.word	0x0000bb70
        /*07b0*/ 	.word	0x000000ff
        /*07b4*/ 	.word	0x00030850
        /*07b8*/ 	.short	0x010a
        /*07ba*/ 	.byte	0x07
	.zero		1


	//   ....[45]....
        /*07bc*/ 	.word	0x0000bbb0
        /*07c0*/ 	.word	0x000000ff
        /*07c4*/ 	.word	0x00030850
        /*07c8*/ 	.short	0x010a
        /*07ca*/ 	.byte	0x07
	.zero		1


	//   ....[46]....
        /*07cc*/ 	.word	0x0000c010
        /*07d0*/ 	.word	0x00000009
        /*07d4*/ 	.word	0x00000000
        /*07d8*/ 	.short	0x0101
        /*07da*/ 	.byte	0x3f
	.zero		1


	//   ....[47]....
        /*07dc*/ 	.word	0x0000e080
        /*07e0*/ 	.word	0x000000c6
        /*07e4*/ 	.word	0x00000000
        /*07e8*/ 	.short	0x0101
        /*07ea*/ 	.byte	0x3f
	.zero		1


	//   ....[48]....
        /*07ec*/ 	.word	0x00010660
        /*07f0*/ 	.word	0x00000000
        /*07f4*/ 	.word	0x00030840
        /*07f8*/ 	.short	0x010a
        /*07fa*/ 	.byte	0x3f
	.zero		1


	//   ....[49]....
        /*07fc*/ 	.word	0x00011620
        /*0800*/ 	.word	0x00000011
        /*0804*/ 	.word	0x00030800
        /*0808*/ 	.short	0x0107
        /*080a*/ 	.byte	0x3f
	.zero		1


	//   ....[50]....
        /*080c*/ 	.word	0x00011730
        /*0810*/ 	.word	0x00000011
        /*0814*/ 	.word	0x00030800
        /*0818*/ 	.short	0x0101
        /*081a*/ 	.byte	0x3f
	.zero		1


	//   ....[51]....
        /*081c*/ 	.word	0x00011750
        /*0820*/ 	.word	0x00000011
        /*0824*/ 	.word	0x00030820
        /*0828*/ 	.short	0x010a
        /*082a*/ 	.byte	0x3f
	.zero		1


	//   ....[52]....
        /*082c*/ 	.word	0x00011a90
        /*0830*/ 	.word	0x00000003
        /*0834*/ 	.word	0x00030840
        /*0838*/ 	.short	0x010a
        /*083a*/ 	.byte	0x3f
	.zero		1


	//   ....[53]....
        /*083c*/ 	.word	0x00012020
        /*0840*/ 	.word	0x00000003
        /*0844*/ 	.word	0x00000060
        /*0848*/ 	.short	0x010a
        /*084a*/ 	.byte	0x3f
	.zero		1


	//   ....[54]....
        /*084c*/ 	.word	0x00012870
        /*0850*/ 	.word	0x00000003
        /*0854*/ 	.word	0x00030840
        /*0858*/ 	.short	0x010a
        /*085a*/ 	.byte	0x3f
	.zero		1


	//   ....[55]....
        /*085c*/ 	.word	0x00012e00
        /*0860*/ 	.word	0x00000009
        /*0864*/ 	.word	0x00000060
        /*0868*/ 	.short	0x010a
        /*086a*/ 	.byte	0x3f
	.zero		1


	//   ....[56]....
        /*086c*/ 	.word	0x00013590
        /*0870*/ 	.word	0x00000002
        /*0874*/ 	.word	0x00030840
        /*0878*/ 	.short	0x010a
        /*087a*/ 	.byte	0x3f
	.zero		1


	//   ....[57]....
        /*087c*/ 	.word	0x00013b20
        /*0880*/ 	.word	0x00000002
        /*0884*/ 	.word	0x00000060
        /*0888*/ 	.short	0x010a
        /*088a*/ 	.byte	0x3f
	.zero		1


	//   ....[58]....
        /*088c*/ 	.word	0x00014260
        /*0890*/ 	.word	0x00000000
        /*0894*/ 	.word	0x00030860
        /*0898*/ 	.short	0x010a
        /*089a*/ 	.byte	0x3f
	.zero		1


	//   ....[59]....
        /*089c*/ 	.word	0x00014a40
        /*08a0*/ 	.word	0x00000000
        /*08a4*/ 	.word	0x00030820
        /*08a8*/ 	.short	0x010a
        /*08aa*/ 	.byte	0x3f
	.zero		1


	//   ....[60]....
        /*08ac*/ 	.word	0x00014c30
        /*08b0*/ 	.word	0x00000006
        /*08b4*/ 	.word	0x00000000
        /*08b8*/ 	.short	0x010a
        /*08ba*/ 	.byte	0x3f
	.zero		1


	//   ....[61]....
        /*08bc*/ 	.word	0x00014c80
        /*08c0*/ 	.word	0x00000003
        /*08c4*/ 	.word	0x00000000
        /*08c8*/ 	.short	0x010a
        /*08ca*/ 	.byte	0x3f
	.zero		1


	//   ....[62]....
        /*08cc*/ 	.word	0x00014ce0
        /*08d0*/ 	.word	0x00000012
        /*08d4*/ 	.word	0x00000000
        /*08d8*/ 	.short	0x010a
        /*08da*/ 	.byte	0x3f
	.zero		1


	//   ....[63]....
        /*08dc*/ 	.word	0x00014d10
        /*08e0*/ 	.word	0x00000003
        /*08e4*/ 	.word	0x00000000
        /*08e8*/ 	.short	0x010a
        /*08ea*/ 	.byte	0x3f
	.zero		1


	//   ....[64]....
        /*08ec*/ 	.word	0x00014d80
        /*08f0*/ 	.word	0x00000003
        /*08f4*/ 	.word	0x00030800
        /*08f8*/ 	.short	0x010a
        /*08fa*/ 	.byte	0x3f
	.zero		1


	//   ....[65]....
        /*08fc*/ 	.word	0x00014dd0
        /*0900*/ 	.word	0x00000003
        /*0904*/ 	.word	0x00030830
        /*0908*/ 	.short	0x010a
        /*090a*/ 	.byte	0x3f
	.zero		1


	//   ....[66]....
        /*090c*/ 	.word	0x00014e30
        /*0910*/ 	.word	0x00000015
        /*0914*/ 	.word	0x00030830
        /*0918*/ 	.short	0x010a
        /*091a*/ 	.byte	0x3f
	.zero		1


	//   ....[67]....
        /*091c*/ 	.word	0x00014e90
        /*0920*/ 	.word	0x00000015
        /*0924*/ 	.word	0x00030850
        /*0928*/ 	.short	0x010a
        /*092a*/ 	.byte	0x3f
	.zero		1


	//   ....[68]....
        /*092c*/ 	.word	0x00014ef0
        /*0930*/ 	.word	0x00000004
        /*0934*/ 	.word	0x00030830
        /*0938*/ 	.short	0x010a
        /*093a*/ 	.byte	0x3f
	.zero		1


	//   ....[69]....
        /*093c*/ 	.word	0x00014f50
        /*0940*/ 	.word	0x00000003
        /*0944*/ 	.word	0x00030850
        /*0948*/ 	.short	0x010a
        /*094a*/ 	.byte	0x3f
	.zero		1


	//   ....[70]....
        /*094c*/ 	.word	0x00014fb0
        /*0950*/ 	.word	0x00000004
        /*0954*/ 	.word	0x00030830
        /*0958*/ 	.short	0x010a
        /*095a*/ 	.byte	0x3f
	.zero		1


	//   ....[71]....
        /*095c*/ 	.word	0x00015010
        /*0960*/ 	.word	0x00000003
        /*0964*/ 	.word	0x00030850
        /*0968*/ 	.short	0x010a
        /*096a*/ 	.byte	0x3f
	.zero		1


	//   ....[72]....
        /*096c*/ 	.word	0x00015070
        /*0970*/ 	.word	0x00000007
        /*0974*/ 	.word	0x00030850
        /*0978*/ 	.short	0x010a
        /*097a*/ 	.byte	0x3f
	.zero		1


	//   ....[73]....
        /*097c*/ 	.word	0x000151c0
        /*0980*/ 	.word	0x00000000
        /*0984*/ 	.word	0x00030840
        /*0988*/ 	.short	0x010a
        /*098a*/ 	.byte	0x3f
	.zero		1


	//   ....[74]....
        /*098c*/ 	.word	0x00015e70
        /*0990*/ 	.word	0x00000011
        /*0994*/ 	.word	0x00030820
        /*0998*/ 	.short	0x010a
        /*099a*/ 	.byte	0x3f
	.zero		1


	//   ....[75]....
        /*099c*/ 	.word	0x00015ec0
        /*09a0*/ 	.word	0x00000003
        /*09a4*/ 	.word	0x00030840
        /*09a8*/ 	.short	0x010a
        /*09aa*/ 	.byte	0x3f
	.zero		1


	//   ....[76]....
        /*09ac*/ 	.word	0x00015f10
        /*09b0*/ 	.word	0x00000003
        /*09b4*/ 	.word	0x00000060
        /*09b8*/ 	.short	0x010a
        /*09ba*/ 	.byte	0x3f
	.zero		1


	//   ....[77]....
        /*09bc*/ 	.word	0x00015f60
        /*09c0*/ 	.word	0x00000003
        /*09c4*/ 	.word	0x00030840
        /*09c8*/ 	.short	0x010a
        /*09ca*/ 	.byte	0x3f
	.zero		1


	//   ....[78]....
        /*09cc*/ 	.word	0x00015fb0
        /*09d0*/ 	.word	0x00000009
        /*09d4*/ 	.word	0x00000060
        /*09d8*/ 	.short	0x010a
        /*09da*/ 	.byte	0x3f
	.zero		1


	//   ....[79]....
        /*09dc*/ 	.word	0x00016000
        /*09e0*/ 	.word	0x00000002
        /*09e4*/ 	.word	0x00030840
        /*09e8*/ 	.short	0x010a
        /*09ea*/ 	.byte	0x3f
	.zero		1


	//   ....[80]....
        /*09ec*/ 	.word	0x00016050
        /*09f0*/ 	.word	0x00000002
        /*09f4*/ 	.word	0x00000060
        /*09f8*/ 	.short	0x010a
        /*09fa*/ 	.byte	0x3f
	.zero		1


	//   ....[81]....
        /*09fc*/ 	.word	0x000160a0
        /*0a00*/ 	.word	0x00000000
        /*0a04*/ 	.word	0x00030860
        /*0a08*/ 	.short	0x010a
        /*0a0a*/ 	.byte	0x3f
	.zero		1


	//   ....[82]....
        /*0a0c*/ 	.word	0x00016190
        /*0a10*/ 	.word	0x00000000
        /*0a14*/ 	.word	0x00030820
        /*0a18*/ 	.short	0x010a
        /*0a1a*/ 	.byte	0x3f
	.zero		1


	//   ....[83]....
        /*0a1c*/ 	.word	0x00016330
        /*0a20*/ 	.word	0x00000006
        /*0a24*/ 	.word	0x00000000
        /*0a28*/ 	.short	0x010a
        /*0a2a*/ 	.byte	0x3f
	.zero		1


	//   ....[84]....
        /*0a2c*/ 	.word	0x00016380
        /*0a30*/ 	.word	0x00000003
        /*0a34*/ 	.word	0x00000000
        /*0a38*/ 	.short	0x010a
        /*0a3a*/ 	.byte	0x3f
	.zero		1


	//   ....[85]....
        /*0a3c*/ 	.word	0x000163d0
        /*0a40*/ 	.word	0x00000012
        /*0a44*/ 	.word	0x00000000
        /*0a48*/ 	.short	0x010a
        /*0a4a*/ 	.byte	0x3f
	.zero		1


	//----- nvinfo : EIATTR_NUM_MBARRIERS
	.align		4
.L_215:
        /*0a4c*/ 	.byte	0x03, 0x38
        /*0a4e*/ 	.short	0x0016


	//----- nvinfo : EIATTR_EXIT_INSTR_OFFSETS
	.align		4
        /*0a50*/ 	.byte	0x04, 0x1c
        /*0a52*/ 	.short	(.L_217 - .L_216)


	//   ....[0]....
.L_216:
        /*0a54*/ 	.word	0x00000a10


	//   ....[1]....
        /*0a58*/ 	.word	0x0000f2b0


	//   ....[2]....
        /*0a5c*/ 	.word	0x00014d60


	//----- nvinfo : EIATTR_MAX_THREADS
	.align		4
.L_217:
        /*0a60*/ 	.byte	0x04, 0x05
        /*0a62*/ 	.short	(.L_219 - .L_218)
.L_218:
        /*0a64*/ 	.word	0x00000180
        /*0a68*/ 	.word	0x00000001
        /*0a6c*/ 	.word	0x00000001


	//----- nvinfo : EIATTR_CRS_STACK_SIZE
	.align		4
.L_219:
        /*0a70*/ 	.byte	0x04, 0x1e
        /*0a72*/ 	.short	(.L_221 - .L_220)
.L_220:
        /*0a74*/ 	.word	0x00000000


	//----- nvinfo : EIATTR_CBANK_PARAM_SIZE
	.align		4
.L_221:
        /*0a78*/ 	.byte	0x03, 0x19
        /*0a7a*/ 	.short	0x0af0


	//----- nvinfo : EIATTR_PARAM_CBANK
	.align		4
        /*0a7c*/ 	.byte	0x04, 0x0a
        /*0a7e*/ 	.short	(.L_223 - .L_222)
	.align		4
.L_222:
        /*0a80*/ 	.word	index@(.nv.constant0._ZN7cutlass13device_kernelIN5flash11enable_sm90INS1_16FlashAttnFwdSm90INS1_25CollectiveMainloopFwdSm90ILi2EN4cute5tupleIJNS5_1CILi1EEES8_S8_EEENS6_IJNS7_ILi128EEENS7_ILi64EEENS7_ILi256EEEEEELi256ENS_10bfloat16_tEfNS_4arch4Sm90ELb0ELb1ELb0ELb0ELb0ELb0ELb0ELb1ELb1ELb1ELb0ELb0EEENS1_21CollectiveEpilogueFwdINS6_IJSA_SC_SB_EEES9_SE_SG_Li256ELb0ELb1ELb0ELb0EEENS1_30DynamicPersistentTileSchedulerILi256ELi128ELb0ELb1ELb1EEEEEEEEEvNT_6ParamsE)
        /*0a84*/ 	.short	0x0210
        /*0a86*/ 	.short	0x0af0


	//----- nvinfo : EIATTR_SW_WAR
	.align		4
.L_223:
        /*0a88*/ 	.byte	0x04, 0x36
        /*0a8a*/ 	.short	(.L_225 - .L_224)
.L_224:
        /*0a8c*/ 	.word	0x00000008
.L_225:


//--------------------- .nv.info._ZN7cutlass13device_kernelIN5flash11enable_sm90INS1_16FlashAttnFwdSm90INS1_25CollectiveMainloopFwdSm90ILi2EN4cute5tupleIJNS5_1CILi1EEES8_S8_EEENS6_IJNS7_ILi128EEENS7_ILi64EEENS7_ILi256EEEEEELi256ENS_10bfloat16_tEfNS_4arch4Sm90ELb0ELb1ELb0ELb1ELb0ELb0ELb0ELb1ELb1ELb1ELb0ELb0EEENS1_21CollectiveEpilogueFwdINS6_IJSA_SC_SB_EEES9_SE_SG_Li256ELb1ELb1ELb0ELb0EEENS1_36VarlenDynamicPersistentTileSchedulerILi128ELi64ELi256ELi128ELb0ELb1ELb1ELb1ELb0ELb1EEEEEEEEEvNT_6ParamsE --------------------------
	.section	.nv.info._ZN7cutlass13device_kernelIN5flash11enable_sm90INS1_16FlashAttnFwdSm90INS1_25CollectiveMainloopFwdSm90ILi2EN4cute5tupleIJNS5_1CILi1EEES8_S8_EEENS6_IJNS7_ILi128EEENS7_ILi64EEENS7_ILi256EEEEEELi256ENS_10bfloat16_tEfNS_4arch4Sm90ELb0ELb1ELb0ELb1ELb0ELb0ELb0ELb1ELb1ELb1ELb0ELb0EEENS1_21CollectiveEpilogueFwdINS6_IJSA_SC_SB_EEES9_SE_SG_Li256ELb1ELb1ELb0ELb0EEENS1_36VarlenDynamicPersistentTileSchedulerILi128ELi64ELi256ELi128ELb0ELb1ELb1ELb1ELb0ELb1EEEEEEEEEvNT_6ParamsE,"",@"SHT_CUDA_INFO"
	.sectionflags	@""
	.align	4


	//----- nvinfo : EIATTR_CUDA_API_VERSION
	.align		4
        /*0000*/ 	.byte	0x04, 0x37
        /*0002*/ 	.short	(.L_227 - .L_226)
.L_226:
        /*0004*/ 	.word	0x00000082


	//----- nvinfo : EIATTR_KPARAM_INFO
	.align		4
.L_227:
        /*0008*/ 	.byte	0x04, 0x17
        /*000a*/ 	.short	(.L_229 - .L_228)
.L_228:
        /*000c*/ 	.word	0x00000000
        /*0010*/ 	.short	0x0000
        /*0012*/ 	.short	0x0070
        /*0014*/ 	.byte	0x00, 0xf0, 0x01, 0x2a


	//----- nvinfo : EIATTR_SPARSE_MMA_MASK
	.align		4
.L_229:
        /*0018*/ 	.byte	0x03, 0x50
        /*001a*/ 	.short	0x0000


	//----- nvinfo : EIATTR_MAXREG_COUNT
	.align		4
        /*001c*/ 	.byte	0x03, 0x1b
        /*001e*/ 	.short	0x00a8


	//----- nvinfo : EIATTR_NUM_BARRIERS
	.align		4
        /*0020*/ 	.byte	0x02, 0x4c
        /*0022*/ 	.byte	0x09
	.zero		1


	//----- nvinfo : EIATTR_EXTERNS
	.align		4
        /*0024*/ 	.byte	0x04, 0x0f
        /*0026*/ 	.short	(.L_231 - .L_230)


	//   ....[0]....
	.align		4
.L_230:
        /*0028*/ 	.word	index@(__assertfail)


	//----- nvinfo : EIATTR_ANNOTATIONS
	.align		4
.L_231:
        /*002c*/ 	.byte	0x04, 0x55
        /*002e*/ 	.short	(.L_233 - .L_232)


	//   ....[0]....
.L_232:
        /* <DEDUP_REMOVED lines=64> */


	//----- nvinfo : EIATTR_MERCURY_ISA_VERSION
	.align		4
.L_233:
        /*0418*/ 	.byte	0x03, 0x5f
        /*041a*/ 	.short	0x0101


	//----- nvinfo : EIATTR_UNUSED_LOAD_BYTE_OFFSET
	.align		4
        /*041c*/ 	.byte	0x04, 0x44
        /*041e*/ 	.short	(.L_235 - .L_234)


	//   ....[0]....
.L_234:
        /*0420*/ 	.word	0x00000a10
        /*0424*/ 	.word	0x0000fff0


	//   ....[1]....
        /*0428*/ 	.word	0x0000ca50
        /*042c*/ 	.word	0x0000fff0


	//----- nvinfo : EIATTR_INT_WARP_WIDE_INSTR_OFFSETS
	.align		4
.L_235:
        /*0430*/ 	.byte	0x04, 0x31
        /*0432*/ 	.short	(.L_237 - .L_236)


	//   ....[0]....
.L_236:
        /*0434*/ 	.word	0x00000130


	//   ....[1]....
        /*0438*/ 	.word	0x00000170


	//   ....[2]....
        /*043c*/ 	.word	0x000001e0


	//   ....[3]....
        /*0440*/ 	.word	0x00011010


	//   ....[4]....
        /*0444*/ 	.word	0x000110b0


	//   ....[5]....
        /*0448*/ 	.word	0x000156b0


	//   ....[6]....
        /*044c*/ 	.word	0x00015720


	//----- nvinfo : EIATTR_COOP_GROUP_MASK_REGIDS
	.align		4
.L_237:
        /*0450*/ 	.byte	0x04, 0x29
        /*0452*/ 	.short	(.L_239 - .L_238)


	//   ....[0]....
.L_238:
        /*0454*/ 	.word	0xffffffff


	//   ....[1]....
        /*0458*/ 	.word	0xffffffff


	//   ....[2]....
        /*045c*/ 	.word	0xffffffff


	//   ....[3]....
        /*0460*/ 	.word	0xffffffff


	//   ....[4]....
        /*0464*/ 	.word	0xffffffff


	//   ....[5]....
        /*0468*/ 	.word	0xffffffff


	//   ....[6]....
        /*046c*/ 	.word	0xffffffff


	//   ....[7]....
        /*0470*/ 	.word	0xffffffff


	//   ....[8]....
        /*0474*/ 	.word	0xffffffff


	//   ....[9]....
        /*0478*/ 	.word	0xffffffff


	//   ....[10]....
        /*047c*/ 	.word	0xffffffff


	//   ....[11]....
        /*0480*/ 	.word	0xffffffff


	//   ....[12]....
        /*0484*/ 	.word	0xffffffff


	//   ....[13]....
        /*0488*/ 	.word	0xffffffff


	//   ....[14]....
        /*048c*/ 	.word	0xffffffff


	//   ....[15]....
        /*0490*/ 	.word	0xffffffff


	//   ....[16]....
        /*0494*/ 	.word	0xffffffff


	//   ....[17]....
        /*0498*/ 	.word	0xffffffff


	//   ....[18]....
        /*049c*/ 	.word	0xffffffff


	//   ....[19]....
        /*04a0*/ 	.word	0xffffffff


	//   ....[20]....
        /*04a4*/ 	.word	0xffffffff


	//   ....[21]....
        /*04a8*/ 	.word	0xffffffff


	//   ....[22]....
        /*04ac*/ 	.word	0xffffffff


	//   ....[23]....
        /*04b0*/ 	.word	0xffffffff


	//   ....[24]....
        /*04b4*/ 	.word	0xffffffff


	//   ....[25]....
        /*04b8*/ 	.word	0xffffffff


	//   ....[26]....
        /*04bc*/ 	.word	0xffffffff


	//   ....[27]....
        /*04c0*/ 	.word	0xffffffff


	//   ....[28]....
        /*04c4*/ 	.word	0xffffffff


	//   ....[29]....
        /*04c8*/ 	.word	0xffffffff


	//   ....[30]....
        /*04cc*/ 	.word	0xffffffff


	//   ....[31]....
        /*04d0*/ 	.word	0xffffffff


	//   ....[32]....
        /*04d4*/ 	.word	0xffffffff


	//   ....[33]....
        /*04d8*/ 	.word	0xffffffff


	//   ....[34]....
        /*04dc*/ 	.word	0xffffffff


	//   ....[35]....
        /*04e0*/ 	.word	0xffffffff


	//   ....[36]....
        /*04e4*/ 	.word	0xffffffff


	//   ....[37]....
        /*04e8*/ 	.word	0xffffffff


	//   ....[38]....
        /*04ec*/ 	.word	0xffffffff


	//   ....[39]....
        /*04f0*/ 	.word	0xffffffff


	//   ....[40]....
        /*04f4*/ 	.word	0xffffffff


	//   ....[41]....
        /*04f8*/ 	.word	0xffffffff


	//   ....[42]....
        /*04fc*/ 	.word	0xffffffff


	//   ....[43]....
        /*0500*/ 	.word	0xffffffff


	//   ....[44]....
        /*0504*/ 	.word	0xffffffff


	//   ....[45]....
        /*0508*/ 	.word	0xffffffff


	//   ....[46]....
        /*050c*/ 	.word	0xffffffff


	//   ....[47]....
        /*0510*/ 	.word	0xffffffff


	//   ....[48]....
        /*0514*/ 	.word	0xffffffff


	//   ....[49]....
        /*0518*/ 	.word	0xffffffff


	//   ....[50]....
        /*051c*/ 	.word	0xffffffff


	//   ....[51]....
        /*0520*/ 	.word	0xffffffff


	//   ....[52]....
        /*0524*/ 	.word	0xffffffff


	//   ....[53]....
        /*0528*/ 	.word	0xffffffff


	//   ....[54]....
        /*052c*/ 	.word	0xffffffff


	//   ....[55]....
        /*0530*/ 	.word	0xffffffff


	//   ....[56]....
        /*0534*/ 	.word	0xffffffff


	//   ....[57]....
        /*0538*/ 	.word	0xffffffff


	//   ....[58]....
        /*053c*/ 	.word	0xffffffff


	//   ....[59]....
        /*0540*/ 	.word	0xffffffff


	//   ....[60]....
        /*0544*/ 	.word	0xffffffff


	//   ....[61]....
        /*0548*/ 	.word	0xffffffff


	//   ....[62]....
        /*054c*/ 	.word	0xffffffff


	//   ....[63]....
        /*0550*/ 	.word	0xffffffff


	//   ....[64]....
        /*0554*/ 	.word	0xffffffff


	//   ....[65]....
        /*0558*/ 	.word	0xffffffff


	//   ....[66]....
        /*055c*/ 	.word	0xffffffff


	//   ....[67]....
        /*0560*/ 	.word	0xffffffff


	//   ....[68]....
        /*0564*/ 	.word	0xffffffff


	//   ....[69]....
        /*0568*/ 	.word	0xffffffff


	//   ....[70]....
        /*056c*/ 	.word	0xffffffff


	//   ....[71]....
        /*0570*/ 	.word	0xffffffff


	//   ....[72]....
        /*0574*/ 	.word	0xffffffff


	//   ....[73]....
        /*0578*/ 	.word	0xffffffff


	//   ....[74]....
        /*057c*/ 	.word	0xffffffff


	//   ....[75]....
        /*0580*/ 	.word	0xffffffff


	//   ....[76]....
        /*0584*/ 	.word	0xffffffff


	//   ....[77]....
        /*0588*/ 	.word	0xffffffff


	//   ....[78]....
        /*058c*/ 	.word	0xffffffff


	//   ....[79]....
        /*0590*/ 	.word	0xffffffff


	//   ....[80]....
        /*0594*/ 	.word	0xffffffff


	//   ....[81]....
        /*0598*/ 	.word	0xffffffff


	//   ....[82]....
        /*059c*/ 	.word	0xffffffff


	//   ....[83]....
        /*05a0*/ 	.word	0xffffffff


	//   ....[84]....
        /*05a4*/ 	.word	0xffffffff


	//   ....[85]....
        /*05a8*/ 	.word	0xffffffff


	//   ....[86]....
        /*05ac*/ 	.word	0xffffffff


	//   ....[87]....
        /*05b0*/ 	.word	0xffffffff


	//   ....[88]....
        /*05b4*/ 	.word	0xffffffff


	//   ....[89]....
        /*05b8*/ 	.word	0xffffffff


	//   ....[90]....
        /*05bc*/ 	.word	0xffffffff


	//   ....[91]....
        /*05c0*/ 	.word	0xffffffff


	//   ....[92]....
        /*05c4*/ 	.word	0xffffffff


	//   ....[93]....
        /*05c8*/ 	.word	0xffffffff


	//   ....[94]....
        /*05cc*/ 	.word	0xffffffff


	//   ....[95]....
        /*05d0*/ 	.word	0xffffffff


	//   ....[96]....
        /*05d4*/ 	.word	0xffffffff


	//   ....[97]....
        /*05d8*/ 	.word	0xffffffff


	//   ....[98]....
        /*05dc*/ 	.word	0xffffffff


	//   ....[99]....
        /*05e0*/ 	.word	0xffffffff


	//   ....[100]....
        /*05e4*/ 	.word	0xffffffff


	//   ....[101]....
        /*05e8*/ 	.word	0xffffffff


	//   ....[102]....
        /*05ec*/ 	.word	0xffffffff


	//   ....[103]....
        /*05f0*/ 	.word	0xffffffff


	//   ....[104]....
        /*05f4*/ 	.word	0xffffffff


	//   ....[105]....
        /*05f8*/ 	.word	0x0500000f


	//   ....[106]....
        /*05fc*/ 	.word	0x0500000f


	//   ....[107]....
        /*0600*/ 	.word	0x0500000f


	//   ....[108]....
        /*0604*/ 	.word	0x0500000f


	//   ....[109]....
        /*0608*/ 	.word	0x0500000f


	//   ....[110]....
        /*060c*/ 	.word	0x0500000f


	//   ....[111]....
        /*0610*/ 	.word	0x0500000f


	//   ....[112]....
        /*0614*/ 	.word	0x0500000f


	//   ....[113]....
        /*0618*/ 	.word	0x0500000f


	//   ....[114]....
        /*061c*/ 	.word	0x0500000f


	//   ....[115]....
        /*0620*/ 	.word	0x0500000f


	//   ....[116]....
        /*0624*/ 	.word	0x0500000f


	//   ....[117]....
        /*0628*/ 	.word	0x0500000f


	//   ....[118]....
        /*062c*/ 	.word	0x0500000f


	//   ....[119]....
        /*0630*/ 	.word	0x0500000f


	//   ....[120]....
        /*0634*/ 	.word	0x0500000f


	//   ....[121]....
        /*0638*/ 	.word	0x0500000f


	//   ....[122]....
        /*063c*/ 	.word	0x0500000f


	//   ....[123]....
        /*0640*/ 	.word	0x0500000f


	//   ....[124]....
        /*0644*/ 	.word	0x0500000f


	//   ....[125]....
        /*0648*/ 	.word	0x0500000f


	//   ....[126]....
        /*064c*/ 	.word	0x0500000f


	//   ....[127]....
        /*0650*/ 	.word	0x0500000f


	//   ....[128]....
        /*0654*/ 	.word	0x0500000f


	//   ....[129]....
        /*0658*/ 	.word	0x0500000f


	//   ....[130]....
        /*065c*/ 	.word	0x0500000f


	//   ....[131]....
        /*0660*/ 	.word	0x0500000f


	//   ....[132]....
        /*0664*/ 	.word	0x0500000f


	//   ....[133]....
        /*0668*/ 	.word	0x0500000f


	//   ....[134]....
        /*066c*/ 	.word	0x0500000f


	//   ....[135]....
        /*0670*/ 	.word	0x0500000f


	//   ....[136]....
        /*0674*/ 	.word	0x0500000f


	//   ....[137]....
        /*0678*/ 	.word	0x0500000f


	//   ....[138]....
        /*067c*/ 	.word	0x0500000f


	//   ....[139]....
        /*0680*/ 	.word	0x0500000f


	//----- nvinfo : EIATTR_COOP_GROUP_INSTR_OFFSETS
	.align		4
.L_239:
        /*0684*/ 	.byte	0x04, 0x28
        /*0686*/ 	.short	(.L_241 - .L_240)


	//   ....[0]....
.L_240:
        /*0688*/ 	.word	0x00000060


	//   ....[1]....
        /*068c*/ 	.word	0x00000140


	//   ....[2]....
        /*0690*/ 	.word	0x00000190


	//   ....[3]....
        /*0694*/ 	.word	0x000003c0


	//   ....[4]....
        /*0698*/ 	.word	0x00000520


	//   ....[5]....
        /*069c*/ 	.word	0x00000640


	//   ....[6]....
        /*06a0*/ 	.word	0x000007a0


	//   ....[7]....
        /*06a4*/ 	.word	0x00001c10


	//   ....[8]....
        /*06a8*/ 	.word	0x00002720


	//   ....[9]....
        /*06ac*/ 	.word	0x00002bc0


	//   ....[10]....
        /*06b0*/ 	.word	0x000036d0


	//   ....[11]....
        /*06b4*/ 	.word	0x00003780


	//   ....[12]....
        /*06b8*/ 	.word	0x000039c0


	//   ....[13]....
        /*06bc*/ 	.word	0x00003a60


	//   ....[14]....
        /*06c0*/ 	.word	0x00005860


	//   ....[15]....
        /*06c4*/ 	.word	0x00005ab0


	//   ....[16]....
        /*06c8*/ 	.word	0x000061b0


	//   ....[17]....
        /*06cc*/ 	.word	0x000062b0


	//   ....[18]....
        /*06d0*/ 	.word	0x00006640


	//   ....[19]....
        /*06d4*/ 	.word	0x000066b0


	//   ....[20]....
        /*06d8*/ 	.word	0x00008250


	//   ....[21]....
        /*06dc*/ 	.word	0x00008380


	//   ....[22]....
        /*06e0*/ 	.word	0x000085b0


	//   ....[23]....
        /*06e4*/ 	.word	0x00008610


	//   ....[24]....
        /*06e8*/ 	.word	0x0000a000


	//   ....[25]....
        /*06ec*/ 	.word	0x0000a2b0


	//   ....[26]....
        /*06f0*/ 	.word	0x0000a8f0


	//   ....[27]....
        /*06f4*/ 	.word	0x0000a9f0


	//   ....[28]....
        /*06f8*/ 	.word	0x0000adb0


	//   ....[29]....
        /*06fc*/ 	.word	0x0000ae10


	//   ....[30]....
        /*0700*/ 	.word	0x0000bde0


	//   ....[31]....
        /*0704*/ 	.word	0x0000be20


	//   ....[32]....
        /*0708*/ 	.word	0x0000bf60


	//   ....[33]....
        /*070c*/ 	.word	0x0000bf80


	//   ....[34]....
        /*0710*/ 	.word	0x0000db80


	//   ....[35]....
        /*0714*/ 	.word	0x0000dbc0


	//   ....[36]....
        /*0718*/ 	.word	0x0000dc00


	//   ....[37]....
        /*071c*/ 	.word	0x0000dc40


	//   ....[38]....
        /*0720*/ 	.word	0x0000e490


	//   ....[39]....
        /*0724*/ 	.word	0x0000e4c0


	//   ....[40]....
        /*0728*/ 	.word	0x0000e620


	//   ....[41]....
        /*072c*/ 	.word	0x0000e640


	//   ....[42]....
        /*0730*/ 	.word	0x0000e790


	//   ....[43]....
        /*0734*/ 	.word	0x0000e7b0


	//   ....[44]....
        /*0738*/ 	.word	0x0000e910


	//   ....[45]....
        /*073c*/ 	.word	0x0000e930


	//   ....[46]....
        /*0740*/ 	.word	0x0000f320


	//   ....[47]....
        /*0744*/ 	.word	0x0000f340


	//   ....[48]....
        /*0748*/ 	.word	0x0000f490


	//   ....[49]....
        /*074c*/ 	.word	0x0000f4b0


	//   ....[50]....
        /*0750*/ 	.word	0x0000f600


	//   ....[51]....
        /*0754*/ 	.word	0x0000f620


	//   ....[52]....
        /*0758*/ 	.word	0x0000f780


	//   ....[53]....
        /*075c*/ 	.word	0x0000f7a0


	//   ....[54]....
        /*0760*/ 	.word	0x0000f990


	//   ....[55]....
        /*0764*/ 	.word	0x0000fb80


	//   ....[56]....
        /*0768*/ 	.word	0x0000fbb0


	//   ....[57]....
        /*076c*/ 	.word	0x0000fbe0


	//   ....[58]....
        /*0770*/ 	.word	0x0000fc10


	//   ....[59]....
        /*0774*/ 	.word	0x0000fc40


	//   ....[60]....
        /*0778*/ 	.word	0x0000fc70


	//   ....[61]....
        /*077c*/ 	.word	0x0000fdf0


	//   ....[62]....
        /*0780*/ 	.word	0x0000fe20


	//   ....[63]....
        /*0784*/ 	.word	0x0000fe50


	//   ....[64]....
        /*0788*/ 	.word	0x0000fe80


	//   ....[65]....
        /*078c*/ 	.word	0x0000feb0


	//   ....[66]....
        /*0790*/ 	.word	0x0000fee0


	//   ....[67]....
        /*0794*/ 	.word	0x0000ff90


	//   ....[68]....
        /*0798*/ 	.word	0x0000fff0


	//   ....[69]....
        /*079c*/ 	.word	0x00010080


	//   ....[70]....
        /*07a0*/ 	.word	0x000115f0


	//   ....[71]....
        /*07a4*/ 	.word	0x000122c0


	//   ....[72]....
        /*07a8*/ 	.word	0x000122e0


	//   ....[73]....
        /*07ac*/ 	.word	0x000123d0


	//   ....[74]....
        /*07b0*/ 	.word	0x000123e0


	//   ....[75]....
        /*07b4*/ 	.word	0x000124a0


	//   ....[76]....
        /*07b8*/ 	.word	0x000124b0


	//   ....[77]....
        /*07bc*/ 	.word	0x00012570


	//   ....[78]....
        /*07c0*/ 	.word	0x00012580


	//   ....[79]....
        /*07c4*/ 	.word	0x00012640


	//   ....[80]....
        /*07c8*/ 	.word	0x00012650


	//   ....[81]....
        /*07cc*/ 	.word	0x00012710


	//   ....[82]....
        /*07d0*/ 	.word	0x00012720


	//   ....[83]....
        /*07d4*/ 	.word	0x000127d0


	//   ....[84]....
        /*07d8*/ 	.word	0x000127e0


	//   ....[85]....
        /*07dc*/ 	.word	0x00012810


	//   ....[86]....
        /*07e0*/ 	.word	0x00012830


	//   ....[87]....
        /*07e4*/ 	.word	0x00015fb0


	//   ....[88]....
        /*07e8*/ 	.word	0x00016010


	//   ....[89]....
        /*07ec*/ 	.word	0x00016040


	//   ....[90]....
        /*07f0*/ 	.word	0x00016050


	//   ....[91]....
        /*07f4*/ 	.word	0x00016080


	//   ....[92]....
        /*07f8*/ 	.word	0x000160b0


	//   ....[93]....
        /*07fc*/ 	.word	0x000160e0


	//   ....[94]....
        /*0800*/ 	.word	0x00016110


	//   ....[95]....
        /*0804*/ 	.word	0x000162a0


	//   ....[96]....
        /*0808*/ 	.word	0x000162d0


	//   ....[97]....
        /*080c*/ 	.word	0x00016300


	//   ....[98]....
        /*0810*/ 	.word	0x00016330


	//   ....[99]....
        /*0814*/ 	.word	0x00016360


	//   ....[100]....
        /*0818*/ 	.word	0x00016390


	//   ....[101]....
        /*081c*/ 	.word	0x00016450


	//   ....[102]....
        /*0820*/ 	.word	0x00016470


	//   ....[103]....
        /*0824*/ 	.word	0x000164e0


	//   ....[104]....
        /*0828*/ 	.word	0x00016bc0


	//   ....[105]....
        /*082c*/ 	.word	0x00017270


	//   ....[106]....
        /*0830*/ 	.word	0x00017450


	//   ....[107]....
        /*0834*/ 	.word	0x000174a0


	//   ....[108]....
        /*0838*/ 	.word	0x000175f0


	//   ....[109]....
        /*083c*/ 	.word	0x00017640


	//   ....[110]....
        /*0840*/ 	.word	0x00017790


	//   ....[111]....
        /*0844*/ 	.word	0x000177e0


	//   ....[112]....
        /*0848*/ 	.word	0x00017930


	//   ....[113]....
        /*084c*/ 	.word	0x00017980


	//   ....[114]....
        /*0850*/ 	.word	0x00017ad0


	//   ....[115]....
        /*0854*/ 	.word	0x00017b20


	//   ....[116]....
        /*0858*/ 	.word	0x00017c60


	//   ....[117]....
        /*085c*/ 	.word	0x00017cb0


	//   ....[118]....
        /*0860*/ 	.word	0x00017df0


	//   ....[119]....
        /*0864*/ 	.word	0x00017e40


	//   ....[120]....
        /*0868*/ 	.word	0x00017f70


	//   ....[121]....
        /*086c*/ 	.word	0x00017fc0


	//   ....[122]....
        /*0870*/ 	.word	0x000182f0


	//   ....[123]....
        /*0874*/ 	.word	0x00018390


	//   ....[124]....
        /*0878*/ 	.word	0x000184c0


	//   ....[125]....
        /*087c*/ 	.word	0x00018540


	//   ....[126]....
        /*0880*/ 	.word	0x000185c0


	//   ....[127]....
        /*0884*/ 	.word	0x00018640


	//   ....[128]....
        /*0888*/ 	.word	0x000186c0


	//   ....[129]....
        /*088c*/ 	.word	0x00018750


	//   ....[130]....
        /*0890*/ 	.word	0x000187f0


	//   ....[131]....
        /*0894*/ 	.word	0x00018890


	//   ....[132]....
        /*0898*/ 	.word	0x00018910


	//   ....[133]....
        /*089c*/ 	.word	0x00018990


	//   ....[134]....
        /*08a0*/ 	.word	0x00018a10


	//   ....[135]....
        /*08a4*/ 	.word	0x00018aa0


	//   ....[136]....
        /*08a8*/ 	.word	0x00018b20


	//   ....[137]....
        /*08ac*/ 	.word	0x00018bc0


	//   ....[138]....
        /*08b0*/ 	.word	0x00018c50


	//   ....[139]....
        /*08b4*/ 	.word	0x00018d80


	//----- nvinfo : EIATTR_REG_RECONFIG
	.align		4
.L_241:
        /*08b8*/ 	.byte	0x01, 0x54
	.zero		2


	//----- nvinfo : EIATTR_SYSCALL_OFFSETS
	.align		4
        /*08bc*/ 	.byte	0x04, 0x46
        /*08be*/ 	.short	(.L_243 - .L_242)


	//   ....[0]....
.L_242:
        /*08c0*/ 	.word	0x00001df0


	//   ....[1]....
        /*08c4*/ 	.word	0x00011220


	//   ....[2]....
        /*08c8*/ 	.word	0x00011370


	//   ....[3]....
        /*08cc*/ 	.word	0x00011460


	//   ....[4]....
        /*08d0*/ 	.word	0x00011de0


	//----- nvinfo : EIATTR_MBARRIER_INSTR_OFFSETS
	.align		4
.L_243:
        /*08d4*/ 	.byte	0x04, 0x39
        /*08d6*/ 	.short	(.L_245 - .L_244)


	//   ....[0]....
.L_244:
        /*08d8*/ 	.word	0x00000270
        /*08dc*/ 	.word	0x000000ff
        /*08e0*/ 	.word	0x00030800
        /*08e4*/ 	.short	0x0100
        /*08e6*/ 	.byte	0x08
	.zero		1


	//   ....[1]....
        /*08e8*/ 	.word	0x00000280
        /*08ec*/ 	.word	0x000000ff
        /*08f0*/ 	.word	0x00030820
        /*08f4*/ 	.short	0x0100
        /*08f6*/ 	.byte	0x08
	.zero		1


	//   ....[2]....
        /*08f8*/ 	.word	0x00000370
        /*08fc*/ 	.word	0x000000ff
        /*0900*/ 	.word	0x00030830
        /*0904*/ 	.short	0x0100
        /*0906*/ 	.byte	0x08
	.zero		1


	//   ....[3]....
        /*0908*/ 	.word	0x00000380
        /*090c*/ 	.word	0x000000ff
        /*0910*/ 	.word	0x00030840
        /*0914*/ 	.short	0x0100
        /*0916*/ 	.byte	0x08
	.zero		1


	//   ....[4]....
        /*0918*/ 	.word	0x00000390
        /*091c*/ 	.word	0x000000ff
        /*0920*/ 	.word	0x00030838
        /*0924*/ 	.short	0x0100
        /*0926*/ 	.byte	0x08
	.zero		1


	//   ....[5]....
        /*0928*/ 	.word	0x000003a0
        /*092c*/ 	.word	0x000000ff
        /*0930*/ 	.word	0x00030848
        /*0934*/ 	.short	0x0100
        /*0936*/ 	.byte	0x08
	.zero		1


	//   ....[6]....
        /*0938*/ 	.word	0x000004d0
        /*093c*/ 	.word	0x000000ff
        /*0940*/ 	.word	0x00030850
        /*0944*/ 	.short	0x0100
        /*0946*/ 	.byte	0x08
	.zero		1


	//   ....[7]....
        /*0948*/ 	.word	0x000004e0
        /*094c*/ 	.word	0x000000ff
        /*0950*/ 	.word	0x00030860
        /*0954*/ 	.short	0x0100
        /*0956*/ 	.byte	0x08
	.zero		1


	//   ....[8]....
        /*0958*/ 	.word	0x000004f0
        /*095c*/ 	.word	0x000000ff
        /*0960*/ 	.word	0x00030858
        /*0964*/ 	.short	0x0100
        /*0966*/ 	.byte	0x08
	.zero		1


	//   ....[9]....
        /*0968*/ 	.word	0x00000500
        /*096c*/ 	.word	0x000000ff
        /*0970*/ 	.word	0x00030868
        /*0974*/ 	.short	0x0100
        /*0976*/ 	.byte	0x08
	.zero		1


	//   ....[10]....
        /*0978*/ 	.word	0x000005f0
        /*097c*/ 	.word	0x000000ff
        /*0980*/ 	.word	0x00030870
        /*0984*/ 	.short	0x0100
        /*0986*/ 	.byte	0x06
	.zero		1


	//   ....[11]....
        /*0988*/ 	.word	0x00000600
        /*098c*/ 	.word	0x000000ff
        /*0990*/ 	.word	0x00030880
        /*0994*/ 	.short	0x0100
        /*0996*/ 	.byte	0x06
	.zero		1


	//   ....[12]....
        /*0998*/ 	.word	0x00000610
        /*099c*/ 	.word	0x000000ff
        /*09a0*/ 	.word	0x00030878
        /*09a4*/ 	.short	0x0100
        /*09a6*/ 	.byte	0x06
	.zero		1


	//   ....[13]....
        /*09a8*/ 	.word	0x00000620
        /*09ac*/ 	.word	0x000000ff
        /*09b0*/ 	.word	0x00030888
        /*09b4*/ 	.short	0x0100
        /*09b6*/ 	.byte	0x06
	.zero		1


	//   ....[14]....
        /*09b8*/ 	.word	0x00000750
        /*09bc*/ 	.word	0x000000ff
        /*09c0*/ 	.word	0x00030890
        /*09c4*/ 	.short	0x0100
        /*09c6*/ 	.byte	0x08
	.zero		1


	//   ....[15]....
        /*09c8*/ 	.word	0x00000760
        /*09cc*/ 	.word	0x000000ff
        /*09d0*/ 	.word	0x000308a0
        /*09d4*/ 	.short	0x0100
        /*09d6*/ 	.byte	0x08
	.zero		1


	//   ....[16]....
        /*09d8*/ 	.word	0x00000770
        /*09dc*/ 	.word	0x000000ff
        /*09e0*/ 	.word	0x00030898
        /*09e4*/ 	.short	0x0100
        /*09e6*/ 	.byte	0x08
	.zero		1


	//   ....[17]....
        /*09e8*/ 	.word	0x00000780
        /*09ec*/ 	.word	0x000000ff
        /*09f0*/ 	.word	0x000308a8
        /*09f4*/ 	.short	0x0100
        /*09f6*/ 	.byte	0x08
	.zero		1


	//   ....[18]....
        /*09f8*/ 	.word	0x000008b0
        /*09fc*/ 	.word	0x000000ff
        /*0a00*/ 	.word	0x000308b0
        /*0a04*/ 	.short	0x0100
        /*0a06*/ 	.byte	0x08
	.zero		1


	//   ....[19]....
        /*0a08*/ 	.word	0x000008c0
        /*0a0c*/ 	.word	0x000000ff
        /*0a10*/ 	.word	0x000308c0
        /*0a14*/ 	.short	0x0100
        /*0a16*/ 	.byte	0x08
	.zero		1


	//   ....[20]....
        /*0a18*/ 	.word	0x000008d0
        /*0a1c*/ 	.word	0x000000ff
        /*0a20*/ 	.word	0x000308b8
        /*0a24*/ 	.short	0x0100
        /*0a26*/ 	.byte	0x08
	.zero		1


	//   ....[21]....
        /*0a28*/ 	.word	0x000008e0
        /*0a2c*/ 	.word	0x000000ff
        /*0a30*/ 	.word	0x000308c8
        /*0a34*/ 	.short	0x0100
        /*0a36*/ 	.byte	0x08
	.zero		1


	//   ....[22]....
        /*0a38*/ 	.word	0x00001e90
        /*0a3c*/ 	.word	0x000000ff
        /*0a40*/ 	.word	0x00030800
        /*0a44*/ 	.short	0x010a
        /*0a46*/ 	.byte	0x25
	.zero		1


	//   ....[23]....
        /*0a48*/ 	.word	0x00001f10
        /*0a4c*/ 	.word	0x00000005
        /*0a50*/ 	.word	0x00030830
        /*0a54*/ 	.short	0x010a
        /*0a56*/ 	.byte	0x3f
	.zero		1


	//   ....[24]....
        /*0a58*/ 	.word	0x00001f70
        /*0a5c*/ 	.word	0x00000005
        /*0a60*/ 	.word	0x00030830
        /*0a64*/ 	.short	0x010a
        /*0a66*/ 	.byte	0x3f
	.zero		1


	//   ....[25]....
        /*0a68*/ 	.word	0x000029f0
        /*0a6c*/ 	.word	0x00000000
        /*0a70*/ 	.word	0x00000000
        /*0a74*/ 	.short	0x0101
        /*0a76*/ 	.byte	0x3f
	.zero		1


	//   ....[26]....
        /*0a78*/ 	.word	0x000046e0
        /*0a7c*/ 	.word	0x000000ff
        /*0a80*/ 	.word	0x00030830
        /*0a84*/ 	.short	0x010a
        /*0a86*/ 	.byte	0x06
	.zero		1


	//   ....[27]....
        /*0a88*/ 	.word	0x00004720
        /*0a8c*/ 	.word	0x000000ff
        /*0a90*/ 	.word	0x00030830
        /*0a94*/ 	.short	0x010a
        /*0a96*/ 	.byte	0x06
	.zero		1


	//   ....[28]....
        /*0a98*/ 	.word	0x00005570
        /*0a9c*/ 	.word	0x000000ff
        /*0aa0*/ 	.word	0x00030850
        /*0aa4*/ 	.short	0x010a
        /*0aa6*/ 	.byte	0x0a
	.zero		1


	//   ....[29]....
        /*0aa8*/ 	.word	0x000055b0
        /*0aac*/ 	.word	0x000000ff
        /*0ab0*/ 	.word	0x00030850
        /*0ab4*/ 	.short	0x010a
        /*0ab6*/ 	.byte	0x0a
	.zero		1


	//   ....[30]....
        /*0ab8*/ 	.word	0x000058b0
        /*0abc*/ 	.word	0x00000000
        /*0ac0*/ 	.word	0x00000000
        /*0ac4*/ 	.short	0x0101
        /*0ac6*/ 	.byte	0x3f
	.zero		1


	//   ....[31]....
        /*0ac8*/ 	.word	0x00006970
        /*0acc*/ 	.word	0x0000009b
        /*0ad0*/ 	.word	0x00000000
        /*0ad4*/ 	.short	0x0101
        /*0ad6*/ 	.byte	0x3f
	.zero		1


	//   ....[32]....
        /*0ad8*/ 	.word	0x00007160
        /*0adc*/ 	.word	0x000000ff
        /*0ae0*/ 	.word	0x00030830
        /*0ae4*/ 	.short	0x010a
        /*0ae6*/ 	.byte	0x05
	.zero		1


	//   ....[33]....
        /*0ae8*/ 	.word	0x000071a0
        /*0aec*/ 	.word	0x000000ff
        /*0af0*/ 	.word	0x00030830
        /*0af4*/ 	.short	0x010a
        /*0af6*/ 	.byte	0x05
	.zero		1


	//   ....[34]....
        /*0af8*/ 	.word	0x00007ff0
        /*0afc*/ 	.word	0x000000ff
        /*0b00*/ 	.word	0x00030850
        /*0b04*/ 	.short	0x010a
        /*0b06*/ 	.byte	0x0e
	.zero		1


	//   ....[35]....
        /*0b08*/ 	.word	0x00008030
        /*0b0c*/ 	.word	0x000000ff
        /*0b10*/ 	.word	0x00030850
        /*0b14*/ 	.short	0x010a
        /*0b16*/ 	.byte	0x0e
	.zero		1


	//   ....[36]....
        /*0b18*/ 	.word	0x00008920
        /*0b1c*/ 	.word	0x0000009f
        /*0b20*/ 	.word	0x00000000
        /*0b24*/ 	.short	0x0101
        /*0b26*/ 	.byte	0x3f
	.zero		1


	//   ....[37]....
        /*0b28*/ 	.word	0x000089d0
        /*0b2c*/ 	.word	0x000000a3
        /*0b30*/ 	.word	0x00000000
        /*0b34*/ 	.short	0x0101
        /*0b36*/ 	.byte	0x3f
	.zero		1


	//   ....[38]....
        /*0b38*/ 	.word	0x00008e50
        /*0b3c*/ 	.word	0x000000ff
        /*0b40*/ 	.word	0x00030830
        /*0b44*/ 	.short	0x010a
        /*0b46*/ 	.byte	0x05
	.zero		1


	//   ....[39]....
        /*0b48*/ 	.word	0x00008e90
        /*0b4c*/ 	.word	0x000000ff
        /*0b50*/ 	.word	0x00030830
        /*0b54*/ 	.short	0x010a
        /*0b56*/ 	.byte	0x05
	.zero		1


	//   ....[40]....
        /*0b58*/ 	.word	0x00009ce0
        /*0b5c*/ 	.word	0x000000ff
        /*0b60*/ 	.word	0x00030850
        /*0b64*/ 	.short	0x010a
        /*0b66*/ 	.byte	0x0e
	.zero		1


	//   ....[41]....
        /*0b68*/ 	.word	0x00009d20
        /*0b6c*/ 	.word	0x000000ff
        /*0b70*/ 	.word	0x00030850
        /*0b74*/ 	.short	0x010a
        /*0b76*/ 	.byte	0x0e
	.zero		1


	//   ....[42]....
        /*0b78*/ 	.word	0x00009fa0
        /*0b7c*/ 	.word	0x00000000
        /*0b80*/ 	.word	0x00000000
        /*0b84*/ 	.short	0x0101
        /*0b86*/ 	.byte	0x3f
	.zero		1


	//   ....[43]....
        /*0b88*/ 	.word	0x0000b140
        /*0b8c*/ 	.word	0x0000009f
        /*0b90*/ 	.word	0x00000000
        /*0b94*/ 	.short	0x0101
        /*0b96*/ 	.byte	0x3f
	.zero		1


	//   ....[44]....
        /*0b98*/ 	.word	0x0000bd50
        /*0b9c*/ 	.word	0x000000ff
        /*0ba0*/ 	.word	0x00030850
        /*0ba4*/ 	.short	0x010a
        /*0ba6*/ 	.byte	0x07
	.zero		1


	//   ....[45]....
        /*0ba8*/ 	.word	0x0000bd90
        /*0bac*/ 	.word	0x000000ff
        /*0bb0*/ 	.word	0x00030850
        /*0bb4*/ 	.short	0x010a
        /*0bb6*/ 	.byte	0x07
	.zero		1


	//   ....[46]....
        /*0bb8*/ 	.word	0x0000c1f0
        /*0bbc*/ 	.word	0x00000009
        /*0bc0*/ 	.word	0x00000000
        /*0bc4*/ 	.short	0x0101
        /*0bc6*/ 	.byte	0x3f
	.zero		1


	//   ....[47]....
        /*0bc8*/ 	.word	0x0000e4d0
        /*0bcc*/ 	.word	0x00000017
        /*0bd0*/ 	.word	0x00000000
        /*0bd4*/ 	.short	0x0101
        /*0bd6*/ 	.byte	0x3f
	.zero		1


	//   ....[48]....
        /*0bd8*/ 	.word	0x00011890
        /*0bdc*/ 	.word	0x00000000
        /*0be0*/ 	.word	0x00030840
        /*0be4*/ 	.short	0x010a
        /*0be6*/ 	.byte	0x3f
	.zero		1


	//   ....[49]....
        /*0be8*/ 	.word	0x000129b0
        /*0bec*/ 	.word	0x00000008
        /*0bf0*/ 	.word	0x00030800
        /*0bf4*/ 	.short	0x0107
        /*0bf6*/ 	.byte	0x3f
	.zero		1


	//   ....[50]....
        /*0bf8*/ 	.word	0x00012ac0
        /*0bfc*/ 	.word	0x00000002
        /*0c00*/ 	.word	0x00030800
        /*0c04*/ 	.short	0x0101
        /*0c06*/ 	.byte	0x3f
	.zero		1


	//   ....[51]....
        /*0c08*/ 	.word	0x00012ae0
        /*0c0c*/ 	.word	0x00000002
        /*0c10*/ 	.word	0x00030820
        /*0c14*/ 	.short	0x010a
        /*0c16*/ 	.byte	0x3f
	.zero		1


	//   ....[52]....
        /*0c18*/ 	.word	0x00012e70
        /*0c1c*/ 	.word	0x00000003
        /*0c20*/ 	.word	0x00030840
        /*0c24*/ 	.short	0x010a
        /*0c26*/ 	.byte	0x3f
	.zero		1


	//   ....[53]....
        /*0c28*/ 	.word	0x00013430
        /*0c2c*/ 	.word	0x00000003
        /*0c30*/ 	.word	0x00000060
        /*0c34*/ 	.short	0x010a
        /*0c36*/ 	.byte	0x3f
	.zero		1


	//   ....[54]....
        /*0c38*/ 	.word	0x00013d20
        /*0c3c*/ 	.word	0x00000003
        /*0c40*/ 	.word	0x00030840
        /*0c44*/ 	.short	0x010a
        /*0c46*/ 	.byte	0x3f
	.zero		1


	//   ....[55]....
        /*0c48*/ 	.word	0x000142e0
        /*0c4c*/ 	.word	0x00000002
        /*0c50*/ 	.word	0x00000060
        /*0c54*/ 	.short	0x010a
        /*0c56*/ 	.byte	0x3f
	.zero		1


	//   ....[56]....
        /*0c58*/ 	.word	0x00014ae0
        /*0c5c*/ 	.word	0x00000002
        /*0c60*/ 	.word	0x00030840
        /*0c64*/ 	.short	0x010a
        /*0c66*/ 	.byte	0x3f
	.zero		1


	//   ....[57]....
        /*0c68*/ 	.word	0x000150a0
        /*0c6c*/ 	.word	0x00000002
        /*0c70*/ 	.word	0x00000060
        /*0c74*/ 	.short	0x010a
        /*0c76*/ 	.byte	0x3f
	.zero		1


	//   ....[58]....
        /*0c78*/ 	.word	0x00015830
        /*0c7c*/ 	.word	0x00000000
        /*0c80*/ 	.word	0x00030860
        /*0c84*/ 	.short	0x010a
        /*0c86*/ 	.byte	0x3f
	.zero		1


	//   ....[59]....
        /*0c88*/ 	.word	0x00016b40
        /*0c8c*/ 	.word	0x00000000
        /*0c90*/ 	.word	0x00030820
        /*0c94*/ 	.short	0x010a
        /*0c96*/ 	.byte	0x3f
	.zero		1


	//   ....[60]....
        /*0c98*/ 	.word	0x00016d20
        /*0c9c*/ 	.word	0x00000006
        /*0ca0*/ 	.word	0x00000000
        /*0ca4*/ 	.short	0x010a
        /*0ca6*/ 	.byte	0x3f
	.zero		1


	//   ....[61]....
        /*0ca8*/ 	.word	0x00016d90
        /*0cac*/ 	.word	0x00000007
        /*0cb0*/ 	.word	0x00000000
        /*0cb4*/ 	.short	0x010a
        /*0cb6*/ 	.byte	0x3f
	.zero		1


	//   ....[62]....
        /*0cb8*/ 	.word	0x00016e00
        /*0cbc*/ 	.word	0x00000004
        /*0cc0*/ 	.word	0x00000000
        /*0cc4*/ 	.short	0x010a
        /*0cc6*/ 	.byte	0x3f
	.zero		1


	//   ....[63]....
        /*0cc8*/ 	.word	0x00016e30
        /*0ccc*/ 	.word	0x00000003
        /*0cd0*/ 	.word	0x00000000
        /*0cd4*/ 	.short	0x010a
        /*0cd6*/ 	.byte	0x3f
	.zero		1


	//   ....[64]....
        /*0cd8*/ 	.word	0x00016ea0
        /*0cdc*/ 	.word	0x00000003
        /*0ce0*/ 	.word	0x00030800
        /*0ce4*/ 	.short	0x010a
        /*0ce6*/ 	.byte	0x3f
	.zero		1


	//   ....[65]....
        /*0ce8*/ 	.word	0x00016ef0
        /*0cec*/ 	.word	0x00000005
        /*0cf0*/ 	.word	0x00030830
        /*0cf4*/ 	.short	0x010a
        /*0cf6*/ 	.byte	0x3f
	.zero		1


	//   ....[66]....
        /*0cf8*/ 	.word	0x00016f50
        /*0cfc*/ 	.word	0x00000098
        /*0d00*/ 	.word	0x00030830
        /*0d04*/ 	.short	0x010a
        /*0d06*/ 	.byte	0x3f
	.zero		1


	//   ....[67]....
        /*0d08*/ 	.word	0x00016fb0
        /*0d0c*/ 	.word	0x00000015
        /*0d10*/ 	.word	0x00030850
        /*0d14*/ 	.short	0x010a
        /*0d16*/ 	.byte	0x3f
	.zero		1


	//   ....[68]....
        /*0d18*/ 	.word	0x00017010
        /*0d1c*/ 	.word	0x00000004
        /*0d20*/ 	.word	0x00030830
        /*0d24*/ 	.short	0x010a
        /*0d26*/ 	.byte	0x3f
	.zero		1


	//   ....[69]....
        /*0d28*/ 	.word	0x00017070
        /*0d2c*/ 	.word	0x00000003
        /*0d30*/ 	.word	0x00030850
        /*0d34*/ 	.short	0x010a
        /*0d36*/ 	.byte	0x3f
	.zero		1


	//   ....[70]....
        /*0d38*/ 	.word	0x000170d0
        /*0d3c*/ 	.word	0x00000004
        /*0d40*/ 	.word	0x00030830
        /*0d44*/ 	.short	0x010a
        /*0d46*/ 	.byte	0x3f
	.zero		1


	//   ....[71]....
        /*0d48*/ 	.word	0x00017130
        /*0d4c*/ 	.word	0x00000003
        /*0d50*/ 	.word	0x00030850
        /*0d54*/ 	.short	0x010a
        /*0d56*/ 	.byte	0x3f
	.zero		1


	//   ....[72]....
        /*0d58*/ 	.word	0x00017190
        /*0d5c*/ 	.word	0x00000007
        /*0d60*/ 	.word	0x00030850
        /*0d64*/ 	.short	0x010a
        /*0d66*/ 	.byte	0x3f
	.zero		1


	//   ....[73]....
        /*0d68*/ 	.word	0x00017330
        /*0d6c*/ 	.word	0x00000000
        /*0d70*/ 	.word	0x00030840
        /*0d74*/ 	.short	0x010a
        /*0d76*/ 	.byte	0x3f
	.zero		1


	//   ....[74]....
        /*0d78*/ 	.word	0x00018010
        /*0d7c*/ 	.word	0x00000002
        /*0d80*/ 	.word	0x00030820
        /*0d84*/ 	.short	0x010a
        /*0d86*/ 	.byte	0x3f
	.zero		1


	//   ....[75]....
        /*0d88*/ 	.word	0x00018060
        /*0d8c*/ 	.word	0x00000003
        /*0d90*/ 	.word	0x00030840
        /*0d94*/ 	.short	0x010a
        /*0d96*/ 	.byte	0x3f
	.zero		1


	//   ....[76]....
        /*0d98*/ 	.word	0x000180b0
        /*0d9c*/ 	.word	0x00000003
        /*0da0*/ 	.word	0x00000060
        /*0da4*/ 	.short	0x010a
        /*0da6*/ 	.byte	0x3f
	.zero		1


	//   ....[77]....
        /*0da8*/ 	.word	0x00018100
        /*0dac*/ 	.word	0x00000003
        /*0db0*/ 	.word	0x00030840
        /*0db4*/ 	.short	0x010a
        /*0db6*/ 	.byte	0x3f
	.zero		1


	//   ....[78]....
        /*0db8*/ 	.word	0x00018150
        /*0dbc*/ 	.word	0x00000002
        /*0dc0*/ 	.word	0x00000060
        /*0dc4*/ 	.short	0x010a
        /*0dc6*/ 	.byte	0x3f
	.zero		1


	//   ....[79]....
        /*0dc8*/ 	.word	0x000181a0
        /*0dcc*/ 	.word	0x00000002
        /*0dd0*/ 	.word	0x00030840
        /*0dd4*/ 	.short	0x010a
        /*0dd6*/ 	.byte	0x3f
	.zero		1


	//   ....[80]....
        /*0dd8*/ 	.word	0x000181f0
        /*0ddc*/ 	.word	0x00000002
        /*0de0*/ 	.word	0x00000060
        /*0de4*/ 	.short	0x010a
        /*0de6*/ 	.byte	0x3f
	.zero		1


	//   ....[81]....
        /*0de8*/ 	.word	0x00018240
        /*0dec*/ 	.word	0x00000000
        /*0df0*/ 	.word	0x00030860
        /*0df4*/ 	.short	0x010a
        /*0df6*/ 	.byte	0x3f
	.zero		1


	//   ....[82]....
        /*0df8*/ 	.word	0x00018ca0
        /*0dfc*/ 	.word	0x00000000
        /*0e00*/ 	.word	0x00030820
        /*0e04*/ 	.short	0x010a
        /*0e06*/ 	.byte	0x3f
	.zero		1


	//   ....[83]....
        /*0e08*/ 	.word	0x00018e40
        /*0e0c*/ 	.word	0x00000006
        /*0e10*/ 	.word	0x00000000
        /*0e14*/ 	.short	0x010a
        /*0e16*/ 	.byte	0x3f
	.zero		1


	//   ....[84]....
        /*0e18*/ 	.word	0x00018e90
        /*0e1c*/ 	.word	0x00000007
        /*0e20*/ 	.word	0x00000000
        /*0e24*/ 	.short	0x010a
        /*0e26*/ 	.byte	0x3f
	.zero		1


	//   ....[85]....
        /*0e28*/ 	.word	0x00018ee0
        /*0e2c*/ 	.word	0x00000004
        /*0e30*/ 	.word	0x00000000
        /*0e34*/ 	.short	0x010a
        /*0e36*/ 	.byte	0x3f
	.zero		1


	//----- nvinfo : EIATTR_NUM_MBARRIERS
	.align		4
.L_245:
        /*0e38*/ 	.byte	0x03, 0x38
        /*0e3a*/ 	.short	0x0016


	//----- nvinfo : EIATTR_EXIT_INSTR_OFFSETS
	.align		4
        /*0e3c*/ 	.byte	0x04, 0x1c
        /*0e3e*/ 	.short	(.L_247 - .L_246)


	//   ....[0]....
.L_246:
        /*0e40*/ 	.word	0x00000a50


	//   ....[1]....
        /*0e44*/ 	.word	0x0000f930


	//   ....[2]....
        /*0e48*/ 	.word	0x00016e80


	//----- nvinfo : EIATTR_MAX_THREADS
	.align		4
.L_247:
        /*0e4c*/ 	.byte	0x04, 0x05
        /*0e4e*/ 	.short	(.L_249 - .L_248)
.L_248:
        /*0e50*/ 	.word	0x00000180
        /*0e54*/ 	.word	0x00000001
        /*0e58*/ 	.word	0x00000001


	//----- nvinfo : EIATTR_CRS_STACK_SIZE
	.align		4
.L_249:
        /*0e5c*/ 	.byte	0x04, 0x1e
        /*0e5e*/ 	.short	(.L_251 - .L_250)
.L_250:
        /*0e60*/ 	.word	0x00000000


	//----- nvinfo : EIATTR_CBANK_PARAM_SIZE
	.align		4
.L_251:
        /*0e64*/ 	.byte	0x03, 0x19
        /*0e66*/ 	.short	0x0af0


	//----- nvinfo : EIATTR_PARAM_CBANK
	.align		4
        /*0e68*/ 	.byte	0x04, 0x0a
        /*0e6a*/ 	.short	(.L_253 - .L_252)
	.align		4
.L_252:
        /*0e6c*/ 	.word	index@(.nv.constant0._ZN7cutlass13device_kernelIN5flash11enable_sm90INS1_16FlashAttnFwdSm90INS1_25CollectiveMainloopFwdSm90ILi2EN4cute5tupleIJNS5_1CILi1EEES8_S8_EEENS6_IJNS7_ILi128EEENS7_ILi64EEENS7_ILi256EEEEEELi256ENS_10bfloat16_tEfNS_4arch4Sm90ELb0ELb1ELb0ELb1ELb0ELb0ELb0ELb1ELb1ELb1ELb0ELb0EEENS1_21CollectiveEpilogueFwdINS6_IJSA_SC_SB_EEES9_SE_SG_Li256ELb1ELb1ELb0ELb0EEENS1_36VarlenDynamicPersistentTileSchedulerILi128ELi64ELi256ELi128ELb0ELb1ELb1ELb1ELb0ELb1EEEEEEEEEvNT_6ParamsE)
        /*0e70*/ 	.short	0x0210
        /*0e72*/ 	.short	0x0af0


	//----- nvinfo : EIATTR_SW_WAR
	.align		4
.L_253:
        /*0e74*/ 	.byte	0x04, 0x36
        /*0e76*/ 	.short	(.L_255 - .L_254)
.L_254:
        /*0e78*/ 	.word	0x00000008
.L_255:


//--------------------- .nv.info._ZN7cutlass13device_kernelIN5flash11enable_sm90INS1_16FlashAttnFwdSm90INS1_25CollectiveMainloopFwdSm90ILi2EN4cute5tupleIJNS5_1CILi1EEES8_S8_EEENS6_IJNS7_ILi128EEENS7_ILi64EEENS7_ILi256EEEEEELi256ENS_10bfloat16_tEfNS_4arch4Sm90ELb0ELb1ELb0ELb1ELb0ELb1ELb0ELb1ELb1ELb1ELb0ELb0EEENS1_21CollectiveEpilogueFwdINS6_IJSA_SC_SB_EEES9_SE_SG_Li256ELb1ELb1ELb0ELb0EEENS1_36VarlenDynamicPersistentTileSchedulerILi128ELi64ELi256ELi128ELb0ELb1ELb1ELb1ELb0ELb1EEEEEEEEEvNT_6ParamsE --------------------------
	.section	.nv.info._ZN7cutlass13device_kernelIN5flash11enable_sm90INS1_16FlashAttnFwdSm90INS1_25CollectiveMainloopFwdSm90ILi2EN4cute5tupleIJNS5_1CILi1EEES8_S8_EEENS6_IJNS7_ILi128EEENS7_ILi64EEENS7_ILi256EEEEEELi256ENS_10bfloat16_tEfNS_4arch4Sm90ELb0ELb1ELb0ELb1ELb0ELb1ELb0ELb1ELb1ELb1ELb0ELb0EEENS1_21CollectiveEpilogueFwdINS6_IJSA_SC_SB_EEES9_SE_SG_Li256ELb1ELb1ELb0ELb0EEENS1_36VarlenDynamicPersistentTileSchedulerILi128ELi64ELi256ELi128ELb0ELb1ELb1ELb1ELb0ELb1EEEEEEEEEvNT_6ParamsE,"",@"SHT_CUDA_INFO"
	.sectionflags	@""
	.align	4


	//----- nvinfo : EIATTR_CUDA_API_VERSION
	.align		4
        /*0000*/ 	.byte	0x04, 0x37
        /*0002*/ 	.short	(.L_257 - .L_256)
.L_256:
        /*0004*/ 	.word	0x00000082


	//----- nvinfo : EIATTR_KPARAM_INFO
	.align		4
.L_257:
        /*0008*/ 	.byte	0x04, 0x17
        /*000a*/ 	.short	(.L_259 - .L_258)
.L_258:
        /*000c*/ 	.word	0x00000000
        /*0010*/ 	.short	0x0000
        /*0012*/ 	.short	0x0070
        /*0014*/ 	.byte	0x00, 0xf0, 0x01, 0x2a


	//----- nvinfo : EIATTR_SPARSE_MMA_MASK
	.align		4
.L_259:
        /*0018*/ 	.byte	0x03, 0x50
        /*001a*/ 	.short	0x0000


	//----- nvinfo : EIATTR_MAXREG_COUNT
	.align		4
        /*001c*/ 	.byte	0x03, 0x1b
        /*001e*/ 	.short	0x00a8


	//----- nvinfo : EIATTR_NUM_BARRIERS
	.align		4
        /*0020*/ 	.byte	0x02, 0x4c
        /*0022*/ 	.byte	0x10
	.zero		1


	//----- nvinfo : EIATTR_EXTERNS
	.align		4
        /*0024*/ 	.byte	0x04, 0x0f
        /*0026*/ 	.short	(.L_261 - .L_260)


	//   ....[0]....
	.align		4
.L_260:
        /*0028*/ 	.word	index@(__assertfail)


	//----- nvinfo : EIATTR_ANNOTATIONS
	.align		4
.L_261:
        /*002c*/ 	.byte	0x04, 0x55
        /*002e*/ 	.short	(.L_263 - .L_262)


	//   ....[0]....
.L_262:
        /* <DEDUP_REMOVED lines=143> */


	//----- nvinfo : EIATTR_MERCURY_ISA_VERSION
	.align		4
.L_263:
        /*0908*/ 	.byte	0x03, 0x5f
        /*090a*/ 	.short	0x0101


	//----- nvinfo : EIATTR_UNUSED_LOAD_BYTE_OFFSET
	.align		4
        /*090c*/ 	.byte	0x04, 0x44
        /*090e*/ 	.short	(.L_265 - .L_264)


	//   ....[0]....
.L_264:
        /*0910*/ 	.word	0x00000aa0
        /*0914*/ 	.word	0x0000fff0


	//   ....[1]....
        /*0918*/ 	.word	0x0001f020
        /*091c*/ 	.word	0x0000fff0


	//----- nvinfo : EIATTR_INT_WARP_WIDE_INSTR_OFFSETS
	.align		4
.L_265:
        /*0920*/ 	.byte	0x04, 0x31
        /*0922*/ 	.short	(.L_267 - .L_266)


	//   ....[0]....
.L_266:
        /*0924*/ 	.word	0x00000190


	//   ....[1]....
        /*0928*/ 	.word	0x000001d0


	//   ....[2]....
        /*092c*/ 	.word	0x00000240


	//   ....[3]....
        /*0930*/ 	.word	0x000254e0


	//   ....[4]....
        /*0934*/ 	.word	0x00025580


	//   ....[5]....
        /*0938*/ 	.word	0x00029b20


	//   ....[6]....
        /*093c*/ 	.word	0x00029b90


	//----- nvinfo : EIATTR_COOP_GROUP_MASK_REGIDS
	.align		4
.L_267:
        /*0940*/ 	.byte	0x04, 0x29
        /*0942*/ 	.short	(.L_269 - .L_268)


	//   ....[0]....
.L_268:
        /*0944*/ 	.word	0xffffffff


	//   ....[1]....
        /*0948*/ 	.word	0xffffffff


	//   ....[2]....
        /*094c*/ 	.word	0xffffffff


	//   ....[3]....
        /*0950*/ 	.word	0xffffffff


	//   ....[4]....
        /*0954*/ 	.word	0xffffffff


	//   ....[5]....
        /*0958*/ 	.word	0xffffffff


	//   ....[6]....
        /*095c*/ 	.word	0xffffffff


	//   ....[7]....
        /*0960*/ 	.word	0xffffffff


	//   ....[8]....
        /*0964*/ 	.word	0xffffffff


	//   ....[9]....
        /*0968*/ 	.word	0xffffffff


	//   ....[10]....
        /*096c*/ 	.word	0xffffffff


	//   ....[11]....
        /*0970*/ 	.word	0xffffffff


	//   ....[12]....
        /*0974*/ 	.word	0xffffffff


	//   ....[13]....
        /*0978*/ 	.word	0xffffffff


	//   ....[14]....
        /*097c*/ 	.word	0xffffffff


	//   ....[15]....
        /*0980*/ 	.word	0xffffffff


	//   ....[16]....
        /*0984*/ 	.word	0xffffffff


	//   ....[17]....
        /*0988*/ 	.word	0xffffffff


	//   ....[18]....
        /*098c*/ 	.word	0xffffffff


	//   ....[19]....
        /*0990*/ 	.word	0xffffffff


	//   ....[20]....
        /*0994*/ 	.word	0xffffffff


	//   ....[21]....
        /*0998*/ 	.word	0xffffffff


	//   ....[22]....
        /*099c*/ 	.word	0xffffffff


	//   ....[23]....
        /*09a0*/ 	.word	0xffffffff


	//   ....[24]....
        /*09a4*/ 	.word	0xffffffff


	//   ....[25]....
        /*09a8*/ 	.word	0xffffffff


	//   ....[26]....
        /*09ac*/ 	.word	0xffffffff


	//   ....[27]....
        /*09b0*/ 	.word	0xffffffff


	//   ....[28]....
        /*09b4*/ 	.word	0xffffffff


	//   ....[29]....
        /*09b8*/ 	.word	0xffffffff


	//   ....[30]....
        /*09bc*/ 	.word	0xffffffff


	//   ....[31]....
        /*09c0*/ 	.word	0xffffffff


	//   ....[32]....
        /*09c4*/ 	.word	0xffffffff


	//   ....[33]....
        /*09c8*/ 	.word	0xffffffff


	//   ....[34]....
        /*09cc*/ 	.word	0xffffffff


	//   ....[35]....
        /*09d0*/ 	.word	0xffffffff


	//   ....[36]....
        /*09d4*/ 	.word	0xffffffff


	//   ....[37]....
        /*09d8*/ 	.word	0xffffffff


	//   ....[38]....
        /*09dc*/ 	.word	0xffffffff


	//   ....[39]....
        /*09e0*/ 	.word	0xffffffff


	//   ....[40]....
        /*09e4*/ 	.word	0xffffffff


	//   ....[41]....
        /*09e8*/ 	.word	0xffffffff


	//   ....[42]....
        /*09ec*/ 	.word	0xffffffff


	//   ....[43]....
        /*09f0*/ 	.word	0xffffffff


	//   ....[44]....
        /*09f4*/ 	.word	0xffffffff


	//   ....[45]....
        /*09f8*/ 	.word	0xffffffff


	//   ....[46]....
        /*09fc*/ 	.word	0xffffffff


	//   ....[47]....
        /*0a00*/ 	.word	0xffffffff


	//   ....[48]....
        /*0a04*/ 	.word	0xffffffff


	//   ....[49]....
        /*0a08*/ 	.word	0xffffffff


	//   ....[50]....
        /*0a0c*/ 	.word	0xffffffff


	//   ....[51]....
        /*0a10*/ 	.word	0xffffffff


	//   ....[52]....
        /*0a14*/ 	.word	0xffffffff


	//   ....[53]....
        /*0a18*/ 	.word	0xffffffff


	//   ....[54]....
        /*0a1c*/ 	.word	0xffffffff


	//   ....[55]....
        /*0a20*/ 	.word	0xffffffff


	//   ....[56]....
        /*0a24*/ 	.word	0xffffffff


	//   ....[57]....
        /*0a28*/ 	.word	0xffffffff


	//   ....[58]....
        /*0a2c*/ 	.word	0xffffffff


	//   ....[59]....
        /*0a30*/ 	.word	0xffffffff


	//   ....[60]....
        /*0a34*/ 	.word	0xffffffff


	//   ....[61]....
        /*0a38*/ 	.word	0xffffffff


	//   ....[62]....
        /*0a3c*/ 	.word	0xffffffff


	//   ....[63]....
        /*0a40*/ 	.word	0xffffffff


	//   ....[64]....
        /*0a44*/ 	.word	0xffffffff


	//   ....[65]....
        /*0a48*/ 	.word	0xffffffff


	//   ....[66]....
        /*0a4c*/ 	.word	0xffffffff


	//   ....[67]....
        /*0a50*/ 	.word	0xffffffff


	//   ....[68]....
        /*0a54*/ 	.word	0xffffffff


	//   ....[69]....
        /*0a58*/ 	.word	0xffffffff


	//   ....[70]....
        /*0a5c*/ 	.word	0xffffffff


	//   ....[71]....
        /*0a60*/ 	.word	0xffffffff


	//   ....[72]....
        /*0a64*/ 	.word	0xffffffff


	//   ....[73]....
        /*0a68*/ 	.word	0xffffffff


	//   ....[74]....
        /*0a6c*/ 	.word	0xffffffff


	//   ....[75]....
        /*0a70*/ 	.word	0xffffffff


	//   ....[76]....
        /*0a74*/ 	.word	0xffffffff


	//   ....[77]....
        /*0a78*/ 	.word	0xffffffff


	//   ....[78]....
        /*0a7c*/ 	.word	0xffffffff


	//   ....[79]....
        /*0a80*/ 	.word	0xffffffff


	//   ....[80]....
        /*0a84*/ 	.word	0xffffffff


	//   ....[81]....
        /*0a88*/ 	.word	0xffffffff


	//   ....[82]....
        /*0a8c*/ 	.word	0xffffffff


	//   ....[83]....
        /*0a90*/ 	.word	0xffffffff


	//   ....[84]....
        /*0a94*/ 	.word	0xffffffff


	//   ....[85]....
        /*0a98*/ 	.word	0xffffffff


	//   ....[86]....
        /*0a9c*/ 	.word	0xffffffff


	//   ....[87]....
        /*0aa0*/ 	.word	0xffffffff


	//   ....[88]....
        /*0aa4*/ 	.word	0xffffffff


	//   ....[89]....
        /*0aa8*/ 	.word	0xffffffff


	//   ....[90]....
        /*0aac*/ 	.word	0xffffffff


	//   ....[91]....
        /*0ab0*/ 	.word	0xffffffff


	//   ....[92]....
        /*0ab4*/ 	.word	0xffffffff


	//   ....[93]....
        /*0ab8*/ 	.word	0xffffffff


	//   ....[94]....
        /*0abc*/ 	.word	0xffffffff


	//   ....[95]....
        /*0ac0*/ 	.word	0xffffffff


	//   ....[96]....
        /*0ac4*/ 	.word	0xffffffff


	//   ....[97]....
        /*0ac8*/ 	.word	0xffffffff


	//   ....[98]....
        /*0acc*/ 	.word	0xffffffff


	//   ....[99]....
        /*0ad0*/ 	.word	0xffffffff


	//   ....[100]....
        /*0ad4*/ 	.word	0xffffffff


	//   ....[101]....
        /*0ad8*/ 	.word	0xffffffff


	//   ....[102]....
        /*0adc*/ 	.word	0xffffffff


	//   ....[103]....
        /*0ae0*/ 	.word	0xffffffff


	//   ....[104]....
        /*0ae4*/ 	.word	0xffffffff


	//   ....[105]....
        /*0ae8*/ 	.word	0xffffffff


	//   ....[106]....
        /*0aec*/ 	.word	0xffffffff


	//   ....[107]....
        /*0af0*/ 	.word	0xffffffff


	//   ....[108]....
        /*0af4*/ 	.word	0xffffffff


	//   ....[109]....
        /*0af8*/ 	.word	0xffffffff


	//   ....[110]....
        /*0afc*/ 	.word	0xffffffff


	//   ....[111]....
        /*0b00*/ 	.word	0xffffffff


	//   ....[112]....
        /*0b04*/ 	.word	0xffffffff


	//   ....[113]....
        /*0b08*/ 	.word	0xffffffff


	//   ....[114]....
        /*0b0c*/ 	.word	0xffffffff


	//   ....[115]....
        /*0b10*/ 	.word	0xffffffff


	//   ....[116]....
        /*0b14*/ 	.word	0xffffffff


	//   ....[117]....
        /*0b18*/ 	.word	0xffffffff


	//   ....[118]....
        /*0b1c*/ 	.word	0xffffffff


	//   ....[119]....
        /*0b20*/ 	.word	0xffffffff


	//   ....[120]....
        /*0b24*/ 	.word	0xffffffff


	//   ....[121]....
        /*0b28*/ 	.word	0xffffffff


	//   ....[122]....
        /*0b2c*/ 	.word	0xffffffff


	//   ....[123]....
        /*0b30*/ 	.word	0xffffffff


	//   ....[124]....
        /*0b34*/ 	.word	0xffffffff


	//   ....[125]....
        /*0b38*/ 	.word	0xffffffff


	//   ....[126]....
        /*0b3c*/ 	.word	0xffffffff


	//   ....[127]....
        /*0b40*/ 	.word	0xffffffff


	//   ....[128]....
        /*0b44*/ 	.word	0xffffffff


	//   ....[129]....
        /*0b48*/ 	.word	0xffffffff


	//   ....[130]....
        /*0b4c*/ 	.word	0xffffffff


	//   ....[131]....
        /*0b50*/ 	.word	0xffffffff


	//   ....[132]....
        /*0b54*/ 	.word	0xffffffff


	//   ....[133]....
        /*0b58*/ 	.word	0xffffffff


	//   ....[134]....
        /*0b5c*/ 	.word	0xffffffff


	//   ....[135]....
        /*0b60*/ 	.word	0xffffffff


	//   ....[136]....
        /*0b64*/ 	.word	0xffffffff


	//   ....[137]....
        /*0b68*/ 	.word	0xffffffff


	//   ....[138]....
        /*0b6c*/ 	.word	0x0500000f


	//   ....[139]....
        /*0b70*/ 	.word	0x0500000f


	//   ....[140]....
        /*0b74*/ 	.word	0x0500000f


	//   ....[141]....
        /*0b78*/ 	.word	0x0500000f


	//   ....[142]....
        /*0b7c*/ 	.word	0x0500000f


	//   ....[143]....
        /*0b80*/ 	.word	0x0500000f


	//   ....[144]....
        /*0b84*/ 	.word	0x0500000f


	//   ....[145]....
        /*0b88*/ 	.word	0x0500000f


	//   ....[146]....
        /*0b8c*/ 	.word	0x0500000f


	//   ....[147]....
        /*0b90*/ 	.word	0x0500000f


	//   ....[148]....
        /*0b94*/ 	.word	0x0500000f


	//   ....[149]....
        /*0b98*/ 	.word	0x0500000f


	//   ....[150]....
        /*0b9c*/ 	.word	0x0500000f


	//   ....[151]....
        /*0ba0*/ 	.word	0x0500000f


	//   ....[152]....
        /*0ba4*/ 	.word	0x0500000f


	//   ....[153]....
        /*0ba8*/ 	.word	0x0500000f


	//   ....[154]....
        /*0bac*/ 	.word	0x0500000f


	//   ....[155]....
        /*0bb0*/ 	.word	0x0500000f


	//   ....[156]....
        /*0bb4*/ 	.word	0x0500000f


	//   ....[157]....
        /*0bb8*/ 	.word	0x0500000f


	//   ....[158]....
        /*0bbc*/ 	.word	0x0500000f


	//   ....[159]....
        /*0bc0*/ 	.word	0x0500000f


	//   ....[160]....
        /*0bc4*/ 	.word	0x0500000f


	//   ....[161]....
        /*0bc8*/ 	.word	0x0500000f


	//   ....[162]....
        /*0bcc*/ 	.word	0x0500000f


	//   ....[163]....
        /*0bd0*/ 	.word	0x0500000f


	//   ....[164]....
        /*0bd4*/ 	.word	0x0500000f


	//   ....[165]....
        /*0bd8*/ 	.word	0x0500000f


	//   ....[166]....
        /*0bdc*/ 	.word	0x0500000f


	//   ....[167]....
        /*0be0*/ 	.word	0x0500000f


	//   ....[168]....
        /*0be4*/ 	.word	0x0500000f


	//   ....[169]....
        /*0be8*/ 	.word	0x0500000f


	//   ....[170]....
        /*0bec*/ 	.word	0x0500000f


	//   ....[171]....
        /*0bf0*/ 	.word	0x0500000f


	//   ....[172]....
        /*0bf4*/ 	.word	0x0500000f


	//   ....[173]....
        /*0bf8*/ 	.word	0x0500000f


	//   ....[174]....
        /*0bfc*/ 	.word	0x0500000f


	//   ....[175]....
        /*0c00*/ 	.word	0x0500000f


	//   ....[176]....
        /*0c04*/ 	.word	0x0500000f


	//   ....[177]....
        /*0c08*/ 	.word	0x0500000f


	//   ....[178]....
        /*0c0c*/ 	.word	0x0500000f


	//   ....[179]....
        /*0c10*/ 	.word	0x0500000f


	//   ....[180]....
        /*0c14*/ 	.word	0x0500000f


	//   ....[181]....
        /*0c18*/ 	.word	0x0500000f


	//   ....[182]....
        /*0c1c*/ 	.word	0x0500000f


	//   ....[183]....
        /*0c20*/ 	.word	0x0500000f


	//   ....[184]....
        /*0c24*/ 	.word	0x0500000f


	//   ....[185]....
        /*0c28*/ 	.word	0x0500000f


	//   ....[186]....
        /*0c2c*/ 	.word	0x0500000f


	//   ....[187]....
        /*0c30*/ 	.word	0x0500000f


	//   ....[188]....
        /*0c34*/ 	.word	0x0500000f


	//   ....[189]....
        /*0c38*/ 	.word	0x0500000f


	//   ....[190]....
        /*0c3c*/ 	.word	0x0500000f


	//   ....[191]....
        /*0c40*/ 	.word	0x0500000f


	//   ....[192]....
        /*0c44*/ 	.word	0x0500000f


	//   ....[193]....
        /*0c48*/ 	.word	0x0500000f


	//   ....[194]....
        /*0c4c*/ 	.word	0x0500000f


	//   ....[195]....
        /*0c50*/ 	.word	0x0500000f


	//   ....[196]....
        /*0c54*/ 	.word	0x0500000f


	//   ....[197]....
        /*0c58*/ 	.word	0x0500000f


	//   ....[198]....
        /*0c5c*/ 	.word	0x0500000f


	//   ....[199]....
        /*0c60*/ 	.word	0x0500000f


	//   ....[200]....
        /*0c64*/ 	.word	0x0500000f


	//   ....[201]....
        /*0c68*/ 	.word	0x0500000f


	//   ....[202]....
        /*0c6c*/ 	.word	0x0500000f


	//   ....[203]....
        /*0c70*/ 	.word	0x0500000f


	//   ....[204]....
        /*0c74*/ 	.word	0x0500000f


	//   ....[205]....
        /*0c78*/ 	.word	0x0500000f


	//----- nvinfo : EIATTR_COOP_GROUP_INSTR_OFFSETS
	.align		4
.L_269:
        /*0c7c*/ 	.byte	0x04, 0x28
        /*0c7e*/ 	.short	(.L_271 - .L_270)


	//   ....[0]....
.L_270:
        /*0c80*/ 	.word	0x00000060


	//   ....[1]....
        /*0c84*/ 	.word	0x000001a0


	//   ....[2]....
        /*0c88*/ 	.word	0x000001f0


	//   ....[3]....
        /*0c8c*/ 	.word	0x00000420


	//   ....[4]....
        /*0c90*/ 	.word	0x00000580


	//   ....[5]....
        /*0c94*/ 	.word	0x000006a0


	//   ....[6]....
        /*0c98*/ 	.word	0x00000800


	//   ....[7]....
        /*0c9c*/ 	.word	0x00009530


	//   ....[8]....
        /*0ca0*/ 	.word	0x00009c90


	//   ....[9]....
        /*0ca4*/ 	.word	0x00009ca0


	//   ....[10]....
        /*0ca8*/ 	.word	0x00009cb0


	//   ....[11]....
        /*0cac*/ 	.word	0x00009cc0


	//   ....[12]....
        /*0cb0*/ 	.word	0x0000a280


	//   ....[13]....
        /*0cb4*/ 	.word	0x0000a290


	//   ....[14]....
        /*0cb8*/ 	.word	0x0000a2a0


	//   ....[15]....
        /*0cbc*/ 	.word	0x0000a2b0


	//   ....[16]....
        /*0cc0*/ 	.word	0x0000a850


	//   ....[17]....
        /*0cc4*/ 	.word	0x0000a860


	//   ....[18]....
        /*0cc8*/ 	.word	0x0000a870


	//   ....[19]....
        /*0ccc*/ 	.word	0x0000a880


	//   ....[20]....
        /*0cd0*/ 	.word	0x0000ae40


	//   ....[21]....
        /*0cd4*/ 	.word	0x0000ae50


	//   ....[22]....
        /*0cd8*/ 	.word	0x0000ae60


	//   ....[23]....
        /*0cdc*/ 	.word	0x0000ae70


	//   ....[24]....
        /*0ce0*/ 	.word	0x0000e950


	//   ....[25]....
        /*0ce4*/ 	.word	0x0000e960


	//   ....[26]....
        /*0ce8*/ 	.word	0x0000e970


	//   ....[27]....
        /*0cec*/ 	.word	0x0000e980


	//   ....[28]....
        /*0cf0*/ 	.word	0x0000ee60


	//   ....[29]....
        /*0cf4*/ 	.word	0x0000ee70


	//   ....[30]....
        /*0cf8*/ 	.word	0x0000ee80


	//   ....[31]....
        /*0cfc*/ 	.word	0x0000ee90


	//   ....[32]....
        /*0d00*/ 	.word	0x0000f350


	//   ....[33]....
        /*0d04*/ 	.word	0x0000f360


	//   ....[34]....
        /*0d08*/ 	.word	0x0000f370


	//   ....[35]....
        /*0d0c*/ 	.word	0x0000f380


	//   ....[36]....
        /*0d10*/ 	.word	0x0000f860


	//   ....[37]....
        /*0d14*/ 	.word	0x0000f870


	//   ....[38]....
        /*0d18*/ 	.word	0x0000f880


	//   ....[39]....
        /*0d1c*/ 	.word	0x0000f890


	//   ....[40]....
        /*0d20*/ 	.word	0x00014400


	//   ....[41]....
        /*0d24*/ 	.word	0x00014b50


	//   ....[42]....
        /*0d28*/ 	.word	0x00014fb0


	//   ....[43]....
        /*0d2c*/ 	.word	0x00015070


	//   ....[44]....
        /*0d30*/ 	.word	0x000154c0


	//   ....[45]....
        /*0d34*/ 	.word	0x00015580


	//   ....[46]....
        /*0d38*/ 	.word	0x000176f0


	//   ....[47]....
        /*0d3c*/ 	.word	0x00017900


	//   ....[48]....
        /*0d40*/ 	.word	0x00017f20


	//   ....[49]....
        /*0d44*/ 	.word	0x00017f40


	//   ....[50]....
        /*0d48*/ 	.word	0x00018630


	//   ....[51]....
        /*0d4c*/ 	.word	0x000186b0


	//   ....[52]....
        /*0d50*/ 	.word	0x0001a490


	//   ....[53]....
        /*0d54*/ 	.word	0x0001a4c0


	//   ....[54]....
        /*0d58*/ 	.word	0x0001a690


	//   ....[55]....
        /*0d5c*/ 	.word	0x0001a880


	//   ....[56]....
        /*0d60*/ 	.word	0x0001c560


	//   ....[57]....
        /*0d64*/ 	.word	0x0001c7b0


	//   ....[58]....
        /*0d68*/ 	.word	0x0001cde0


	//   ....[59]....
        /*0d6c*/ 	.word	0x0001ce00


	//   ....[60]....
        /*0d70*/ 	.word	0x0001d540


	//   ....[61]....
        /*0d74*/ 	.word	0x0001d5e0


	//   ....[62]....
        /*0d78*/ 	.word	0x0001e460


	//   ....[63]....
        /*0d7c*/ 	.word	0x0001e510


	//   ....[64]....
        /*0d80*/ 	.word	0x0001e650


	//   ....[65]....
        /*0d84*/ 	.word	0x0001e670


	//   ....[66]....
        /*0d88*/ 	.word	0x00020080


	//   ....[67]....
        /*0d8c*/ 	.word	0x000200b0


	//   ....[68]....
        /*0d90*/ 	.word	0x00020180


	//   ....[69]....
        /*0d94*/ 	.word	0x000201b0


	//   ....[70]....
        /*0d98*/ 	.word	0x00020a30


	//   ....[71]....
        /*0d9c*/ 	.word	0x00020a60


	//   ....[72]....
        /*0da0*/ 	.word	0x00020bd0


	//   ....[73]....
        /*0da4*/ 	.word	0x00020bf0


	//   ....[74]....
        /*0da8*/ 	.word	0x00020d40


	//   ....[75]....
        /*0dac*/ 	.word	0x00020d60


	//   ....[76]....
        /*0db0*/ 	.word	0x00020ec0


	//   ....[77]....
        /*0db4*/ 	.word	0x00020ee0


	//   ....[78]....
        /*0db8*/ 	.word	0x00021860


	//   ....[79]....
        /*0dbc*/ 	.word	0x00021880


	//   ....[80]....
        /*0dc0*/ 	.word	0x000219f0


	//   ....[81]....
        /*0dc4*/ 	.word	0x00021a10


	//   ....[82]....
        /*0dc8*/ 	.word	0x00021b60


	//   ....[83]....
        /*0dcc*/ 	.word	0x00021b80


	//   ....[84]....
        /*0dd0*/ 	.word	0x00021ce0


	//   ....[85]....
        /*0dd4*/ 	.word	0x00021d00


	//   ....[86]....
        /*0dd8*/ 	.word	0x00021ee0


	//   ....[87]....
        /*0ddc*/ 	.word	0x000220c0


	//   ....[88]....
        /*0de0*/ 	.word	0x000220f0


	//   ....[89]....
        /*0de4*/ 	.word	0x00022120


	//   ....[90]....
        /*0de8*/ 	.word	0x00022150


	//   ....[91]....
        /*0dec*/ 	.word	0x00022180


	//   ....[92]....
        /*0df0*/ 	.word	0x000221b0


	//   ....[93]....
        /*0df4*/ 	.word	0x00022330


	//   ....[94]....
        /*0df8*/ 	.word	0x00022360


	//   ....[95]....
        /*0dfc*/ 	.word	0x00022390


	//   ....[96]....
        /*0e00*/ 	.word	0x000223c0


	//   ....[97]....
        /*0e04*/ 	.word	0x000223f0


	//   ....[98]....
        /*0e08*/ 	.word	0x00022420


	//   ....[99]....
        /*0e0c*/ 	.word	0x000224d0


	//   ....[100]....
        /*0e10*/ 	.word	0x00022530


	//   ....[101]....
        /*0e14*/ 	.word	0x000225c0


	//   ....[102]....
        /*0e18*/ 	.word	0x00023700


	//   ....[103]....
        /*0e1c*/ 	.word	0x00025ac0


	//   ....[104]....
        /*0e20*/ 	.word	0x00026790


	//   ....[105]....
        /*0e24*/ 	.word	0x000267b0


	//   ....[106]....
        /*0e28*/ 	.word	0x00026890


	//   ....[107]....
        /*0e2c*/ 	.word	0x000268a0


	//   ....[108]....
        /*0e30*/ 	.word	0x00026950


	//   ....[109]....
        /*0e34*/ 	.word	0x00026960


	//   ....[110]....
        /*0e38*/ 	.word	0x00026a10


	//   ....[111]....
        /*0e3c*/ 	.word	0x00026a20


	//   ....[112]....
        /*0e40*/ 	.word	0x00026ad0


	//   ....[113]....
        /*0e44*/ 	.word	0x00026ae0


	//   ....[114]....
        /*0e48*/ 	.word	0x00026b90


	//   ....[115]....
        /*0e4c*/ 	.word	0x00026ba0


	//   ....[116]....
        /*0e50*/ 	.word	0x00026c50


	//   ....[117]....
        /*0e54*/ 	.word	0x00026c60


	//   ....[118]....
        /*0e58*/ 	.word	0x00026cb0


	//   ....[119]....
        /*0e5c*/ 	.word	0x00026d00


	//   ....[120]....
        /*0e60*/ 	.word	0x0002a420


	//   ....[121]....
        /*0e64*/ 	.word	0x0002a450


	//   ....[122]....
        /*0e68*/ 	.word	0x0002a490


	//   ....[123]....
        /*0e6c*/ 	.word	0x0002a4c0


	//   ....[124]....
        /*0e70*/ 	.word	0x0002a4f0


	//   ....[125]....
        /*0e74*/ 	.word	0x0002a520


	//   ....[126]....
        /*0e78*/ 	.word	0x0002a550


	//   ....[127]....
        /*0e7c*/ 	.word	0x0002a580


	//   ....[128]....
        /*0e80*/ 	.word	0x0002a710


	//   ....[129]....
        /*0e84*/ 	.word	0x0002a740


	//   ....[130]....
        /*0e88*/ 	.word	0x0002a770


	//   ....[131]....
        /*0e8c*/ 	.word	0x0002a7a0


	//   ....[132]....
        /*0e90*/ 	.word	0x0002a7d0


	//   ....[133]....
        /*0e94*/ 	.word	0x0002a800


	//   ....[134]....
        /*0e98*/ 	.word	0x0002a8c0


	//   ....[135]....
        /*0e9c*/ 	.word	0x0002a8e0


	//   ....[136]....
        /*0ea0*/ 	.word	0x0002a950


	//   ....[137]....
        /*0ea4*/ 	.word	0x0002b030


	//   ....[138]....
        /*0ea8*/ 	.word	0x0002b490


	//   ....[139]....
        /*0eac*/ 	.word	0x0002b520


	//   ....[140]....
        /*0eb0*/ 	.word	0x0002b570


	//   ....[141]....
        /*0eb4*/ 	.word	0x0002b5c0


	//   ....[142]....
        /*0eb8*/ 	.word	0x0002b650


	//   ....[143]....
        /*0ebc*/ 	.word	0x0002b6e0


	//   ....[144]....
        /*0ec0*/ 	.word	0x0002b730


	//   ....[145]....
        /*0ec4*/ 	.word	0x0002b780


	//   ....[146]....
        /*0ec8*/ 	.word	0x0002b810


	//   ....[147]....
        /*0ecc*/ 	.word	0x0002b8a0


	//   ....[148]....
        /*0ed0*/ 	.word	0x0002b8f0


	//   ....[149]....
        /*0ed4*/ 	.word	0x0002b940


	//   ....[150]....
        /*0ed8*/ 	.word	0x0002b9d0


	//   ....[151]....
        /*0edc*/ 	.word	0x0002ba60


	//   ....[152]....
        /*0ee0*/ 	.word	0x0002bab0


	//   ....[153]....
        /*0ee4*/ 	.word	0x0002bb00


	//   ....[154]....
        /*0ee8*/ 	.word	0x0002bbf0


	//   ....[155]....
        /*0eec*/ 	.word	0x0002bc80


	//   ....[156]....
        /*0ef0*/ 	.word	0x0002bcd0


	//   ....[157]....
        /*0ef4*/ 	.word	0x0002bd20


	//   ....[158]....
        /*0ef8*/ 	.word	0x0002bdb0


	//   ....[159]....
        /*0efc*/ 	.word	0x0002be40


	//   ....[160]....
        /*0f00*/ 	.word	0x0002be90


	//   ....[161]....
        /*0f04*/ 	.word	0x0002bee0


	//   ....[162]....
        /*0f08*/ 	.word	0x0002bf70


	//   ....[163]....
        /*0f0c*/ 	.word	0x0002c000


	//   ....[164]....
        /*0f10*/ 	.word	0x0002c050


	//   ....[165]....
        /*0f14*/ 	.word	0x0002c0a0


	//   ....[166]....
        /*0f18*/ 	.word	0x0002c130


	//   ....[167]....
        /*0f1c*/ 	.word	0x0002c1c0


	//   ....[168]....
        /*0f20*/ 	.word	0x0002c210


	//   ....[169]....
        /*0f24*/ 	.word	0x0002c260


	//   ....[170]....
        /*0f28*/ 	.word	0x0002c600


	//   ....[171]....
        /*0f2c*/ 	.word	0x0002c8f0


	//   ....[172]....
        /*0f30*/ 	.word	0x0002cad0


	//   ....[173]....
        /*0f34*/ 	.word	0x0002cb20


	//   ....[174]....
        /*0f38*/ 	.word	0x0002cc60


	//   ....[175]....
        /*0f3c*/ 	.word	0x0002ccb0


	//   ....[176]....
        /*0f40*/ 	.word	0x0002cdf0


	//   ....[177]....
        /*0f44*/ 	.word	0x0002ce40


	//   ....[178]....
        /*0f48*/ 	.word	0x0002cf80


	//   ....[179]....
        /*0f4c*/ 	.word	0x0002cfd0


	//   ....[180]....
        /*0f50*/ 	.word	0x0002d110


	//   ....[181]....
        /*0f54*/ 	.word	0x0002d160


	//   ....[182]....
        /*0f58*/ 	.word	0x0002d2a0


	//   ....[183]....
        /*0f5c*/ 	.word	0x0002d2f0


	//   ....[184]....
        /*0f60*/ 	.word	0x0002d410


	//   ....[185]....
        /*0f64*/ 	.word	0x0002d480


	//   ....[186]....
        /*0f68*/ 	.word	0x0002d5a0


	//   ....[187]....
        /*0f6c*/ 	.word	0x0002d5f0


	//   ....[188]....
        /*0f70*/ 	.word	0x0002d920


	//   ....[189]....
        /*0f74*/ 	.word	0x0002d9c0


	//   ....[190]....
        /*0f78*/ 	.word	0x0002daf0


	//   ....[191]....
        /*0f7c*/ 	.word	0x0002db70


	//   ....[192]....
        /*0f80*/ 	.word	0x0002dbf0


	//   ....[193]....
        /*0f84*/ 	.word	0x0002dc70


	//   ....[194]....
        /*0f88*/ 	.word	0x0002dcf0


	//   ....[195]....
        /*0f8c*/ 	.word	0x0002dd80


	//   ....[196]....
        /*0f90*/ 	.word	0x0002de20


	//   ....[197]....
        /*0f94*/ 	.word	0x0002ded0


	//   ....[198]....
        /*0f98*/ 	.word	0x0002df50


	//   ....[199]....
        /*0f9c*/ 	.word	0x0002dfd0


	//   ....[200]....
        /*0fa0*/ 	.word	0x0002e050


	//   ....[201]....
        /*0fa4*/ 	.word	0x0002e0e0


	//   ....[202]....
        /*0fa8*/ 	.word	0x0002e160


	//   ....[203]....
        /*0fac*/ 	.word	0x0002e200


	//   ....[204]....
        /*0fb0*/ 	.word	0x0002e290


	//   ....[205]....
        /*0fb4*/ 	.word	0x0002e3c0


	//----- nvinfo : EIATTR_REG_RECONFIG
	.align		4
.L_271:
        /*0fb8*/ 	.byte	0x01, 0x54
	.zero		2


	//----- nvinfo : EIATTR_SYSCALL_OFFSETS
	.align		4
        /*0fbc*/ 	.byte	0x04, 0x46
        /*0fbe*/ 	.short	(.L_273 - .L_272)


	//   ....[0]....
.L_272:
        /*0fc0*/ 	.word	0x00002060


	//   ....[1]....
        /*0fc4*/ 	.word	0x000021b0


	//   ....[2]....
        /*0fc8*/ 	.word	0x000096d0


	//   ....[3]....
        /*0fcc*/ 	.word	0x000099f0


	//   ....[4]....
        /*0fd0*/ 	.word	0x000256f0


	//   ....[5]....
        /*0fd4*/ 	.word	0x00025840


	//   ....[6]....
        /*0fd8*/ 	.word	0x00025930


	//   ....[7]....
        /*0fdc*/ 	.word	0x000262b0


	//----- nvinfo : EIATTR_MBARRIER_INSTR_OFFSETS
	.align		4
.L_273:
        /*0fe0*/ 	.byte	0x04, 0x39
        /*0fe2*/ 	.short	(.L_275 - .L_274)


	//   ....[0]....
.L_274:
        /*0fe4*/ 	.word	0x000002d0
        /*0fe8*/ 	.word	0x000000ff
        /*0fec*/ 	.word	0x00030800
        /*0ff0*/ 	.short	0x0100
        /*0ff2*/ 	.byte	0x08
	.zero		1


	//   ....[1]....
        /*0ff4*/ 	.word	0x000002e0
        /*0ff8*/ 	.word	0x000000ff
        /*0ffc*/ 	.word	0x00030820
        /*1000*/ 	.short	0x0100
        /*1002*/ 	.byte	0x08
	.zero		1


	//   ....[2]....
        /*1004*/ 	.word	0x000003d0
        /*1008*/ 	.word	0x000000ff
        /*100c*/ 	.word	0x00030830
        /*1010*/ 	.short	0x0100
        /*1012*/ 	.byte	0x08
	.zero		1


	//   ....[3]....
        /*1014*/ 	.word	0x000003e0
        /*1018*/ 	.word	0x000000ff
        /*101c*/ 	.word	0x00030840
        /*1020*/ 	.short	0x0100
        /*1022*/ 	.byte	0x08
	.zero		1


	//   ....[4]....
        /*1024*/ 	.word	0x000003f0
        /*1028*/ 	.word	0x000000ff
        /*102c*/ 	.word	0x00030838
        /*1030*/ 	.short	0x0100
        /*1032*/ 	.byte	0x08
	.zero		1


	//   ....[5]....
        /*1034*/ 	.word	0x00000400
        /*1038*/ 	.word	0x000000ff
        /*103c*/ 	.word	0x00030848
        /*1040*/ 	.short	0x0100
        /*1042*/ 	.byte	0x08
	.zero		1


	//   ....[6]....
        /*1044*/ 	.word	0x00000530
        /*1048*/ 	.word	0x000000ff
        /*104c*/ 	.word	0x00030850
        /*1050*/ 	.short	0x0100
        /*1052*/ 	.byte	0x08
	.zero		1


	//   ....[7]....
        /*1054*/ 	.word	0x00000540
        /*1058*/ 	.word	0x000000ff
        /*105c*/ 	.word	0x00030860
        /*1060*/ 	.short	0x0100
        /*1062*/ 	.byte	0x08
	.zero		1


	//   ....[8]....
        /*1064*/ 	.word	0x00000550
        /*1068*/ 	.word	0x000000ff
        /*106c*/ 	.word	0x00030858
        /*1070*/ 	.short	0x0100
        /*1072*/ 	.byte	0x08
	.zero		1


	//   ....[9]....
        /*1074*/ 	.word	0x00000560
        /*1078*/ 	.word	0x000000ff
        /*107c*/ 	.word	0x00030868
        /*1080*/ 	.short	0x0100
        /*1082*/ 	.byte	0x08
	.zero		1


	//   ....[10]....
        /*1084*/ 	.word	0x00000650
        /*1088*/ 	.word	0x000000ff
        /*108c*/ 	.word	0x00030870
        /*1090*/ 	.short	0x0100
        /*1092*/ 	.byte	0x06
	.zero		1


	//   ....[11]....
        /*1094*/ 	.word	0x00000660
        /*1098*/ 	.word	0x000000ff
        /*109c*/ 	.word	0x00030880
        /*10a0*/ 	.short	0x0100
        /*10a2*/ 	.byte	0x06
	.zero		1


	//   ....[12]....
        /*10a4*/ 	.word	0x00000670
        /*10a8*/ 	.word	0x000000ff
        /*10ac*/ 	.word	0x00030878
        /*10b0*/ 	.short	0x0100
        /*10b2*/ 	.byte	0x06
	.zero		1


	//   ....[13]....
        /*10b4*/ 	.word	0x00000680
        /*10b8*/ 	.word	0x000000ff
        /*10bc*/ 	.word	0x00030888
        /*10c0*/ 	.short	0x0100
        /*10c2*/ 	.byte	0x06
	.zero		1


	//   ....[14]....
        /*10c4*/ 	.word	0x000007b0
        /*10c8*/ 	.word	0x000000ff
        /*10cc*/ 	.word	0x00030890
        /*10d0*/ 	.short	0x0100
        /*10d2*/ 	.byte	0x08
	.zero		1


	//   ....[15]....
        /*10d4*/ 	.word	0x000007c0
        /*10d8*/ 	.word	0x000000ff
        /*10dc*/ 	.word	0x000308a0
        /*10e0*/ 	.short	0x0100
        /*10e2*/ 	.byte	0x08
	.zero		1


	//   ....[16]....
        /*10e4*/ 	.word	0x000007d0
        /*10e8*/ 	.word	0x000000ff
        /*10ec*/ 	.word	0x00030898
        /*10f0*/ 	.short	0x0100
        /*10f2*/ 	.byte	0x08
	.zero		1


	//   ....[17]....
        /*10f4*/ 	.word	0x000007e0
        /*10f8*/ 	.word	0x000000ff
        /*10fc*/ 	.word	0x000308a8
        /*1100*/ 	.short	0x0100
        /*1102*/ 	.byte	0x08
	.zero		1


	//   ....[18]....
        /*1104*/ 	.word	0x00000910
        /*1108*/ 	.word	0x000000ff
        /*110c*/ 	.word	0x000308b0
        /*1110*/ 	.short	0x0100
        /*1112*/ 	.byte	0x08
	.zero		1


	//   ....[19]....
        /*1114*/ 	.word	0x00000920
        /*1118*/ 	.word	0x000000ff
        /*111c*/ 	.word	0x000308c0
        /*1120*/ 	.short	0x0100
        /*1122*/ 	.byte	0x08
	.zero		1


	//   ....[20]....
        /*1124*/ 	.word	0x00000930
        /*1128*/ 	.word	0x000000ff
        /*112c*/ 	.word	0x000308b8
        /*1130*/ 	.short	0x0100
        /*1132*/ 	.byte	0x08
	.zero		1


	//   ....[21]....
        /*1134*/ 	.word	0x00000940
        /*1138*/ 	.word	0x000000ff
        /*113c*/ 	.word	0x000308c8
        /*1140*/ 	.short	0x0100
        /*1142*/ 	.byte	0x08
	.zero		1


	//   ....[22]....
        /*1144*/ 	.word	0x00003870
        /*1148*/ 	.word	0x00000062
        /*114c*/ 	.word	0x00030890
        /*1150*/ 	.short	0x010a
        /*1152*/ 	.byte	0x3f
	.zero		1


	//   ....[23]....
        /*1154*/ 	.word	0x00005e80
        /*1158*/ 	.word	0x00000062
        /*115c*/ 	.word	0x00030890
        /*1160*/ 	.short	0x010a
        /*1162*/ 	.byte	0x3f
	.zero		1


	//   ....[24]....
        /*1164*/ 	.word	0x00008280
        /*1168*/ 	.word	0x00000062
        /*116c*/ 	.word	0x00030890
        /*1170*/ 	.short	0x010a
        /*1172*/ 	.byte	0x3f
	.zero		1


	//   ....[25]....
        /*1174*/ 	.word	0x000085c0
        /*1178*/ 	.word	0x00000024
        /*117c*/ 	.word	0x00000000
        /*1180*/ 	.short	0x0101
        /*1182*/ 	.byte	0x3f
	.zero		1


	//   ....[26]....
        /*1184*/ 	.word	0x00008600
        /*1188*/ 	.word	0x00000062
        /*118c*/ 	.word	0x000308b0
        /*1190*/ 	.short	0x010a
        /*1192*/ 	.byte	0x3f
	.zero		1


	//   ....[27]....
        /*1194*/ 	.word	0x00008bf0
        /*1198*/ 	.word	0x00000062
        /*119c*/ 	.word	0x00000000
        /*11a0*/ 	.short	0x0101
        /*11a2*/ 	.byte	0x3f
	.zero		1


	//   ....[28]....
        /*11a4*/ 	.word	0x00009770
        /*11a8*/ 	.word	0x00000010
        /*11ac*/ 	.word	0x00030800
        /*11b0*/ 	.short	0x010a
        /*11b2*/ 	.byte	0x3f
	.zero		1


	//   ....[29]....
        /*11b4*/ 	.word	0x000097c0
        /*11b8*/ 	.word	0x00000010
        /*11bc*/ 	.word	0x00030800
        /*11c0*/ 	.short	0x010a
        /*11c2*/ 	.byte	0x3f
	.zero		1


	//   ....[30]....
        /*11c4*/ 	.word	0x0000b230
        /*11c8*/ 	.word	0x00000010
        /*11cc*/ 	.word	0x00030800
        /*11d0*/ 	.short	0x010a
        /*11d2*/ 	.byte	0x3f
	.zero		1


	//   ....[31]....
        /*11d4*/ 	.word	0x0000fb80
        /*11d8*/ 	.word	0x00000010
        /*11dc*/ 	.word	0x00030800
        /*11e0*/ 	.short	0x010a
        /*11e2*/ 	.byte	0x3f
	.zero		1


	//   ....[32]....
        /*11e4*/ 	.word	0x00013750
        /*11e8*/ 	.word	0x00000005
        /*11ec*/ 	.word	0x00030830
        /*11f0*/ 	.short	0x010a
        /*11f2*/ 	.byte	0x3f
	.zero		1


	//   ....[33]....
        /*11f4*/ 	.word	0x000137c0
        /*11f8*/ 	.word	0x00000005
        /*11fc*/ 	.word	0x00030830
        /*1200*/ 	.short	0x010a
        /*1202*/ 	.byte	0x3f
	.zero		1


	//   ....[34]....
        /*1204*/ 	.word	0x000144f0
        /*1208*/ 	.word	0x00000000
        /*120c*/ 	.word	0x00000000
        /*1210*/ 	.short	0x0101
        /*1212*/ 	.byte	0x3f
	.zero		1


	//   ....[35]....
        /*1214*/ 	.word	0x000161a0
        /*1218*/ 	.word	0x000000e8
        /*121c*/ 	.word	0x00030830
        /*1220*/ 	.short	0x010a
        /*1222*/ 	.byte	0x3f
	.zero		1


	//   ....[36]....
        /*1224*/ 	.word	0x00016230
        /*1228*/ 	.word	0x000000e8
        /*122c*/ 	.word	0x00030830
        /*1230*/ 	.short	0x010a
        /*1232*/ 	.byte	0x3f
	.zero		1


	//   ....[37]....
        /*1234*/ 	.word	0x00017350
        /*1238*/ 	.word	0x00000000
        /*123c*/ 	.word	0x00030850
        /*1240*/ 	.short	0x010a
        /*1242*/ 	.byte	0x3f
	.zero		1


	//   ....[38]....
        /*1244*/ 	.word	0x000173a0
        /*1248*/ 	.word	0x00000000
        /*124c*/ 	.word	0x00030850
        /*1250*/ 	.short	0x010a
        /*1252*/ 	.byte	0x3f
	.zero		1


	//   ....[39]....
        /*1254*/ 	.word	0x00017670
        /*1258*/ 	.word	0x000000e8
        /*125c*/ 	.word	0x00000000
        /*1260*/ 	.short	0x0101
        /*1262*/ 	.byte	0x3f
	.zero		1


	//   ....[40]....
        /*1264*/ 	.word	0x00017e10
        /*1268*/ 	.word	0x00000000
        /*126c*/ 	.word	0x00000000
        /*1270*/ 	.short	0x0101
        /*1272*/ 	.byte	0x3f
	.zero		1


	//   ....[41]....
        /*1274*/ 	.word	0x00018fe0
        /*1278*/ 	.word	0x00000004
        /*127c*/ 	.word	0x00030830
        /*1280*/ 	.short	0x010a
        /*1282*/ 	.byte	0x3f
	.zero		1


	//   ....[42]....
        /*1284*/ 	.word	0x00019070
        /*1288*/ 	.word	0x00000004
        /*128c*/ 	.word	0x00030830
        /*1290*/ 	.short	0x010a
        /*1292*/ 	.byte	0x3f
	.zero		1


	//   ....[43]....
        /*1294*/ 	.word	0x0001a190
        /*1298*/ 	.word	0x00000017
        /*129c*/ 	.word	0x00030850
        /*12a0*/ 	.short	0x010a
        /*12a2*/ 	.byte	0x3f
	.zero		1


	//   ....[44]....
        /*12a4*/ 	.word	0x0001a1e0
        /*12a8*/ 	.word	0x00000017
        /*12ac*/ 	.word	0x00030850
        /*12b0*/ 	.short	0x010a
        /*12b2*/ 	.byte	0x3f
	.zero		1


	//   ....[45]....
        /*12b4*/ 	.word	0x0001aa20
        /*12b8*/ 	.word	0x0000009f
        /*12bc*/ 	.word	0x00000000
        /*12c0*/ 	.short	0x0101
        /*12c2*/ 	.byte	0x3f
	.zero		1


	//   ....[46]....
        /*12c4*/ 	.word	0x0001aa80
        /*12c8*/ 	.word	0x0000009f
        /*12cc*/ 	.word	0x00000000
        /*12d0*/ 	.short	0x0101
        /*12d2*/ 	.byte	0x3f
	.zero		1


	//   ....[47]....
        /*12d4*/ 	.word	0x0001b060
        /*12d8*/ 	.word	0x00000004
        /*12dc*/ 	.word	0x00030830
        /*12e0*/ 	.short	0x010a
        /*12e2*/ 	.byte	0x3f
	.zero		1


	//   ....[48]....
        /*12e4*/ 	.word	0x0001b0f0
        /*12e8*/ 	.word	0x00000004
        /*12ec*/ 	.word	0x00030830
        /*12f0*/ 	.short	0x010a
        /*12f2*/ 	.byte	0x3f
	.zero		1


	//   ....[49]....
        /*12f4*/ 	.word	0x0001c210
        /*12f8*/ 	.word	0x00000000
        /*12fc*/ 	.word	0x00030850
        /*1300*/ 	.short	0x010a
        /*1302*/ 	.byte	0x3f
	.zero		1


	//   ....[50]....
        /*1304*/ 	.word	0x0001c260
        /*1308*/ 	.word	0x00000000
        /*130c*/ 	.word	0x00030850
        /*1310*/ 	.short	0x010a
        /*1312*/ 	.byte	0x3f
	.zero		1


	//   ....[51]....
        /*1314*/ 	.word	0x0001c590
        /*1318*/ 	.word	0x00000002
        /*131c*/ 	.word	0x00000000
        /*1320*/ 	.short	0x0101
        /*1322*/ 	.byte	0x3f
	.zero		1


	//   ....[52]....
        /*1324*/ 	.word	0x0001ccd0
        /*1328*/ 	.word	0x00000000
        /*132c*/ 	.word	0x00000000
        /*1330*/ 	.short	0x0101
        /*1332*/ 	.byte	0x3f
	.zero		1


	//   ....[53]....
        /*1334*/ 	.word	0x0001e300
        /*1338*/ 	.word	0x0000000b
        /*133c*/ 	.word	0x00030850
        /*1340*/ 	.short	0x010a
        /*1342*/ 	.byte	0x3f
	.zero		1


	//   ....[54]....
        /*1344*/ 	.word	0x0001e3a0
        /*1348*/ 	.word	0x0000000b
        /*134c*/ 	.word	0x00030850
        /*1350*/ 	.short	0x010a
        /*1352*/ 	.byte	0x3f
	.zero		1


	//   ....[55]....
        /*1354*/ 	.word	0x0001e7b0
        /*1358*/ 	.word	0x0000000b
        /*135c*/ 	.word	0x00000000
        /*1360*/ 	.short	0x0101
        /*1362*/ 	.byte	0x3f
	.zero		1


	//   ....[56]....
        /*1364*/ 	.word	0x00020a50
        /*1368*/ 	.word	0x00000000
        /*136c*/ 	.word	0x00000000
        /*1370*/ 	.short	0x0101
        /*1372*/ 	.byte	0x3f
	.zero		1


	//   ....[57]....
        /*1374*/ 	.word	0x000237f0
        /*1378*/ 	.word	0x00000007
        /*137c*/ 	.word	0x00030820
        /*1380*/ 	.short	0x010a
        /*1382*/ 	.byte	0x3f
	.zero		1


	//   ....[58]....
        /*1384*/ 	.word	0x000238d0
        /*1388*/ 	.word	0x00000008
        /*138c*/ 	.word	0x000308a0
        /*1390*/ 	.short	0x010a
        /*1392*/ 	.byte	0x3f
	.zero		1


	//   ....[59]....
        /*1394*/ 	.word	0x00023e30
        /*1398*/ 	.word	0x00000008
        /*139c*/ 	.word	0x000308c0
        /*13a0*/ 	.short	0x010a
        /*13a2*/ 	.byte	0x3f
	.zero		1


	//   ....[60]....
        /*13a4*/ 	.word	0x000244f0
        /*13a8*/ 	.word	0x00000008
        /*13ac*/ 	.word	0x000308a0
        /*13b0*/ 	.short	0x010a
        /*13b2*/ 	.byte	0x3f
	.zero		1


	//   ....[61]....
        /*13b4*/ 	.word	0x00024a30
        /*13b8*/ 	.word	0x00000008
        /*13bc*/ 	.word	0x000308c0
        /*13c0*/ 	.short	0x010a
        /*13c2*/ 	.byte	0x3f
	.zero		1


	//   ....[62]....
        /*13c4*/ 	.word	0x00025d60
        /*13c8*/ 	.word	0x00000000
        /*13cc*/ 	.word	0x00030840
        /*13d0*/ 	.short	0x010a
        /*13d2*/ 	.byte	0x3f
	.zero		1


	//   ....[63]....
        /*13d4*/ 	.word	0x00026e20
        /*13d8*/ 	.word	0x00000009
        /*13dc*/ 	.word	0x00030800
        /*13e0*/ 	.short	0x0107
        /*13e2*/ 	.byte	0x3f
	.zero		1


	//   ....[64]....
        /*13e4*/ 	.word	0x00026f30
        /*13e8*/ 	.word	0x00000002
        /*13ec*/ 	.word	0x00030800
        /*13f0*/ 	.short	0x0101
        /*13f2*/ 	.byte	0x3f
	.zero		1


	//   ....[65]....
        /*13f4*/ 	.word	0x00026f50
        /*13f8*/ 	.word	0x00000002
        /*13fc*/ 	.word	0x00030820
        /*1400*/ 	.short	0x010a
        /*1402*/ 	.byte	0x3f
	.zero		1


	//   ....[66]....
        /*1404*/ 	.word	0x000272e0
        /*1408*/ 	.word	0x00000003
        /*140c*/ 	.word	0x00030840
        /*1410*/ 	.short	0x010a
        /*1412*/ 	.byte	0x3f
	.zero		1


	//   ....[67]....
        /*1414*/ 	.word	0x000278a0
        /*1418*/ 	.word	0x00000003
        /*141c*/ 	.word	0x00000060
        /*1420*/ 	.short	0x010a
        /*1422*/ 	.byte	0x3f
	.zero		1


	//   ....[68]....
        /*1424*/ 	.word	0x00028190
        /*1428*/ 	.word	0x00000003
        /*142c*/ 	.word	0x00030840
        /*1430*/ 	.short	0x010a
        /*1432*/ 	.byte	0x3f
	.zero		1


	//   ....[69]....
        /*1434*/ 	.word	0x00028750
        /*1438*/ 	.word	0x00000002
        /*143c*/ 	.word	0x00000060
        /*1440*/ 	.short	0x010a
        /*1442*/ 	.byte	0x3f
	.zero		1


	//   ....[70]....
        /*1444*/ 	.word	0x00028f50
        /*1448*/ 	.word	0x00000002
        /*144c*/ 	.word	0x00030840
        /*1450*/ 	.short	0x010a
        /*1452*/ 	.byte	0x3f
	.zero		1


	//   ....[71]....
        /*1454*/ 	.word	0x00029510
        /*1458*/ 	.word	0x00000002
        /*145c*/ 	.word	0x00000060
        /*1460*/ 	.short	0x010a
        /*1462*/ 	.byte	0x3f
	.zero		1


	//   ....[72]....
        /*1464*/ 	.word	0x00029ca0
        /*1468*/ 	.word	0x00000000
        /*146c*/ 	.word	0x00030860
        /*1470*/ 	.short	0x010a
        /*1472*/ 	.byte	0x3f
	.zero		1


	//   ....[73]....
        /*1474*/ 	.word	0x0002afb0
        /*1478*/ 	.word	0x00000000
        /*147c*/ 	.word	0x00030820
        /*1480*/ 	.short	0x010a
        /*1482*/ 	.byte	0x3f
	.zero		1


	//   ....[74]....
        /*1484*/ 	.word	0x0002b180
        /*1488*/ 	.word	0x00000006
        /*148c*/ 	.word	0x00000000
        /*1490*/ 	.short	0x010a
        /*1492*/ 	.byte	0x3f
	.zero		1


	//   ....[75]....
        /*1494*/ 	.word	0x0002b1f0
        /*1498*/ 	.word	0x00000007
        /*149c*/ 	.word	0x00000000
        /*14a0*/ 	.short	0x010a
        /*14a2*/ 	.byte	0x3f
	.zero		1


	//   ....[76]....
        /*14a4*/ 	.word	0x0002b260
        /*14a8*/ 	.word	0x00000004
        /*14ac*/ 	.word	0x00000000
        /*14b0*/ 	.short	0x010a
        /*14b2*/ 	.byte	0x3f
	.zero		1


	//   ....[77]....
        /*14b4*/ 	.word	0x0002b290
        /*14b8*/ 	.word	0x00000003
        /*14bc*/ 	.word	0x00000000
        /*14c0*/ 	.short	0x010a
        /*14c2*/ 	.byte	0x3f
	.zero		1


	//   ....[78]....
        /*14c4*/ 	.word	0x0002b2f0
        /*14c8*/ 	.word	0x00000062
        /*14cc*/ 	.word	0x00030890
        /*14d0*/ 	.short	0x010a
        /*14d2*/ 	.byte	0x3f
	.zero		1


	//   ....[79]....
        /*14d4*/ 	.word	0x0002b340
        /*14d8*/ 	.word	0x00000062
        /*14dc*/ 	.word	0x00030890
        /*14e0*/ 	.short	0x010a
        /*14e2*/ 	.byte	0x3f
	.zero		1


	//   ....[80]....
        /*14e4*/ 	.word	0x0002b390
        /*14e8*/ 	.word	0x00000062
        /*14ec*/ 	.word	0x00030890
        /*14f0*/ 	.short	0x010a
        /*14f2*/ 	.byte	0x3f
	.zero		1


	//   ....[81]....
        /*14f4*/ 	.word	0x0002b3e0
        /*14f8*/ 	.word	0x00000062
        /*14fc*/ 	.word	0x000308b0
        /*1500*/ 	.short	0x010a
        /*1502*/ 	.byte	0x3f
	.zero		1


	//   ....[82]....
        /*1504*/ 	.word	0x0002bb40
        /*1508*/ 	.word	0x00000010
        /*150c*/ 	.word	0x00030800
        /*1510*/ 	.short	0x010a
        /*1512*/ 	.byte	0x3f
	.zero		1


	//   ....[83]....
        /*1514*/ 	.word	0x0002c2a0
        /*1518*/ 	.word	0x00000010
        /*151c*/ 	.word	0x00030800
        /*1520*/ 	.short	0x010a
        /*1522*/ 	.byte	0x3f
	.zero		1


	//   ....[84]....
        /*1524*/ 	.word	0x0002c2f0
        /*1528*/ 	.word	0x00000005
        /*152c*/ 	.word	0x00030830
        /*1530*/ 	.short	0x010a
        /*1532*/ 	.byte	0x3f
	.zero		1


	//   ....[85]....
        /*1534*/ 	.word	0x0002c340
        /*1538*/ 	.word	0x000000e8
        /*153c*/ 	.word	0x00030830
        /*1540*/ 	.short	0x010a
        /*1542*/ 	.byte	0x3f
	.zero		1


	//   ....[86]....
        /*1544*/ 	.word	0x0002c390
        /*1548*/ 	.word	0x00000000
        /*154c*/ 	.word	0x00030850
        /*1550*/ 	.short	0x010a
        /*1552*/ 	.byte	0x3f
	.zero		1


	//   ....[87]....
        /*1554*/ 	.word	0x0002c3e0
        /*1558*/ 	.word	0x00000004
        /*155c*/ 	.word	0x00030830
        /*1560*/ 	.short	0x010a
        /*1562*/ 	.byte	0x3f
	.zero		1


	//   ....[88]....
        /*1564*/ 	.word	0x0002c430
        /*1568*/ 	.word	0x00000017
        /*156c*/ 	.word	0x00030850
        /*1570*/ 	.short	0x010a
        /*1572*/ 	.byte	0x3f
	.zero		1


	//   ....[89]....
        /*1574*/ 	.word	0x0002c480
        /*1578*/ 	.word	0x00000004
        /*157c*/ 	.word	0x00030830
        /*1580*/ 	.short	0x010a
        /*1582*/ 	.byte	0x3f
	.zero		1


	//   ....[90]....
        /*1584*/ 	.word	0x0002c4d0
        /*1588*/ 	.word	0x00000000
        /*158c*/ 	.word	0x00030850
        /*1590*/ 	.short	0x010a
        /*1592*/ 	.byte	0x3f
	.zero		1


	//   ....[91]....
        /*1594*/ 	.word	0x0002c520
        /*1598*/ 	.word	0x0000000b
        /*159c*/ 	.word	0x00030850
        /*15a0*/ 	.short	0x010a
        /*15a2*/ 	.byte	0x3f
	.zero		1


	//   ....[92]....
        /*15a4*/ 	.word	0x0002c6d0
        /*15a8*/ 	.word	0x00000006
        /*15ac*/ 	.word	0x00030820
        /*15b0*/ 	.short	0x010a
        /*15b2*/ 	.byte	0x3f
	.zero		1


	//   ....[93]....
        /*15b4*/ 	.word	0x0002c720
        /*15b8*/ 	.word	0x00000008
        /*15bc*/ 	.word	0x000308a0
        /*15c0*/ 	.short	0x010a
        /*15c2*/ 	.byte	0x3f
	.zero		1


	//   ....[94]....
        /*15c4*/ 	.word	0x0002c770
        /*15c8*/ 	.word	0x00000008
        /*15cc*/ 	.word	0x000308c0
        /*15d0*/ 	.short	0x010a
        /*15d2*/ 	.byte	0x3f
	.zero		1


	//   ....[95]....
        /*15d4*/ 	.word	0x0002c7c0
        /*15d8*/ 	.word	0x00000008
        /*15dc*/ 	.word	0x000308a0
        /*15e0*/ 	.short	0x010a
        /*15e2*/ 	.byte	0x3f
	.zero		1


	//   ....[96]....
        /*15e4*/ 	.word	0x0002c810
        /*15e8*/ 	.word	0x00000008
        /*15ec*/ 	.word	0x000308c0
        /*15f0*/ 	.short	0x010a
        /*15f2*/ 	.byte	0x3f
	.zero		1


	//   ....[97]....
        /*15f4*/ 	.word	0x0002c9b0
        /*15f8*/ 	.word	0x00000000
        /*15fc*/ 	.word	0x00030840
        /*1600*/ 	.short	0x010a
        /*1602*/ 	.byte	0x3f
	.zero		1


	//   ....[98]....
        /*1604*/ 	.word	0x0002d640
        /*1608*/ 	.word	0x00000002
        /*160c*/ 	.word	0x00030820
        /*1610*/ 	.short	0x010a
        /*1612*/ 	.byte	0x3f
	.zero		1


	//   ....[99]....
        /*1614*/ 	.word	0x0002d690
        /*1618*/ 	.word	0x00000003
        /*161c*/ 	.word	0x00030840
        /*1620*/ 	.short	0x010a
        /*1622*/ 	.byte	0x3f
	.zero		1


	//   ....[100]....
        /*1624*/ 	.word	0x0002d6e0
        /*1628*/ 	.word	0x00000003
        /*162c*/ 	.word	0x00000060
        /*1630*/ 	.short	0x010a
        /*1632*/ 	.byte	0x3f
	.zero		1


	//   ....[101]....
        /*1634*/ 	.word	0x0002d730
        /*1638*/ 	.word	0x00000003
        /*163c*/ 	.word	0x00030840
        /*1640*/ 	.short	0x010a
        /*1642*/ 	.byte	0x3f
	.zero		1


	//   ....[102]....
        /*1644*/ 	.word	0x0002d780
        /*1648*/ 	.word	0x00000002
        /*164c*/ 	.word	0x00000060
        /*1650*/ 	.short	0x010a
        /*1652*/ 	.byte	0x3f
	.zero		1


	//   ....[103]....
        /*1654*/ 	.word	0x0002d7d0
        /*1658*/ 	.word	0x00000002
        /*165c*/ 	.word	0x00030840
        /*1660*/ 	.short	0x010a
        /*1662*/ 	.byte	0x3f
	.zero		1


	//   ....[104]....
        /*1664*/ 	.word	0x0002d820
        /*1668*/ 	.word	0x00000002
        /*166c*/ 	.word	0x00000060
        /*1670*/ 	.short	0x010a
        /*1672*/ 	.byte	0x3f
	.zero		1


	//   ....[105]....
        /*1674*/ 	.word	0x0002d870
        /*1678*/ 	.word	0x00000000
        /*167c*/ 	.word	0x00030860
        /*1680*/ 	.short	0x010a
        /*1682*/ 	.byte	0x3f
	.zero		1


	//   ....[106]....
        /*1684*/ 	.word	0x0002e2e0
        /*1688*/ 	.word	0x00000000
        /*168c*/ 	.word	0x00030820
        /*1690*/ 	.short	0x010a
        /*1692*/ 	.byte	0x3f
	.zero		1


	//   ....[107]....
        /*1694*/ 	.word	0x0002e480
        /*1698*/ 	.word	0x00000006
        /*169c*/ 	.word	0x00000000
        /*16a0*/ 	.short	0x010a
        /*16a2*/ 	.byte	0x3f
	.zero		1


	//   ....[108]....
        /*16a4*/ 	.word	0x0002e4d0
        /*16a8*/ 	.word	0x00000007
        /*16ac*/ 	.word	0x00000000
        /*16b0*/ 	.short	0x010a
        /*16b2*/ 	.byte	0x3f
	.zero		1


	//   ....[109]....
        /*16b4*/ 	.word	0x0002e520
        /*16b8*/ 	.word	0x00000004
        /*16bc*/ 	.word	0x00000000
        /*16c0*/ 	.short	0x010a
        /*16c2*/ 	.byte	0x3f
	.zero		1


	//----- nvinfo : EIATTR_NUM_MBARRIERS
	.align		4
.L_275:
        /*16c4*/ 	.byte	0x03, 0x38
        /*16c6*/ 	.short	0x0016


	//----- nvinfo : EIATTR_EXIT_INSTR_OFFSETS
	.align		4
        /*16c8*/ 	.byte	0x04, 0x1c
        /*16ca*/ 	.short	(.L_277 - .L_276)


	//   ....[0]....
.L_276:
        /*16cc*/ 	.word	0x0002b2e0


	//----- nvinfo : EIATTR_MAX_THREADS
	.align		4
.L_277:
        /*16d0*/ 	.byte	0x04, 0x05
        /*16d2*/ 	.short	(.L_279 - .L_278)
.L_278:
        /*16d4*/ 	.word	0x00000180
        /*16d8*/ 	.word	0x00000001
        /*16dc*/ 	.word	0x00000001


	//----- nvinfo : EIATTR_CRS_STACK_SIZE
	.align		4
.L_279:
        /*16e0*/ 	.byte	0x04, 0x1e
        /*16e2*/ 	.short	(.L_281 - .L_280)
.L_280:
        /*16e4*/ 	.word	0x00000000


	//----- nvinfo : EIATTR_CBANK_PARAM_SIZE
	.align		4
.L_281:
        /*16e8*/ 	.byte	0x03, 0x19
        /*16ea*/ 	.short	0x0af0


	//----- nvinfo : EIATTR_PARAM_CBANK
	.align		4
        /*16ec*/ 	.byte	0x04, 0x0a
        /*16ee*/ 	.short	(.L_283 - .L_282)
	.align		4
.L_282:
        /*16f0*/ 	.word	index@(.nv.constant0._ZN7cutlass13device_kernelIN5flash11enable_sm90INS1_16FlashAttnFwdSm90INS1_25CollectiveMainloopFwdSm90ILi2EN4cute5tupleIJNS5_1CILi1EEES8_S8_EEENS6_IJNS7_ILi128EEENS7_ILi64EEENS7_ILi256EEEEEELi256ENS_10bfloat16_tEfNS_4arch4Sm90ELb0ELb1ELb0ELb1ELb0ELb1ELb0ELb1ELb1ELb1ELb0ELb0EEENS1_21CollectiveEpilogueFwdINS6_IJSA_SC_SB_EEES9_SE_SG_Li256ELb1ELb1ELb0ELb0EEENS1_36VarlenDynamicPersistentTileSchedulerILi128ELi64ELi256ELi128ELb0ELb1ELb1ELb1ELb0ELb1EEEEEEEEEvNT_6ParamsE)
        /*16f4*/ 	.short	0x0210
        /*16f6*/ 	.short	0x0af0


	//----- nvinfo : EIATTR_SW_WAR
	.align		4
.L_283:
        /*16f8*/ 	.byte	0x04, 0x36
        /*16fa*/ 	.short	(.L_285 - .L_284)
.L_284:
        /*16fc*/ 	.word	0x00000008
.L_285:


//--------------------- .nv.info._ZN7cutlass13device_kernelIN5flash11enable_sm90INS1_16FlashAttnFwdSm90INS1_25CollectiveMainloopFwdSm90ILi2EN4cute5tupleIJNS5_1CILi1EEES8_S8_EEENS6_IJNS7_ILi128EEENS7_ILi80EEENS7_ILi256EEEEEELi256ENS_10bfloat16_tEfNS_4arch4Sm90ELb1ELb0ELb0ELb0ELb0ELb0ELb0ELb1ELb1ELb1ELb0ELb0EEENS1_21CollectiveEpilogueFwdINS6_IJSA_SC_SB_EEES9_SE_SG_Li256ELb0ELb1ELb0ELb0EEENS1_30DynamicPersistentTileSchedulerILi256ELi128ELb0ELb1ELb1EEEEEEEEEvNT_6ParamsE --------------------------
	.section	.nv.info._ZN7cutlass13device_kernelIN5flash11enable_sm90INS1_16FlashAttnFwdSm90INS1_25CollectiveMainloopFwdSm90ILi2EN4cute5tupleIJNS5_1CILi1EEES8_S8_EEENS6_IJNS7_ILi128EEENS7_ILi80EEENS7_ILi256EEEEEELi256ENS_10bfloat16_tEfNS_4arch4Sm90ELb1ELb0ELb0ELb0ELb0ELb0ELb0ELb1ELb1ELb1ELb0ELb0EEENS1_21CollectiveEpilogueFwdINS6_IJSA_SC_SB_EEES9_SE_SG_Li256ELb0ELb1ELb0ELb0EEENS1_30DynamicPersistentTileSchedulerILi256ELi128ELb0ELb1ELb1EEEEEEEEEvNT_6ParamsE,"",@"SHT_CUDA_INFO"
	.sectionflags	@""
	.align	4


	//----- nvinfo : EIATTR_CUDA_API_VERSION
	.align		4
        /*0000*/ 	.byte	0x04, 0x37
        /*0002*/ 	.short	(.L_287 - .L_286)
.L_286:
        /*0004*/ 	.word	0x00000082


	//----- nvinfo : EIATTR_KPARAM_INFO
	.align		4
.L_287:
        /*0008*/ 	.byte	0x04, 0x17
        /*000a*/ 	.short	(.L_289 - .L_288)
.L_288:
        /*000c*/ 	.word	0x00000000
        /*0010*/ 	.short	0x0000
        /*0012*/ 	.short	0x0070
        /*0014*/ 	.byte	0x00, 0xf0, 0x01, 0x2a


	//----- nvinfo : EIATTR_SPARSE_MMA_MASK
	.align		4
.L_289:
        /*0018*/ 	.byte	0x03, 0x50
        /*001a*/ 	.short	0x0000


	//----- nvinfo : EIATTR_MAXREG_COUNT
	.align		4
        /*001c*/ 	.byte	0x03, 0x1b
        /*001e*/ 	.short	0x00a8


	//----- nvinfo : EIATTR_NUM_BARRIERS
	.align		4
        /*0020*/ 	.byte	0x02, 0x4c
        /*0022*/ 	.byte	0x09
	.zero		1


	//----- nvinfo : EIATTR_EXTERNS
	.align		4
        /*0024*/ 	.byte	0x04, 0x0f
        /*0026*/ 	.short	(.L_291 - .L_290)


	//   ....[0]....
	.align		4
.L_290:
        /*0028*/ 	.word	index@(__assertfail)


	//----- nvinfo : EIATTR_ANNOTATIONS
	.align		4
.L_291:
        /*002c*/ 	.byte	0x04, 0x55
        /*002e*/ 	.short	(.L_293 - .L_292)


	//   ....[0]....
.L_292:
        /* <DEDUP_REMOVED lines=27> */


	//----- nvinfo : EIATTR_MERCURY_ISA_VERSION
	.align		4
.L_293:
        /*01c8*/ 	.byte	0x03, 0x5f
        /*01ca*/ 	.short	0x0101


	//----- nvinfo : EIATTR_INT_WARP_WIDE_INSTR_OFFSETS
	.align		4
        /*01cc*/ 	.byte	0x04, 0x31
        /*01ce*/ 	.short	(.L_295 - .L_294)


	//   ....[0]....
.L_294:
        /*01d0*/ 	.word	0x00000130


	//   ....[1]....
        /*01d4*/ 	.word	0x00000170


	//   ....[2]....
        /*01d8*/ 	.word	0x000001e0


	//   ....[3]....
        /*01dc*/ 	.word	0x00011690


	//   ....[4]....
        /*01e0*/ 	.word	0x00011730


	//   ....[5]....
        /*01e4*/ 	.word	0x00015860


	//   ....[6]....
        /*01e8*/ 	.word	0x00015900


	//----- nvinfo : EIATTR_COOP_GROUP_MASK_REGIDS
	.align		4
.L_295:
        /*01ec*/ 	.byte	0x04, 0x29
        /*01ee*/ 	.short	(.L_297 - .L_296)


	//   ....[0]....
.L_296:
        /*01f0*/ 	.word	0xffffffff


	//   ....[1]....
        /*01f4*/ 	.word	0xffffffff


	//   ....[2]....
        /*01f8*/ 	.word	0xffffffff


	//   ....[3]....
        /*01fc*/ 	.word	0xffffffff


	//   ....[4]....
        /*0200*/ 	.word	0xffffffff


	//   ....[5]....
        /*0204*/ 	.word	0xffffffff


	//   ....[6]....
        /*0208*/ 	.word	0xffffffff


	//   ....[7]....
        /*020c*/ 	.word	0xffffffff


	//   ....[8]....
        /*0210*/ 	.word	0xffffffff


	//   ....[9]....
        /*0214*/ 	.word	0xffffffff


	//   ....[10]....
        /*0218*/ 	.word	0xffffffff


	//   ....[11]....
        /*021c*/ 	.word	0xffffffff


	//   ....[12]....
        /*0220*/ 	.word	0xffffffff


	//   ....[13]....
        /*0224*/ 	.word	0xffffffff


	//   ....[14]....
        /*0228*/ 	.word	0xffffffff


	//   ....[15]....
        /*022c*/ 	.word	0xffffffff


	//   ....[16]....
        /*0230*/ 	.word	0xffffffff


	//   ....[17]....
        /*0234*/ 	.word	0xffffffff


	//   ....[18]....
        /*0238*/ 	.word	0xffffffff


	//   ....[19]....
        /*023c*/ 	.word	0xffffffff


	//   ....[20]....
        /*0240*/ 	.word	0xffffffff


	//   ....[21]....
        /*0244*/ 	.word	0xffffffff


	//   ....[22]....
        /*0248*/ 	.word	0xffffffff


	//   ....[23]....
        /*024c*/ 	.word	0xffffffff


	//   ....[24]....
        /*0250*/ 	.word	0xffffffff


	//   ....[25]....
        /*0254*/ 	.word	0xffffffff


	//   ....[26]....
        /*0258*/ 	.word	0xffffffff


	//   ....[27]....
        /*025c*/ 	.word	0xffffffff


	//   ....[28]....
        /*0260*/ 	.word	0xffffffff


	//   ....[29]....
        /*0264*/ 	.word	0xffffffff


	//   ....[30]....
        /*0268*/ 	.word	0xffffffff


	//   ....[31]....
        /*026c*/ 	.word	0xffffffff


	//   ....[32]....
        /*0270*/ 	.word	0xffffffff


	//   ....[33]....
        /*0274*/ 	.word	0xffffffff


	//   ....[34]....
        /*0278*/ 	.word	0xffffffff


	//   ....[35]....
        /*027c*/ 	.word	0xffffffff


	//   ....[36]....
        /*0280*/ 	.word	0xffffffff


	//   ....[37]....
        /*0284*/ 	.word	0xffffffff


	//   ....[38]....
        /*0288*/ 	.word	0xffffffff


	//   ....[39]....
        /*028c*/ 	.word	0xffffffff


	//   ....[40]....
        /*0290*/ 	.word	0xffffffff


	//   ....[41]....
        /*0294*/ 	.word	0xffffffff


	//   ....[42]....
        /*0298*/ 	.word	0xffffffff


	//   ....[43]....
        /*029c*/ 	.word	0xffffffff


	//   ....[44]....
        /*02a0*/ 	.word	0xffffffff


	//   ....[45]....
        /*02a4*/ 	.word	0xffffffff


	//   ....[46]....
        /*02a8*/ 	.word	0xffffffff


	//   ....[47]....
        /*02ac*/ 	.word	0xffffffff


	//   ....[48]....
        /*02b0*/ 	.word	0xffffffff


	//   ....[49]....
        /*02b4*/ 	.word	0xffffffff


	//   ....[50]....
        /*02b8*/ 	.word	0xffffffff


	//   ....[51]....
        /*02bc*/ 	.word	0xffffffff


	//   ....[52]....
        /*02c0*/ 	.word	0xffffffff


	//   ....[53]....
        /*02c4*/ 	.word	0xffffffff


	//   ....[54]....
        /*02c8*/ 	.word	0xffffffff


	//   ....[55]....
        /*02cc*/ 	.word	0xffffffff


	//   ....[56]....
        /*02d0*/ 	.word	0xffffffff


	//   ....[57]....
        /*02d4*/ 	.word	0xffffffff


	//   ....[58]....
        /*02d8*/ 	.word	0xffffffff


	//   ....[59]....
        /*02dc*/ 	.word	0xffffffff


	//   ....[60]....
        /*02e0*/ 	.word	0xffffffff


	//   ....[61]....
        /*02e4*/ 	.word	0xffffffff


	//   ....[62]....
        /*02e8*/ 	.word	0xffffffff


	//   ....[63]....
        /*02ec*/ 	.word	0xffffffff


	//   ....[64]....
        /*02f0*/ 	.word	0xffffffff


	//   ....[65]....
        /*02f4*/ 	.word	0xffffffff


	//   ....[66]....
        /*02f8*/ 	.word	0xffffffff


	//   ....[67]....
        /*02fc*/ 	.word	0xffffffff


	//   ....[68]....
        /*0300*/ 	.word	0x0500000f


	//   ....[69]....
        /*0304*/ 	.word	0x0500000f


	//   ....[70]....
        /*0308*/ 	.word	0x0500000f


	//   ....[71]....
        /*030c*/ 	.word	0x0500000f


	//   ....[72]....
        /*0310*/ 	.word	0x0500000f


	//   ....[73]....
        /*0314*/ 	.word	0x0500000f


	//   ....[74]....
        /*0318*/ 	.word	0x0500000f


	//   ....[75]....
        /*031c*/ 	.word	0x0500000f


	//   ....[76]....
        /*0320*/ 	.word	0x0500000f


	//   ....[77]....
        /*0324*/ 	.word	0x0500000f


	//   ....[78]....
        /*0328*/ 	.word	0x0500000f


	//   ....[79]....
        /*032c*/ 	.word	0x0500000f


	//   ....[80]....
        /*0330*/ 	.word	0x0500000f


	//   ....[81]....
        /*0334*/ 	.word	0x0500000f


	//   ....[82]....
        /*0338*/ 	.word	0x0500000f


	//   ....[83]....
        /*033c*/ 	.word	0x0500000f


	//   ....[84]....
        /*0340*/ 	.word	0x0500000f


	//   ....[85]....
        /*0344*/ 	.word	0x0500000f


	//   ....[86]....
        /*0348*/ 	.word	0x0500000f


	//----- nvinfo : EIATTR_COOP_GROUP_INSTR_OFFSETS
	.align		4
.L_297:
        /*034c*/ 	.byte	0x04, 0x28
        /*034e*/ 	.short	(.L_299 - .L_298)


	//   ....[0]....
.L_298:
        /*0350*/ 	.word	0x00000060


	//   ....[1]....
        /*0354*/ 	.word	0x00000140


	//   ....[2]....
        /*0358*/ 	.word	0x00000190


	//   ....[3]....
        /*035c*/ 	.word	0x000003c0


	//   ....[4]....
        /*0360*/ 	.word	0x00000520


	//   ....[5]....
        /*0364*/ 	.word	0x00000640


	//   ....[6]....
        /*0368*/ 	.word	0x000007a0


	//   ....[7]....
        /*036c*/ 	.word	0x00001710


	//   ....[8]....
        /*0370*/ 	.word	0x00003cb0


	//   ....[9]....
        /*0374*/ 	.word	0x00003d00


	//   ....[10]....
        /*0378*/ 	.word	0x000044b0


	//   ....[11]....
        /*037c*/ 	.word	0x000045b0


	//   ....[12]....
        /*0380*/ 	.word	0x00004850


	//   ....[13]....
        /*0384*/ 	.word	0x000049c0


	//   ....[14]....
        /*0388*/ 	.word	0x00008050


	//   ....[15]....
        /*038c*/ 	.word	0x00008080


	//   ....[16]....
        /*0390*/ 	.word	0x000084d0


	//   ....[17]....
        /*0394*/ 	.word	0x000085c0


	//   ....[18]....
        /*0398*/ 	.word	0x00008a90


	//   ....[19]....
        /*039c*/ 	.word	0x00008b20


	//   ....[20]....
        /*03a0*/ 	.word	0x0000c0e0


	//   ....[21]....
        /*03a4*/ 	.word	0x0000c200


	//   ....[22]....
        /*03a8*/ 	.word	0x0000c670


	//   ....[23]....
        /*03ac*/ 	.word	0x0000c6e0


	//   ....[24]....
        /*03b0*/ 	.word	0x0000d750


	//   ....[25]....
        /*03b4*/ 	.word	0x0000d790


	//   ....[26]....
        /*03b8*/ 	.word	0x0000d860


	//   ....[27]....
        /*03bc*/ 	.word	0x0000d8a0


	//   ....[28]....
        /*03c0*/ 	.word	0x0000f5f0


	//   ....[29]....
        /*03c4*/ 	.word	0x0000f620


	//   ....[30]....
        /*03c8*/ 	.word	0x0000f6c0


	//   ....[31]....
        /*03cc*/ 	.word	0x0000f6f0


	//   ....[32]....
        /*03d0*/ 	.word	0x0000fc40


	//   ....[33]....
        /*03d4*/ 	.word	0x0000fc70


	//   ....[34]....
        /*03d8*/ 	.word	0x0000fdd0


	//   ....[35]....
        /*03dc*/ 	.word	0x0000fdf0


	//   ....[36]....
        /*03e0*/ 	.word	0x0000ff40


	//   ....[37]....
        /*03e4*/ 	.word	0x0000ff60


	//   ....[38]....
        /*03e8*/ 	.word	0x000100c0


	//   ....[39]....
        /*03ec*/ 	.word	0x000100e0


	//   ....[40]....
        /*03f0*/ 	.word	0x000108b0


	//   ....[41]....
        /*03f4*/ 	.word	0x000108d0


	//   ....[42]....
        /*03f8*/ 	.word	0x00010a20


	//   ....[43]....
        /*03fc*/ 	.word	0x00010a40


	//   ....[44]....
        /*0400*/ 	.word	0x00010b90


	//   ....[45]....
        /*0404*/ 	.word	0x00010bb0


	//   ....[46]....
        /*0408*/ 	.word	0x00010d10


	//   ....[47]....
        /*040c*/ 	.word	0x00010d30


	//   ....[48]....
        /*0410*/ 	.word	0x00010f20


	//   ....[49]....
        /*0414*/ 	.word	0x00011cb0


	//   ....[50]....
        /*0418*/ 	.word	0x000127a0


	//   ....[51]....
        /*041c*/ 	.word	0x000127e0


	//   ....[52]....
        /*0420*/ 	.word	0x000128c0


	//   ....[53]....
        /*0424*/ 	.word	0x000128d0


	//   ....[54]....
        /*0428*/ 	.word	0x00012970


	//   ....[55]....
        /*042c*/ 	.word	0x00012980


	//   ....[56]....
        /*0430*/ 	.word	0x00012a20


	//   ....[57]....
        /*0434*/ 	.word	0x00012a30


	//   ....[58]....
        /*0438*/ 	.word	0x00012ad0


	//   ....[59]....
        /*043c*/ 	.word	0x00012ae0


	//   ....[60]....
        /*0440*/ 	.word	0x00012b80


	//   ....[61]....
        /*0444*/ 	.word	0x00012b90


	//   ....[62]....
        /*0448*/ 	.word	0x00012c30


	//   ....[63]....
        /*044c*/ 	.word	0x00012c40


	//   ....[64]....
        /*0450*/ 	.word	0x00012c80


	//   ....[65]....
        /*0454*/ 	.word	0x00012cd0


	//   ....[66]....
        /*0458*/ 	.word	0x00016040


	//   ....[67]....
        /*045c*/ 	.word	0x00016230


	//   ....[68]....
        /*0460*/ 	.word	0x000167e0


	//   ....[69]....
        /*0464*/ 	.word	0x00016940


	//   ....[70]....
        /*0468*/ 	.word	0x000169a0


	//   ....[71]....
        /*046c*/ 	.word	0x00016b00


	//   ....[72]....
        /*0470*/ 	.word	0x00016b50


	//   ....[73]....
        /*0474*/ 	.word	0x00016c80


	//   ....[74]....
        /*0478*/ 	.word	0x00016cd0


	//   ....[75]....
        /*047c*/ 	.word	0x00016e00


	//   ....[76]....
        /*0480*/ 	.word	0x00016e50


	//   ....[77]....
        /*0484*/ 	.word	0x00016f80


	//   ....[78]....
        /*0488*/ 	.word	0x00016fd0


	//   ....[79]....
        /*048c*/ 	.word	0x00017100


	//   ....[80]....
        /*0490*/ 	.word	0x00017150


	//   ....[81]....
        /*0494*/ 	.word	0x00017280


	//   ....[82]....
        /*0498*/ 	.word	0x000172d0


	//   ....[83]....
        /*049c*/ 	.word	0x000173e0


	//   ....[84]....
        /*04a0*/ 	.word	0x00017430


	//   ....[85]....
        /*04a4*/ 	.word	0x00017750


	//   ....[86]....
        /*04a8*/ 	.word	0x00017870


	//----- nvinfo : EIATTR_REG_RECONFIG
	.align		4
.L_299:
        /*04ac*/ 	.byte	0x01, 0x54
	.zero		2


	//----- nvinfo : EIATTR_SYSCALL_OFFSETS
	.align		4
        /*04b0*/ 	.byte	0x04, 0x46
        /*04b2*/ 	.short	(.L_301 - .L_300)


	//   ....[0]....
.L_300:
        /*04b4*/ 	.word	0x00001900


	//   ....[1]....
        /*04b8*/ 	.word	0x000118a0


	//   ....[2]....
        /*04bc*/ 	.word	0x000119f0


	//   ....[3]....
        /*04c0*/ 	.word	0x00011ae0


	//   ....[4]....
        /*04c4*/ 	.word	0x00012350


	//----- nvinfo : EIATTR_MBARRIER_INSTR_OFFSETS
	.align		4
.L_301:
        /*04c8*/ 	.byte	0x04, 0x39
        /*04ca*/ 	.short	(.L_303 - .L_302)


	//   ....[0]....
.L_302:
        /*04cc*/ 	.word	0x00000270
        /*04d0*/ 	.word	0x000000ff
        /*04d4*/ 	.word	0x00038800
        /*04d8*/ 	.short	0x0100
        /*04da*/ 	.byte	0x08
	.zero		1


	//   ....[1]....
        /*04dc*/ 	.word	0x00000280
        /*04e0*/ 	.word	0x000000ff
        /*04e4*/ 	.word	0x00038820
        /*04e8*/ 	.short	0x0100
        /*04ea*/ 	.byte	0x08
	.zero		1


	//   ....[2]....
        /*04ec*/ 	.word	0x00000370
        /*04f0*/ 	.word	0x000000ff
        /*04f4*/ 	.word	0x00038830
        /*04f8*/ 	.short	0x0100
        /*04fa*/ 	.byte	0x08
	.zero		1


	//   ....[3]....
        /*04fc*/ 	.word	0x00000380
        /*0500*/ 	.word	0x000000ff
        /*0504*/ 	.word	0x00038840
        /*0508*/ 	.short	0x0100
        /*050a*/ 	.byte	0x08
	.zero		1


	//   ....[4]....
        /*050c*/ 	.word	0x00000390
        /*0510*/ 	.word	0x000000ff
        /*0514*/ 	.word	0x00038838
        /*0518*/ 	.short	0x0100
        /*051a*/ 	.byte	0x08
	.zero		1


	//   ....[5]....
        /*051c*/ 	.word	0x000003a0
        /*0520*/ 	.word	0x000000ff
        /*0524*/ 	.word	0x00038848
        /*0528*/ 	.short	0x0100
        /*052a*/ 	.byte	0x08
	.zero		1


	//   ....[6]....
        /*052c*/ 	.word	0x000004d0
        /*0530*/ 	.word	0x000000ff
        /*0534*/ 	.word	0x00038850
        /*0538*/ 	.short	0x0100
        /*053a*/ 	.byte	0x08
	.zero		1


	//   ....[7]....
        /*053c*/ 	.word	0x000004e0
        /*0540*/ 	.word	0x000000ff
        /*0544*/ 	.word	0x00038860
        /*0548*/ 	.short	0x0100
        /*054a*/ 	.byte	0x08
	.zero		1


	//   ....[8]....
        /*054c*/ 	.word	0x000004f0
        /*0550*/ 	.word	0x000000ff
        /*0554*/ 	.word	0x00038858
        /*0558*/ 	.short	0x0100
        /*055a*/ 	.byte	0x08
	.zero		1


	//   ....[9]....
        /*055c*/ 	.word	0x00000500
        /*0560*/ 	.word	0x000000ff
        /*0564*/ 	.word	0x00038868
        /*0568*/ 	.short	0x0100
        /*056a*/ 	.byte	0x08
	.zero		1


	//   ....[10]....
        /*056c*/ 	.word	0x000005f0
        /*0570*/ 	.word	0x000000ff
        /*0574*/ 	.word	0x00038870
        /*0578*/ 	.short	0x0100
        /*057a*/ 	.byte	0x06
	.zero		1


	//   ....[11]....
        /*057c*/ 	.word	0x00000600
        /*0580*/ 	.word	0x000000ff
        /*0584*/ 	.word	0x00038880
        /*0588*/ 	.short	0x0100
        /*058a*/ 	.byte	0x06
	.zero		1


	//   ....[12]....
        /*058c*/ 	.word	0x00000610
        /*0590*/ 	.word	0x000000ff
        /*0594*/ 	.word	0x00038878
        /*0598*/ 	.short	0x0100
        /*059a*/ 	.byte	0x06
	.zero		1


	//   ....[13]....
        /*059c*/ 	.word	0x00000620
        /*05a0*/ 	.word	0x000000ff
        /*05a4*/ 	.word	0x00038888
        /*05a8*/ 	.short	0x0100
        /*05aa*/ 	.byte	0x06
	.zero		1


	//   ....[14]....
        /*05ac*/ 	.word	0x00000750
        /*05b0*/ 	.word	0x000000ff
        /*05b4*/ 	.word	0x00038890
        /*05b8*/ 	.short	0x0100
        /*05ba*/ 	.byte	0x08
	.zero		1


	//   ....[15]....
        /*05bc*/ 	.word	0x00000760
        /*05c0*/ 	.word	0x000000ff
        /*05c4*/ 	.word	0x000388a0
        /*05c8*/ 	.short	0x0100
        /*05ca*/ 	.byte	0x08
	.zero		1


	//   ....[16]....
        /*05cc*/ 	.word	0x00000770
        /*05d0*/ 	.word	0x000000ff
        /*05d4*/ 	.word	0x00038898
        /*05d8*/ 	.short	0x0100
        /*05da*/ 	.byte	0x08
	.zero		1


	//   ....[17]....
        /*05dc*/ 	.word	0x00000780
        /*05e0*/ 	.word	0x000000ff
        /*05e4*/ 	.word	0x000388a8
        /*05e8*/ 	.short	0x0100
        /*05ea*/ 	.byte	0x08
	.zero		1


	//   ....[18]....
        /*05ec*/ 	.word	0x000008b0
        /*05f0*/ 	.word	0x000000ff
        /*05f4*/ 	.word	0x000388b0
        /*05f8*/ 	.short	0x0100
        /*05fa*/ 	.byte	0x08
	.zero		1


	//   ....[19]....
        /*05fc*/ 	.word	0x000008c0
        /*0600*/ 	.word	0x000000ff
        /*0604*/ 	.word	0x000388c0
        /*0608*/ 	.short	0x0100
        /*060a*/ 	.byte	0x08
	.zero		1


	//   ....[20]....
        /*060c*/ 	.word	0x000008d0
        /*0610*/ 	.word	0x000000ff
        /*0614*/ 	.word	0x000388b8
        /*0618*/ 	.short	0x0100
        /*061a*/ 	.byte	0x08
	.zero		1


	//   ....[21]....
        /*061c*/ 	.word	0x000008e0
        /*0620*/ 	.word	0x000000ff
        /*0624*/ 	.word	0x000388c8
        /*0628*/ 	.short	0x0100
        /*062a*/ 	.byte	0x08
	.zero		1


	//   ....[22]....
        /*062c*/ 	.word	0x000019b0
        /*0630*/ 	.word	0x000000ff
        /*0634*/ 	.word	0x00038800
        /*0638*/ 	.short	0x010a
        /*063a*/ 	.byte	0x06
	.zero		1


	//   ....[23]....
        /*063c*/ 	.word	0x00001a50
        /*0640*/ 	.word	0x00000000
        /*0644*/ 	.word	0x00038830
        /*0648*/ 	.short	0x010a
        /*064a*/ 	.byte	0x3f
	.zero		1


	//   ....[24]....
        /*064c*/ 	.word	0x00001ab0
        /*0650*/ 	.word	0x00000000
        /*0654*/ 	.word	0x00038830
        /*0658*/ 	.short	0x010a
        /*065a*/ 	.byte	0x3f
	.zero		1


	//   ....[25]....
        /*065c*/ 	.word	0x000043e0
        /*0660*/ 	.word	0x00000000
        /*0664*/ 	.word	0x00000000
        /*0668*/ 	.short	0x0101
        /*066a*/ 	.byte	0x3f
	.zero		1


	//   ....[26]....
        /*066c*/ 	.word	0x00005470
        /*0670*/ 	.word	0x000000ff
        /*0674*/ 	.word	0x00038830
        /*0678*/ 	.short	0x010a
        /*067a*/ 	.byte	0x04
	.zero		1


	//   ....[27]....
        /*067c*/ 	.word	0x000054c0
        /*0680*/ 	.word	0x000000ff
        /*0684*/ 	.word	0x00038830
        /*0688*/ 	.short	0x010a
        /*068a*/ 	.byte	0x04
	.zero		1


	//   ....[28]....
        /*068c*/ 	.word	0x00007d60
        /*0690*/ 	.word	0x000000ff
        /*0694*/ 	.word	0x00038850
        /*0698*/ 	.short	0x010a
        /*069a*/ 	.byte	0x04
	.zero		1


	//   ....[29]....
        /*069c*/ 	.word	0x00007da0
        /*06a0*/ 	.word	0x000000ff
        /*06a4*/ 	.word	0x00038850
        /*06a8*/ 	.short	0x010a
        /*06aa*/ 	.byte	0x04
	.zero		1


	//   ....[30]....
        /*06ac*/ 	.word	0x00008fc0
        /*06b0*/ 	.word	0x00000014
        /*06b4*/ 	.word	0x00000000
        /*06b8*/ 	.short	0x0101
        /*06ba*/ 	.byte	0x3f
	.zero		1


	//   ....[31]....
        /*06bc*/ 	.word	0x00009020
        /*06c0*/ 	.word	0x000000a0
        /*06c4*/ 	.word	0x00000000
        /*06c8*/ 	.short	0x0101
        /*06ca*/ 	.byte	0x3f
	.zero		1


	//   ....[32]....
        /*06cc*/ 	.word	0x00009560
        /*06d0*/ 	.word	0x000000ff
        /*06d4*/ 	.word	0x00038830
        /*06d8*/ 	.short	0x010a
        /*06da*/ 	.byte	0x04
	.zero		1


	//   ....[33]....
        /*06dc*/ 	.word	0x000095a0
        /*06e0*/ 	.word	0x000000ff
        /*06e4*/ 	.word	0x00038830
        /*06e8*/ 	.short	0x010a
        /*06ea*/ 	.byte	0x04
	.zero		1


	//   ....[34]....
        /*06ec*/ 	.word	0x0000be40
        /*06f0*/ 	.word	0x000000ff
        /*06f4*/ 	.word	0x00038850
        /*06f8*/ 	.short	0x010a
        /*06fa*/ 	.byte	0x04
	.zero		1


	//   ....[35]....
        /*06fc*/ 	.word	0x0000be80
        /*0700*/ 	.word	0x000000ff
        /*0704*/ 	.word	0x00038850
        /*0708*/ 	.short	0x010a
        /*070a*/ 	.byte	0x04
	.zero		1


	//   ....[36]....
        /*070c*/ 	.word	0x0000ca20
        /*0710*/ 	.word	0x0000009d
        /*0714*/ 	.word	0x00000000
        /*0718*/ 	.short	0x0101
        /*071a*/ 	.byte	0x3f
	.zero		1


	//   ....[37]....
        /*071c*/ 	.word	0x0000caf0
        /*0720*/ 	.word	0x000000a5
        /*0724*/ 	.word	0x00000000
        /*0728*/ 	.short	0x0101
        /*072a*/ 	.byte	0x3f
	.zero		1


	//   ....[38]....
        /*072c*/ 	.word	0x0000d6c0
        /*0730*/ 	.word	0x000000ff
        /*0734*/ 	.word	0x00038850
        /*0738*/ 	.short	0x010a
        /*073a*/ 	.byte	0x07
	.zero		1


	//   ....[39]....
        /*073c*/ 	.word	0x0000d700
        /*0740*/ 	.word	0x000000ff
        /*0744*/ 	.word	0x00038850
        /*0748*/ 	.short	0x010a
        /*074a*/ 	.byte	0x07
	.zero		1


	//   ....[40]....
        /*074c*/ 	.word	0x0000dbf0
        /*0750*/ 	.word	0x0000000a
        /*0754*/ 	.word	0x00000000
        /*0758*/ 	.short	0x0101
        /*075a*/ 	.byte	0x3f
	.zero		1


	//   ....[41]....
        /*075c*/ 	.word	0x0000fc80
        /*0760*/ 	.word	0x000000c7
        /*0764*/ 	.word	0x00000000
        /*0768*/ 	.short	0x0101
        /*076a*/ 	.byte	0x3f
	.zero		1


	//   ....[42]....
        /*076c*/ 	.word	0x00011ec0
        /*0770*/ 	.word	0x00000000
        /*0774*/ 	.word	0x00038840
        /*0778*/ 	.short	0x010a
        /*077a*/ 	.byte	0x3f
	.zero		1


	//   ....[43]....
        /*077c*/ 	.word	0x00012dd0
        /*0780*/ 	.word	0x00000011
        /*0784*/ 	.word	0x00038800
        /*0788*/ 	.short	0x0107
        /*078a*/ 	.byte	0x3f
	.zero		1


	//   ....[44]....
        /*078c*/ 	.word	0x00012ee0
        /*0790*/ 	.word	0x00000011
        /*0794*/ 	.word	0x00038800
        /*0798*/ 	.short	0x0101
        /*079a*/ 	.byte	0x3f
	.zero		1


	//   ....[45]....
        /*079c*/ 	.word	0x00012f00
        /*07a0*/ 	.word	0x00000011
        /*07a4*/ 	.word	0x00038820
        /*07a8*/ 	.short	0x010a
        /*07aa*/ 	.byte	0x3f
	.zero		1


	//   ....[46]....
        /*07ac*/ 	.word	0x00013240
        /*07b0*/ 	.word	0x00000002
        /*07b4*/ 	.word	0x00038840
        /*07b8*/ 	.short	0x010a
        /*07ba*/ 	.byte	0x3f
	.zero		1


	//   ....[47]....
        /*07bc*/ 	.word	0x000137a0
        /*07c0*/ 	.word	0x00000003
        /*07c4*/ 	.word	0x00000060
        /*07c8*/ 	.short	0x010a
        /*07ca*/ 	.byte	0x3f
	.zero		1


	//   ....[48]....
        /*07cc*/ 	.word	0x00013fe0
        /*07d0*/ 	.word	0x00000003
        /*07d4*/ 	.word	0x00038840
        /*07d8*/ 	.short	0x010a
        /*07da*/ 	.byte	0x3f
	.zero		1


	//   ....[49]....
        /*07dc*/ 	.word	0x00014570
        /*07e0*/ 	.word	0x00000002
        /*07e4*/ 	.word	0x00000060
        /*07e8*/ 	.short	0x010a
        /*07ea*/ 	.byte	0x3f
	.zero		1


	//   ....[50]....
        /*07ec*/ 	.word	0x00014d00
        /*07f0*/ 	.word	0x00000002
        /*07f4*/ 	.word	0x00038840
        /*07f8*/ 	.short	0x010a
        /*07fa*/ 	.byte	0x3f
	.zero		1


	//   ....[51]....
        /*07fc*/ 	.word	0x00015290
        /*0800*/ 	.word	0x00000002
        /*0804*/ 	.word	0x00000060
        /*0808*/ 	.short	0x010a
        /*080a*/ 	.byte	0x3f
	.zero		1


	//   ....[52]....
        /*080c*/ 	.word	0x000159d0
        /*0810*/ 	.word	0x00000002
        /*0814*/ 	.word	0x00038860
        /*0818*/ 	.short	0x010a
        /*081a*/ 	.byte	0x3f
	.zero		1


	//   ....[53]....
        /*081c*/ 	.word	0x000161b0
        /*0820*/ 	.word	0x00000000
        /*0824*/ 	.word	0x00038820
        /*0828*/ 	.short	0x010a
        /*082a*/ 	.byte	0x3f
	.zero		1


	//   ....[54]....
        /*082c*/ 	.word	0x000163a0
        /*0830*/ 	.word	0x00000006
        /*0834*/ 	.word	0x00000000
        /*0838*/ 	.short	0x010a
        /*083a*/ 	.byte	0x3f
	.zero		1


	//   ....[55]....
        /*083c*/ 	.word	0x000163f0
        /*0840*/ 	.word	0x00000003
        /*0844*/ 	.word	0x00000000
        /*0848*/ 	.short	0x010a
        /*084a*/ 	.byte	0x3f
	.zero		1


	//   ....[56]....
        /*084c*/ 	.word	0x00016450
        /*0850*/ 	.word	0x00000012
        /*0854*/ 	.word	0x00000000
        /*0858*/ 	.short	0x010a
        /*085a*/ 	.byte	0x3f
	.zero		1


	//   ....[57]....
        /*085c*/ 	.word	0x00016480
        /*0860*/ 	.word	0x00000003
        /*0864*/ 	.word	0x00000000
        /*0868*/ 	.short	0x010a
        /*086a*/ 	.byte	0x3f
	.zero		1


	//   ....[58]....
        /*086c*/ 	.word	0x00016500
        /*0870*/ 	.word	0x00000003
        /*0874*/ 	.word	0x00038800
        /*0878*/ 	.short	0x010a
        /*087a*/ 	.byte	0x3f
	.zero		1


	//   ....[59]....
        /*087c*/ 	.word	0x00016550
        /*0880*/ 	.word	0x00000000
        /*0884*/ 	.word	0x00038830
        /*0888*/ 	.short	0x010a
        /*088a*/ 	.byte	0x3f
	.zero		1


	//   ....[60]....
        /*088c*/ 	.word	0x000165c0
        /*0890*/ 	.word	0x00000004
        /*0894*/ 	.word	0x00038830
        /*0898*/ 	.short	0x010a
        /*089a*/ 	.byte	0x3f
	.zero		1


	//   ....[61]....
        /*089c*/ 	.word	0x00016620
        /*08a0*/ 	.word	0x00000003
        /*08a4*/ 	.word	0x00038850
        /*08a8*/ 	.short	0x010a
        /*08aa*/ 	.byte	0x3f
	.zero		1


	//   ....[62]....
        /*08ac*/ 	.word	0x00016680
        /*08b0*/ 	.word	0x00000004
        /*08b4*/ 	.word	0x00038830
        /*08b8*/ 	.short	0x010a
        /*08ba*/ 	.byte	0x3f
	.zero		1


	//   ....[63]....
        /*08bc*/ 	.word	0x000166e0
        /*08c0*/ 	.word	0x00000003
        /*08c4*/ 	.word	0x00038850
        /*08c8*/ 	.short	0x010a
        /*08ca*/ 	.byte	0x3f
	.zero		1


	//   ....[64]....
        /*08cc*/ 	.word	0x00016740
        /*08d0*/ 	.word	0x00000007
        /*08d4*/ 	.word	0x00038850
        /*08d8*/ 	.short	0x010a
        /*08da*/ 	.byte	0x3f
	.zero		1


	//   ....[65]....
        /*08dc*/ 	.word	0x00016890
        /*08e0*/ 	.word	0x00000000
        /*08e4*/ 	.word	0x00038840
        /*08e8*/ 	.short	0x010a
        /*08ea*/ 	.byte	0x3f
	.zero		1


	//   ....[66]....
        /*08ec*/ 	.word	0x00017470
        /*08f0*/ 	.word	0x00000011
        /*08f4*/ 	.word	0x00038820
        /*08f8*/ 	.short	0x010a
        /*08fa*/ 	.byte	0x3f
	.zero		1


	//   ....[67]....
        /*08fc*/ 	.word	0x000174c0
        /*0900*/ 	.word	0x00000002
        /*0904*/ 	.word	0x00038840
        /*0908*/ 	.short	0x010a
        /*090a*/ 	.byte	0x3f
	.zero		1


	//   ....[68]....
        /*090c*/ 	.word	0x00017510
        /*0910*/ 	.word	0x00000003
        /*0914*/ 	.word	0x00000060
        /*0918*/ 	.short	0x010a
        /*091a*/ 	.byte	0x3f
	.zero		1


	//   ....[69]....
        /*091c*/ 	.word	0x00017560
        /*0920*/ 	.word	0x00000003
        /*0924*/ 	.word	0x00038840
        /*0928*/ 	.short	0x010a
        /*092a*/ 	.byte	0x3f
	.zero		1


	//   ....[70]....
        /*092c*/ 	.word	0x000175b0
        /*0930*/ 	.word	0x00000002
        /*0934*/ 	.word	0x00000060
        /*0938*/ 	.short	0x010a
        /*093a*/ 	.byte	0x3f
	.zero		1


	//   ....[71]....
        /*093c*/ 	.word	0x00017600
        /*0940*/ 	.word	0x00000002
        /*0944*/ 	.word	0x00038840
        /*0948*/ 	.short	0x010a
        /*094a*/ 	.byte	0x3f
	.zero		1


	//   ....[72]....
        /*094c*/ 	.word	0x00017650
        /*0950*/ 	.word	0x00000002
        /*0954*/ 	.word	0x00000060
        /*0958*/ 	.short	0x010a
        /*095a*/ 	.byte	0x3f
	.zero		1


	//   ....[73]....
        /*095c*/ 	.word	0x000176a0
        /*0960*/ 	.word	0x00000002
        /*0964*/ 	.word	0x00038860
        /*0968*/ 	.short	0x010a
        /*096a*/ 	.byte	0x3f
	.zero		1


	//   ....[74]....
        /*096c*/ 	.word	0x00017790
        /*0970*/ 	.word	0x00000000
        /*0974*/ 	.word	0x00038820
        /*0978*/ 	.short	0x010a
        /*097a*/ 	.byte	0x3f
	.zero		1


	//   ....[75]....
        /*097c*/ 	.word	0x00017930
        /*0980*/ 	.word	0x00000006
        /*0984*/ 	.word	0x00000000
        /*0988*/ 	.short	0x010a
        /*098a*/ 	.byte	0x3f
	.zero		1


	//   ....[76]....
        /*098c*/ 	.word	0x00017980
        /*0990*/ 	.word	0x00000003
        /*0994*/ 	.word	0x00000000
        /*0998*/ 	.short	0x010a
        /*099a*/ 	.byte	0x3f
	.zero		1


	//   ....[77]....
        /*099c*/ 	.word	0x000179d0
        /*09a0*/ 	.word	0x00000012
        /*09a4*/ 	.word	0x00000000
        /*09a8*/ 	.short	0x010a
        /*09aa*/ 	.byte	0x3f
	.zero		1


	//----- nvinfo : EIATTR_NUM_MBARRIERS
	.align		4
.L_303:
        /*09ac*/ 	.byte	0x03, 0x38
        /*09ae*/ 	.short	0x0016


	//----- nvinfo : EIATTR_EXIT_INSTR_OFFSETS
	.align		4
        /*09b0*/ 	.byte	0x04, 0x1c
        /*09b2*/ 	.short	(.L_305 - .L_304)


	//   ....[0]....
.L_304:
        /*09b4*/ 	.word	0x00000a10


	//   ....[1]....
        /*09b8*/ 	.word	0x00010ec0


	//   ....[2]....
        /*09bc*/ 	.word	0x000164d0


	//----- nvinfo : EIATTR_MAX_THREADS
	.align		4
.L_305:
        /*09c0*/ 	.byte	0x04, 0x05
        /*09c2*/ 	.short	(.L_307 - .L_306)
.L_306:
        /*09c4*/ 	.word	0x00000180
        /*09c8*/ 	.word	0x00000001
        /*09cc*/ 	.word	0x00000001


	//----- nvinfo : EIATTR_CRS_STACK_SIZE
	.align		4
.L_307:
        /*09d0*/ 	.byte	0x04, 0x1e
        /*09d2*/ 	.short	(.L_309 - .L_308)
.L_308:
        /*09d4*/ 	.word	0x00000000


	//----- nvinfo : EIATTR_CBANK_PARAM_SIZE
	.align		4
.L_309:
        /*09d8*/ 	.byte	0x03, 0x19
        /*09da*/ 	.short	0x0af0


	//----- nvinfo : EIATTR_PARAM_CBANK
	.align		4
        /*09dc*/ 	.byte	0x04, 0x0a
        /*09de*/ 	.short	(.L_311 - .L_310)
	.align		4
.L_310:
        /*09e0*/ 	.word	index@(.nv.constant0._ZN7cutlass13device_kernelIN5flash11enable_sm90INS1_16FlashAttnFwdSm90INS1_25CollectiveMainloopFwdSm90ILi2EN4cute5tupleIJNS5_1CILi1EEES8_S8_EEENS6_IJNS7_ILi128EEENS7_ILi80EEENS7_ILi256EEEEEELi256ENS_10bfloat16_tEfNS_4arch4Sm90ELb1ELb0ELb0ELb0ELb0ELb0ELb0ELb1ELb1ELb1ELb0ELb0EEENS1_21CollectiveEpilogueFwdINS6_IJSA_SC_SB_EEES9_SE_SG_Li256ELb0ELb1ELb0ELb0EEENS1_30DynamicPersistentTileSchedulerILi256ELi128ELb0ELb1ELb1EEEEEEEEEvNT_6ParamsE)
        /*09e4*/ 	.short	0x0210
        /*09e6*/ 	.short	0x0af0


	//----- nvinfo : EIATTR_SW_WAR
	.align		4
.L_311:
        /*09e8*/ 	.byte	0x04, 0x36
        /*09ea*/ 	.short	(.L_313 - .L_312)
.L_312:
        /*09ec*/ 	.word	0x00000008
.L_313:


//--------------------- .nv.info._ZN7cutlass13device_kernelIN5flash11enable_sm90INS1_16FlashAttnFwdSm90INS1_25CollectiveMainloopFwdSm90ILi2EN4cute5tupleIJNS5_1CILi1EEES8_S8_EEENS6_IJNS7_ILi128EEENS7_ILi80EEENS7_ILi256EEEEEELi256ENS_10bfloat16_tEfNS_4arch4Sm90ELb1ELb0ELb0ELb1ELb0ELb0ELb0ELb1ELb1ELb1ELb0ELb0EEENS1_21CollectiveEpilogueFwdINS6_IJSA_SC_SB_EEES9_SE_SG_Li256ELb1ELb1ELb0ELb0EEENS1_36VarlenDynamicPersistentTileSchedulerILi128ELi80ELi256ELi128ELb0ELb1ELb1ELb1ELb1ELb1EEEEEEEEEvNT_6ParamsE --------------------------
	.section	.nv.info._ZN7cutlass13device_kernelIN5flash11enable_sm90INS1_16FlashAttnFwdSm90INS1_25CollectiveMainloopFwdSm90ILi2EN4cute5tupleIJNS5_1CILi1EEES8_S8_EEENS6_IJNS7_ILi128EEENS7_ILi80EEENS7_ILi256EEEEEELi256ENS_10bfloat16_tEfNS_4arch4Sm90ELb1ELb0ELb0ELb1ELb0ELb0ELb0ELb1ELb1ELb1ELb0ELb0EEENS1_21CollectiveEpilogueFwdINS6_IJSA_SC_SB_EEES9_SE_SG_Li256ELb1ELb1ELb0ELb0EEENS1_36VarlenDynamicPersistentTileSchedulerILi128ELi80ELi256ELi128ELb0ELb1ELb1ELb1ELb1ELb1EEEEEEEEEvNT_6ParamsE,"",@"SHT_CUDA_INFO"
	.sectionflags	@""
	.align	4


	//----- nvinfo : EIATTR_CUDA_API_VERSION
	.align		4
        /*0000*/ 	.byte	0x04, 0x37
        /*0002*/ 	.short	(.L_315 - .L_314)
.L_314:
        /*0004*/ 	.word	0x00000082


	//----- nvinfo : EIATTR_KPARAM_INFO
	.align		4
.L_315:
        /*0008*/ 	.byte	0x04, 0x17
        /*000a*/ 	.short	(.L_317 - .L_316)
.L_316:
        /*000c*/ 	.word	0x00000000
        /*0010*/ 	.short	0x0000
        /*0012*/ 	.short	0x0070
        /*0014*/ 	.byte	0x00, 0xf0, 0x01, 0x2a


	//----- nvinfo : EIATTR_SPARSE_MMA_MASK
	.align		4
.L_317:
        /*0018*/ 	.byte	0x03, 0x50
        /*001a*/ 	.short	0x0000


	//----- nvinfo : EIATTR_MAXREG_COUNT
	.align		4
        /*001c*/ 	.byte	0x03, 0x1b
        /*001e*/ 	.short	0x00a8


	//----- nvinfo : EIATTR_NUM_BARRIERS
	.align		4
        /*0020*/ 	.byte	0x02, 0x4c
        /*0022*/ 	.byte	0x09
	.zero		1


	//----- nvinfo : EIATTR_EXTERNS
	.align		4
        /*0024*/ 	.byte	0x04, 0x0f
        /*0026*/ 	.short	(.L_319 - .L_318)


	//   ....[0]....
	.align		4
.L_318:
        /*0028*/ 	.word	index@(__assertfail)


	//----- nvinfo : EIATTR_ANNOTATIONS
	.align		4
.L_319:
        /*002c*/ 	.byte	0x04, 0x55
        /*002e*/ 	.short	(.L_321 - .L_320)


	//   ....[0]....
.L_320:
        /* <DEDUP_REMOVED lines=79> */


	//----- nvinfo : EIATTR_MERCURY_ISA_VERSION
	.align		4
.L_321:
        /*0510*/ 	.byte	0x03, 0x5f
        /*0512*/ 	.short	0x0101


	//----- nvinfo : EIATTR_UNUSED_LOAD_BYTE_OFFSET
	.align		4
        /*0514*/ 	.byte	0x04, 0x44
        /*0516*/ 	.short	(.L_323 - .L_322)


	//   ....[0]....
.L_322:
        /*0518*/ 	.word	0x00000a10
        /*051c*/ 	.word	0x0000fff0


	//   ....[1]....
        /*0520*/ 	.word	0x0000e2c0
        /*0524*/ 	.word	0x0000fff0


	//----- nvinfo : EIATTR_INT_WARP_WIDE_INSTR_OFFSETS
	.align		4
.L_323:
        /*0528*/ 	.byte	0x04, 0x31
        /*052a*/ 	.short	(.L_325 - .L_324)


	//   ....[0]....
.L_324:
        /*052c*/ 	.word	0x00000130


	//   ....[1]....
        /*0530*/ 	.word	0x00000170


	//   ....[2]....
        /*0534*/ 	.word	0x000001e0


	//   ....[3]....
        /*0538*/ 	.word	0x00012600


	//   ....[4]....
        /*053c*/ 	.word	0x000126a0


	//   ....[5]....
        /*0540*/ 	.word	0x00016d50


	//   ....[6]....
        /*0544*/ 	.word	0x00016dc0


	//----- nvinfo : EIATTR_COOP_GROUP_MASK_REGIDS
	.align		4
.L_325:
        /*0548*/ 	.byte	0x04, 0x29
        /*054a*/ 	.short	(.L_327 - .L_326)


	//   ....[0]....
.L_326:
        /*054c*/ 	.word	0xffffffff


	//   ....[1]....
        /*0550*/ 	.word	0xffffffff


	//   ....[2]....
        /*0554*/ 	.word	0xffffffff


	//   ....[3]....
        /*0558*/ 	.word	0xffffffff


	//   ....[4]....
        /*055c*/ 	.word	0xffffffff


	//   ....[5]....
        /*0560*/ 	.word	0xffffffff


	//   ....[6]....
        /*0564*/ 	.word	0xffffffff


	//   ....[7]....
        /*0568*/ 	.word	0xffffffff


	//   ....[8]....
        /*056c*/ 	.word	0xffffffff


	//   ....[9]....
        /*0570*/ 	.word	0xffffffff


	//   ....[10]....
        /*0574*/ 	.word	0xffffffff


	//   ....[11]....
        /*0578*/ 	.word	0xffffffff


	//   ....[12]....
        /*057c*/ 	.word	0xffffffff


	//   ....[13]....
        /*0580*/ 	.word	0xffffffff


	//   ....[14]....
        /*0584*/ 	.word	0xffffffff


	//   ....[15]....
        /*0588*/ 	.word	0xffffffff


	//   ....[16]....
        /*058c*/ 	.word	0xffffffff


	//   ....[17]....
        /*0590*/ 	.word	0xffffffff


	//   ....[18]....
        /*0594*/ 	.word	0xffffffff


	//   ....[19]....
        /*0598*/ 	.word	0xffffffff


	//   ....[20]....
        /*059c*/ 	.word	0xffffffff


	//   ....[21]....
        /*05a0*/ 	.word	0xffffffff


	//   ....[22]....
        /*05a4*/ 	.word	0xffffffff


	//   ....[23]....
        /*05a8*/ 	.word	0xffffffff


	//   ....[24]....
        /*05ac*/ 	.word	0xffffffff


	//   ....[25]....
        /*05b0*/ 	.word	0xffffffff


	//   ....[26]....
        /*05b4*/ 	.word	0xffffffff


	//   ....[27]....
        /*05b8*/ 	.word	0xffffffff


	//   ....[28]....
        /*05bc*/ 	.word	0xffffffff


	//   ....[29]....
        /*05c0*/ 	.word	0xffffffff


	//   ....[30]....
        /*05c4*/ 	.word	0xffffffff


	//   ....[31]....
        /*05c8*/ 	.word	0xffffffff


	//   ....[32]....
        /*05cc*/ 	.word	0xffffffff


	//   ....[33]....
        /*05d0*/ 	.word	0xffffffff


	//   ....[34]....
        /*05d4*/ 	.word	0xffffffff


	//   ....[35]....
        /*05d8*/ 	.word	0xffffffff


	//   ....[36]....
        /*05dc*/ 	.word	0xffffffff


	//   ....[37]....
        /*05e0*/ 	.word	0xffffffff


	//   ....[38]....
        /*05e4*/ 	.word	0xffffffff


	//   ....[39]....
        /*05e8*/ 	.word	0xffffffff


	//   ....[40]....
        /*05ec*/ 	.word	0xffffffff


	//   ....[41]....
        /*05f0*/ 	.word	0xffffffff


	//   ....[42]....
        /*05f4*/ 	.word	0xffffffff


	//   ....[43]....
        /*05f8*/ 	.word	0xffffffff


	//   ....[44]....
        /*05fc*/ 	.word	0xffffffff


	//   ....[45]....
        /*0600*/ 	.word	0xffffffff


	//   ....[46]....
        /*0604*/ 	.word	0xffffffff


	//   ....[47]....
        /*0608*/ 	.word	0xffffffff


	//   ....[48]....
        /*060c*/ 	.word	0xffffffff


	//   ....[49]....
        /*0610*/ 	.word	0xffffffff


	//   ....[50]....
        /*0614*/ 	.word	0xffffffff


	//   ....[51]....
        /*0618*/ 	.word	0xffffffff


	//   ....[52]....
        /*061c*/ 	.word	0xffffffff


	//   ....[53]....
        /*0620*/ 	.word	0xffffffff


	//   ....[54]....
        /*0624*/ 	.word	0xffffffff


	//   ....[55]....
        /*0628*/ 	.word	0xffffffff


	//   ....[56]....
        /*062c*/ 	.word	0xffffffff


	//   ....[57]....
        /*0630*/ 	.word	0xffffffff


	//   ....[58]....
        /*0634*/ 	.word	0xffffffff


	//   ....[59]....
        /*0638*/ 	.word	0xffffffff


	//   ....[60]....
        /*063c*/ 	.word	0xffffffff


	//   ....[61]....
        /*0640*/ 	.word	0xffffffff


	//   ....[62]....
        /*0644*/ 	.word	0xffffffff


	//   ....[63]....
        /*0648*/ 	.word	0xffffffff


	//   ....[64]....
        /*064c*/ 	.word	0xffffffff


	//   ....[65]....
        /*0650*/ 	.word	0xffffffff


	//   ....[66]....
        /*0654*/ 	.word	0xffffffff


	//   ....[67]....
        /*0658*/ 	.word	0xffffffff


	//   ....[68]....
        /*065c*/ 	.word	0xffffffff


	//   ....[69]....
        /*0660*/ 	.word	0xffffffff


	//   ....[70]....
        /*0664*/ 	.word	0xffffffff


	//   ....[71]....
        /*0668*/ 	.word	0xffffffff


	//   ....[72]....
        /*066c*/ 	.word	0xffffffff


	//   ....[73]....
        /*0670*/ 	.word	0xffffffff


	//   ....[74]....
        /*0674*/ 	.word	0xffffffff


	//   ....[75]....
        /*0678*/ 	.word	0xffffffff


	//   ....[76]....
        /*067c*/ 	.word	0xffffffff


	//   ....[77]....
        /*0680*/ 	.word	0xffffffff


	//   ....[78]....
        /*0684*/ 	.word	0xffffffff


	//   ....[79]....
        /*0688*/ 	.word	0xffffffff


	//   ....[80]....
        /*068c*/ 	.word	0xffffffff


	//   ....[81]....
        /*0690*/ 	.word	0xffffffff


	//   ....[82]....
        /*0694*/ 	.word	0xffffffff


	//   ....[83]....
        /*0698*/ 	.word	0xffffffff


	//   ....[84]....
        /*069c*/ 	.word	0xffffffff


	//   ....[85]....
        /*06a0*/ 	.word	0xffffffff


	//   ....[86]....
        /*06a4*/ 	.word	0xffffffff


	//   ....[87]....
        /*06a8*/ 	.word	0xffffffff


	//   ....[88]....
        /*06ac*/ 	.word	0xffffffff


	//   ....[89]....
        /*06b0*/ 	.word	0xffffffff


	//   ....[90]....
        /*06b4*/ 	.word	0xffffffff


	//   ....[91]....
        /*06b8*/ 	.word	0xffffffff


	//   ....[92]....
        /*06bc*/ 	.word	0xffffffff


	//   ....[93]....
        /*06c0*/ 	.word	0xffffffff


	//   ....[94]....
        /*06c4*/ 	.word	0xffffffff


	//   ....[95]....
        /*06c8*/ 	.word	0xffffffff


	//   ....[96]....
        /*06cc*/ 	.word	0xffffffff


	//   ....[97]....
        /*06d0*/ 	.word	0xffffffff


	//   ....[98]....
        /*06d4*/ 	.word	0xffffffff


	//   ....[99]....
        /*06d8*/ 	.word	0x0500000f


	//   ....[100]....
        /*06dc*/ 	.word	0x0500000f


	//   ....[101]....
        /*06e0*/ 	.word	0x0500000f


	//   ....[102]....
        /*06e4*/ 	.word	0x0500000f


	//   ....[103]....
        /*06e8*/ 	.word	0x0500000f


	//   ....[104]....
        /*06ec*/ 	.word	0x0500000f


	//   ....[105]....
        /*06f0*/ 	.word	0x0500000f


	//   ....[106]....
        /*06f4*/ 	.word	0x0500000f


	//   ....[107]....
        /*06f8*/ 	.word	0x0500000f


	//   ....[108]....
        /*06fc*/ 	.word	0x0500000f


	//   ....[109]....
        /*0700*/ 	.word	0x0500000f


	//   ....[110]....
        /*0704*/ 	.word	0x0500000f


	//   ....[111]....
        /*0708*/ 	.word	0x0500000f


	//   ....[112]....
        /*070c*/ 	.word	0x0500000f


	//   ....[113]....
        /*0710*/ 	.word	0x0500000f


	//   ....[114]....
        /*0714*/ 	.word	0x0500000f


	//   ....[115]....
        /*0718*/ 	.word	0x0500000f


	//   ....[116]....
        /*071c*/ 	.word	0x0500000f


	//   ....[117]....
        /*0720*/ 	.word	0x0500000f


	//   ....[118]....
        /*0724*/ 	.word	0x0500000f


	//   ....[119]....
        /*0728*/ 	.word	0x0500000f


	//   ....[120]....
        /*072c*/ 	.word	0x0500000f


	//   ....[121]....
        /*0730*/ 	.word	0x0500000f


	//   ....[122]....
        /*0734*/ 	.word	0x0500000f


	//   ....[123]....
        /*0738*/ 	.word	0x0500000f


	//   ....[124]....
        /*073c*/ 	.word	0x0500000f


	//   ....[125]....
        /*0740*/ 	.word	0x0500000f


	//   ....[126]....
        /*0744*/ 	.word	0x0500000f


	//   ....[127]....
        /*0748*/ 	.word	0x0500000f


	//   ....[128]....
        /*074c*/ 	.word	0x0500000f


	//   ....[129]....
        /*0750*/ 	.word	0x0500000f


	//   ....[130]....
        /*0754*/ 	.word	0x0500000f


	//   ....[131]....
        /*0758*/ 	.word	0x0500000f


	//   ....[132]....
        /*075c*/ 	.word	0x0500000f


	//   ....[133]....
        /*0760*/ 	.word	0x0500000f


	//----- nvinfo : EIATTR_COOP_GROUP_INSTR_OFFSETS
	.align		4
.L_327:
        /*0764*/ 	.byte	0x04, 0x28
        /*0766*/ 	.short	(.L_329 - .L_328)


	//   ....[0]....
.L_328:
        /*0768*/ 	.word	0x00000060


	//   ....[1]....
        /*076c*/ 	.word	0x00000140


	//   ....[2]....
        /*0770*/ 	.word	0x00000190


	//   ....[3]....
        /*0774*/ 	.word	0x000003c0


	//   ....[4]....
        /*0778*/ 	.word	0x00000520


	//   ....[5]....
        /*077c*/ 	.word	0x00000640


	//   ....[6]....
        /*0780*/ 	.word	0x000007a0


	//   ....[7]....
        /*0784*/ 	.word	0x000019a0


	//   ....[8]....
        /*0788*/ 	.word	0x00003d90


	//   ....[9]....
        /*078c*/ 	.word	0x00003db0


	//   ....[10]....
        /*0790*/ 	.word	0x00004700


	//   ....[11]....
        /*0794*/ 	.word	0x00004800


	//   ....[12]....
        /*0798*/ 	.word	0x00004aa0


	//   ....[13]....
        /*079c*/ 	.word	0x00004c10


	//   ....[14]....
        /*07a0*/ 	.word	0x00007e90


	//   ....[15]....
        /*07a4*/ 	.word	0x000082f0


	//   ....[16]....
        /*07a8*/ 	.word	0x00008320


	//   ....[17]....
        /*07ac*/ 	.word	0x000083d0


	//   ....[18]....
        /*07b0*/ 	.word	0x00008960


	//   ....[19]....
        /*07b4*/ 	.word	0x000089c0


	//   ....[20]....
        /*07b8*/ 	.word	0x0000bf70


	//   ....[21]....
        /*07bc*/ 	.word	0x0000bfa0


	//   ....[22]....
        /*07c0*/ 	.word	0x0000c4f0


	//   ....[23]....
        /*07c4*/ 	.word	0x0000c540


	//   ....[24]....
        /*07c8*/ 	.word	0x0000d5c0


	//   ....[25]....
        /*07cc*/ 	.word	0x0000d600


	//   ....[26]....
        /*07d0*/ 	.word	0x0000d6d0


	//   ....[27]....
        /*07d4*/ 	.word	0x0000d710


	//   ....[28]....
        /*07d8*/ 	.word	0x0000f450


	//   ....[29]....
        /*07dc*/ 	.word	0x0000f480


	//   ....[30]....
        /*07e0*/ 	.word	0x0000f4c0


	//   ....[31]....
        /*07e4*/ 	.word	0x0000f4f0


	//   ....[32]....
        /*07e8*/ 	.word	0x0000fd40


	//   ....[33]....
        /*07ec*/ 	.word	0x0000fd70


	//   ....[34]....
        /*07f0*/ 	.word	0x0000fec0


	//   ....[35]....
        /*07f4*/ 	.word	0x0000fee0


	//   ....[36]....
        /*07f8*/ 	.word	0x00010030


	//   ....[37]....
        /*07fc*/ 	.word	0x00010050


	//   ....[38]....
        /*0800*/ 	.word	0x000101b0


	//   ....[39]....
        /*0804*/ 	.word	0x000101d0


	//   ....[40]....
        /*0808*/ 	.word	0x00010bc0


	//   ....[41]....
        /*080c*/ 	.word	0x00010bf0


	//   ....[42]....
        /*0810*/ 	.word	0x00010d50


	//   ....[43]....
        /*0814*/ 	.word	0x00010d70


	//   ....[44]....
        /*0818*/ 	.word	0x00010ec0


	//   ....[45]....
        /*081c*/ 	.word	0x00010ee0


	//   ....[46]....
        /*0820*/ 	.word	0x00011040


	//   ....[47]....
        /*0824*/ 	.word	0x00011060


	//   ....[48]....
        /*0828*/ 	.word	0x00011230


	//   ....[49]....
        /*082c*/ 	.word	0x00011410


	//   ....[50]....
        /*0830*/ 	.word	0x00011440


	//   ....[51]....
        /*0834*/ 	.word	0x00011470


	//   ....[52]....
        /*0838*/ 	.word	0x000114a0


	//   ....[53]....
        /*083c*/ 	.word	0x000114d0


	//   ....[54]....
        /*0840*/ 	.word	0x00011500


	//   ....[55]....
        /*0844*/ 	.word	0x00011680


	//   ....[56]....
        /*0848*/ 	.word	0x000116b0


	//   ....[57]....
        /*084c*/ 	.word	0x000116e0


	//   ....[58]....
        /*0850*/ 	.word	0x00011710


	//   ....[59]....
        /*0854*/ 	.word	0x00011740


	//   ....[60]....
        /*0858*/ 	.word	0x00011770


	//   ....[61]....
        /*085c*/ 	.word	0x00011820


	//   ....[62]....
        /*0860*/ 	.word	0x00011880


	//   ....[63]....
        /*0864*/ 	.word	0x00011910


	//   ....[64]....
        /*0868*/ 	.word	0x00012c20


	//   ....[65]....
        /*086c*/ 	.word	0x00013920


	//   ....[66]....
        /*0870*/ 	.word	0x00013930


	//   ....[67]....
        /*0874*/ 	.word	0x00013950


	//   ....[68]....
        /*0878*/ 	.word	0x00013a10


	//   ....[69]....
        /*087c*/ 	.word	0x00013a30


	//   ....[70]....
        /*0880*/ 	.word	0x00013ae0


	//   ....[71]....
        /*0884*/ 	.word	0x00013b00


	//   ....[72]....
        /*0888*/ 	.word	0x00013bb0


	//   ....[73]....
        /*088c*/ 	.word	0x00013bd0


	//   ....[74]....
        /*0890*/ 	.word	0x00013c80


	//   ....[75]....
        /*0894*/ 	.word	0x00013ca0


	//   ....[76]....
        /*0898*/ 	.word	0x00013d50


	//   ....[77]....
        /*089c*/ 	.word	0x00013d70


	//   ....[78]....
        /*08a0*/ 	.word	0x00013e10


	//   ....[79]....
        /*08a4*/ 	.word	0x00013e30


	//   ....[80]....
        /*08a8*/ 	.word	0x00013e70


	//   ....[81]....
        /*08ac*/ 	.word	0x00017690


	//   ....[82]....
        /*08b0*/ 	.word	0x000176f0


	//   ....[83]....
        /*08b4*/ 	.word	0x00017720


	//   ....[84]....
        /*08b8*/ 	.word	0x00017730


	//   ....[85]....
        /*08bc*/ 	.word	0x00017760


	//   ....[86]....
        /*08c0*/ 	.word	0x00017790


	//   ....[87]....
        /*08c4*/ 	.word	0x000177c0


	//   ....[88]....
        /*08c8*/ 	.word	0x000177f0


	//   ....[89]....
        /*08cc*/ 	.word	0x00017980


	//   ....[90]....
        /*08d0*/ 	.word	0x000179b0


	//   ....[91]....
        /*08d4*/ 	.word	0x000179e0


	//   ....[92]....
        /*08d8*/ 	.word	0x00017a10


	//   ....[93]....
        /*08dc*/ 	.word	0x00017a40


	//   ....[94]....
        /*08e0*/ 	.word	0x00017a70


	//   ....[95]....
        /*08e4*/ 	.word	0x00017b30


	//   ....[96]....
        /*08e8*/ 	.word	0x00017b50


	//   ....[97]....
        /*08ec*/ 	.word	0x00017bc0


	//   ....[98]....
        /*08f0*/ 	.word	0x000182a0


	//   ....[99]....
        /*08f4*/ 	.word	0x000188b0


	//   ....[100]....
        /*08f8*/ 	.word	0x00018a60


	//   ....[101]....
        /*08fc*/ 	.word	0x00018ab0


	//   ....[102]....
        /*0900*/ 	.word	0x00018be0


	//   ....[103]....
        /*0904*/ 	.word	0x00018c50


	//   ....[104]....
        /*0908*/ 	.word	0x00018d80


	//   ....[105]....
        /*090c*/ 	.word	0x00018df0


	//   ....[106]....
        /*0910*/ 	.word	0x00018f20


	//   ....[107]....
        /*0914*/ 	.word	0x00018f90


	//   ....[108]....
        /*0918*/ 	.word	0x000190c0


	//   ....[109]....
        /*091c*/ 	.word	0x00019130


	//   ....[110]....
        /*0920*/ 	.word	0x00019260


	//   ....[111]....
        /*0924*/ 	.word	0x000192d0


	//   ....[112]....
        /*0928*/ 	.word	0x00019410


	//   ....[113]....
        /*092c*/ 	.word	0x00019460


	//   ....[114]....
        /*0930*/ 	.word	0x00019590


	//   ....[115]....
        /*0934*/ 	.word	0x000195e0


	//   ....[116]....
        /*0938*/ 	.word	0x00019910


	//   ....[117]....
        /*093c*/ 	.word	0x000199b0


	//   ....[118]....
        /*0940*/ 	.word	0x00019ae0


	//   ....[119]....
        /*0944*/ 	.word	0x00019b60


	//   ....[120]....
        /*0948*/ 	.word	0x00019be0


	//   ....[121]....
        /*094c*/ 	.word	0x00019c60


	//   ....[122]....
        /*0950*/ 	.word	0x00019ce0


	//   ....[123]....
        /*0954*/ 	.word	0x00019d70


	//   ....[124]....
        /*0958*/ 	.word	0x00019e10


	//   ....[125]....
        /*095c*/ 	.word	0x00019eb0


	//   ....[126]....
        /*0960*/ 	.word	0x00019f30


	//   ....[127]....
        /*0964*/ 	.word	0x00019fb0


	//   ....[128]....
        /*0968*/ 	.word	0x0001a030


	//   ....[129]....
        /*096c*/ 	.word	0x0001a0c0


	//   ....[130]....
        /*0970*/ 	.word	0x0001a140


	//   ....[131]....
        /*0974*/ 	.word	0x0001a1e0


	//   ....[132]....
        /*0978*/ 	.word	0x0001a270


	//   ....[133]....
        /*097c*/ 	.word	0x0001a3a0


	//----- nvinfo : EIATTR_REG_RECONFIG
	.align		4
.L_329:
        /*0980*/ 	.byte	0x01, 0x54
	.zero		2


	//----- nvinfo : EIATTR_SYSCALL_OFFSETS
	.align		4
        /*0984*/ 	.byte	0x04, 0x46
        /*0986*/ 	.short	(.L_331 - .L_330)


	//   ....[0]....
.L_330:
        /*0988*/ 	.word	0x00001b90


	//   ....[1]....
        /*098c*/ 	.word	0x00012810


	//   ....[2]....
        /*0990*/ 	.word	0x00012970


	//   ....[3]....
        /*0994*/ 	.word	0x00012a70


	//   ....[4]....
        /*0998*/ 	.word	0x000134b0


	//----- nvinfo : EIATTR_MBARRIER_INSTR_OFFSETS
	.align		4
.L_331:
        /*099c*/ 	.byte	0x04, 0x39
        /*099e*/ 	.short	(.L_333 - .L_332)


	//   ....[0]....
.L_332:
        /*09a0*/ 	.word	0x00000270
        /*09a4*/ 	.word	0x000000ff
        /*09a8*/ 	.word	0x00038800
        /*09ac*/ 	.short	0x0100
        /*09ae*/ 	.byte	0x08
	.zero		1


	//   ....[1]....
        /*09b0*/ 	.word	0x00000280
        /*09b4*/ 	.word	0x000000ff
        /*09b8*/ 	.word	0x00038820
        /*09bc*/ 	.short	0x0100
        /*09be*/ 	.byte	0x08
	.zero		1


	//   ....[2]....
        /*09c0*/ 	.word	0x00000370
        /*09c4*/ 	.word	0x000000ff
        /*09c8*/ 	.word	0x00038830
        /*09cc*/ 	.short	0x0100
        /*09ce*/ 	.byte	0x08
	.zero		1


	//   ....[3]....
        /*09d0*/ 	.word	0x00000380
        /*09d4*/ 	.word	0x000000ff
        /*09d8*/ 	.word	0x00038840
        /*09dc*/ 	.short	0x0100
        /*09de*/ 	.byte	0x08
	.zero		1


	//   ....[4]....
        /*09e0*/ 	.word	0x00000390
        /*09e4*/ 	.word	0x000000ff
        /*09e8*/ 	.word	0x00038838
        /*09ec*/ 	.short	0x0100
        /*09ee*/ 	.byte	0x08
	.zero		1


	//   ....[5]....
        /*09f0*/ 	.word	0x000003a0
        /*09f4*/ 	.word	0x000000ff
        /*09f8*/ 	.word	0x00038848
        /*09fc*/ 	.short	0x0100
        /*09fe*/ 	.byte	0x08
	.zero		1


	//   ....[6]....
        /*0a00*/ 	.word	0x000004d0
        /*0a04*/ 	.word	0x000000ff
        /*0a08*/ 	.word	0x00038850
        /*0a0c*/ 	.short	0x0100
        /*0a0e*/ 	.byte	0x08
	.zero		1


	//   ....[7]....
        /*0a10*/ 	.word	0x000004e0
        /*0a14*/ 	.word	0x000000ff
        /*0a18*/ 	.word	0x00038860
        /*0a1c*/ 	.short	0x0100
        /*0a1e*/ 	.byte	0x08
	.zero		1


	//   ....[8]....
        /*0a20*/ 	.word	0x000004f0
        /*0a24*/ 	.word	0x000000ff
        /*0a28*/ 	.word	0x00038858
        /*0a2c*/ 	.short	0x0100
        /*0a2e*/ 	.byte	0x08
	.zero		1


	//   ....[9]....
        /*0a30*/ 	.word	0x00000500
        /*0a34*/ 	.word	0x000000ff
        /*0a38*/ 	.word	0x00038868
        /*0a3c*/ 	.short	0x0100
        /*0a3e*/ 	.byte	0x08
	.zero		1


	//   ....[10]....
        /*0a40*/ 	.word	0x000005f0
        /*0a44*/ 	.word	0x000000ff
        /*0a48*/ 	.word	0x00038870
        /*0a4c*/ 	.short	0x0100
        /*0a4e*/ 	.byte	0x06
	.zero		1


	//   ....[11]....
        /*0a50*/ 	.word	0x00000600
        /*0a54*/ 	.word	0x000000ff
        /*0a58*/ 	.word	0x00038880
        /*0a5c*/ 	.short	0x0100
        /*0a5e*/ 	.byte	0x06
	.zero		1


	//   ....[12]....
        /*0a60*/ 	.word	0x00000610
        /*0a64*/ 	.word	0x000000ff
        /*0a68*/ 	.word	0x00038878
        /*0a6c*/ 	.short	0x0100
        /*0a6e*/ 	.byte	0x06
	.zero		1


	//   ....[13]....
        /*0a70*/ 	.word	0x00000620
        /*0a74*/ 	.word	0x000000ff
        /*0a78*/ 	.word	0x00038888
        /*0a7c*/ 	.short	0x0100
        /*0a7e*/ 	.byte	0x06
	.zero		1


	//   ....[14]....
        /*0a80*/ 	.word	0x00000750
        /*0a84*/ 	.word	0x000000ff
        /*0a88*/ 	.word	0x00038890
        /*0a8c*/ 	.short	0x0100
        /*0a8e*/ 	.byte	0x08
	.zero		1


	//   ....[15]....
        /*0a90*/ 	.word	0x00000760
        /*0a94*/ 	.word	0x000000ff
        /*0a98*/ 	.word	0x000388a0
        /*0a9c*/ 	.short	0x0100
        /*0a9e*/ 	.byte	0x08
	.zero		1


	//   ....[16]....
        /*0aa0*/ 	.word	0x00000770
        /*0aa4*/ 	.word	0x000000ff
        /*0aa8*/ 	.word	0x00038898
        /*0aac*/ 	.short	0x0100
        /*0aae*/ 	.byte	0x08
	.zero		1


	//   ....[17]....
        /*0ab0*/ 	.word	0x00000780
        /*0ab4*/ 	.word	0x000000ff
        /*0ab8*/ 	.word	0x000388a8
        /*0abc*/ 	.short	0x0100
        /*0abe*/ 	.byte	0x08
	.zero		1


	//   ....[18]....
        /*0ac0*/ 	.word	0x000008b0
        /*0ac4*/ 	.word	0x000000ff
        /*0ac8*/ 	.word	0x000388b0
        /*0acc*/ 	.short	0x0100
        /*0ace*/ 	.byte	0x08
	.zero		1


	//   ....[19]....
        /*0ad0*/ 	.word	0x000008c0
        /*0ad4*/ 	.word	0x000000ff
        /*0ad8*/ 	.word	0x000388c0
        /*0adc*/ 	.short	0x0100
        /*0ade*/ 	.byte	0x08
	.zero		1


	//   ....[20]....
        /*0ae0*/ 	.word	0x000008d0
        /*0ae4*/ 	.word	0x000000ff
        /*0ae8*/ 	.word	0x000388b8
        /*0aec*/ 	.short	0x0100
        /*0aee*/ 	.byte	0x08
	.zero		1


	//   ....[21]....
        /*0af0*/ 	.word	0x000008e0
        /*0af4*/ 	.word	0x000000ff
        /*0af8*/ 	.word	0x000388c8
        /*0afc*/ 	.short	0x0100
        /*0afe*/ 	.byte	0x08
	.zero		1


	//   ....[22]....
        /*0b00*/ 	.word	0x00001c40
        /*0b04*/ 	.word	0x000000ff
        /*0b08*/ 	.word	0x00038800
        /*0b0c*/ 	.short	0x010a
        /*0b0e*/ 	.byte	0x06
	.zero		1


	//   ....[23]....
        /*0b10*/ 	.word	0x00001ce0
        /*0b14*/ 	.word	0x00000000
        /*0b18*/ 	.word	0x00038830
        /*0b1c*/ 	.short	0x010a
        /*0b1e*/ 	.byte	0x3f
	.zero		1


	//   ....[24]....
        /*0b20*/ 	.word	0x00001d40
        /*0b24*/ 	.word	0x00000000
        /*0b28*/ 	.word	0x00038830
        /*0b2c*/ 	.short	0x010a
        /*0b2e*/ 	.byte	0x3f
	.zero		1


	//   ....[25]....
        /*0b30*/ 	.word	0x00004630
        /*0b34*/ 	.word	0x00000000
        /*0b38*/ 	.word	0x00000000
        /*0b3c*/ 	.short	0x0101
        /*0b3e*/ 	.byte	0x3f
	.zero		1


	//   ....[26]....
        /*0b40*/ 	.word	0x000056c0
        /*0b44*/ 	.word	0x000000ff
        /*0b48*/ 	.word	0x00038830
        /*0b4c*/ 	.short	0x010a
        /*0b4e*/ 	.byte	0x04
	.zero		1


	//   ....[27]....
        /*0b50*/ 	.word	0x00005710
        /*0b54*/ 	.word	0x000000ff
        /*0b58*/ 	.word	0x00038830
        /*0b5c*/ 	.short	0x010a
        /*0b5e*/ 	.byte	0x04
	.zero		1


	//   ....[28]....
        /*0b60*/ 	.word	0x00007bd0
        /*0b64*/ 	.word	0x000000ff
        /*0b68*/ 	.word	0x00038850
        /*0b6c*/ 	.short	0x010a
        /*0b6e*/ 	.byte	0x04
	.zero		1


	//   ....[29]....
        /*0b70*/ 	.word	0x00007c10
        /*0b74*/ 	.word	0x000000ff
        /*0b78*/ 	.word	0x00038850
        /*0b7c*/ 	.short	0x010a
        /*0b7e*/ 	.byte	0x04
	.zero		1


	//   ....[30]....
        /*0b80*/ 	.word	0x00008de0
        /*0b84*/ 	.word	0x00000014
        /*0b88*/ 	.word	0x00000000
        /*0b8c*/ 	.short	0x0101
        /*0b8e*/ 	.byte	0x3f
	.zero		1


	//   ....[31]....
        /*0b90*/ 	.word	0x00008e50
        /*0b94*/ 	.word	0x000000a0
        /*0b98*/ 	.word	0x00000000
        /*0b9c*/ 	.short	0x0101
        /*0b9e*/ 	.byte	0x3f
	.zero		1


	//   ....[32]....
        /*0ba0*/ 	.word	0x000093e0
        /*0ba4*/ 	.word	0x000000ff
        /*0ba8*/ 	.word	0x00038830
        /*0bac*/ 	.short	0x010a
        /*0bae*/ 	.byte	0x04
	.zero		1


	//   ....[33]....
        /*0bb0*/ 	.word	0x00009420
        /*0bb4*/ 	.word	0x000000ff
        /*0bb8*/ 	.word	0x00038830
        /*0bbc*/ 	.short	0x010a
        /*0bbe*/ 	.byte	0x04
	.zero		1


	//   ....[34]....
        /*0bc0*/ 	.word	0x0000bcd0
        /*0bc4*/ 	.word	0x000000ff
        /*0bc8*/ 	.word	0x00038850
        /*0bcc*/ 	.short	0x010a
        /*0bce*/ 	.byte	0x04
	.zero		1


	//   ....[35]....
        /*0bd0*/ 	.word	0x0000bd10
        /*0bd4*/ 	.word	0x000000ff
        /*0bd8*/ 	.word	0x00038850
        /*0bdc*/ 	.short	0x010a
        /*0bde*/ 	.byte	0x04
	.zero		1


	//   ....[36]....
        /*0be0*/ 	.word	0x0000c890
        /*0be4*/ 	.word	0x0000009d
        /*0be8*/ 	.word	0x00000000
        /*0bec*/ 	.short	0x0101
        /*0bee*/ 	.byte	0x3f
	.zero		1


	//   ....[37]....
        /*0bf0*/ 	.word	0x0000c960
        /*0bf4*/ 	.word	0x000000a5
        /*0bf8*/ 	.word	0x00000000
        /*0bfc*/ 	.short	0x0101
        /*0bfe*/ 	.byte	0x3f
	.zero		1


	//   ....[38]....
        /*0c00*/ 	.word	0x0000d530
        /*0c04*/ 	.word	0x000000ff
        /*0c08*/ 	.word	0x00038850
        /*0c0c*/ 	.short	0x010a
        /*0c0e*/ 	.byte	0x07
	.zero		1


	//   ....[39]....
        /*0c10*/ 	.word	0x0000d570
        /*0c14*/ 	.word	0x000000ff
        /*0c18*/ 	.word	0x00038850
        /*0c1c*/ 	.short	0x010a
        /*0c1e*/ 	.byte	0x07
	.zero		1


	//   ....[40]....
        /*0c20*/ 	.word	0x0000da60
        /*0c24*/ 	.word	0x0000000a
        /*0c28*/ 	.word	0x00000000
        /*0c2c*/ 	.short	0x0101
        /*0c2e*/ 	.byte	0x3f
	.zero		1


	//   ....[41]....
        /*0c30*/ 	.word	0x0000fd30
        /*0c34*/ 	.word	0x00000013
        /*0c38*/ 	.word	0x00000000
        /*0c3c*/ 	.short	0x0101
        /*0c3e*/ 	.byte	0x3f
	.zero		1


	//   ....[42]....
        /*0c40*/ 	.word	0x00012ec0
        /*0c44*/ 	.word	0x00000000
        /*0c48*/ 	.word	0x00038840
        /*0c4c*/ 	.short	0x010a
        /*0c4e*/ 	.byte	0x3f
	.zero		1


	//   ....[43]....
        /*0c50*/ 	.word	0x00014000
        /*0c54*/ 	.word	0x00000008
        /*0c58*/ 	.word	0x00038800
        /*0c5c*/ 	.short	0x0107
        /*0c5e*/ 	.byte	0x3f
	.zero		1


	//   ....[44]....
        /*0c60*/ 	.word	0x00014110
        /*0c64*/ 	.word	0x00000002
        /*0c68*/ 	.word	0x00038800
        /*0c6c*/ 	.short	0x0101
        /*0c6e*/ 	.byte	0x3f
	.zero		1


	//   ....[45]....
        /*0c70*/ 	.word	0x00014130
        /*0c74*/ 	.word	0x00000002
        /*0c78*/ 	.word	0x00038820
        /*0c7c*/ 	.short	0x010a
        /*0c7e*/ 	.byte	0x3f
	.zero		1


	//   ....[46]....
        /*0c80*/ 	.word	0x000144a0
        /*0c84*/ 	.word	0x00000002
        /*0c88*/ 	.word	0x00038840
        /*0c8c*/ 	.short	0x010a
        /*0c8e*/ 	.byte	0x3f
	.zero		1


	//   ....[47]....
        /*0c90*/ 	.word	0x00014a60
        /*0c94*/ 	.word	0x00000002
        /*0c98*/ 	.word	0x00000060
        /*0c9c*/ 	.short	0x010a
        /*0c9e*/ 	.byte	0x3f
	.zero		1


	//   ....[48]....
        /*0ca0*/ 	.word	0x00015360
        /*0ca4*/ 	.word	0x00000003
        /*0ca8*/ 	.word	0x00038840
        /*0cac*/ 	.short	0x010a
        /*0cae*/ 	.byte	0x3f
	.zero		1


	//   ....[49]....
        /*0cb0*/ 	.word	0x00015920
        /*0cb4*/ 	.word	0x00000002
        /*0cb8*/ 	.word	0x00000060
        /*0cbc*/ 	.short	0x010a
        /*0cbe*/ 	.byte	0x3f
	.zero		1


	//   ....[50]....
        /*0cc0*/ 	.word	0x00016150
        /*0cc4*/ 	.word	0x00000002
        /*0cc8*/ 	.word	0x00038840
        /*0ccc*/ 	.short	0x010a
        /*0cce*/ 	.byte	0x3f
	.zero		1


	//   ....[51]....
        /*0cd0*/ 	.word	0x00016710
        /*0cd4*/ 	.word	0x00000002
        /*0cd8*/ 	.word	0x00000060
        /*0cdc*/ 	.short	0x010a
        /*0cde*/ 	.byte	0x3f
	.zero		1


	//   ....[52]....
        /*0ce0*/ 	.word	0x00016ed0
        /*0ce4*/ 	.word	0x00000000
        /*0ce8*/ 	.word	0x00038860
        /*0cec*/ 	.short	0x010a
        /*0cee*/ 	.byte	0x3f
	.zero		1


	//   ....[53]....
        /*0cf0*/ 	.word	0x00018220
        /*0cf4*/ 	.word	0x00000000
        /*0cf8*/ 	.word	0x00038820
        /*0cfc*/ 	.short	0x010a
        /*0cfe*/ 	.byte	0x3f
	.zero		1


	//   ....[54]....
        /*0d00*/ 	.word	0x00018400
        /*0d04*/ 	.word	0x00000006
        /*0d08*/ 	.word	0x00000000
        /*0d0c*/ 	.short	0x010a
        /*0d0e*/ 	.byte	0x3f
	.zero		1


	//   ....[55]....
        /*0d10*/ 	.word	0x00018470
        /*0d14*/ 	.word	0x00000007
        /*0d18*/ 	.word	0x00000000
        /*0d1c*/ 	.short	0x010a
        /*0d1e*/ 	.byte	0x3f
	.zero		1


	//   ....[56]....
        /*0d20*/ 	.word	0x000184e0
        /*0d24*/ 	.word	0x00000004
        /*0d28*/ 	.word	0x00000000
        /*0d2c*/ 	.short	0x010a
        /*0d2e*/ 	.byte	0x3f
	.zero		1


	//   ....[57]....
        /*0d30*/ 	.word	0x00018510
        /*0d34*/ 	.word	0x00000003
        /*0d38*/ 	.word	0x00000000
        /*0d3c*/ 	.short	0x010a
        /*0d3e*/ 	.byte	0x3f
	.zero		1


	//   ....[58]....
        /*0d40*/ 	.word	0x00018590
        /*0d44*/ 	.word	0x00000003
        /*0d48*/ 	.word	0x00038800
        /*0d4c*/ 	.short	0x010a
        /*0d4e*/ 	.byte	0x3f
	.zero		1


	//   ....[59]....
        /*0d50*/ 	.word	0x000185e0
        /*0d54*/ 	.word	0x00000000
        /*0d58*/ 	.word	0x00038830
        /*0d5c*/ 	.short	0x010a
        /*0d5e*/ 	.byte	0x3f
	.zero		1


	//   ....[60]....
        /*0d60*/ 	.word	0x00018650
        /*0d64*/ 	.word	0x00000099
        /*0d68*/ 	.word	0x00038830
        /*0d6c*/ 	.short	0x010a
        /*0d6e*/ 	.byte	0x3f
	.zero		1


	//   ....[61]....
        /*0d70*/ 	.word	0x000186b0
        /*0d74*/ 	.word	0x000000e9
        /*0d78*/ 	.word	0x00038850
        /*0d7c*/ 	.short	0x010a
        /*0d7e*/ 	.byte	0x3f
	.zero		1


	//   ....[62]....
        /*0d80*/ 	.word	0x00018710
        /*0d84*/ 	.word	0x00000004
        /*0d88*/ 	.word	0x00038830
        /*0d8c*/ 	.short	0x010a
        /*0d8e*/ 	.byte	0x3f
	.zero		1


	//   ....[63]....
        /*0d90*/ 	.word	0x00018770
        /*0d94*/ 	.word	0x00000003
        /*0d98*/ 	.word	0x00038850
        /*0d9c*/ 	.short	0x010a
        /*0d9e*/ 	.byte	0x3f
	.zero		1


	//   ....[64]....
        /*0da0*/ 	.word	0x000187d0
        /*0da4*/ 	.word	0x00000007
        /*0da8*/ 	.word	0x00038850
        /*0dac*/ 	.short	0x010a
        /*0dae*/ 	.byte	0x3f
	.zero		1


	//   ....[65]....
        /*0db0*/ 	.word	0x00018970
        /*0db4*/ 	.word	0x00000000
        /*0db8*/ 	.word	0x00038840
        /*0dbc*/ 	.short	0x010a
        /*0dbe*/ 	.byte	0x3f
	.zero		1


	//   ....[66]....
        /*0dc0*/ 	.word	0x00019630
        /*0dc4*/ 	.word	0x00000002
        /*0dc8*/ 	.word	0x00038820
        /*0dcc*/ 	.short	0x010a
        /*0dce*/ 	.byte	0x3f
	.zero		1


	//   ....[67]....
        /*0dd0*/ 	.word	0x00019680
        /*0dd4*/ 	.word	0x00000002
        /*0dd8*/ 	.word	0x00038840
        /*0ddc*/ 	.short	0x010a
        /*0dde*/ 	.byte	0x3f
	.zero		1


	//   ....[68]....
        /*0de0*/ 	.word	0x000196d0
        /*0de4*/ 	.word	0x00000002
        /*0de8*/ 	.word	0x00000060
        /*0dec*/ 	.short	0x010a
        /*0dee*/ 	.byte	0x3f
	.zero		1


	//   ....[69]....
        /*0df0*/ 	.word	0x00019720
        /*0df4*/ 	.word	0x00000003
        /*0df8*/ 	.word	0x00038840
        /*0dfc*/ 	.short	0x010a
        /*0dfe*/ 	.byte	0x3f
	.zero		1


	//   ....[70]....
        /*0e00*/ 	.word	0x00019770
        /*0e04*/ 	.word	0x00000002
        /*0e08*/ 	.word	0x00000060
        /*0e0c*/ 	.short	0x010a
        /*0e0e*/ 	.byte	0x3f
	.zero		1


	//   ....[71]....
        /*0e10*/ 	.word	0x000197c0
        /*0e14*/ 	.word	0x00000002
        /*0e18*/ 	.word	0x00038840
        /*0e1c*/ 	.short	0x010a
        /*0e1e*/ 	.byte	0x3f
	.zero		1


	//   ....[72]....
        /*0e20*/ 	.word	0x00019810
        /*0e24*/ 	.word	0x00000002
        /*0e28*/ 	.word	0x00000060
        /*0e2c*/ 	.short	0x010a
        /*0e2e*/ 	.byte	0x3f
	.zero		1


	//   ....[73]....
        /*0e30*/ 	.word	0x00019860
        /*0e34*/ 	.word	0x00000000
        /*0e38*/ 	.word	0x00038860
        /*0e3c*/ 	.short	0x010a
        /*0e3e*/ 	.byte	0x3f
	.zero		1


	//   ....[74]....
        /*0e40*/ 	.word	0x0001a2c0
        /*0e44*/ 	.word	0x00000000
        /*0e48*/ 	.word	0x00038820
        /*0e4c*/ 	.short	0x010a
        /*0e4e*/ 	.byte	0x3f
	.zero		1


	//   ....[75]....
        /*0e50*/ 	.word	0x0001a460
        /*0e54*/ 	.word	0x00000006
        /*0e58*/ 	.word	0x00000000
        /*0e5c*/ 	.short	0x010a
        /*0e5e*/ 	.byte	0x3f
	.zero		1


	//   ....[76]....
        /*0e60*/ 	.word	0x0001a4b0
        /*0e64*/ 	.word	0x00000007
        /*0e68*/ 	.word	0x00000000
        /*0e6c*/ 	.short	0x010a
        /*0e6e*/ 	.byte	0x3f
	.zero		1


	//   ....[77]....
        /*0e70*/ 	.word	0x0001a500
        /*0e74*/ 	.word	0x00000004
        /*0e78*/ 	.word	0x00000000
        /*0e7c*/ 	.short	0x010a
        /*0e7e*/ 	.byte	0x3f
	.zero		1


	//----- nvinfo : EIATTR_NUM_MBARRIERS
	.align		4
.L_333:
        /*0e80*/ 	.byte	0x03, 0x38
        /*0e82*/ 	.short	0x0016


	//----- nvinfo : EIATTR_EXIT_INSTR_OFFSETS
	.align		4
        /*0e84*/ 	.byte	0x04, 0x1c
        /*0e86*/ 	.short	(.L_335 - .L_334)


	//   ....[0]....
.L_334:
        /*0e88*/ 	.word	0x00000a50


	//   ....[1]....
        /*0e8c*/ 	.word	0x000111e0


	//   ....[2]....
        /*0e90*/ 	.word	0x00018560


	//----- nvinfo : EIATTR_MAX_THREADS
	.align		4
.L_335:
        /*0e94*/ 	.byte	0x04, 0x05
        /*0e96*/ 	.short	(.L_337 - .L_336)
.L_336:
        /*0e98*/ 	.word	0x00000180
        /*0e9c*/ 	.word	0x00000001
        /*0ea0*/ 	.word	0x00000001


	//----- nvinfo : EIATTR_CRS_STACK_SIZE
	.align		4
.L_337:
        /*0ea4*/ 	.byte	0x04, 0x1e
        /*0ea6*/ 	.short	(.L_339 - .L_338)
.L_338:
        /*0ea8*/ 	.word	0x00000000


	//----- nvinfo : EIATTR_CBANK_PARAM_SIZE
	.align		4
.L_339:
        /*0eac*/ 	.byte	0x03, 0x19
        /*0eae*/ 	.short	0x0af0


	//----- nvinfo : EIATTR_PARAM_CBANK
	.align		4
        /*0eb0*/ 	.byte	0x04, 0x0a
        /*0eb2*/ 	.short	(.L_341 - .L_340)
	.align		4
.L_340:
        /*0eb4*/ 	.word	index@(.nv.constant0._ZN7cutlass13device_kernelIN5flash11enable_sm90INS1_16FlashAttnFwdSm90INS1_25CollectiveMainloopFwdSm90ILi2EN4cute5tupleIJNS5_1CILi1EEES8_S8_EEENS6_IJNS7_ILi128EEENS7_ILi80EEENS7_ILi256EEEEEELi256ENS_10bfloat16_tEfNS_4arch4Sm90ELb1ELb0ELb0ELb1ELb0ELb0ELb0ELb1ELb1ELb1ELb0ELb0EEENS1_21CollectiveEpilogueFwdINS6_IJSA_SC_SB_EEES9_SE_SG_Li256ELb1ELb1ELb0ELb0EEENS1_36VarlenDynamicPersistentTileSchedulerILi128ELi80ELi256ELi128ELb0ELb1ELb1ELb1ELb1ELb1EEEEEEEEEvNT_6ParamsE)
        /*0eb8*/ 	.short	0x0210
        /*0eba*/ 	.short	0x0af0


	//----- nvinfo : EIATTR_SW_WAR
	.align		4
.L_341:
        /*0ebc*/ 	.byte	0x04, 0x36
        /*0ebe*/ 	.short	(.L_343 - .L_342)
.L_342:
        /*0ec0*/ 	.word	0x00000008
.L_343:


//--------------------- .nv.info._ZN7cutlass13device_kernelIN5flash11enable_sm90INS1_16FlashAttnFwdSm90INS1_25CollectiveMainloopFwdSm90ILi2EN4cute5tupleIJNS5_1CILi1EEES8_S8_EEENS6_IJNS7_ILi128EEENS7_ILi80EEENS7_ILi256EEEEEELi256ENS_10bfloat16_tEfNS_4arch4Sm90ELb1ELb0ELb0ELb1ELb0ELb1ELb0ELb1ELb1ELb1ELb0ELb0EEENS1_21CollectiveEpilogueFwdINS6_IJSA_SC_SB_EEES9_SE_SG_Li256ELb1ELb1ELb0ELb0EEENS1_36VarlenDynamicPersistentTileSchedulerILi128ELi80ELi256ELi128ELb0ELb1ELb1ELb1ELb1ELb1EEEEEEEEEvNT_6ParamsE --------------------------
	.section	.nv.info._ZN7cutlass13device_kernelIN5flash11enable_sm90INS1_16FlashAttnFwdSm90INS1_25CollectiveMainloopFwdSm90ILi2EN4cute5tupleIJNS5_1CILi1EEES8_S8_EEENS6_IJNS7_ILi128EEENS7_ILi80EEENS7_ILi256EEEEEELi256ENS_10bfloat16_tEfNS_4arch4Sm90ELb1ELb0ELb0ELb1ELb0ELb1ELb0ELb1ELb1ELb1ELb0ELb0EEENS1_21CollectiveEpilogueFwdINS6_IJSA_SC_SB_EEES9_SE_SG_Li256ELb1ELb1ELb0ELb0EEENS1_36VarlenDynamicPersistentTileSchedulerILi128ELi80ELi256ELi128ELb0ELb1ELb1ELb1ELb1ELb1EEEEEEEEEvNT_6ParamsE,"",@"SHT_CUDA_INFO"
	.sectionflags	@""
	.align	4


	//----- nvinfo : EIATTR_CUDA_API_VERSION
	.align		4
        /*0000*/ 	.byte	0x04, 0x37
        /*0002*/ 	.short	(.L_345 - .L_344)
.L_344:
        /*0004*/ 	.word	0x00000082


	//----- nvinfo : EIATTR_KPARAM_INFO
	.align		4
.L_345:
        /*0008*/ 	.byte	0x04, 0x17
        /*000a*/ 	.short	(.L_347 - .L_346)
.L_346:
        /*000c*/ 	.word	0x00000000
        /*0010*/ 	.short	0x0000
        /*0012*/ 	.short	0x0070
        /*0014*/ 	.byte	0x00, 0xf0, 0x01, 0x2a


	//----- nvinfo : EIATTR_SPARSE_MMA_MASK
	.align		4
.L_347:
        /*0018*/ 	.byte	0x03, 0x50
        /*001a*/ 	.short	0x0000


	//----- nvinfo : EIATTR_MAXREG_COUNT
	.align		4
        /*001c*/ 	.byte	0x03, 0x1b
        /*001e*/ 	.short	0x00a8


	//----- nvinfo : EIATTR_NUM_BARRIERS
	.align		4
        /*0020*/ 	.byte	0x02, 0x4c
        /*0022*/ 	.byte	0x10
	.zero		1


	//----- nvinfo : EIATTR_EXTERNS
	.align		4
        /*0024*/ 	.byte	0x04, 0x0f
        /*0026*/ 	.short	(.L_349 - .L_348)


	//   ....[0]....
	.align		4
.L_348:
        /*0028*/ 	.word	index@(__assertfail)


	//----- nvinfo : EIATTR_ANNOTATIONS
	.align		4
.L_349:
        /*002c*/ 	.byte	0x04, 0x55
        /*002e*/ 	.short	(.L_351 - .L_350)


	//   ....[0]....
.L_350:
        /* <DEDUP_REMOVED lines=129> */


	//----- nvinfo : EIATTR_MERCURY_ISA_VERSION
	.align		4
.L_351:
        /*0830*/ 	.byte	0x03, 0x5f
        /*0832*/ 	.short	0x0101


	//----- nvinfo : EIATTR_UNUSED_LOAD_BYTE_OFFSET
	.align		4
        /*0834*/ 	.byte	0x04, 0x44
        /*0836*/ 	.short	(.L_353 - .L_352)


	//   ....[0]....
.L_352:
        /*0838*/ 	.word	0x00000aa0
        /*083c*/ 	.word	0x0000fff0


	//   ....[1]....
        /*0840*/ 	.word	0x00024eb0
        /*0844*/ 	.word	0x0000fff0


	//----- nvinfo : EIATTR_INT_WARP_WIDE_INSTR_OFFSETS
	.align		4
.L_353:
        /*0848*/ 	.byte	0x04, 0x31
        /*084a*/ 	.short	(.L_355 - .L_354)


	//   ....[0]....
.L_354:
        /*084c*/ 	.word	0x00000190


	//   ....[1]....
        /*0850*/ 	.word	0x000001d0


	//   ....[2]....
        /*0854*/ 	.word	0x00000240


	//   ....[3]....
        /*0858*/ 	.word	0x0002ad20


	//   ....[4]....
        /*085c*/ 	.word	0x0002adc0


	//   ....[5]....
        /*0860*/ 	.word	0x0002f4c0


	//   ....[6]....
        /*0864*/ 	.word	0x0002f530


	//----- nvinfo : EIATTR_COOP_GROUP_MASK_REGIDS
	.align		4
.L_355:
        /*0868*/ 	.byte	0x04, 0x29
        /*086a*/ 	.short	(.L_357 - .L_356)


	//   ....[0]....
.L_356:
        /*086c*/ 	.word	0xffffffff


	//   ....[1]....
        /*0870*/ 	.word	0xffffffff


	//   ....[2]....
        /*0874*/ 	.word	0xffffffff


	//   ....[3]....
        /*0878*/ 	.word	0xffffffff


	//   ....[4]....
        /*087c*/ 	.word	0xffffffff


	//   ....[5]....
        /*0880*/ 	.word	0xffffffff


	//   ....[6]....
        /*0884*/ 	.word	0xffffffff


	//   ....[7]....
        /*0888*/ 	.word	0xffffffff


	//   ....[8]....
        /*088c*/ 	.word	0xffffffff


	//   ....[9]....
        /*0890*/ 	.word	0xffffffff


	//   ....[10]....
        /*0894*/ 	.word	0xffffffff


	//   ....[11]....
        /*0898*/ 	.word	0xffffffff


	//   ....[12]....
        /*089c*/ 	.word	0xffffffff


	//   ....[13]....
        /*08a0*/ 	.word	0xffffffff


	//   ....[14]....
        /*08a4*/ 	.word	0xffffffff


	//   ....[15]....
        /*08a8*/ 	.word	0xffffffff


	//   ....[16]....
        /*08ac*/ 	.word	0xffffffff


	//   ....[17]....
        /*08b0*/ 	.word	0xffffffff


	//   ....[18]....
        /*08b4*/ 	.word	0xffffffff


	//   ....[19]....
        /*08b8*/ 	.word	0xffffffff


	//   ....[20]....
        /*08bc*/ 	.word	0xffffffff


	//   ....[21]....
        /*08c0*/ 	.word	0xffffffff


	//   ....[22]....
        /*08c4*/ 	.word	0xffffffff


	//   ....[23]....
        /*08c8*/ 	.word	0xffffffff


	//   ....[24]....
        /*08cc*/ 	.word	0xffffffff


	//   ....[25]....
        /*08d0*/ 	.word	0xffffffff


	//   ....[26]....
        /*08d4*/ 	.word	0xffffffff


	//   ....[27]....
        /*08d8*/ 	.word	0xffffffff


	//   ....[28]....
        /*08dc*/ 	.word	0xffffffff


	//   ....[29]....
        /*08e0*/ 	.word	0xffffffff


	//   ....[30]....
        /*08e4*/ 	.word	0xffffffff


	//   ....[31]....
        /*08e8*/ 	.word	0xffffffff


	//   ....[32]....
        /*08ec*/ 	.word	0xffffffff


	//   ....[33]....
        /*08f0*/ 	.word	0xffffffff


	//   ....[34]....
        /*08f4*/ 	.word	0xffffffff


	//   ....[35]....
        /*08f8*/ 	.word	0xffffffff


	//   ....[36]....
        /*08fc*/ 	.word	0xffffffff


	//   ....[37]....
        /*0900*/ 	.word	0xffffffff


	//   ....[38]....
        /*0904*/ 	.word	0xffffffff


	//   ....[39]....
        /*0908*/ 	.word	0xffffffff


	//   ....[40]....
        /*090c*/ 	.word	0xffffffff


	//   ....[41]....
        /*0910*/ 	.word	0xffffffff


	//   ....[42]....
        /*0914*/ 	.word	0xffffffff


	//   ....[43]....
        /*0918*/ 	.word	0xffffffff


	//   ....[44]....
        /*091c*/ 	.word	0xffffffff


	//   ....[45]....
        /*0920*/ 	.word	0xffffffff


	//   ....[46]....
        /*0924*/ 	.word	0xffffffff


	//   ....[47]....
        /*0928*/ 	.word	0xffffffff


	//   ....[48]....
        /*092c*/ 	.word	0xffffffff


	//   ....[49]....
        /*0930*/ 	.word	0xffffffff


	//   ....[50]....
        /*0934*/ 	.word	0xffffffff


	//   ....[51]....
        /*0938*/ 	.word	0xffffffff


	//   ....[52]....
        /*093c*/ 	.word	0xffffffff


	//   ....[53]....
        /*0940*/ 	.word	0xffffffff


	//   ....[54]....
        /*0944*/ 	.word	0xffffffff


	//   ....[55]....
        /*0948*/ 	.word	0xffffffff


	//   ....[56]....
        /*094c*/ 	.word	0xffffffff


	//   ....[57]....
        /*0950*/ 	.word	0xffffffff


	//   ....[58]....
        /*0954*/ 	.word	0xffffffff


	//   ....[59]....
        /*0958*/ 	.word	0xffffffff


	//   ....[60]....
        /*095c*/ 	.word	0xffffffff


	//   ....[61]....
        /*0960*/ 	.word	0xffffffff


	//   ....[62]....
        /*0964*/ 	.word	0xffffffff


	//   ....[63]....
        /*0968*/ 	.word	0xffffffff


	//   ....[64]....
        /*096c*/ 	.word	0xffffffff


	//   ....[65]....
        /*0970*/ 	.word	0xffffffff


	//   ....[66]....
        /*0974*/ 	.word	0xffffffff


	//   ....[67]....
        /*0978*/ 	.word	0xffffffff


	//   ....[68]....
        /*097c*/ 	.word	0xffffffff


	//   ....[69]....
        /*0980*/ 	.word	0xffffffff


	//   ....[70]....
        /*0984*/ 	.word	0xffffffff


	//   ....[71]....
        /*0988*/ 	.word	0xffffffff


	//   ....[72]....
        /*098c*/ 	.word	0xffffffff


	//   ....[73]....
        /*0990*/ 	.word	0xffffffff


	//   ....[74]....
        /*0994*/ 	.word	0xffffffff


	//   ....[75]....
        /*0998*/ 	.word	0xffffffff


	//   ....[76]....
        /*099c*/ 	.word	0xffffffff


	//   ....[77]....
        /*09a0*/ 	.word	0xffffffff


	//   ....[78]....
        /*09a4*/ 	.word	0xffffffff


	//   ....[79]....
        /*09a8*/ 	.word	0xffffffff


	//   ....[80]....
        /*09ac*/ 	.word	0xffffffff


	//   ....[81]....
        /*09b0*/ 	.word	0xffffffff


	//   ....[82]....
        /*09b4*/ 	.word	0xffffffff


	//   ....[83]....
        /*09b8*/ 	.word	0xffffffff


	//   ....[84]....
        /*09bc*/ 	.word	0xffffffff


	//   ....[85]....
        /*09c0*/ 	.word	0xffffffff


	//   ....[86]....
        /*09c4*/ 	.word	0xffffffff


	//   ....[87]....
        /*09c8*/ 	.word	0xffffffff


	//   ....[88]....
        /*09cc*/ 	.word	0xffffffff


	//   ....[89]....
        /*09d0*/ 	.word	0xffffffff


	//   ....[90]....
        /*09d4*/ 	.word	0xffffffff


	//   ....[91]....
        /*09d8*/ 	.word	0xffffffff


	//   ....[92]....
        /*09dc*/ 	.word	0xffffffff


	//   ....[93]....
        /*09e0*/ 	.word	0xffffffff


	//   ....[94]....
        /*09e4*/ 	.word	0xffffffff


	//   ....[95]....
        /*09e8*/ 	.word	0xffffffff


	//   ....[96]....
        /*09ec*/ 	.word	0xffffffff


	//   ....[97]....
        /*09f0*/ 	.word	0xffffffff


	//   ....[98]....
        /*09f4*/ 	.word	0xffffffff


	//   ....[99]....
        /*09f8*/ 	.word	0xffffffff


	//   ....[100]....
        /*09fc*/ 	.word	0xffffffff


	//   ....[101]....
        /*0a00*/ 	.word	0xffffffff


	//   ....[102]....
        /*0a04*/ 	.word	0xffffffff


	//   ....[103]....
        /*0a08*/ 	.word	0xffffffff


	//   ....[104]....
        /*0a0c*/ 	.word	0xffffffff


	//   ....[105]....
        /*0a10*/ 	.word	0xffffffff


	//   ....[106]....
        /*0a14*/ 	.word	0xffffffff


	//   ....[107]....
        /*0a18*/ 	.word	0xffffffff


	//   ....[108]....
        /*0a1c*/ 	.word	0xffffffff


	//   ....[109]....
        /*0a20*/ 	.word	0xffffffff


	//   ....[110]....
        /*0a24*/ 	.word	0xffffffff


	//   ....[111]....
        /*0a28*/ 	.word	0xffffffff


	//   ....[112]....
        /*0a2c*/ 	.word	0xffffffff


	//   ....[113]....
        /*0a30*/ 	.word	0xffffffff


	//   ....[114]....
        /*0a34*/ 	.word	0xffffffff


	//   ....[115]....
        /*0a38*/ 	.word	0xffffffff


	//   ....[116]....
        /*0a3c*/ 	.word	0xffffffff


	//   ....[117]....
        /*0a40*/ 	.word	0xffffffff


	//   ....[118]....
        /*0a44*/ 	.word	0xffffffff


	//   ....[119]....
        /*0a48*/ 	.word	0xffffffff


	//   ....[120]....
        /*0a4c*/ 	.word	0xffffffff


	//   ....[121]....
        /*0a50*/ 	.word	0xffffffff


	//   ....[122]....
        /*0a54*/ 	.word	0xffffffff


	//   ....[123]....
        /*0a58*/ 	.word	0xffffffff


	//   ....[124]....
        /*0a5c*/ 	.word	0xffffffff


	//   ....[125]....
        /*0a60*/ 	.word	0xffffffff


	//   ....[126]....
        /*0a64*/ 	.word	0xffffffff


	//   ....[127]....
        /*0a68*/ 	.word	0xffffffff


	//   ....[128]....
        /*0a6c*/ 	.word	0xffffffff


	//   ....[129]....
        /*0a70*/ 	.word	0xffffffff


	//   ....[130]....
        /*0a74*/ 	.word	0xffffffff


	//   ....[131]....
        /*0a78*/ 	.word	0xffffffff


	//   ....[132]....
        /*0a7c*/ 	.word	0x0500000f


	//   ....[133]....
        /*0a80*/ 	.word	0x0500000f


	//   ....[134]....
        /*0a84*/ 	.word	0x0500000f


	//   ....[135]....
        /*0a88*/ 	.word	0x0500000f


	//   ....[136]....
        /*0a8c*/ 	.word	0x0500000f


	//   ....[137]....
        /*0a90*/ 	.word	0x0500000f


	//   ....[138]....
        /*0a94*/ 	.word	0x0500000f


	//   ....[139]....
        /*0a98*/ 	.word	0x0500000f


	//   ....[140]....
        /*0a9c*/ 	.word	0x0500000f


	//   ....[141]....
        /*0aa0*/ 	.word	0x0500000f


	//   ....[142]....
        /*0aa4*/ 	.word	0x0500000f


	//   ....[143]....
        /*0aa8*/ 	.word	0x0500000f


	//   ....[144]....
        /*0aac*/ 	.word	0x0500000f


	//   ....[145]....
        /*0ab0*/ 	.word	0x0500000f


	//   ....[146]....
        /*0ab4*/ 	.word	0x0500000f


	//   ....[147]....
        /*0ab8*/ 	.word	0x0500000f


	//   ....[148]....
        /*0abc*/ 	.word	0x0500000f


	//   ....[149]....
        /*0ac0*/ 	.word	0x0500000f


	//   ....[150]....
        /*0ac4*/ 	.word	0x0500000f


	//   ....[151]....
        /*0ac8*/ 	.word	0x0500000f


	//   ....[152]....
        /*0acc*/ 	.word	0x0500000f


	//   ....[153]....
        /*0ad0*/ 	.word	0x0500000f


	//   ....[154]....
        /*0ad4*/ 	.word	0x0500000f


	//   ....[155]....
        /*0ad8*/ 	.word	0x0500000f


	//   ....[156]....
        /*0adc*/ 	.word	0x0500000f


	//   ....[157]....
        /*0ae0*/ 	.word	0x0500000f


	//   ....[158]....
        /*0ae4*/ 	.word	0x0500000f


	//   ....[159]....
        /*0ae8*/ 	.word	0x0500000f


	//   ....[160]....
        /*0aec*/ 	.word	0x0500000f


	//   ....[161]....
        /*0af0*/ 	.word	0x0500000f


	//   ....[162]....
        /*0af4*/ 	.word	0x0500000f


	//   ....[163]....
        /*0af8*/ 	.word	0x0500000f


	//   ....[164]....
        /*0afc*/ 	.word	0x0500000f


	//   ....[165]....
        /*0b00*/ 	.word	0x0500000f


	//   ....[166]....
        /*0b04*/ 	.word	0x0500000f


	//   ....[167]....
        /*0b08*/ 	.word	0x0500000f


	//   ....[168]....
        /*0b0c*/ 	.word	0x0500000f


	//   ....[169]....
        /*0b10*/ 	.word	0x0500000f


	//   ....[170]....
        /*0b14*/ 	.word	0x0500000f


	//   ....[171]....
        /*0b18*/ 	.word	0x0500000f


	//   ....[172]....
        /*0b1c*/ 	.word	0x0500000f


	//   ....[173]....
        /*0b20*/ 	.word	0x0500000f


	//   ....[174]....
        /*0b24*/ 	.word	0x0500000f


	//   ....[175]....
        /*0b28*/ 	.word	0x0500000f


	//   ....[176]....
        /*0b2c*/ 	.word	0x0500000f


	//   ....[177]....
        /*0b30*/ 	.word	0x0500000f


	//   ....[178]....
        /*0b34*/ 	.word	0x0500000f


	//   ....[179]....
        /*0b38*/ 	.word	0x0500000f


	//   ....[180]....
        /*0b3c*/ 	.word	0x0500000f


	//   ....[181]....
        /*0b40*/ 	.word	0x0500000f


	//   ....[182]....
        /*0b44*/ 	.word	0x0500000f


	//   ....[183]....
        /*0b48*/ 	.word	0x0500000f


	//   ....[184]....
        /*0b4c*/ 	.word	0x0500000f


	//   ....[185]....
        /*0b50*/ 	.word	0x0500000f


	//   ....[186]....
        /*0b54*/ 	.word	0x0500000f


	//   ....[187]....
        /*0b58*/ 	.word	0x0500000f


	//   ....[188]....
        /*0b5c*/ 	.word	0x0500000f


	//   ....[189]....
        /*0b60*/ 	.word	0x0500000f


	//   ....[190]....
        /*0b64*/ 	.word	0x0500000f


	//   ....[191]....
        /*0b68*/ 	.word	0x0500000f


	//   ....[192]....
        /*0b6c*/ 	.word	0x0500000f


	//   ....[193]....
        /*0b70*/ 	.word	0x0500000f


	//   ....[194]....
        /*0b74*/ 	.word	0x0500000f


	//   ....[195]....
        /*0b78*/ 	.word	0x0500000f


	//   ....[196]....
        /*0b7c*/ 	.word	0x0500000f


	//   ....[197]....
        /*0b80*/ 	.word	0x0500000f


	//   ....[198]....
        /*0b84*/ 	.word	0x0500000f


	//   ....[199]....
        /*0b88*/ 	.word	0x0500000f


	//----- nvinfo : EIATTR_COOP_GROUP_INSTR_OFFSETS
	.align		4
.L_357:
        /*0b8c*/ 	.byte	0x04, 0x28
        /*0b8e*/ 	.short	(.L_359 - .L_358)


	//   ....[0]....
.L_358:
        /*0b90*/ 	.word	0x00000060


	//   ....[1]....
        /*0b94*/ 	.word	0x000001a0


	//   ....[2]....
        /*0b98*/ 	.word	0x000001f0


	//   ....[3]....
        /*0b9c*/ 	.word	0x00000420


	//   ....[4]....
        /*0ba0*/ 	.word	0x00000580


	//   ....[5]....
        /*0ba4*/ 	.word	0x000006a0


	//   ....[6]....
        /*0ba8*/ 	.word	0x00000800


	//   ....[7]....
        /*0bac*/ 	.word	0x0000b690


	//   ....[8]....
        /*0bb0*/ 	.word	0x0000be00


	//   ....[9]....
        /*0bb4*/ 	.word	0x0000be10


	//   ....[10]....
        /*0bb8*/ 	.word	0x0000be20


	//   ....[11]....
        /*0bbc*/ 	.word	0x0000be30


	//   ....[12]....
        /*0bc0*/ 	.word	0x0000c420


	//   ....[13]....
        /*0bc4*/ 	.word	0x0000c430


	//   ....[14]....
        /*0bc8*/ 	.word	0x0000c440


	//   ....[15]....
        /*0bcc*/ 	.word	0x0000c450


	//   ....[16]....
        /*0bd0*/ 	.word	0x0000ca20


	//   ....[17]....
        /*0bd4*/ 	.word	0x0000ca30


	//   ....[18]....
        /*0bd8*/ 	.word	0x0000ca40


	//   ....[19]....
        /*0bdc*/ 	.word	0x0000ca50


	//   ....[20]....
        /*0be0*/ 	.word	0x0000d040


	//   ....[21]....
        /*0be4*/ 	.word	0x0000d050


	//   ....[22]....
        /*0be8*/ 	.word	0x0000d060


	//   ....[23]....
        /*0bec*/ 	.word	0x0000d070


	//   ....[24]....
        /*0bf0*/ 	.word	0x00010b80


	//   ....[25]....
        /*0bf4*/ 	.word	0x00010b90


	//   ....[26]....
        /*0bf8*/ 	.word	0x00010ba0


	//   ....[27]....
        /*0bfc*/ 	.word	0x00010bb0


	//   ....[28]....
        /*0c00*/ 	.word	0x00011080


	//   ....[29]....
        /*0c04*/ 	.word	0x00011090


	//   ....[30]....
        /*0c08*/ 	.word	0x000110a0


	//   ....[31]....
        /*0c0c*/ 	.word	0x000110b0


	//   ....[32]....
        /*0c10*/ 	.word	0x00011560


	//   ....[33]....
        /*0c14*/ 	.word	0x00011570


	//   ....[34]....
        /*0c18*/ 	.word	0x00011580


	//   ....[35]....
        /*0c1c*/ 	.word	0x00011590


	//   ....[36]....
        /*0c20*/ 	.word	0x00011a60


	//   ....[37]....
        /*0c24*/ 	.word	0x00011a70


	//   ....[38]....
        /*0c28*/ 	.word	0x00011a80


	//   ....[39]....
        /*0c2c*/ 	.word	0x00011a90


	//   ....[40]....
        /*0c30*/ 	.word	0x00018b60


	//   ....[41]....
        /*0c34*/ 	.word	0x00018b70


	//   ....[42]....
        /*0c38*/ 	.word	0x00019140


	//   ....[43]....
        /*0c3c*/ 	.word	0x00019250


	//   ....[44]....
        /*0c40*/ 	.word	0x000196a0


	//   ....[45]....
        /*0c44*/ 	.word	0x00019700


	//   ....[46]....
        /*0c48*/ 	.word	0x0001dc80


	//   ....[47]....
        /*0c4c*/ 	.word	0x0001dca0


	//   ....[48]....
        /*0c50*/ 	.word	0x0001e0f0


	//   ....[49]....
        /*0c54*/ 	.word	0x0001e390


	//   ....[50]....
        /*0c58*/ 	.word	0x0001e680


	//   ....[51]....
        /*0c5c*/ 	.word	0x0001e6d0


	//   ....[52]....
        /*0c60*/ 	.word	0x00022c80


	//   ....[53]....
        /*0c64*/ 	.word	0x00022ca0


	//   ....[54]....
        /*0c68*/ 	.word	0x00022e00


	//   ....[55]....
        /*0c6c*/ 	.word	0x00022ed0


	//   ....[56]....
        /*0c70*/ 	.word	0x00024430


	//   ....[57]....
        /*0c74*/ 	.word	0x000244b0


	//   ....[58]....
        /*0c78*/ 	.word	0x000244d0


	//   ....[59]....
        /*0c7c*/ 	.word	0x000244e0


	//   ....[60]....
        /*0c80*/ 	.word	0x000261b0


	//   ....[61]....
        /*0c84*/ 	.word	0x00026270


	//   ....[62]....
        /*0c88*/ 	.word	0x000262a0


	//   ....[63]....
        /*0c8c*/ 	.word	0x000262c0


	//   ....[64]....
        /*0c90*/ 	.word	0x000268b0


	//   ....[65]....
        /*0c94*/ 	.word	0x000268e0


	//   ....[66]....
        /*0c98*/ 	.word	0x00026a40


	//   ....[67]....
        /*0c9c*/ 	.word	0x00026a60


	//   ....[68]....
        /*0ca0*/ 	.word	0x00026bb0


	//   ....[69]....
        /*0ca4*/ 	.word	0x00026bd0


	//   ....[70]....
        /*0ca8*/ 	.word	0x00026d30


	//   ....[71]....
        /*0cac*/ 	.word	0x00026d50


	//   ....[72]....
        /*0cb0*/ 	.word	0x000276d0


	//   ....[73]....
        /*0cb4*/ 	.word	0x000276e0


	//   ....[74]....
        /*0cb8*/ 	.word	0x00027840


	//   ....[75]....
        /*0cbc*/ 	.word	0x00027860


	//   ....[76]....
        /*0cc0*/ 	.word	0x000279b0


	//   ....[77]....
        /*0cc4*/ 	.word	0x000279d0


	//   ....[78]....
        /*0cc8*/ 	.word	0x00027b30


	//   ....[79]....
        /*0ccc*/ 	.word	0x00027b50


	//   ....[80]....
        /*0cd0*/ 	.word	0x00027d30


	//   ....[81]....
        /*0cd4*/ 	.word	0x00027f10


	//   ....[82]....
        /*0cd8*/ 	.word	0x00027f40


	//   ....[83]....
        /*0cdc*/ 	.word	0x00027f70


	//   ....[84]....
        /*0ce0*/ 	.word	0x00027fa0


	//   ....[85]....
        /*0ce4*/ 	.word	0x00027fd0


	//   ....[86]....
        /*0ce8*/ 	.word	0x00028000


	//   ....[87]....
        /*0cec*/ 	.word	0x00028180


	//   ....[88]....
        /*0cf0*/ 	.word	0x000281b0


	//   ....[89]....
        /*0cf4*/ 	.word	0x000281e0


	//   ....[90]....
        /*0cf8*/ 	.word	0x00028210


	//   ....[91]....
        /*0cfc*/ 	.word	0x00028240


	//   ....[92]....
        /*0d00*/ 	.word	0x00028270


	//   ....[93]....
        /*0d04*/ 	.word	0x00028320


	//   ....[94]....
        /*0d08*/ 	.word	0x00028380


	//   ....[95]....
        /*0d0c*/ 	.word	0x00028410


	//   ....[96]....
        /*0d10*/ 	.word	0x000292d0


	//   ....[97]....
        /*0d14*/ 	.word	0x0002b340


	//   ....[98]....
        /*0d18*/ 	.word	0x0002c090


	//   ....[99]....
        /*0d1c*/ 	.word	0x0002c0a0


	//   ....[100]....
        /*0d20*/ 	.word	0x0002c0c0


	//   ....[101]....
        /*0d24*/ 	.word	0x0002c190


	//   ....[102]....
        /*0d28*/ 	.word	0x0002c1c0


	//   ....[103]....
        /*0d2c*/ 	.word	0x0002c260


	//   ....[104]....
        /*0d30*/ 	.word	0x0002c290


	//   ....[105]....
        /*0d34*/ 	.word	0x0002c330


	//   ....[106]....
        /*0d38*/ 	.word	0x0002c360


	//   ....[107]....
        /*0d3c*/ 	.word	0x0002c400


	//   ....[108]....
        /*0d40*/ 	.word	0x0002c430


	//   ....[109]....
        /*0d44*/ 	.word	0x0002c4d0


	//   ....[110]....
        /*0d48*/ 	.word	0x0002c500


	//   ....[111]....
        /*0d4c*/ 	.word	0x0002c5a0


	//   ....[112]....
        /*0d50*/ 	.word	0x0002c5b0


	//   ....[113]....
        /*0d54*/ 	.word	0x0002c5e0


	//   ....[114]....
        /*0d58*/ 	.word	0x0002fe00


	//   ....[115]....
        /*0d5c*/ 	.word	0x0002fe30


	//   ....[116]....
        /*0d60*/ 	.word	0x0002fe70


	//   ....[117]....
        /*0d64*/ 	.word	0x0002fea0


	//   ....[118]....
        /*0d68*/ 	.word	0x0002fed0


	//   ....[119]....
        /*0d6c*/ 	.word	0x0002ff00


	//   ....[120]....
        /*0d70*/ 	.word	0x0002ff30


	//   ....[121]....
        /*0d74*/ 	.word	0x0002ff60


	//   ....[122]....
        /*0d78*/ 	.word	0x000300f0


	//   ....[123]....
        /*0d7c*/ 	.word	0x00030120


	//   ....[124]....
        /*0d80*/ 	.word	0x00030150


	//   ....[125]....
        /*0d84*/ 	.word	0x00030180


	//   ....[126]....
        /*0d88*/ 	.word	0x000301b0


	//   ....[127]....
        /*0d8c*/ 	.word	0x000301e0


	//   ....[128]....
        /*0d90*/ 	.word	0x000302a0


	//   ....[129]....
        /*0d94*/ 	.word	0x000302c0


	//   ....[130]....
        /*0d98*/ 	.word	0x00030330


	//   ....[131]....
        /*0d9c*/ 	.word	0x00030a10


	//   ....[132]....
        /*0da0*/ 	.word	0x00030e70


	//   ....[133]....
        /*0da4*/ 	.word	0x00030f00


	//   ....[134]....
        /*0da8*/ 	.word	0x00030f50


	//   ....[135]....
        /*0dac*/ 	.word	0x00030fa0


	//   ....[136]....
        /*0db0*/ 	.word	0x00031030


	//   ....[137]....
        /*0db4*/ 	.word	0x000310c0


	//   ....[138]....
        /*0db8*/ 	.word	0x00031110


	//   ....[139]....
        /*0dbc*/ 	.word	0x00031160


	//   ....[140]....
        /*0dc0*/ 	.word	0x000311f0


	//   ....[141]....
        /*0dc4*/ 	.word	0x00031280


	//   ....[142]....
        /*0dc8*/ 	.word	0x000312d0


	//   ....[143]....
        /*0dcc*/ 	.word	0x00031320


	//   ....[144]....
        /*0dd0*/ 	.word	0x000313b0


	//   ....[145]....
        /*0dd4*/ 	.word	0x00031440


	//   ....[146]....
        /*0dd8*/ 	.word	0x00031490


	//   ....[147]....
        /*0ddc*/ 	.word	0x000314e0


	//   ....[148]....
        /*0de0*/ 	.word	0x000315d0


	//   ....[149]....
        /*0de4*/ 	.word	0x00031660


	//   ....[150]....
        /*0de8*/ 	.word	0x000316b0


	//   ....[151]....
        /*0dec*/ 	.word	0x00031700


	//   ....[152]....
        /*0df0*/ 	.word	0x00031790


	//   ....[153]....
        /*0df4*/ 	.word	0x00031820


	//   ....[154]....
        /*0df8*/ 	.word	0x00031870


	//   ....[155]....
        /*0dfc*/ 	.word	0x000318c0


	//   ....[156]....
        /*0e00*/ 	.word	0x00031950


	//   ....[157]....
        /*0e04*/ 	.word	0x000319e0


	//   ....[158]....
        /*0e08*/ 	.word	0x00031a30


	//   ....[159]....
        /*0e0c*/ 	.word	0x00031a80


	//   ....[160]....
        /*0e10*/ 	.word	0x00031b10


	//   ....[161]....
        /*0e14*/ 	.word	0x00031ba0


	//   ....[162]....
        /*0e18*/ 	.word	0x00031bf0


	//   ....[163]....
        /*0e1c*/ 	.word	0x00031c40


	//   ....[164]....
        /*0e20*/ 	.word	0x00031f40


	//   ....[165]....
        /*0e24*/ 	.word	0x00032230


	//   ....[166]....
        /*0e28*/ 	.word	0x000323d0


	//   ....[167]....
        /*0e2c*/ 	.word	0x00032420


	//   ....[168]....
        /*0e30*/ 	.word	0x00032550


	//   ....[169]....
        /*0e34*/ 	.word	0x000325c0


	//   ....[170]....
        /*0e38*/ 	.word	0x000326f0


	//   ....[171]....
        /*0e3c*/ 	.word	0x00032760


	//   ....[172]....
        /*0e40*/ 	.word	0x00032890


	//   ....[173]....
        /*0e44*/ 	.word	0x00032900


	//   ....[174]....
        /*0e48*/ 	.word	0x00032a30


	//   ....[175]....
        /*0e4c*/ 	.word	0x00032aa0


	//   ....[176]....
        /*0e50*/ 	.word	0x00032bd0


	//   ....[177]....
        /*0e54*/ 	.word	0x00032c40


	//   ....[178]....
        /*0e58*/ 	.word	0x00032d70


	//   ....[179]....
        /*0e5c*/ 	.word	0x00032de0


	//   ....[180]....
        /*0e60*/ 	.word	0x00032f10


	//   ....[181]....
        /*0e64*/ 	.word	0x00032f60


	//   ....[182]....
        /*0e68*/ 	.word	0x00033290


	//   ....[183]....
        /*0e6c*/ 	.word	0x00033330


	//   ....[184]....
        /*0e70*/ 	.word	0x00033460


	//   ....[185]....
        /*0e74*/ 	.word	0x000334e0


	//   ....[186]....
        /*0e78*/ 	.word	0x00033560


	//   ....[187]....
        /*0e7c*/ 	.word	0x000335e0


	//   ....[188]....
        /*0e80*/ 	.word	0x00033660


	//   ....[189]....
        /*0e84*/ 	.word	0x000336f0


	//   ....[190]....
        /*0e88*/ 	.word	0x00033790


	//   ....[191]....
        /*0e8c*/ 	.word	0x00033840


	//   ....[192]....
        /*0e90*/ 	.word	0x000338c0


	//   ....[193]....
        /*0e94*/ 	.word	0x00033940


	//   ....[194]....
        /*0e98*/ 	.word	0x000339c0


	//   ....[195]....
        /*0e9c*/ 	.word	0x00033a50


	//   ....[196]....
        /*0ea0*/ 	.word	0x00033ad0


	//   ....[197]....
        /*0ea4*/ 	.word	0x00033b70


	//   ....[198]....
        /*0ea8*/ 	.word	0x00033c00


	//   ....[199]....
        /*0eac*/ 	.word	0x00033d30


	//----- nvinfo : EIATTR_REG_RECONFIG
	.align		4
.L_359:
        /*0eb0*/ 	.byte	0x01, 0x54
	.zero		2


	//----- nvinfo : EIATTR_SYSCALL_OFFSETS
	.align		4
        /*0eb4*/ 	.byte	0x04, 0x46
        /*0eb6*/ 	.short	(.L_361 - .L_360)


	//   ....[0]....
.L_360:
        /*0eb8*/ 	.word	0x00001b30


	//   ....[1]....
        /*0ebc*/ 	.word	0x00001c80


	//   ....[2]....
        /*0ec0*/ 	.word	0x0000b830


	//   ....[3]....
        /*0ec4*/ 	.word	0x0000bb60


	//   ....[4]....
        /*0ec8*/ 	.word	0x0002af30


	//   ....[5]....
        /*0ecc*/ 	.word	0x0002b090


	//   ....[6]....
        /*0ed0*/ 	.word	0x0002b190


	//   ....[7]....
        /*0ed4*/ 	.word	0x0002bc10


	//----- nvinfo : EIATTR_MBARRIER_INSTR_OFFSETS
	.align		4
.L_361:
        /*0ed8*/ 	.byte	0x04, 0x39
        /*0eda*/ 	.short	(.L_363 - .L_362)


	//   ....[0]....
.L_362:
        /*0edc*/ 	.word	0x000002d0
        /*0ee0*/ 	.word	0x000000ff
        /*0ee4*/ 	.word	0x00038800
        /*0ee8*/ 	.short	0x0100
        /*0eea*/ 	.byte	0x08
	.zero		1


	//   ....[1]....
        /*0eec*/ 	.word	0x000002e0
        /*0ef0*/ 	.word	0x000000ff
        /*0ef4*/ 	.word	0x00038820
        /*0ef8*/ 	.short	0x0100
        /*0efa*/ 	.byte	0x08
	.zero		1


	//   ....[2]....
        /*0efc*/ 	.word	0x000003d0
        /*0f00*/ 	.word	0x000000ff
        /*0f04*/ 	.word	0x00038830
        /*0f08*/ 	.short	0x0100
        /*0f0a*/ 	.byte	0x08
	.zero		1


	//   ....[3]....
        /*0f0c*/ 	.word	0x000003e0
        /*0f10*/ 	.word	0x000000ff
        /*0f14*/ 	.word	0x00038840
        /*0f18*/ 	.short	0x0100
        /*0f1a*/ 	.byte	0x08
	.zero		1


	//   ....[4]....
        /*0f1c*/ 	.word	0x000003f0
        /*0f20*/ 	.word	0x000000ff
        /*0f24*/ 	.word	0x00038838
        /*0f28*/ 	.short	0x0100
        /*0f2a*/ 	.byte	0x08
	.zero		1


	//   ....[5]....
        /*0f2c*/ 	.word	0x00000400
        /*0f30*/ 	.word	0x000000ff
        /*0f34*/ 	.word	0x00038848
        /*0f38*/ 	.short	0x0100
        /*0f3a*/ 	.byte	0x08
	.zero		1


	//   ....[6]....
        /*0f3c*/ 	.word	0x00000530
        /*0f40*/ 	.word	0x000000ff
        /*0f44*/ 	.word	0x00038850
        /*0f48*/ 	.short	0x0100
        /*0f4a*/ 	.byte	0x08
	.zero		1


	//   ....[7]....
        /*0f4c*/ 	.word	0x00000540
        /*0f50*/ 	.word	0x000000ff
        /*0f54*/ 	.word	0x00038860
        /*0f58*/ 	.short	0x0100
        /*0f5a*/ 	.byte	0x08
	.zero		1


	//   ....[8]....
        /*0f5c*/ 	.word	0x00000550
        /*0f60*/ 	.word	0x000000ff
        /*0f64*/ 	.word	0x00038858
        /*0f68*/ 	.short	0x0100
        /*0f6a*/ 	.byte	0x08
	.zero		1


	//   ....[9]....
        /*0f6c*/ 	.word	0x00000560
        /*0f70*/ 	.word	0x000000ff
        /*0f74*/ 	.word	0x00038868
        /*0f78*/ 	.short	0x0100
        /*0f7a*/ 	.byte	0x08
	.zero		1


	//   ....[10]....
        /*0f7c*/ 	.word	0x00000650
        /*0f80*/ 	.word	0x000000ff
        /*0f84*/ 	.word	0x00038870
        /*0f88*/ 	.short	0x0100
        /*0f8a*/ 	.byte	0x06
	.zero		1


	//   ....[11]....
        /*0f8c*/ 	.word	0x00000660
        /*0f90*/ 	.word	0x000000ff
        /*0f94*/ 	.word	0x00038880
        /*0f98*/ 	.short	0x0100
        /*0f9a*/ 	.byte	0x06
	.zero		1


	//   ....[12]....
        /*0f9c*/ 	.word	0x00000670
        /*0fa0*/ 	.word	0x000000ff
        /*0fa4*/ 	.word	0x00038878
        /*0fa8*/ 	.short	0x0100
        /*0faa*/ 	.byte	0x06
	.zero		1


	//   ....[13]....
        /*0fac*/ 	.word	0x00000680
        /*0fb0*/ 	.word	0x000000ff
        /*0fb4*/ 	.word	0x00038888
        /*0fb8*/ 	.short	0x0100
        /*0fba*/ 	.byte	0x06
	.zero		1


	//   ....[14]....
        /*0fbc*/ 	.word	0x000007b0
        /*0fc0*/ 	.word	0x000000ff
        /*0fc4*/ 	.word	0x00038890
        /*0fc8*/ 	.short	0x0100
        /*0fca*/ 	.byte	0x08
	.zero		1


	//   ....[15]....
        /*0fcc*/ 	.word	0x000007c0
        /*0fd0*/ 	.word	0x000000ff
        /*0fd4*/ 	.word	0x000388a0
        /*0fd8*/ 	.short	0x0100
        /*0fda*/ 	.byte	0x08
	.zero		1


	//   ....[16]....
        /*0fdc*/ 	.word	0x000007d0
        /*0fe0*/ 	.word	0x000000ff
        /*0fe4*/ 	.word	0x00038898
        /*0fe8*/ 	.short	0x0100
        /*0fea*/ 	.byte	0x08
	.zero		1


	//   ....[17]....
        /*0fec*/ 	.word	0x000007e0
        /*0ff0*/ 	.word	0x000000ff
        /*0ff4*/ 	.word	0x000388a8
        /*0ff8*/ 	.short	0x0100
        /*0ffa*/ 	.byte	0x08
	.zero		1


	//   ....[18]....
        /*0ffc*/ 	.word	0x00000910
        /*1000*/ 	.word	0x000000ff
        /*1004*/ 	.word	0x000388b0
        /*1008*/ 	.short	0x0100
        /*100a*/ 	.byte	0x08
	.zero		1


	//   ....[19]....
        /*100c*/ 	.word	0x00000920
        /*1010*/ 	.word	0x000000ff
        /*1014*/ 	.word	0x000388c0
        /*1018*/ 	.short	0x0100
        /*101a*/ 	.byte	0x08
	.zero		1


	//   ....[20]....
        /*101c*/ 	.word	0x00000930
        /*1020*/ 	.word	0x000000ff
        /*1024*/ 	.word	0x000388b8
        /*1028*/ 	.short	0x0100
        /*102a*/ 	.byte	0x08
	.zero		1


	//   ....[21]....
        /*102c*/ 	.word	0x00000940
        /*1030*/ 	.word	0x000000ff
        /*1034*/ 	.word	0x000388c8
        /*1038*/ 	.short	0x0100
        /*103a*/ 	.byte	0x08
	.zero		1


	//   ....[22]....
        /*103c*/ 	.word	0x000038d0
        /*1040*/ 	.word	0x00000000
        /*1044*/ 	.word	0x00038890
        /*1048*/ 	.short	0x010a
        /*104a*/ 	.byte	0x3f
	.zero		1


	//   ....[23]....
        /*104c*/ 	.word	0x00007050
        /*1050*/ 	.word	0x00000000
        /*1054*/ 	.word	0x00038890
        /*1058*/ 	.short	0x010a
        /*105a*/ 	.byte	0x3f
	.zero		1


	//   ....[24]....
        /*105c*/ 	.word	0x0000a460
        /*1060*/ 	.word	0x00000000
        /*1064*/ 	.word	0x00038890
        /*1068*/ 	.short	0x010a
        /*106a*/ 	.byte	0x3f
	.zero		1


	//   ....[25]....
        /*106c*/ 	.word	0x0000a8c0
        /*1070*/ 	.word	0x00000028
        /*1074*/ 	.word	0x00000000
        /*1078*/ 	.short	0x0101
        /*107a*/ 	.byte	0x3f
	.zero		1


	//   ....[26]....
        /*107c*/ 	.word	0x0000a900
        /*1080*/ 	.word	0x00000000
        /*1084*/ 	.word	0x000388b0
        /*1088*/ 	.short	0x010a
        /*108a*/ 	.byte	0x3f
	.zero		1


	//   ....[27]....
        /*108c*/ 	.word	0x0000b070
        /*1090*/ 	.word	0x00000000
        /*1094*/ 	.word	0x00000000
        /*1098*/ 	.short	0x0101
        /*109a*/ 	.byte	0x3f
	.zero		1


	//   ....[28]....
        /*109c*/ 	.word	0x0000b8c0
        /*10a0*/ 	.word	0x00000012
        /*10a4*/ 	.word	0x00038800
        /*10a8*/ 	.short	0x010a
        /*10aa*/ 	.byte	0x3f
	.zero		1


	//   ....[29]....
        /*10ac*/ 	.word	0x0000b910
        /*10b0*/ 	.word	0x00000012
        /*10b4*/ 	.word	0x00038800
        /*10b8*/ 	.short	0x010a
        /*10ba*/ 	.byte	0x3f
	.zero		1


	//   ....[30]....
        /*10bc*/ 	.word	0x0000d470
        /*10c0*/ 	.word	0x00000012
        /*10c4*/ 	.word	0x00038800
        /*10c8*/ 	.short	0x010a
        /*10ca*/ 	.byte	0x3f
	.zero		1


	//   ....[31]....
        /*10cc*/ 	.word	0x00011d60
        /*10d0*/ 	.word	0x00000012
        /*10d4*/ 	.word	0x00038800
        /*10d8*/ 	.short	0x010a
        /*10da*/ 	.byte	0x3f
	.zero		1


	//   ....[32]....
        /*10dc*/ 	.word	0x000158f0
        /*10e0*/ 	.word	0x00000000
        /*10e4*/ 	.word	0x00038830
        /*10e8*/ 	.short	0x010a
        /*10ea*/ 	.byte	0x3f
	.zero		1


	//   ....[33]....
        /*10ec*/ 	.word	0x00015960
        /*10f0*/ 	.word	0x00000000
        /*10f4*/ 	.word	0x00038830
        /*10f8*/ 	.short	0x010a
        /*10fa*/ 	.byte	0x3f
	.zero		1


	//   ....[34]....
        /*10fc*/ 	.word	0x00019060
        /*1100*/ 	.word	0x00000000
        /*1104*/ 	.word	0x00000000
        /*1108*/ 	.short	0x0101
        /*110a*/ 	.byte	0x3f
	.zero		1


	//   ....[35]....
        /*110c*/ 	.word	0x0001a200
        /*1110*/ 	.word	0x0000000b
        /*1114*/ 	.word	0x00038830
        /*1118*/ 	.short	0x010a
        /*111a*/ 	.byte	0x3f
	.zero		1


	//   ....[36]....
        /*111c*/ 	.word	0x0001a280
        /*1120*/ 	.word	0x0000000b
        /*1124*/ 	.word	0x00038830
        /*1128*/ 	.short	0x010a
        /*112a*/ 	.byte	0x3f
	.zero		1


	//   ....[37]....
        /*112c*/ 	.word	0x0001d970
        /*1130*/ 	.word	0x00000009
        /*1134*/ 	.word	0x00038850
        /*1138*/ 	.short	0x010a
        /*113a*/ 	.byte	0x3f
	.zero		1


	//   ....[38]....
        /*113c*/ 	.word	0x0001d9c0
        /*1140*/ 	.word	0x00000009
        /*1144*/ 	.word	0x00038850
        /*1148*/ 	.short	0x010a
        /*114a*/ 	.byte	0x3f
	.zero		1


	//   ....[39]....
        /*114c*/ 	.word	0x0001ea30
        /*1150*/ 	.word	0x0000000b
        /*1154*/ 	.word	0x00000000
        /*1158*/ 	.short	0x0101
        /*115a*/ 	.byte	0x3f
	.zero		1


	//   ....[40]....
        /*115c*/ 	.word	0x0001eb90
        /*1160*/ 	.word	0x00000009
        /*1164*/ 	.word	0x00000000
        /*1168*/ 	.short	0x0101
        /*116a*/ 	.byte	0x3f
	.zero		1


	//   ....[41]....
        /*116c*/ 	.word	0x0001f100
        /*1170*/ 	.word	0x00000004
        /*1174*/ 	.word	0x00038830
        /*1178*/ 	.short	0x010a
        /*117a*/ 	.byte	0x3f
	.zero		1


	//   ....[42]....
        /*117c*/ 	.word	0x0001f180
        /*1180*/ 	.word	0x00000004
        /*1184*/ 	.word	0x00038830
        /*1188*/ 	.short	0x010a
        /*118a*/ 	.byte	0x3f
	.zero		1


	//   ....[43]....
        /*118c*/ 	.word	0x00022870
        /*1190*/ 	.word	0x00000009
        /*1194*/ 	.word	0x00038850
        /*1198*/ 	.short	0x010a
        /*119a*/ 	.byte	0x3f
	.zero		1


	//   ....[44]....
        /*119c*/ 	.word	0x000228c0
        /*11a0*/ 	.word	0x00000009
        /*11a4*/ 	.word	0x00038850
        /*11a8*/ 	.short	0x010a
        /*11aa*/ 	.byte	0x3f
	.zero		1


	//   ....[45]....
        /*11ac*/ 	.word	0x00023320
        /*11b0*/ 	.word	0x000000a8
        /*11b4*/ 	.word	0x00000000
        /*11b8*/ 	.short	0x0101
        /*11ba*/ 	.byte	0x3f
	.zero		1


	//   ....[46]....
        /*11bc*/ 	.word	0x00023440
        /*11c0*/ 	.word	0x00000009
        /*11c4*/ 	.word	0x00000000
        /*11c8*/ 	.short	0x0101
        /*11ca*/ 	.byte	0x3f
	.zero		1


	//   ....[47]....
        /*11cc*/ 	.word	0x00024100
        /*11d0*/ 	.word	0x00000000
        /*11d4*/ 	.word	0x00038850
        /*11d8*/ 	.short	0x010a
        /*11da*/ 	.byte	0x3f
	.zero		1


	//   ....[48]....
        /*11dc*/ 	.word	0x000241a0
        /*11e0*/ 	.word	0x00000000
        /*11e4*/ 	.word	0x00038850
        /*11e8*/ 	.short	0x010a
        /*11ea*/ 	.byte	0x3f
	.zero		1


	//   ....[49]....
        /*11ec*/ 	.word	0x00024a40
        /*11f0*/ 	.word	0x0000000b
        /*11f4*/ 	.word	0x00000000
        /*11f8*/ 	.short	0x0101
        /*11fa*/ 	.byte	0x3f
	.zero		1


	//   ....[50]....
        /*11fc*/ 	.word	0x000268d0
        /*1200*/ 	.word	0x00000000
        /*1204*/ 	.word	0x00000000
        /*1208*/ 	.short	0x0101
        /*120a*/ 	.byte	0x3f
	.zero		1


	//   ....[51]....
        /*120c*/ 	.word	0x000293c0
        /*1210*/ 	.word	0x00000004
        /*1214*/ 	.word	0x00038820
        /*1218*/ 	.short	0x010a
        /*121a*/ 	.byte	0x3f
	.zero		1


	//   ....[52]....
        /*121c*/ 	.word	0x000294a0
        /*1220*/ 	.word	0x00000005
        /*1224*/ 	.word	0x000388a0
        /*1228*/ 	.short	0x010a
        /*122a*/ 	.byte	0x3f
	.zero		1


	//   ....[53]....
        /*122c*/ 	.word	0x000299f0
        /*1230*/ 	.word	0x00000005
        /*1234*/ 	.word	0x000388c0
        /*1238*/ 	.short	0x010a
        /*123a*/ 	.byte	0x3f
	.zero		1


	//   ....[54]....
        /*123c*/ 	.word	0x0002a090
        /*1240*/ 	.word	0x00000006
        /*1244*/ 	.word	0x000388a0
        /*1248*/ 	.short	0x010a
        /*124a*/ 	.byte	0x3f
	.zero		1


	//   ....[55]....
        /*124c*/ 	.word	0x0002a5d0
        /*1250*/ 	.word	0x00000006
        /*1254*/ 	.word	0x000388c0
        /*1258*/ 	.short	0x010a
        /*125a*/ 	.byte	0x3f
	.zero		1


	//   ....[56]....
        /*125c*/ 	.word	0x0002b600
        /*1260*/ 	.word	0x00000000
        /*1264*/ 	.word	0x00038840
        /*1268*/ 	.short	0x010a
        /*126a*/ 	.byte	0x3f
	.zero		1


	//   ....[57]....
        /*126c*/ 	.word	0x0002c770
        /*1270*/ 	.word	0x00000008
        /*1274*/ 	.word	0x00038800
        /*1278*/ 	.short	0x0107
        /*127a*/ 	.byte	0x3f
	.zero		1


	//   ....[58]....
        /*127c*/ 	.word	0x0002c880
        /*1280*/ 	.word	0x00000002
        /*1284*/ 	.word	0x00038800
        /*1288*/ 	.short	0x0101
        /*128a*/ 	.byte	0x3f
	.zero		1


	//   ....[59]....
        /*128c*/ 	.word	0x0002c8a0
        /*1290*/ 	.word	0x00000002
        /*1294*/ 	.word	0x00038820
        /*1298*/ 	.short	0x010a
        /*129a*/ 	.byte	0x3f
	.zero		1


	//   ....[60]....
        /*129c*/ 	.word	0x0002cc10
        /*12a0*/ 	.word	0x00000003
        /*12a4*/ 	.word	0x00038840
        /*12a8*/ 	.short	0x010a
        /*12aa*/ 	.byte	0x3f
	.zero		1


	//   ....[61]....
        /*12ac*/ 	.word	0x0002d1d0
        /*12b0*/ 	.word	0x00000003
        /*12b4*/ 	.word	0x00000060
        /*12b8*/ 	.short	0x010a
        /*12ba*/ 	.byte	0x3f
	.zero		1


	//   ....[62]....
        /*12bc*/ 	.word	0x0002dad0
        /*12c0*/ 	.word	0x00000003
        /*12c4*/ 	.word	0x00038840
        /*12c8*/ 	.short	0x010a
        /*12ca*/ 	.byte	0x3f
	.zero		1


	//   ....[63]....
        /*12cc*/ 	.word	0x0002e090
        /*12d0*/ 	.word	0x00000002
        /*12d4*/ 	.word	0x00000060
        /*12d8*/ 	.short	0x010a
        /*12da*/ 	.byte	0x3f
	.zero		1


	//   ....[64]....
        /*12dc*/ 	.word	0x0002e8c0
        /*12e0*/ 	.word	0x00000002
        /*12e4*/ 	.word	0x00038840
        /*12e8*/ 	.short	0x010a
        /*12ea*/ 	.byte	0x3f
	.zero		1


	//   ....[65]....
        /*12ec*/ 	.word	0x0002ee80
        /*12f0*/ 	.word	0x00000002
        /*12f4*/ 	.word	0x00000060
        /*12f8*/ 	.short	0x010a
        /*12fa*/ 	.byte	0x3f
	.zero		1


	//   ....[66]....
        /*12fc*/ 	.word	0x0002f640
        /*1300*/ 	.word	0x00000000
        /*1304*/ 	.word	0x00038860
        /*1308*/ 	.short	0x010a
        /*130a*/ 	.byte	0x3f
	.zero		1


	//   ....[67]....
        /*130c*/ 	.word	0x00030990
        /*1310*/ 	.word	0x00000000
        /*1314*/ 	.word	0x00038820
        /*1318*/ 	.short	0x010a
        /*131a*/ 	.byte	0x3f
	.zero		1


	//   ....[68]....
        /*131c*/ 	.word	0x00030b60
        /*1320*/ 	.word	0x00000006
        /*1324*/ 	.word	0x00000000
        /*1328*/ 	.short	0x010a
        /*132a*/ 	.byte	0x3f
	.zero		1


	//   ....[69]....
        /*132c*/ 	.word	0x00030bd0
        /*1330*/ 	.word	0x00000007
        /*1334*/ 	.word	0x00000000
        /*1338*/ 	.short	0x010a
        /*133a*/ 	.byte	0x3f
	.zero		1


	//   ....[70]....
        /*133c*/ 	.word	0x00030c40
        /*1340*/ 	.word	0x00000004
        /*1344*/ 	.word	0x00000000
        /*1348*/ 	.short	0x010a
        /*134a*/ 	.byte	0x3f
	.zero		1


	//   ....[71]....
        /*134c*/ 	.word	0x00030c70
        /*1350*/ 	.word	0x00000003
        /*1354*/ 	.word	0x00000000
        /*1358*/ 	.short	0x010a
        /*135a*/ 	.byte	0x3f
	.zero		1


	//   ....[72]....
        /*135c*/ 	.word	0x00030cd0
        /*1360*/ 	.word	0x00000000
        /*1364*/ 	.word	0x00038890
        /*1368*/ 	.short	0x010a
        /*136a*/ 	.byte	0x3f
	.zero		1


	//   ....[73]....
        /*136c*/ 	.word	0x00030d20
        /*1370*/ 	.word	0x00000000
        /*1374*/ 	.word	0x00038890
        /*1378*/ 	.short	0x010a
        /*137a*/ 	.byte	0x3f
	.zero		1


	//   ....[74]....
        /*137c*/ 	.word	0x00030d70
        /*1380*/ 	.word	0x00000000
        /*1384*/ 	.word	0x00038890
        /*1388*/ 	.short	0x010a
        /*138a*/ 	.byte	0x3f
	.zero		1


	//   ....[75]....
        /*138c*/ 	.word	0x00030dc0
        /*1390*/ 	.word	0x00000000
        /*1394*/ 	.word	0x000388b0
        /*1398*/ 	.short	0x010a
        /*139a*/ 	.byte	0x3f
	.zero		1


	//   ....[76]....
        /*139c*/ 	.word	0x00031520
        /*13a0*/ 	.word	0x00000012
        /*13a4*/ 	.word	0x00038800
        /*13a8*/ 	.short	0x010a
        /*13aa*/ 	.byte	0x3f
	.zero		1


	//   ....[77]....
        /*13ac*/ 	.word	0x00031c80
        /*13b0*/ 	.word	0x00000012
        /*13b4*/ 	.word	0x00038800
        /*13b8*/ 	.short	0x010a
        /*13ba*/ 	.byte	0x3f
	.zero		1


	//   ....[78]....
        /*13bc*/ 	.word	0x00031cd0
        /*13c0*/ 	.word	0x00000000
        /*13c4*/ 	.word	0x00038830
        /*13c8*/ 	.short	0x010a
        /*13ca*/ 	.byte	0x3f
	.zero		1


	//   ....[79]....
        /*13cc*/ 	.word	0x00031d20
        /*13d0*/ 	.word	0x0000000b
        /*13d4*/ 	.word	0x00038830
        /*13d8*/ 	.short	0x010a
        /*13da*/ 	.byte	0x3f
	.zero		1


	//   ....[80]....
        /*13dc*/ 	.word	0x00031d70
        /*13e0*/ 	.word	0x00000009
        /*13e4*/ 	.word	0x00038850
        /*13e8*/ 	.short	0x010a
        /*13ea*/ 	.byte	0x3f
	.zero		1


	//   ....[81]....
        /*13ec*/ 	.word	0x00031dc0
        /*13f0*/ 	.word	0x00000004
        /*13f4*/ 	.word	0x00038830
        /*13f8*/ 	.short	0x010a
        /*13fa*/ 	.byte	0x3f
	.zero		1


	//   ....[82]....
        /*13fc*/ 	.word	0x00031e10
        /*1400*/ 	.word	0x00000009
        /*1404*/ 	.word	0x00038850
        /*1408*/ 	.short	0x010a
        /*140a*/ 	.byte	0x3f
	.zero		1


	//   ....[83]....
        /*140c*/ 	.word	0x00031e60
        /*1410*/ 	.word	0x00000000
        /*1414*/ 	.word	0x00038850
        /*1418*/ 	.short	0x010a
        /*141a*/ 	.byte	0x3f
	.zero		1


	//   ....[84]....
        /*141c*/ 	.word	0x00032010
        /*1420*/ 	.word	0x00000003
        /*1424*/ 	.word	0x00038820
        /*1428*/ 	.short	0x010a
        /*142a*/ 	.byte	0x3f
	.zero		1


	//   ....[85]....
        /*142c*/ 	.word	0x00032060
        /*1430*/ 	.word	0x00000005
        /*1434*/ 	.word	0x000388a0
        /*1438*/ 	.short	0x010a
        /*143a*/ 	.byte	0x3f
	.zero		1


	//   ....[86]....
        /*143c*/ 	.word	0x000320b0
        /*1440*/ 	.word	0x00000005
        /*1444*/ 	.word	0x000388c0
        /*1448*/ 	.short	0x010a
        /*144a*/ 	.byte	0x3f
	.zero		1


	//   ....[87]....
        /*144c*/ 	.word	0x00032100
        /*1450*/ 	.word	0x00000006
        /*1454*/ 	.word	0x000388a0
        /*1458*/ 	.short	0x010a
        /*145a*/ 	.byte	0x3f
	.zero		1


	//   ....[88]....
        /*145c*/ 	.word	0x00032150
        /*1460*/ 	.word	0x00000006
        /*1464*/ 	.word	0x000388c0
        /*1468*/ 	.short	0x010a
        /*146a*/ 	.byte	0x3f
	.zero		1


	//   ....[89]....
        /*146c*/ 	.word	0x000322f0
        /*1470*/ 	.word	0x00000000
        /*1474*/ 	.word	0x00038840
        /*1478*/ 	.short	0x010a
        /*147a*/ 	.byte	0x3f
	.zero		1


	//   ....[90]....
        /*147c*/ 	.word	0x00032fb0
        /*1480*/ 	.word	0x00000002
        /*1484*/ 	.word	0x00038820
        /*1488*/ 	.short	0x010a
        /*148a*/ 	.byte	0x3f
	.zero		1


	//   ....[91]....
        /*148c*/ 	.word	0x00033000
        /*1490*/ 	.word	0x00000003
        /*1494*/ 	.word	0x00038840
        /*1498*/ 	.short	0x010a
        /*149a*/ 	.byte	0x3f
	.zero		1


	//   ....[92]....
        /*149c*/ 	.word	0x00033050
        /*14a0*/ 	.word	0x00000003
        /*14a4*/ 	.word	0x00000060
        /*14a8*/ 	.short	0x010a
        /*14aa*/ 	.byte	0x3f
	.zero		1


	//   ....[93]....
        /*14ac*/ 	.word	0x000330a0
        /*14b0*/ 	.word	0x00000003
        /*14b4*/ 	.word	0x00038840
        /*14b8*/ 	.short	0x010a
        /*14ba*/ 	.byte	0x3f
	.zero		1


	//   ....[94]....
        /*14bc*/ 	.word	0x000330f0
        /*14c0*/ 	.word	0x00000002
        /*14c4*/ 	.word	0x00000060
        /*14c8*/ 	.short	0x010a
        /*14ca*/ 	.byte	0x3f
	.zero		1


	//   ....[95]....
        /*14cc*/ 	.word	0x00033140
        /*14d0*/ 	.word	0x00000002
        /*14d4*/ 	.word	0x00038840
        /*14d8*/ 	.short	0x010a
        /*14da*/ 	.byte	0x3f
	.zero		1


	//   ....[96]....
        /*14dc*/ 	.word	0x00033190
        /*14e0*/ 	.word	0x00000002
        /*14e4*/ 	.word	0x00000060
        /*14e8*/ 	.short	0x010a
        /*14ea*/ 	.byte	0x3f
	.zero		1


	//   ....[97]....
        /*14ec*/ 	.word	0x000331e0
        /*14f0*/ 	.word	0x00000000
        /*14f4*/ 	.word	0x00038860
        /*14f8*/ 	.short	0x010a
        /*14fa*/ 	.byte	0x3f
	.zero		1


	//   ....[98]....
        /*14fc*/ 	.word	0x00033c50
        /*1500*/ 	.word	0x00000000
        /*1504*/ 	.word	0x00038820
        /*1508*/ 	.short	0x010a
        /*150a*/ 	.byte	0x3f
	.zero		1


	//   ....[99]....
        /*150c*/ 	.word	0x00033df0
        /*1510*/ 	.word	0x00000006
        /*1514*/ 	.word	0x00000000
        /*1518*/ 	.short	0x010a
        /*151a*/ 	.byte	0x3f
	.zero		1


	//   ....[100]....
        /*151c*/ 	.word	0x00033e40
        /*1520*/ 	.word	0x00000007
        /*1524*/ 	.word	0x00000000
        /*1528*/ 	.short	0x010a
        /*152a*/ 	.byte	0x3f
	.zero		1


	//   ....[101]....
        /*152c*/ 	.word	0x00033e90
        /*1530*/ 	.word	0x00000004
        /*1534*/ 	.word	0x00000000
        /*1538*/ 	.short	0x010a
        /*153a*/ 	.byte	0x3f
	.zero		1


	//----- nvinfo : EIATTR_NUM_MBARRIERS
	.align		4
.L_363:
        /*153c*/ 	.byte	0x03, 0x38
        /*153e*/ 	.short	0x0016


	//----- nvinfo : EIATTR_EXIT_INSTR_OFFSETS
	.align		4
        /*1540*/ 	.byte	0x04, 0x1c
        /*1542*/ 	.short	(.L_365 - .L_364)


	//   ....[0]....
.L_364:
        /*1544*/ 	.word	0x00030cc0


	//----- nvinfo : EIATTR_MAX_THREADS
	.align		4
.L_365:
        /*1548*/ 	.byte	0x04, 0x05
        /*154a*/ 	.short	(.L_367 - .L_366)
.L_366:
        /*154c*/ 	.word	0x00000180
        /*1550*/ 	.word	0x00000001
        /*1554*/ 	.word	0x00000001


	//----- nvinfo : EIATTR_CRS_STACK_SIZE
	.align		4
.L_367:
        /*1558*/ 	.byte	0x04, 0x1e
        /*155a*/ 	.short	(.L_369 - .L_368)
.L_368:
        /*155c*/ 	.word	0x00000000


	//----- nvinfo : EIATTR_CBANK_PARAM_SIZE
	.align		4
.L_369:
        /*1560*/ 	.byte	0x03, 0x19
        /*1562*/ 	.short	0x0af0


	//----- nvinfo : EIATTR_PARAM_CBANK
	.align		4
        /*1564*/ 	.byte	0x04, 0x0a
        /*1566*/ 	.short	(.L_371 - .L_370)
	.align		4
.L_370:
        /*1568*/ 	.word	index@(.nv.constant0._ZN7cutlass13device_kernelIN5flash11enable_sm90INS1_16FlashAttnFwdSm90INS1_25CollectiveMainloopFwdSm90ILi2EN4cute5tupleIJNS5_1CILi1EEES8_S8_EEENS6_IJNS7_ILi128EEENS7_ILi80EEENS7_ILi256EEEEEELi256ENS_10bfloat16_tEfNS_4arch4Sm90ELb1ELb0ELb0ELb1ELb0ELb1ELb0ELb1ELb1ELb1ELb0ELb0EEENS1_21CollectiveEpilogueFwdINS6_IJSA_SC_SB_EEES9_SE_SG_Li256ELb1ELb1ELb0ELb0EEENS1_36VarlenDynamicPersistentTileSchedulerILi128ELi80ELi256ELi128ELb0ELb1ELb1ELb1ELb1ELb1EEEEEEEEEvNT_6ParamsE)
        /*156c*/ 	.short	0x0210
        /*156e*/ 	.short	0x0af0


	//----- nvinfo : EIATTR_SW_WAR
	.align		4
.L_371:
        /*1570*/ 	.byte	0x04, 0x36
        /*1572*/ 	.short	(.L_373 - .L_372)
.L_372:
        /*1574*/ 	.word	0x00000008
.L_373:


//--------------------- .nv.callgraph             --------------------------
	.section	.nv.callgraph,"",@"SHT_CUDA_CALLGRAPH"
	.align	4
	.sectionentsize	8
	.align		4
        /*0000*/ 	.word	0x00000000
	.align		4
        /*0004*/ 	.word	0xffffffff
	.align		4
        /*0008*/ 	.word	index@(_ZN7cutlass13device_kernelIN5flash11enable_sm90INS1_16FlashAttnFwdSm90INS1_25CollectiveMainloopFwdSm90ILi2EN4cute5tupleIJNS5_1CILi1EEES8_S8_EEENS6_IJNS7_ILi128EEENS7_ILi80EEENS7_ILi256EEEEEELi256ENS_10bfloat16_tEfNS_4arch4Sm90ELb0ELb0ELb0ELb0ELb0ELb0ELb0ELb1ELb1ELb1ELb0ELb0EEENS1_21CollectiveEpilogueFwdINS6_IJSA_SC_SB_EEES9_SE_SG_Li256ELb0ELb1ELb0ELb0EEENS1_29StaticPersistentTileSchedulerILb0EEEEEEEEEvNT_6ParamsE)
	.align		4
        /*000c*/ 	.word	index@(__assertfail)
	.align		4
        /*0010*/ 	.word	index@(_ZN7cutlass13device_kernelIN5flash11enable_sm90INS1_16FlashAttnFwdSm90INS1_25CollectiveMainloopFwdSm90ILi2EN4cute5tupleIJNS5_1CILi2EEENS7_ILi1EEES9_EEENS6_IJNS7_ILi128EEENS7_ILi80EEENS7_ILi256EEEEEELi256ENS_10bfloat16_tEfNS_4arch4Sm90ELb0ELb0ELb0ELb0ELb0ELb0ELb0ELb1ELb1ELb1ELb0ELb0EEENS1_21CollectiveEpilogueFwdINS6_IJSB_SD_SC_EEESA_SF_SH_Li256ELb0ELb1ELb0ELb0EEENS1_29StaticPersistentTileSchedulerILb0EEEEEEEEEvNT_6ParamsE)
	.align		4
        /*0014*/ 	.word	index@(__assertfail)
	.align		4
        /*0018*/ 	.word	index@(_ZN7cutlass13device_kernelIN5flash11enable_sm90INS1_16FlashAttnFwdSm90INS1_25CollectiveMainloopFwdSm90ILi2EN4cute5tupleIJNS5_1CILi1EEES8_S8_EEENS6_IJNS7_ILi128EEENS7_ILi80EEENS7_ILi256EEEEEELi256ENS_10bfloat16_tEfNS_4arch4Sm90ELb0ELb0ELb0ELb1ELb0ELb0ELb0ELb1ELb1ELb1ELb0ELb0EEENS1_21CollectiveEpilogueFwdINS6_IJSA_SC_SB_EEES9_SE_SG_Li256ELb1ELb1ELb0ELb0EEENS1_36VarlenDynamicPersistentTileSchedulerILi128ELi80ELi256ELi128ELb0ELb1ELb1ELb0ELb1ELb1EEEEEEEEEvNT_6ParamsE)
	.align		4
        /*001c*/ 	.word	index@(__assertfail)
	.align		4
        /*0020*/ 	.word	index@(_ZN7cutlass13device_kernelIN5flash11enable_sm90INS1_16FlashAttnFwdSm90INS1_25CollectiveMainloopFwdSm90ILi2EN4cute5tupleIJNS5_1CILi1EEES8_S8_EEENS6_IJNS7_ILi128EEENS7_ILi80EEENS7_ILi256EEEEEELi256ENS_10bfloat16_tEfNS_4arch4Sm90ELb0ELb0ELb0ELb1ELb0ELb1ELb0ELb1ELb1ELb1ELb0ELb0EEENS1_21CollectiveEpilogueFwdINS6_IJSA_SC_SB_EEES9_SE_SG_Li256ELb1ELb1ELb0ELb0EEENS1_36VarlenDynamicPersistentTileSchedulerILi128ELi80ELi256ELi128ELb0ELb1ELb1ELb0ELb1ELb1EEEEEEEEEvNT_6ParamsE)
	.align		4
        /*0024*/ 	.word	index@(__assertfail)
	.align		4
        /*0028*/ 	.word	index@(_ZN7cutlass13device_kernelIN5flash11enable_sm90INS1_16FlashAttnFwdSm90INS1_25CollectiveMainloopFwdSm90ILi2EN4cute5tupleIJNS5_1CILi1EEES8_S8_EEENS6_IJNS7_ILi128EEENS7_ILi64EEENS7_ILi256EEEEEELi256ENS_10bfloat16_tEfNS_4arch4Sm90ELb0ELb1ELb0ELb0ELb0ELb0ELb0ELb1ELb1ELb1ELb0ELb0EEENS1_21CollectiveEpilogueFwdINS6_IJSA_SC_SB_EEES9_SE_SG_Li256ELb0ELb1ELb0ELb0EEENS1_30DynamicPersistentTileSchedulerILi256ELi128ELb0ELb1ELb1EEEEEEEEEvNT_6ParamsE)
	.align		4
        /*002c*/ 	.word	index@(__assertfail)
	.align		4
        /*0030*/ 	.word	index@(_ZN7cutlass13device_kernelIN5flash11enable_sm90INS1_16FlashAttnFwdSm90INS1_25CollectiveMainloopFwdSm90ILi2EN4cute5tupleIJNS5_1CILi1EEES8_S8_EEENS6_IJNS7_ILi128EEENS7_ILi64EEENS7_ILi256EEEEEELi256ENS_10bfloat16_tEfNS_4arch4Sm90ELb0ELb1ELb0ELb1ELb0ELb0ELb0ELb1ELb1ELb1ELb0ELb0EEENS1_21CollectiveEpilogueFwdINS6_IJSA_SC_SB_EEES9_SE_SG_Li256ELb1ELb1ELb0ELb0EEENS1_36VarlenDynamicPersistentTileSchedulerILi128ELi64ELi256ELi128ELb0ELb1ELb1ELb1ELb0ELb1EEEEEEEEEvNT_6ParamsE)
	.align		4
        /*0034*/ 	.word	index@(__assertfail)
	.align		4
        /*0038*/ 	.word	index@(_ZN7cutlass13device_kernelIN5flash11enable_sm90INS1_16FlashAttnFwdSm90INS1_25CollectiveMainloopFwdSm90ILi2EN4cute5tupleIJNS5_1CILi1EEES8_S8_EEENS6_IJNS7_ILi128EEENS7_ILi64EEENS7_ILi256EEEEEELi256ENS_10bfloat16_tEfNS_4arch4Sm90ELb0ELb1ELb0ELb1ELb0ELb1ELb0ELb1ELb1ELb1ELb0ELb0EEENS1_21CollectiveEpilogueFwdINS6_IJSA_SC_SB_EEES9_SE_SG_Li256ELb1ELb1ELb0ELb0EEENS1_36VarlenDynamicPersistentTileSchedulerILi128ELi64ELi256ELi128ELb0ELb1ELb1ELb1ELb0ELb1EEEEEEEEEvNT_6ParamsE)
	.align		4
        /*003c*/ 	.word	index@(__assertfail)
	.align		4
        /*0040*/ 	.word	index@(_ZN7cutlass13device_kernelIN5flash11enable_sm90INS1_16FlashAttnFwdSm90INS1_25CollectiveMainloopFwdSm90ILi2EN4cute5tupleIJNS5_1CILi1EEES8_S8_EEENS6_IJNS7_ILi128EEENS7_ILi80EEENS7_ILi256EEEEEELi256ENS_10bfloat16_tEfNS_4arch4Sm90ELb1ELb0ELb0ELb0ELb0ELb0ELb0ELb1ELb1ELb1ELb0ELb0EEENS1_21CollectiveEpilogueFwdINS6_IJSA_SC_SB_EEES9_SE_SG_Li256ELb0ELb1ELb0ELb0EEENS1_30DynamicPersistentTileSchedulerILi256ELi128ELb0ELb1ELb1EEEEEEEEEvNT_6ParamsE)
	.align		4
        /*0044*/ 	.word	index@(__assertfail)
	.align		4
        /*0048*/ 	.word	index@(_ZN7cutlass13device_kernelIN5flash11enable_sm90INS1_16FlashAttnFwdSm90INS1_25CollectiveMainloopFwdSm90ILi2EN4cute5tupleIJNS5_1CILi1EEES8_S8_EEENS6_IJNS7_ILi128EEENS7_ILi80EEENS7_ILi256EEEEEELi256ENS_10bfloat16_tEfNS_4arch4Sm90ELb1ELb0ELb0ELb1ELb0ELb0ELb0ELb1ELb1ELb1ELb0ELb0EEENS1_21CollectiveEpilogueFwdINS6_IJSA_SC_SB_EEES9_SE_SG_Li256ELb1ELb1ELb0ELb0EEENS1_36VarlenDynamicPersistentTileSchedulerILi128ELi80ELi256ELi128ELb0ELb1ELb1ELb1ELb1ELb1EEEEEEEEEvNT_6ParamsE)
	.align		4
        /*004c*/ 	.word	index@(__assertfail)
	.align		4
        /*0050*/ 	.word	index@(_ZN7cutlass13device_kernelIN5flash11enable_sm90INS1_16FlashAttnFwdSm90INS1_25CollectiveMainloopFwdSm90ILi2EN4cute5tupleIJNS5_1CILi1EEES8_S8_EEENS6_IJNS7_ILi128EEENS7_ILi80EEENS7_ILi256EEEEEELi256ENS_10bfloat16_tEfNS_4arch4Sm90ELb1ELb0ELb0ELb1ELb0ELb1ELb0ELb1ELb1ELb1ELb0ELb0EEENS1_21CollectiveEpilogueFwdINS6_IJSA_SC_SB_EEES9_SE_SG_Li256ELb1ELb1ELb0ELb0EEENS1_36VarlenDynamicPersistentTileSchedulerILi128ELi80ELi256ELi128ELb0ELb1ELb1ELb1ELb1ELb1EEEEEEEEEvNT_6ParamsE)
	.align		4
        /*0054*/ 	.word	index@(__assertfail)
	.align		4
        /*0058*/ 	.word	0x00000000
	.align		4
        /*005c*/ 	.word	0xfffffffe
	.align		4
        /*0060*/ 	.word	0x00000000
	.align		4
        /*0064*/ 	.word	0xfffffffd
	.align		4
        /*0068*/ 	.word	0x00000000
	.align		4
        /*006c*/ 	.word	0xfffffffc


//--------------------- .nv.constant4             --------------------------
	.section	.nv.constant4,"a",@progbits
	.align	8
	.align		8
.nv.constant4:
        /*0000*/ 	.dword	__assertfail
	.align		8
        /*0008*/ 	.dword	__unnamed_1
	.align		8
        /*0010*/ 	.dword	__unnamed_2
	.align		8
        /*0018*/ 	.dword	__unnamed_3
	.align		8
        /*0020*/ 	.dword	__unnamed_4
	.align		8
        /*0028*/ 	.dword	__unnamed_5
	.align		8
        /*0030*/ 	.dword	__unnamed_6
	.align		8
        /*0038*/ 	.dword	__unnamed_7
	.align		8
        /*0040*/ 	.dword	__unnamed_8
	.align		8
        /*0048*/ 	.dword	__unnamed_9
	.align		8
        /*0050*/ 	.dword	_ZN74_INTERNAL_5ec7aaab_38_flash_fwd_hdim256_bf16_packgqa_sm90_cu_9949e2e8_40794cuda3std3__45__cpo5beginE
	.align		8
        /*0058*/ 	.dword	_ZN74_INTERNAL_5ec7aaab_38_flash_fwd_hdim256_bf16_packgqa_sm90_cu_9949e2e8_40794cuda3std3__45__cpo3endE
	.align		8
        /*0060*/ 	.dword	_ZN74_INTERNAL_5ec7aaab_38_flash_fwd_hdim256_bf16_packgqa_sm90_cu_9949e2e8_40794cuda3std3__45__cpo6cbeginE
	.align		8
        /*0068*/ 	.dword	_ZN74_INTERNAL_5ec7aaab_38_flash_fwd_hdim256_bf16_packgqa_sm90_cu_9949e2e8_40794cuda3std3__45__cpo4cendE
	.align		8
        /*0070*/ 	.dword	_ZN74_INTERNAL_5ec7aaab_38_flash_fwd_hdim256_bf16_packgqa_sm90_cu_9949e2e8_40794cuda3std3__476_GLOBAL__N__5ec7aaab_38_flash_fwd_hdim256_bf16_packgqa_sm90_cu_9949e2e8_40796ignoreE
	.align		8
        /*0078*/ 	.dword	_ZN74_INTERNAL_5ec7aaab_38_flash_fwd_hdim256_bf16_packgqa_sm90_cu_9949e2e8_40794cuda3std3__419piecewise_constructE
	.align		8
        /*0080*/ 	.dword	_ZN74_INTERNAL_5ec7aaab_38_flash_fwd_hdim256_bf16_packgqa_sm90_cu_9949e2e8_40794cuda3std3__48in_placeE
	.align		8
        /*0088*/ 	.dword	_ZN74_INTERNAL_5ec7aaab_38_flash_fwd_hdim256_bf16_packgqa_sm90_cu_9949e2e8_40794cuda3std6ranges3__45__cpo4swapE
	.align		8
        /*0090*/ 	.dword	_ZN74_INTERNAL_5ec7aaab_38_flash_fwd_hdim256_bf16_packgqa_sm90_cu_9949e2e8_40794cuda3std6ranges3__45__cpo9iter_moveE
	.align		8
        /*0098*/ 	.dword	_ZN74_INTERNAL_5ec7aaab_38_flash_fwd_hdim256_bf16_packgqa_sm90_cu_9949e2e8_40794cute7productE
	.align		8
        /*00a0*/ 	.dword	_ZN74_INTERNAL_5ec7aaab_38_flash_fwd_hdim256_bf16_packgqa_sm90_cu_9949e2e8_40794cute1_E
	.align		8
        /*00a8*/ 	.dword	$str$23
	.align		8
        /*00b0*/ 	.dword	$str$24


//--------------------- .text._ZN7cutlass13device_kernelIN5flash11enable_sm90INS1_16FlashAttnFwdSm90INS1_25CollectiveMainloopFwdSm90ILi2EN4cute5tupleIJNS5_1CILi1EEES8_S8_EEENS6_IJNS7_ILi128EEENS7_ILi80EEENS7_ILi256EEEEEELi256ENS_10bfloat16_tEfNS_4arch4Sm90ELb0ELb0ELb0ELb0ELb0ELb0ELb0ELb1ELb1ELb1ELb0ELb0EEENS1_21CollectiveEpilogueFwdINS6_IJSA_SC_SB_EEES9_SE_SG_Li256ELb0ELb1ELb0ELb0EEENS1_29StaticPersistentTileSchedulerILb0EEEEEEEEEvNT_6ParamsE --------------------------
	.section	.text._ZN7cutlass13device_kernelIN5flash11enable_sm90INS1_16FlashAttnFwdSm90INS1_25CollectiveMainloopFwdSm90ILi2EN4cute5tupleIJNS5_1CILi1EEES8_S8_EEENS6_IJNS7_ILi128EEENS7_ILi80EEENS7_ILi256EEEEEELi256ENS_10bfloat16_tEfNS_4arch4Sm90ELb0ELb0ELb0ELb0ELb0ELb0ELb0ELb1ELb1ELb1ELb0ELb0EEENS1_21CollectiveEpilogueFwdINS6_IJSA_SC_SB_EEES9_SE_SG_Li256ELb0ELb1ELb0ELb0EEENS1_29StaticPersistentTileSchedulerILb0EEEEEEEEEvNT_6ParamsE,"ax",@progbits
	.align	128
.text._ZN7cutlass13device_kernelIN5flash11enable_sm90INS1_16FlashAttnFwdSm90INS1_25CollectiveMainloopFwdSm90ILi2EN4cute5tupleIJNS5_1CILi1EEES8_S8_EEENS6_IJNS7_ILi128EEENS7_ILi80EEENS7_ILi256EEEEEELi256ENS_10bfloat16_tEfNS_4arch4Sm90ELb0ELb0ELb0ELb0ELb0ELb0ELb0ELb1ELb1ELb1ELb0ELb0EEENS1_21CollectiveEpilogueFwdINS6_IJSA_SC_SB_EEES9_SE_SG_Li256ELb0ELb1ELb0ELb0EEENS1_29StaticPersistentTileSchedulerILb0EEEEEEEEEvNT_6ParamsE:
        .type           _ZN7cutlass13device_kernelIN5flash11enable_sm90INS1_16FlashAttnFwdSm90INS1_25CollectiveMainloopFwdSm90ILi2EN4cute5tupleIJNS5_1CILi1EEES8_S8_EEENS6_IJNS7_ILi128EEENS7_ILi80EEENS7_ILi256EEEEEELi256ENS_10bfloat16_tEfNS_4arch4Sm90ELb0ELb0ELb0ELb0ELb0ELb0ELb0ELb1ELb1ELb1ELb0ELb0EEENS1_21CollectiveEpilogueFwdINS6_IJSA_SC_SB_EEES9_SE_SG_Li256ELb0ELb1ELb0ELb0EEENS1_29StaticPersistentTileSchedulerILb0EEEEEEEEEvNT_6ParamsE,@function
        .size           _ZN7cutlass13device_kernelIN5flash11enable_sm90INS1_16FlashAttnFwdSm90INS1_25CollectiveMainloopFwdSm90ILi2EN4cute5tupleIJNS5_1CILi1EEES8_S8_EEENS6_IJNS7_ILi128EEENS7_ILi80EEENS7_ILi256EEEEEELi256ENS_10bfloat16_tEfNS_4arch4Sm90ELb0ELb0ELb0ELb0ELb0ELb0ELb0ELb1ELb1ELb1ELb0ELb0EEENS1_21CollectiveEpilogueFwdINS6_IJSA_SC_SB_EEES9_SE_SG_Li256ELb0ELb1ELb0ELb0EEENS1_29StaticPersistentTileSchedulerILb0EEEEEEEEEvNT_6ParamsE,(.L_x_3424 - _ZN7cutlass13device_kernelIN5flash11enable_sm90INS1_16FlashAttnFwdSm90INS1_25CollectiveMainloopFwdSm90ILi2EN4cute5tupleIJNS5_1CILi1EEES8_S8_EEENS6_IJNS7_ILi128EEENS7_ILi80EEENS7_ILi256EEEEEELi256ENS_10bfloat16_tEfNS_4arch4Sm90ELb0ELb0ELb0ELb0ELb0ELb0ELb0ELb1ELb1ELb1ELb0ELb0EEENS1_21CollectiveEpilogueFwdINS6_IJSA_SC_SB_EEES9_SE_SG_Li256ELb0ELb1ELb0ELb0EEENS1_29StaticPersistentTileSchedulerILb0EEEEEEEEEvNT_6ParamsE)
        .other          _ZN7cutlass13device_kernelIN5flash11enable_sm90INS1_16FlashAttnFwdSm90INS1_25CollectiveMainloopFwdSm90ILi2EN4cute5tupleIJNS5_1CILi1EEES8_S8_EEENS6_IJNS7_ILi128EEENS7_ILi80EEENS7_ILi256EEEEEELi256ENS_10bfloat16_tEfNS_4arch4Sm90ELb0ELb0ELb0ELb0ELb0ELb0ELb0ELb1ELb1ELb1ELb0ELb0EEENS1_21CollectiveEpilogueFwdINS6_IJSA_SC_SB_EEES9_SE_SG_Li256ELb0ELb1ELb0ELb0EEENS1_29StaticPersistentTileSchedulerILb0EEEEEEEEEvNT_6ParamsE,@"STO_CUDA_ENTRY STV_DEFAULT"
_ZN7cutlass13device_kernelIN5flash11enable_sm90INS1_16FlashAttnFwdSm90INS1_25CollectiveMainloopFwdSm90ILi2EN4cute5tupleIJNS5_1CILi1EEES8_S8_EEENS6_IJNS7_ILi128EEENS7_ILi80EEENS7_ILi256EEEEEELi256ENS_10bfloat16_tEfNS_4arch4Sm90ELb0ELb0ELb0ELb0ELb0ELb0ELb0ELb1ELb1ELb1ELb0ELb0EEENS1_21CollectiveEpilogueFwdINS6_IJSA_SC_SB_EEES9_SE_SG_Li256ELb0ELb1ELb0ELb0EEENS1_29StaticPersistentTileSchedulerILb0EEEEEEEEEvNT_6ParamsE:
[----:B------:R-:W0:Y:S02]  /*0000*/  LDC R1, c[0x0][0x28] ;  /* 0x00000a00ff017b82 */ /* 0x000e240000000800 */
[----:B0-----:R-:W-:Y:S01]  /*0010*/  VIADD R1, R1, 0xffffffc8 ;  /* 0xffffffc801017836 */ /* 0x001fe20000000000 */
[----:B------:R-:W0:Y:S01]  /*0020*/  S2R R0, SR_TID.X ;  /* 0x0000000000007919 */ /* 0x000e220000002100 */
[----:B------:R-:W-:Y:S01]  /*0030*/  ELECT P0, URZ, PT ;  /* 0x00000000003f782f */ /* 0x000fe20003800000 */
[----:B------:R-:W-:Y:S01]  /*0040*/  BSSY B0, `(.L_x_0) ;  /* 0x000000e000007945 */ /* 0x000fe20003800000 */
[----:B0-----:R-:W-:-:S05]  /*0050*/  SHF.R.U32.HI R2, RZ, 0x5, R0 ;  /* 0x00000005ff027819 */ /* 0x001fca0000011600 */
[----:B------:R-:W0:Y:S02]  /*0060*/  SHFL.IDX PT, R3, R2, RZ, 0x1f ;  /* 0x00001fff02037589 */ /* 0x000e2400000e0000 */
[----:B0-----:R-:W-:Y:S02]  /*0070*/  ISETP.EQ.AND P0, PT, R3, RZ, P0 ;  /* 0x000000ff0300720c */ /* 0x001fe40000702270 */
[----:B------:R-:W-:-:S11]  /*0080*/  SHF.R.U32.HI R3, RZ, 0x7, R0 ;  /* 0x00000007ff037819 */ /* 0x000fd60000011600 */
[----:B------:R-:W-:Y:S05]  /*0090*/  @!P0 BRA `(.L_x_1) ;  /* 0x0000000000208947 */ /* 0x000fea0003800000 */
[----:B------:R-:W-:Y:S02]  /*00a0*/  ULDC.64 UR4, c[0x0][0x198] ;  /* 0x0000660000047ab9 */ /* 0x000fe40000000a00 */
[----:B------:R-:W-:Y:S02]  /*00b0*/  UIADD3 UR6, UP0, UR4, 0x370, URZ ;  /* 0x0000037004067890 */ /* 0x000fe4000ff1e03f */
[----:B------:R-:W-:Y:S02]  /*00c0*/  UIADD3 UR4, UP1, UR4, 0x470, URZ ;  /* 0x0000047004047890 */ /* 0x000fe4000ff3e03f */
[----:B------:R-:W-:Y:S02]  /*00d0*/  UIADD3.X UR7, URZ, UR5, URZ, UP0, !UPT ;  /* 0x000000053f077290 */ /* 0x000fe400087fe43f */
[----:B------:R-:W-:-:S07]  /*00e0*/  UIADD3.X UR5, URZ, UR5, URZ, UP1, !UPT ;  /* 0x000000053f057290 */ /* 0x000fce0008ffe43f */
[----:B------:R0:W-:Y:S02]  /*00f0*/  UTMACCTL.PF [UR6] ;  /* 0x00000000060079b9 */ /* 0x0001e40008040000 */
[----:B------:R0:W-:Y:S02]  /*0100*/  UTMACCTL.PF [UR4] ;  /* 0x00000000040079b9 */ /* 0x0001e40008040000 */
[----:B0-----:R-:W-:Y:S01]  /*0110*/  NOP ;  /* 0x0000000000007918 */ /* 0x001fe20000000000 */
.L_x_1:
[----:B------:R-:W-:Y:S05]  /*0120*/  BSYNC B0 ;  /* 0x0000000000007941 */ /* 0x000fea0003800000 */
.L_x_0:
[----:B------:R-:W-:Y:S01]  /*0130*/  VOTEU.ANY UP0, P0 ;  /* 0x00000000003f7886 */ /* 0x000fe20000000100 */
[----:B------:R-:W0:Y:S01]  /*0140*/  SHFL.IDX PT, R3, R3, RZ, 0x1f ;  /* 0x00001fff03037589 */ /* 0x000e2200000e0000 */
[----:B------:R-:W-:Y:S01]  /*0150*/  UMOV UR4, 0x80 ;  /* 0x0000008000047882 */ /* 0x000fe20000000000 */
[----:B------:R-:W-:Y:S01]  /*0160*/  UMOV UR7, 0x100 ;  /* 0x0000010000077882 */ /* 0x000fe20000000000 */
[----:B------:R-:W-:Y:S01]  /*0170*/  VOTEU.ANY UP1, P0 ;  /* 0x00000000003f7886 */ /* 0x000fe20000020100 */
[----:B------:R-:W1:Y:S01]  /*0180*/  @UP0 S2UR UR8, SR_CgaCtaId ;  /* 0x00000000000809c3 */ /* 0x000e620000008800 */
[----:B------:R-:W2:Y:S01]  /*0190*/  SHFL.IDX PT, R4, R2, RZ, 0x1f ;  /* 0x00001fff02047589 */ /* 0x000ea200000e0000 */
[----:B------:R-:W-:Y:S01]  /*01a0*/  @UP0 UMOV UR6, 0x400 ;  /* 0x0000040000060882 */ /* 0x000fe20000000000 */
[----:B------:R-:W-:-:S04]  /*01b0*/  @UP0 UIADD3 UR4, -UR4, 0x100000, URZ ;  /* 0x0010000004040890 */ /* 0x000fc8000fffe13f */
[----:B------:R-:W-:Y:S02]  /*01c0*/  @UP0 USHF.L.U32 UR5, UR4, 0xb, URZ ;  /* 0x0000000b04050899 */ /* 0x000fe4000800063f */
[----:B------:R-:W-:Y:S01]  /*01d0*/  @UP0 USHF.L.U32 UR4, UR4, 0x1, URZ ;  /* 0x0000000104040899 */ /* 0x000fe2000800063f */
[----:B------:R-:W-:Y:S01]  /*01e0*/  VOTEU.ANY UP2, P0 ;  /* 0x00000000003f7886 */ /* 0x000fe20000040100 */
[----:B0-----:R-:W-:Y:S01]  /*01f0*/  R2UR UR9, R3 ;  /* 0x00000000030972ca */ /* 0x001fe200000e0000 */
[----:B-1----:R-:W-:Y:S01]  /*0200*/  @UP0 ULEA UR8, UR8, UR6, 0x18 ;  /* 0x0000000608080291 */ /* 0x002fe2000f8ec03f */
[----:B--2---:R-:W-:Y:S01]  /*0210*/  ISETP.NE.AND P1, PT, R4, RZ, PT ;  /* 0x000000ff0400720c */ /* 0x004fe20003f25270 */
[----:B------:R-:W-:-:S04]  /*0220*/  @UP0 UIADD3 UR6, -UR7, 0x100000, URZ ;  /* 0x0010000007060890 */ /* 0x000fc8000fffe13f */
[----:B------:R-:W-:Y:S02]  /*0230*/  @UP0 USHF.L.U32 UR7, UR6, 0xb, URZ ;  /* 0x0000000b06070899 */ /* 0x000fe4000800063f */
[----:B------:R-:W-:-:S04]  /*0240*/  @UP0 USHF.L.U32 UR6, UR6, 0x1, URZ ;  /* 0x0000000106060899 */ /* 0x000fc8000800063f */
[----:B------:R-:W-:Y:S01]  /*0250*/  UISETP.NE.AND UP0, UPT, UR9, URZ, UPT ;  /* 0x0000003f0900728c */ /* 0x000fe2000bf05270 */
[----:B------:R-:W0:Y:S02]  /*0260*/  FENCE.VIEW.ASYNC.S ;  /* 0x00000000000073c6 */ /* 0x000e240000000000 */
[----:B0-----:R0:W1:Y:S05]  /*0270*/  @UP1 SYNCS.EXCH.64 URZ, [UR8+0x38800], UR4 ;  /* 0x03880004083f15b2 */ /* 0x00106a0008000100 */
[----:B------:R0:W2:Y:S01]  /*0280*/  @UP2 SYNCS.EXCH.64 URZ, [UR8+0x38820], UR6 ;  /* 0x03882006083f25b2 */ /* 0x0000a20008000100 */
[----:B------:R-:W-:Y:S05]  /*0290*/  @P1 BRA `(.L_x_2) ;  /* 0x0000000000481947 */ /* 0x000fea0003800000 */
[----:B0-----:R-:W0:Y:S01]  /*02a0*/  S2UR UR5, SR_CgaCtaId ;  /* 0x00000000000579c3 */ /* 0x001e220000008800 */
[----:B------:R-:W-:Y:S01]  /*02b0*/  UMOV UR4, 0x400 ;  /* 0x0000040000047882 */ /* 0x000fe20000000000 */
[----:B------:R-:W-:Y:S01]  /*02c0*/  UMOV UR6, 0x1 ;  /* 0x0000000100067882 */ /* 0x000fe20000000000 */
[----:B------:R-:W-:Y:S01]  /*02d0*/  UMOV UR7, 0x2 ;  /* 0x0000000200077882 */ /* 0x000fe20000000000 */
[----:B------:R-:W-:Y:S01]  /*02e0*/  ELECT P0, URZ, PT ;  /* 0x00000000003f782f */ /* 0x000fe20003800000 */
[----:B0-----:R-:W-:Y:S02]  /*02f0*/  ULEA UR8, UR5, UR4, 0x18 ;  /* 0x0000000405087291 */ /* 0x001fe4000f8ec03f */
[----:B------:R-:W-:-:S04]  /*0300*/  UIADD3 UR4, -UR6, 0x100000, URZ ;  /* 0x0010000006047890 */ /* 0x000fc8000fffe13f */
[----:B------:R-:W-:Y:S02]  /*0310*/  USHF.L.U32 UR5, UR4, 0xb, URZ ;  /* 0x0000000b04057899 */ /* 0x000fe4000800063f */
[----:B------:R-:W-:Y:S02]  /*0320*/  USHF.L.U32 UR4, UR4, 0x1, URZ ;  /* 0x0000000104047899 */ /* 0x000fe4000800063f */
[----:B------:R-:W-:-:S04]  /*0330*/  UIADD3 UR6, -UR7, 0x100000, URZ ;  /* 0x0010000007067890 */ /* 0x000fc8000fffe13f */
[----:B------:R-:W-:Y:S02]  /*0340*/  USHF.L.U32 UR7, UR6, 0xb, URZ ;  /* 0x0000000b06077899 */ /* 0x000fe4000800063f */
[----:B------:R-:W-:Y:S01]  /*0350*/  USHF.L.U32 UR6, UR6, 0x1, URZ ;  /* 0x0000000106067899 */ /* 0x000fe2000800063f */
[----:B------:R-:W0:Y:S03]  /*0360*/  FENCE.VIEW.ASYNC.S ;  /* 0x00000000000073c6 */ /* 0x000e260000000000 */
[----:B0-----:R3:W4:Y:S08]  /*0370*/  SYNCS.EXCH.64 URZ, [UR8+0x38830], UR4 ;  /* 0x03883004083f75b2 */ /* 0x0017300008000100 */
[----:B------:R3:W0:Y:S01]  /*0380*/  SYNCS.EXCH.64 URZ, [UR8+0x38840], UR6 ;  /* 0x03884006083f75b2 */ /* 0x0006220008000100 */
[----:B------:R3:W0:Y:S01]  /*0390*/  SYNCS.EXCH.64 URZ, [UR8+0x38838], UR4 ;  /* 0x03883804083f75b2 */ /* 0x0006220008000100 */
[----:B------:R3:W0:Y:S02]  /*03a0*/  SYNCS.EXCH.64 URZ, [UR8+0x38848], UR6 ;  /* 0x03884806083f75b2 */ /* 0x0006240008000100 */
[----:B---3--:R-:W-:Y:S01]  /*03b0*/  NOP ;  /* 0x0000000000007918 */ /* 0x008fe20000000000 */
.L_x_2:
[----:B------:R-:W3:Y:S01]  /*03c0*/  SHFL.IDX PT, R3, R2, RZ, 0x1f ;  /* 0x00001fff02037589 */ /* 0x000ee200000e0000 */
[----:B------:R-:W-:Y:S01]  /*03d0*/  NOP ;  /* 0x0000000000007918 */ /* 0x000fe20000000000 */
[----:B---3--:R-:W-:-:S13]  /*03e0*/  ISETP.NE.AND P0, PT, R3, RZ, PT ;  /* 0x000000ff0300720c */ /* 0x008fda0003f05270 */
        /* <DEDUP_REMOVED lines=14> */
[----:B0-----:R3:W0:Y:S08]  /*04d0*/  SYNCS.EXCH.64 URZ, [UR8+0x38850], UR4 ;  /* 0x03885004083f75b2 */ /* 0x0016300008000100 */
[----:B------:R3:W0:Y:S01]  /*04e0*/  SYNCS.EXCH.64 URZ, [UR8+0x38860], UR6 ;  /* 0x03886006083f75b2 */ /* 0x0006220008000100 */
[----:B------:R3:W0:Y:S01]  /*04f0*/  SYNCS.EXCH.64 URZ, [UR8+0x38858], UR4 ;  /* 0x03885804083f75b2 */ /* 0x0006220008000100 */
[----:B------:R3:W0:Y:S02]  /*0500*/  SYNCS.EXCH.64 URZ, [UR8+0x38868], UR6 ;  /* 0x03886806083f75b2 */ /* 0x0006240008000100 */
[----:B---3--:R-:W-:Y:S01]  /*0510*/  NOP ;  /* 0x0000000000007918 */ /* 0x008fe20000000000 */
.L_x_3:
[----:B------:R-:W3:Y:S01]  /*0520*/  SHFL.IDX PT, R3, R2, RZ, 0x1f ;  /* 0x00001fff02037589 */ /* 0x000ee200000e0000 */
[----:B------:R-:W-:Y:S01]  /*0530*/  NOP ;  /* 0x0000000000007918 */ /* 0x000fe20000000000 */
[----:B---3--:R-:W-:-:S13]  /*0540*/  ISETP.NE.AND P0, PT, R3, RZ, PT ;  /* 0x000000ff0300720c */ /* 0x008fda0003f05270 */
[----:B------:R-:W-:Y:S05]  /*0550*/  @P0 BRA `(.L_x_4) ;  /* 0x0000000000380947 */ /* 0x000fea0003800000 */
[----:B0-----:R-:W0:Y:S01]  /*0560*/  S2UR UR5, SR_CgaCtaId ;  /* 0x00000000000579c3 */ /* 0x001e220000008800 */
[----:B------:R-:W-:Y:S01]  /*0570*/  UMOV UR4, 0x400 ;  /* 0x0000040000047882 */ /* 0x000fe20000000000 */
[----:B------:R-:W-:Y:S01]  /*0580*/  UMOV UR7, 0x1 ;  /* 0x0000000100077882 */ /* 0x000fe20000000000 */
[----:B------:R-:W-:Y:S01]  /*0590*/  ELECT P0, URZ, PT ;  /* 0x00000000003f782f */ /* 0x000fe20003800000 */
[----:B0-----:R-:W-:Y:S02]  /*05a0*/  ULEA UR6, UR5, UR4, 0x18 ;  /* 0x0000000405067291 */ /* 0x001fe4000f8ec03f */
[----:B------:R-:W-:-:S04]  /*05b0*/  UIADD3 UR4, -UR7, 0x100000, URZ ;  /* 0x0010000007047890 */ /* 0x000fc8000fffe13f */
[----:B------:R-:W-:Y:S02]  /*05c0*/  USHF.L.U32 UR5, UR4, 0xb, URZ ;  /* 0x0000000b04057899 */ /* 0x000fe4000800063f */
[----:B------:R-:W-:Y:S01]  /*05d0*/  USHF.L.U32 UR4, UR4, 0x1, URZ ;  /* 0x0000000104047899 */ /* 0x000fe2000800063f */
[----:B------:R-:W0:Y:S11]  /*05e0*/  FENCE.VIEW.ASYNC.S ;  /* 0x00000000000073c6 */ /* 0x000e360000000000 */
[----:B0-----:R3:W0:Y:S01]  /*05f0*/  SYNCS.EXCH.64 URZ, [UR6+0x38870], UR4 ;  /* 0x03887004063f75b2 */ /* 0x0016220008000100 */
[----:B------:R3:W0:Y:S01]  /*0600*/  SYNCS.EXCH.64 URZ, [UR6+0x38880], UR4 ;  /* 0x03888004063f75b2 */ /* 0x0006220008000100 */
[----:B------:R3:W0:Y:S01]  /*0610*/  SYNCS.EXCH.64 URZ, [UR6+0x38878], UR4 ;  /* 0x03887804063f75b2 */ /* 0x0006220008000100 */
[----:B------:R3:W0:Y:S02]  /*0620*/  SYNCS.EXCH.64 URZ, [UR6+0x38888], UR4 ;  /* 0x03888804063f75b2 */ /* 0x0006240008000100 */
[----:B---3--:R-:W-:Y:S01]  /*0630*/  NOP ;  /* 0x0000000000007918 */ /* 0x008fe20000000000 */
.L_x_4:
        /* <DEDUP_REMOVED lines=22> */
.L_x_5:
        /* <DEDUP_REMOVED lines=22> */
.L_x_6:
[----:B0-----:R-:W-:Y:S01]  /*0900*/  UMOV UR4, 0x1 ;  /* 0x0000000100047882 */ /* 0x001fe20000000000 */
[----:B------:R-:W-:Y:S01]  /*0910*/  PLOP3.LUT P0, PT, PT, PT, UP0, 0x80, 0x0 ;  /* 0x000000000000781c */ /* 0x000fe20003f0f008 */
[----:B------:R-:W-:Y:S01]  /*0920*/  USEL UR4, UR4, 0x2, !UP0 ;  /* 0x0000000204047887 */ /* 0x000fe2000c000000 */
[----:B------:R-:W-:-:S05]  /*0930*/  NOP ;  /* 0x0000000000007918 */ /* 0x000fca0000000000 */
[----:B------:R-:W-:-:S05]  /*0940*/  IMAD.U32 R3, RZ, RZ, UR4 ;  /* 0x00000004ff037e24 */ /* 0x000fca000f8e00ff */
[----:B------:R0:W-:Y:S01]  /*0950*/  STL [R1+0x34], R3 ;  /* 0x0000340301007387 */ /* 0x0001e20000100800 */
[----:B-12-4-:R-:W-:Y:S06]  /*0960*/  BAR.SYNC.DEFER_BLOCKING 0x0 ;  /* 0x0000000000007b1d */ /* 0x016fec0000010000 */
[----:B------:R-:W-:Y:S05]  /*0970*/  @!P0 BRA `(.L_x_7) ;  /* 0x000000b4003c8947 */ /* 0x000fea0003800000 */
.L_x_8:
[----:B------:R-:W-:-:S08]  /*0980*/  NOP ;  /* 0x0000000000007918 */ /* 0x000fd00000000000 */
[----:B------:R-:W1:Y:S02]  /*0990*/  USETMAXREG.TRY_ALLOC.CTAPOOL UP0, 0xf0 ;  /* 0x000000f0000079c8 */ /* 0x000e640008000600 */
[----:B-1----:R-:W-:-:S13]  /*09a0*/  PLOP3.LUT P0, PT, PT, PT, UP0, 0x80, 0x0 ;  /* 0x000000000000781c */ /* 0x002fda0003f0f008 */
[----:B------:R-:W-:Y:S05]  /*09b0*/  @!P0 BRA `(.L_x_8) ;  /* 0xfffffffc00f08947 */ /* 0x000fea000383ffff */
[----:B------:R-:W1:Y:S08]  /*09c0*/  S2UR UR4, SR_CTAID.X ;  /* 0x00000000000479c3 */ /* 0x000e700000002500 */
[----:B------:R-:W-:Y:S08]  /*09d0*/  BAR.ARV 0x8, 0x180 ;  /* 0x0206000000007b1d */ /* 0x000ff00000002000 */
[----:B------:R-:W1:Y:S02]  /*09e0*/  LDC R2, c[0x0][0xc34] ;  /* 0x00030d00ff027b82 */ /* 0x000e640000000800 */
[----:B-1----:R-:W-:-:S13]  /*09f0*/  ISETP.LE.AND P0, PT, R2, UR4, PT ;  /* 0x0000000402007c0c */ /* 0x002fda000bf03270 */
[----:B------:R-:W-:Y:S05]  /*0a00*/  @P0 EXIT ;  /* 0x000000000000094d */ /* 0x000fea0003800000 */
[----:B0-----:R-:W2:Y:S01]  /*0a10*/  LDL R3, [R1+0x34] ;  /* 0x0000340001037983 */ /* 0x001ea20000100800 */
[----:B------:R-:W-:Y:S01]  /*0a20*/  VIADD R0, R0, 0xffffff80 ;  /* 0xffffff8000007836 */ /* 0x000fe20000000000 */
[----:B------:R-:W-:Y:S01]  /*0a30*/  UMOV UR60, URZ ;  /* 0x0000003f003c7c82 */ /* 0x000fe20008000000 */
[----:B------:R-:W-:Y:S01]  /*0a40*/  IMAD.U32 R212, RZ, RZ, UR4 ;  /* 0x00000004ffd47e24 */ /* 0x000fe2000f8e00ff */
[----:B------:R-:W-:Y:S02]  /*0a50*/  UMOV UR4, URZ ;  /* 0x0000003f00047c82 */ /* 0x000fe40008000000 */
[----:B------:R-:W-:Y:S02]  /*0a60*/  IMAD.U32 R214, RZ, RZ, UR4 ;  /* 0x00000004ffd67e24 */ /* 0x000fe4000f8e00ff */
[----:B------:R-:W-:Y:S01]  /*0a70*/  IMAD.U32 R16, RZ, RZ, UR4 ;  /* 0x00000004ff107e24 */ /* 0x000fe2000f8e00ff */
[----:B--2---:R-:W-:Y:S02]  /*0a80*/  R2UR UR5, R3 ;  /* 0x00000000030572ca */ /* 0x004fe400000e0000 */
[----:B------:R-:W-:-:S04]  /*0a90*/  SHF.R.S32.HI R3, RZ, 0x1f, R0 ;  /* 0x0000001fff037819 */ /* 0x000fc80000011400 */
[CC--:B------:R-:W-:Y:S02]  /*0aa0*/  LEA.HI R2, R3.reuse, R0.reuse, RZ, 0x7 ;  /* 0x0000000003027211 */ /* 0x0c0fe400078f38ff */
[CC--:B------:R-:W-:Y:S02]  /*0ab0*/  LEA.HI R6, R3.reuse, R0.reuse, RZ, 0x5 ;  /* 0x0000000003067211 */ /* 0x0c0fe400078f28ff */
[----:B------:R-:W-:Y:S02]  /*0ac0*/  LOP3.LUT R5, R2, 0xffffff80, RZ, 0xc0, !PT ;  /* 0xffffff8002057812 */ /* 0x000fe400078ec0ff */
[CC--:B------:R-:W-:Y:S01]  /*0ad0*/  LEA.HI R4, R3.reuse, R0.reuse, RZ, 0x4 ;  /* 0x0000000003047211 */ /* 0x0c0fe200078f20ff */
[----:B------:R-:W-:Y:S01]  /*0ae0*/  IMAD.SHL.U32 R6, R6, 0x20, RZ ;  /* 0x0000002006067824 */ /* 0x000fe200078e00ff */
[CC--:B------:R-:W-:Y:S01]  /*0af0*/  LEA.HI R7, R3.reuse, R0.reuse, RZ, 0x2 ;  /* 0x0000000003077211 */ /* 0x0c0fe200078f10ff */
[----:B------:R-:W-:Y:S01]  /*0b00*/  IMAD.IADD R218, R0, 0x1, -R5 ;  /* 0x0000000100da7824 */ /* 0x000fe200078e0a05 */
[----:B------:R-:W-:Y:S01]  /*0b10*/  LEA.HI R213, R3, R0, RZ, 0x3 ;  /* 0x0000000003d57211 */ /* 0x000fe200078f18ff */
[----:B------:R-:W-:Y:S01]  /*0b20*/  ULOP3.LUT UR5, UR5, 0x1, URZ, 0xfc, !UPT ;  /* 0x0000000105057892 */ /* 0x000fe2000f8efc3f */
[----:B------:R-:W-:-:S02]  /*0b30*/  LOP3.LUT R13, R7, 0xfffffffc, RZ, 0xc0, !PT ;  /* 0xfffffffc070d7812 */ /* 0x000fc400078ec0ff */
[----:B------:R-:W-:Y:S02]  /*0b40*/  SHF.R.S32.HI R5, RZ, 0x1f, R218 ;  /* 0x0000001fff057819 */ /* 0x000fe400000114da */
[----:B------:R-:W-:Y:S01]  /*0b50*/  SHF.R.S32.HI R219, RZ, 0x7, R2 ;  /* 0x00000007ffdb7819 */ /* 0x000fe20000011402 */
[----:B------:R-:W-:Y:S01]  /*0b60*/  IMAD.IADD R13, R0, 0x1, -R13 ;  /* 0x00000001000d7824 */ /* 0x000fe200078e0a0d */
[----:B------:R-:W-:Y:S01]  /*0b70*/  LEA.HI R3, R5, R218, RZ, 0x2 ;  /* 0x000000da05037211 */ /* 0x000fe200078f10ff */
[----:B------:R-:W-:Y:S01]  /*0b80*/  IMAD.U32 R226, RZ, RZ, UR5 ;  /* 0x00000005ffe27e24 */ /* 0x000fe2000f8e00ff */
[----:B------:R-:W-:Y:S02]  /*0b90*/  LOP3.LUT R7, R4, 0x3fffff0, RZ, 0xc0, !PT ;  /* 0x03fffff004077812 */ /* 0x000fe400078ec0ff */
[--C-:B------:R-:W-:Y:S02]  /*0ba0*/  SHF.R.S32.HI R8, RZ, 0x2, R3.reuse ;  /* 0x00000002ff087819 */ /* 0x100fe40000011403 */
[----:B------:R-:W-:Y:S01]  /*0bb0*/  SHF.R.S32.HI R11, RZ, 0x1f, R3 ;  /* 0x0000001fff0b7819 */ /* 0x000fe20000011403 */
[----:B------:R-:W-:Y:S01]  /*0bc0*/  IMAD.IADD R7, R0, 0x1, -R7 ;  /* 0x0000000100077824 */ /* 0x000fe200078e0a07 */
[----:B------:R-:W-:-:S02]  /*0bd0*/  LOP3.LUT R23, R213, 0xfffffff8, RZ, 0xc0, !PT ;  /* 0xfffffff8d5177812 */ /* 0x000fc400078ec0ff */
[----:B------:R-:W-:Y:S02]  /*0be0*/  LEA.HI R11, R11, R8, RZ, 0x3 ;  /* 0x000000080b0b7211 */ /* 0x000fe400078f18ff */
[----:B------:R-:W-:Y:S01]  /*0bf0*/  SHF.R.S32.HI R9, RZ, 0x4, R4 ;  /* 0x00000004ff097819 */ /* 0x000fe20000011404 */
[----:B------:R-:W-:Y:S01]  /*0c00*/  IMAD.IADD R23, R0, 0x1, -R23 ;  /* 0x0000000100177824 */ /* 0x000fe200078e0a17 */
[----:B------:R-:W-:Y:S02]  /*0c10*/  LOP3.LUT R11, R11, 0xfffffff8, RZ, 0xc0, !PT ;  /* 0xfffffff80b0b7812 */ /* 0x000fe400078ec0ff */
[----:B------:R-:W-:Y:S01]  /*0c20*/  LEA.HI R2, R2, R219, RZ, 0x1 ;  /* 0x000000db02027211 */ /* 0x000fe200078f08ff */
[----:B------:R-:W-:Y:S01]  /*0c30*/  IMAD.SHL.U32 R17, R23, 0x8, RZ ;  /* 0x0000000817117824 */ /* 0x000fe200078e00ff */
[----:B------:R-:W-:Y:S01]  /*0c40*/  LEA.HI R5, R5, R218, RZ, 0x5 ;  /* 0x000000da05057211 */ /* 0x000fe200078f28ff */
[----:B------:R-:W-:Y:S01]  /*0c50*/  IMAD.IADD R8, R8, 0x1, -R11 ;  /* 0x0000000108087824 */ /* 0x000fe200078e0a0b */
[----:B------:R-:W-:Y:S01]  /*0c60*/  LEA.HI R4, R4, R9, RZ, 0x1 ;  /* 0x0000000904047211 */ /* 0x000fe200078f08ff */
[----:B------:R-:W-:Y:S01]  /*0c70*/  VIADD R22, R17, 0x40 ;  /* 0x0000004011167836 */ /* 0x000fe20000000000 */
[----:B------:R-:W-:Y:S01]  /*0c80*/  LEA.HI R0, R13, R13, RZ, 0x1 ;  /* 0x0000000d0d007211 */ /* 0x000fe200078f08ff */
[C---:B------:R-:W-:Y:S01]  /*0c90*/  VIADD R19, R17.reuse, 0x80 ;  /* 0x0000008011137836 */ /* 0x040fe20000000000 */
[----:B------:R-:W-:Y:S01]  /*0ca0*/  LOP3.LUT R2, R2, 0x3fffffe, RZ, 0xc0, !PT ;  /* 0x03fffffe02027812 */ /* 0x000fe200078ec0ff */
[----:B------:R-:W-:Y:S01]  /*0cb0*/  VIADD R18, R17, 0xc0 ;  /* 0x000000c011127836 */ /* 0x000fe20000000000 */
[----:B------:R-:W-:-:S02]  /*0cc0*/  SHF.R.S32.HI R5, RZ, 0x5, R5 ;  /* 0x00000005ff057819 */ /* 0x000fc40000011405 */
[----:B------:R-:W-:Y:S01]  /*0cd0*/  LOP3.LUT R6, R6, 0xfffffc00, RZ, 0xc0, !PT ;  /* 0xfffffc0006067812 */ /* 0x000fe200078ec0ff */
[----:B------:R-:W-:Y:S01]  /*0ce0*/  IMAD.IADD R2, R219, 0x1, -R2 ;  /* 0x00000001db027824 */ /* 0x000fe200078e0a02 */
[----:B------:R-:W-:Y:S01]  /*0cf0*/  LOP3.LUT R4, R4, 0x1ffffffe, RZ, 0xc0, !PT ;  /* 0x1ffffffe04047812 */ /* 0x000fe200078ec0ff */
[----:B------:R-:W-:Y:S01]  /*0d00*/  IMAD R5, R5, 0x10, R8 ;  /* 0x0000001005057824 */ /* 0x000fe200078e0208 */
[----:B------:R-:W-:Y:S01]  /*0d10*/  LOP3.LUT R3, R3, 0x7ffffffc, RZ, 0xc0, !PT ;  /* 0x7ffffffc03037812 */ /* 0x000fe200078ec0ff */
[----:B------:R-:W-:Y:S01]  /*0d20*/  IMAD R7, R7, 0x40, R6 ;  /* 0x0000004007077824 */ /* 0x000fe200078e0206 */
[----:B------:R-:W-:Y:S01]  /*0d30*/  LOP3.LUT R0, R0, 0x1ffffffe, RZ, 0xc0, !PT ;  /* 0x1ffffffe00007812 */ /* 0x000fe200078ec0ff */
[----:B------:R-:W-:Y:S01]  /*0d40*/  IMAD.IADD R4, R9, 0x1, -R4 ;  /* 0x0000000109047824 */ /* 0x000fe200078e0a04 */
[----:B------:R-:W-:Y:S01]  /*0d50*/  SHF.R.S32.HI R213, RZ, 0x3, R213 ;  /* 0x00000003ffd57819 */ /* 0x000fe200000114d5 */
[----:B------:R-:W-:Y:S01]  /*0d60*/  IMAD.MOV.U32 R6, RZ, RZ, -0x2 ;  /* 0xfffffffeff067424 */ /* 0x000fe200078e00ff */
[----:B------:R-:W-:Y:S01]  /*0d70*/  SHF.R.S32.HI R229, RZ, 0x1f, R22 ;  /* 0x0000001fffe57819 */ /* 0x000fe20000011416 */
[----:B------:R-:W-:Y:S01]  /*0d80*/  IMAD.IADD R3, R218, 0x1, -R3 ;  /* 0x00000001da037824 */ /* 0x000fe200078e0a03 */
[----:B------:R-:W-:Y:S01]  /*0d90*/  SHF.R.S32.HI R228, RZ, 0x1f, R19 ;  /* 0x0000001fffe47819 */ /* 0x000fe20000011413 */
[----:B------:R-:W-:Y:S01]  /*0da0*/  IMAD.IADD R221, R13, 0x1, -R0 ;  /* 0x000000010ddd7824 */ /* 0x000fe200078e0a00 */
[----:B------:R-:W-:Y:S01]  /*0db0*/  SHF.R.S32.HI R227, RZ, 0x1f, R18 ;  /* 0x0000001fffe37819 */ /* 0x000fe20000011412 */
[----:B------:R-:W-:-:S02]  /*0dc0*/  IMAD R220, R2, 0x40, R5 ;  /* 0x0000004002dc7824 */ /* 0x000fc400078e0205 */
[----:B------:R-:W-:Y:S02]  /*0dd0*/  IMAD R224, R4, 0x8, R7 ;  /* 0x0000000804e07824 */ /* 0x000fe400078e0207 */
[----:B------:R-:W-:Y:S02]  /*0de0*/  IMAD R225, R3, R6, 0x50 ;  /* 0x0000005003e17424 */ /* 0x000fe400078e0206 */
[----:B------:R-:W-:-:S07]  /*0df0*/  IMAD R221, R221, 0x8, R220 ;  /* 0x00000008dddd7824 */ /* 0x000fce00078e02dc */
.L_x_37:
[----:B------:R-:W0:Y:S01]  /*0e00*/  SHFL.IDX PT, R0, R219, RZ, 0x1f ;  /* 0x00001fffdb007589 */ /* 0x000e2200000e0000 */
[----:B-1----:R-:W1:Y:S01]  /*0e10*/  S2UR UR4, SR_CgaCtaId ;  /* 0x00000000000479c3 */ /* 0x002e620000008800 */
[----:B------:R-:W-:Y:S01]  /*0e20*/  ULDC.64 UR6, c[0x0][0x418] ;  /* 0x0001060000067ab9 */ /* 0x000fe20000000a00 */
[----:B------:R-:W-:Y:S01]  /*0e30*/  ULDC UR5, c[0x0][0xc38] ;  /* 0x00030e0000057ab9 */ /* 0x000fe20000000800 */
[----:B------:R-:W-:Y:S01]  /*0e40*/  UISETP.NE.U32.AND UP0, UPT, UR6, URZ, UPT ;  /* 0x0000003f0600728c */ /* 0x000fe2000bf05070 */
[----:B------:R-:W-:Y:S01]  /*0e50*/  R2UR UR13, R212 ;  /* 0x00000000d40d72ca */ /* 0x000fe200000e0000 */
[----:B------:R-:W-:Y:S02]  /*0e60*/  UISETP.NE.AND UP1, UPT, UR5, 0x1, UPT ;  /* 0x000000010500788c */ /* 0x000fe4000bf25270 */
[----:B------:R-:W-:Y:S01]  /*0e70*/  UISETP.NE.AND.EX UP0, UPT, UR7, URZ, UPT, UP0 ;  /* 0x0000003f0700728c */ /* 0x000fe2000bf05300 */
[----:B------:R-:W-:Y:S01]  /*0e80*/  ULDC UR5, c[0x0][0xc44] ;  /* 0x0003110000057ab9 */ /* 0x000fe20000000800 */
[----:B------:R-:W-:Y:S01]  /*0e90*/  UMOV UR36, 0x400 ;  /* 0x0000040000247882 */ /* 0x000fe20000000000 */
[----:B------:R-:W-:Y:S01]  /*0ea0*/  UISETP.NE.AND UP2, UPT, UR5, 0x1, UPT ;  /* 0x000000010500788c */ /* 0x000fe2000bf45270 */
[----:B------:R-:W-:Y:S01]  /*0eb0*/  ULDC UR61, c[0x0][0x424] ;  /* 0x00010900003d7ab9 */ /* 0x000fe20000000800 */
[----:B------:R-:W-:Y:S01]  /*0ec0*/  ULDC UR10, c[0x0][0x2f0] ;  /* 0x0000bc00000a7ab9 */ /* 0x000fe20000000800 */
[----:B------:R-:W-:-:S03]  /*0ed0*/  USEL UR61, UR61, 0x1, UP0 ;  /* 0x000000013d3d7887 */ /* 0x000fc60008000000 */
[----:B------:R-:W-:Y:S01]  /*0ee0*/  @UP1 ULDC UR12, c[0x0][0xc40] ;  /* 0x00031000000c1ab9 */ /* 0x000fe20000000800 */
[----:B------:R-:W-:Y:S01]  /*0ef0*/  UMOV UR14, UR13 ;  /* 0x0000000d000e7c82 */ /* 0x000fe20008000000 */
[----:B------:R-:W-:-:S03]  /*0f00*/  UIMAD UR61, UR61, UR10, URZ ;  /* 0x0000000a3d3d72a4 */ /* 0x000fc6000f8e023f */
[----:B------:R-:W-:Y:S01]  /*0f10*/  @UP2 ULDC.64 UR8, c[0x0][0xc48] ;  /* 0x0003120000082ab9 */ /* 0x000fe20000000a00 */
[----:B0-----:R-:W-:Y:S01]  /*0f20*/  R2UR UR6, R0 ;  /* 0x00000000000672ca */ /* 0x001fe200000e0000 */
[----:B-1----:R-:W-:-:S03]  /*0f30*/  ULEA UR36, UR4, UR36, 0x18 ;  /* 0x0000002404247291 */ /* 0x002fc6000f8ec03f */
[----:B------:R-:W-:Y:S01]  /*0f40*/  @UP1 ULDC UR4, c[0x0][0xc3c] ;  /* 0x00030f0000041ab9 */ /* 0x000fe20000000800 */
[----:B------:R-:W-:Y:S02]  /*0f50*/  UIADD3 UR11, UR36, 0x14400, URZ ;  /* 0x00014400240b7890 */ /* 0x000fe4000fffe03f */
[----:B------:R-:W-:Y:S02]  /*0f60*/  UIMAD.WIDE.U32 UR4, UR13, UR4, URZ ;  /* 0x000000040d0472a5 */ /* 0x000fe4000f8e003f */
[----:B------:R-:W-:Y:S02]  /*0f70*/  ULOP3.LUT UP0, URZ, UR11, 0x9f, URZ, 0xc0, !UPT ;  /* 0x0000009f0b3f7892 */ /* 0x000fe4000f80c03f */
[----:B------:R-:W-:Y:S02]  /*0f80*/  @UP1 USHF.R.U32.HI UR14, URZ, UR12, UR5 ;  /* 0x0000000c3f0e1299 */ /* 0x000fe40008011605 */
[----:B------:R-:W-:Y:S02]  /*0f90*/  ULEA.HI UR7, UR6, UR6, URZ, 0x1 ;  /* 0x0000000606077291 */ /* 0x000fe4000f8f083f */
[----:B------:R-:W-:Y:S01]  /*0fa0*/  UIMAD.WIDE.U32 UR4, UR14, UR8, URZ ;  /* 0x000000080e0472a5 */ /* 0x000fe2000f8e003f */
[----:B------:R-:W-:Y:S01]  /*0fb0*/  PLOP3.LUT P0, PT, PT, PT, UP0, 0x80, 0x0 ;  /* 0x000000000000781c */ /* 0x000fe20003f0f008 */
[----:B------:R-:W-:Y:S01]  /*0fc0*/  ULOP3.LUT UR7, UR7, 0x1e, URZ, 0xc0, !UPT ;  /* 0x0000001e07077892 */ /* 0x000fe2000f8ec03f */
[----:B------:R-:W-:Y:S01]  /*0fd0*/  IMAD.U32 R216, RZ, RZ, UR14 ;  /* 0x0000000effd87e24 */ /* 0x000fe2000f8e00ff */
[----:B------:R-:W-:Y:S01]  /*0fe0*/  UMOV UR10, UR14 ;  /* 0x0000000e000a7c82 */ /* 0x000fe20008000000 */
[----:B------:R-:W-:-:S02]  /*0ff0*/  @UP2 USHF.R.U32.HI UR10, URZ, UR9, UR5 ;  /* 0x000000093f0a2299 */ /* 0x000fc40008011605 */
[----:B------:R-:W-:Y:S02]  /*1000*/  UIADD3 UR7, UR6, -UR7, URZ ;  /* 0x8000000706077290 */ /* 0x000fe4000fffe03f */
[----:B------:R-:W-:Y:S02]  /*1010*/  UIADD3 UR6, UR61, 0x4f, URZ ;  /* 0x0000004f3d067890 */ /* 0x000fe4000fffe03f */
[----:B------:R-:W-:Y:S01]  /*1020*/  ULEA UR8, UR7, UR11, 0xd ;  /* 0x0000000b07087291 */ /* 0x000fe2000f8e683f */
[----:B------:R-:W-:Y:S01]  /*1030*/  MOV R215, UR10 ;  /* 0x0000000a00d77c02 */ /* 0x000fe20008000f00 */
[----:B------:R-:W-:Y:S02]  /*1040*/  UIMAD.WIDE UR6, UR6, 0x66666667, URZ ;  /* 0x66666667060678a5 */ /* 0x000fe4000f8e023f */
[----:B------:R-:W-:Y:S02]  /*1050*/  USHF.R.U32.HI UR8, URZ, 0x4, UR8 ;  /* 0x000000043f087899 */ /* 0x000fe40008011608 */
[----:B------:R-:W-:-:S02]  /*1060*/  USHF.R.U32.HI UR4, URZ, 0x1f, UR7 ;  /* 0x0000001f3f047899 */ /* 0x000fc40008011607 */
[----:B------:R-:W-:Y:S02]  /*1070*/  ULOP3.LUT UR37, UR8, 0x3fff, URZ, 0xc0, !UPT ;  /* 0x00003fff08257892 */ /* 0x000fe4000f8ec03f */
[----:B------:R-:W-:-:S03]  /*1080*/  ULEA.HI.SX32 UR5, UR7, UR4, 0x1b ;  /* 0x0000000407057291 */ /* 0x000fc6000f8fda3f */
[----:B------:R-:W-:Y:S02]  /*1090*/  UMOV UR4, UR13 ;  /* 0x0000000d00047c82 */ /* 0x000fe40008000000 */
[----:B------:R-:W-:Y:S02]  /*10a0*/  IMAD.U32 R217, RZ, RZ, UR4 ;  /* 0x00000004ffd97e24 */ /* 0x000fe4000f8e00ff */
[----:B------:R-:W-:Y:S01]  /*10b0*/  IMAD.U32 R152, RZ, RZ, UR5 ;  /* 0x00000005ff987e24 */ /* 0x000fe2000f8e00ff */
[----:B---3--:R-:W-:Y:S06]  /*10c0*/  @!P0 BRA `(.L_x_9) ;  /* 0x0000000000408947 */ /* 0x008fec0003800000 */
[----:B------:R-:W-:Y:S01]  /*10d0*/  MOV R0, 0x0 ;  /* 0x0000000000007802 */ /* 0x000fe20000000f00 */
[----:B------:R-:W-:Y:S01]  /*10e0*/  ULDC.64 UR4, c[0x4][0xa8] ;  /* 0x01002a0000047ab9 */ /* 0x000fe20000000a00 */
[----:B------:R-:W-:Y:S01]  /*10f0*/  ULDC.64 UR6, c[0x4][0x28] ;  /* 0x01000a0000067ab9 */ /* 0x000fe20000000a00 */
[----:B------:R-:W-:Y:S01]  /*1100*/  IMAD.U32 R4, RZ, RZ, UR4 ;  /* 0x00000004ff047e24 */ /* 0x000fe2000f8e00ff */
[----:B------:R0:W1:Y:S01]  /*1110*/  LDC.64 R2, c[0x4][R0] ;  /* 0x0100000000027b82 */ /* 0x0000620000000a00 */
[----:B------:R-:W-:Y:S01]  /*1120*/  IMAD.U32 R5, RZ, RZ, UR5 ;  /* 0x00000005ff057e24 */ /* 0x000fe2000f8e00ff */
[----:B------:R-:W-:Y:S01]  /*1130*/  ULDC.64 UR4, c[0x4][0xb0] ;  /* 0x01002c0000047ab9 */ /* 0x000fe20000000a00 */
[----:B------:R-:W-:Y:S02]  /*1140*/  IMAD.U32 R10, RZ, RZ, UR6 ;  /* 0x00000006ff0a7e24 */ /* 0x000fe4000f8e00ff */
[----:B------:R-:W-:Y:S02]  /*1150*/  IMAD.U32 R6, RZ, RZ, UR4 ;  /* 0x00000004ff067e24 */ /* 0x000fe4000f8e00ff */
[----:B------:R-:W-:-:S02]  /*1160*/  IMAD.U32 R7, RZ, RZ, UR5 ;  /* 0x00000005ff077e24 */ /* 0x000fc4000f8e00ff */
[----:B------:R-:W-:Y:S02]  /*1170*/  IMAD.U32 R11, RZ, RZ, UR7 ;  /* 0x00000007ff0b7e24 */ /* 0x000fe4000f8e00ff */
[----:B------:R-:W-:Y:S02]  /*1180*/  IMAD.MOV.U32 R8, RZ, RZ, 0x70 ;  /* 0x00000070ff087424 */ /* 0x000fe400078e00ff */
[----:B------:R-:W-:Y:S02]  /*1190*/  IMAD.MOV.U32 R12, RZ, RZ, 0x1 ;  /* 0x00000001ff0c7424 */ /* 0x000fe400078e00ff */
[----:B0-----:R-:W-:-:S07]  /*11a0*/  IMAD.MOV.U32 R13, RZ, RZ, RZ ;  /* 0x000000ffff0d7224 */ /* 0x001fce00078e00ff */
[----:B------:R-:W-:-:S07]  /*11b0*/  LEPC R20, `(.L_x_9) ;  /* 0x000000001014794e */ /* 0x000fce0000000000 */
[----:B-1----:R-:W-:Y:S05]  /*11c0*/  CALL.ABS.NOINC R2 ;  /* 0x0000000002007343 */ /* 0x002fea0003c00000 */
.L_x_9:
[----:B------:R-:W-:Y:S02]  /*11d0*/  R2UR UR4, R214 ;  /* 0x00000000d60472ca */ /* 0x000fe400000e0000 */
[----:B------:R-:W-:-:S11]  /*11e0*/  R2UR UR5, R226 ;  /* 0x00000000e20572ca */ /* 0x000fd600000e0000 */
[----:B------:R-:W-:Y:S02]  /*11f0*/  ULOP3.LUT UR4, UR4, 0x1, URZ, 0xc0, !UPT ;  /* 0x0000000104047892 */ /* 0x000fe4000f8ec03f */
[----:B------:R-:W-:-:S04]  /*1200*/  IMAD.U32 R2, RZ, RZ, UR5 ;  /* 0x00000005ff027e24 */ /* 0x000fc8000f8e00ff */
[----:B------:R-:W-:Y:S01]  /*1210*/  IMAD.U32 R0, RZ, RZ, UR4 ;  /* 0x00000004ff007e24 */ /* 0x000fe2000f8e00ff */
[----:B------:R-:W-:-:S04]  /*1220*/  ISETP.NE.AND P0, PT, R2, 0x3, PT ;  /* 0x000000030200780c */ /* 0x000fc80003f05270 */
[----:B------:R-:W-:-:S04]  /*1230*/  SHF.L.U32 R0, R0, 0x1f, RZ ;  /* 0x0000001f00007819 */ /* 0x000fc800000006ff */
[----:B------:R-:W0:Y:S02]  /*1240*/  SYNCS.PHASECHK.TRANS64.TRYWAIT P1, [UR36+0x38800], R0 ;  /* 0x03880000ff0075a7 */ /* 0x000e240008020164 */
[----:B0-----:R-:W-:Y:S05]  /*1250*/  @!P1 BRA `(.L_x_10) ;  /* 0x000000f800a09947 */ /* 0x001fea0003800000 */
.L_x_138:
[----:B------:R-:W-:Y:S05]  /*1260*/  @!P0 BRA `(.L_x_11) ;  /* 0x0000000000048947 */ /* 0x000fea0003800000 */
[----:B------:R-:W-:Y:S01]  /*1270*/  BPT.TRAP 0x1 ;  /* 0x000000040000795c */ /* 0x000fe20000300000 */
.L_x_11:
[----:B------:R-:W-:Y:S01]  /*1280*/  R2UR UR4, R16 ;  /* 0x00000000100472ca */ /* 0x000fe200000e0000 */
[----:B0-----:R-:W-:-:S05]  /*1290*/  IMAD.U32 R0, RZ, RZ, UR60 ;  /* 0x0000003cff007e24 */ /* 0x001fca000f8e00ff */
[----:B------:R-:W-:-:S07]  /*12a0*/  LEA R0, R0, UR36, 0x3 ;  /* 0x0000002400007c11 */ /* 0x000fce000f8e18ff */
[----:B------:R-:W-:-:S05]  /*12b0*/  IMAD.U32 R3, RZ, RZ, UR4 ;  /* 0x00000004ff037e24 */ /* 0x000fca000f8e00ff */
[----:B------:R-:W-:-:S04]  /*12c0*/  SHF.L.U32 R3, R3, 0x1f, RZ ;  /* 0x0000001f03037819 */ /* 0x000fc800000006ff */
[----:B------:R0:W1:Y:S01]  /*12d0*/  SYNCS.PHASECHK.TRANS64.TRYWAIT P2, [R0+URZ+0x38830], R3 ;  /* 0x03883003000075a7 */ /* 0x000062000804017f */
[----:B------:R-:W-:Y:S05]  /*12e0*/  @!P0 BRA `(.L_x_12) ;  /* 0x0000000000048947 */ /* 0x000fea0003800000 */
[----:B------:R-:W-:Y:S01]  /*12f0*/  BPT.TRAP 0x1 ;  /* 0x000000040000795c */ /* 0x000fe20000300000 */
.L_x_12:
[----:B------:R-:W2:Y:S01]  /*1300*/  S2R R2, SR_TID.X ;  /* 0x0000000000027919 */ /* 0x000ea20000002100 */
[----:B------:R-:W-:Y:S01]  /*1310*/  IMAD.MOV.U32 R151, RZ, RZ, RZ ;  /* 0x000000ffff977224 */ /* 0x000fe200078e00ff */
[----:B--2---:R-:W-:-:S04]  /*1320*/  LOP3.LUT R2, R2, 0x7f, RZ, 0xc0, !PT ;  /* 0x0000007f02027812 */ /* 0x004fc800078ec0ff */
[----:B------:R-:W-:Y:S01]  /*1330*/  ISETP.NE.AND P1, PT, R2, RZ, PT ;  /* 0x000000ff0200720c */ /* 0x000fe20003f25270 */
[----:B-1----:R-:W-:-:S12]  /*1340*/  @P2 BRA `(.L_x_13) ;  /* 0x0000000000082947 */ /* 0x002fd80003800000 */
[----:B------:R-:W1:Y:S02]  /*1350*/  SYNCS.PHASECHK.TRANS64.TRYWAIT P2, [R0+URZ+0x38830], R3 ;  /* 0x03883003000075a7 */ /* 0x000e64000804017f */
[----:B-1----:R-:W-:Y:S05]  /*1360*/  @!P2 BRA `(.L_x_14) ;  /* 0x000000f80074a947 */ /* 0x002fea0003800000 */
.L_x_13:
[----:B------:R-:W-:Y:S05]  /*1370*/  WARPSYNC.ALL ;  /* 0x0000000000007948 */ /* 0x000fea0003800000 */
[----:B------:R-:W-:Y:S01]  /*1380*/  UIADD3 UR36, UR36, 0x24400, URZ ;  /* 0x0002440024247890 */ /* 0x000fe2000fffe03f */
[----:B------:R-:W-:Y:S01]  /*1390*/  WARPGROUP.ARRIVE ;  /* 0x00000000000079c5 */ /* 0x000fe20000000000 */
[----:B------:R-:W-:Y:S01]  /*13a0*/  ULOP3.LUT UR5, UR37, 0x10000, URZ, 0xfc, !UPT ;  /* 0x0001000025057892 */ /* 0x000fe2000f8efc3f */
[----:B------:R-:W-:Y:S01]  /*13b0*/  VIADD R2, R225, UR61 ;  /* 0x0000003de1027c36 */ /* 0x000fe20008000000 */
[----:B------:R-:W-:Y:S01]  /*13c0*/  USHF.R.U32.HI UR36, URZ, 0x4, UR36 ;  /* 0x000000043f247899 */ /* 0x000fe20008011624 */
[----:B------:R-:W-:Y:S01]  /*13d0*/  P2R R21, PR, RZ, 0x1 ;  /* 0x00000001ff157803 */ /* 0x000fe20000000000 */
[----:B------:R-:W-:Y:S01]  /*13e0*/  UMOV UR9, 0x40000040 ;  /* 0x4000004000097882 */ /* 0x000fe20000000000 */
[----:B------:R-:W-:Y:S01]  /*13f0*/  UMOV UR11, 0x40000040 ;  /* 0x40000040000b7882 */ /* 0x000fe20000000000 */
[----:B------:R-:W-:Y:S01]  /*1400*/  ULOP3.LUT UR36, UR36, 0x3fff, URZ, 0xc0, !UPT ;  /* 0x00003fff24247892 */ /* 0x000fe2000f8ec03f */
[----:B------:R-:W-:Y:S01]  /*1410*/  IMAD.U32 R13, RZ, RZ, UR9 ;  /* 0x00000009ff0d7e24 */ /* 0x000fe2000f8e00ff */
[----:B------:R-:W-:Y:S01]  /*1420*/  UMOV UR8, UR5 ;  /* 0x0000000500087c82 */ /* 0x000fe20008000000 */
[----:B------:R-:W-:Y:S01]  /*1430*/  UMOV UR15, UR9 ;  /* 0x00000009000f7c82 */ /* 0x000fe20008000000 */
[----:B------:R-:W-:Y:S01]  /*1440*/  ULOP3.LUT UR4, UR36, 0x10000, URZ, 0xfc, !UPT ;  /* 0x0001000024047892 */ /* 0x000fe2000f8efc3f */
[----:B------:R-:W-:Y:S01]  /*1450*/  IMAD.U32 R12, RZ, RZ, UR8 ;  /* 0x00000008ff0c7e24 */ /* 0x000fe2000f8e00ff */
[----:B------:R-:W-:Y:S01]  /*1460*/  UMOV UR14, UR8 ;  /* 0x00000008000e7c82 */ /* 0x000fe20008000000 */
[----:B------:R-:W-:Y:S01]  /*1470*/  UIADD3 UR7, UR5, 0x2, URZ ;  /* 0x0000000205077890 */ /* 0x000fe2000fffe03f */
[----:B01----:R-:W-:Y:S01]  /*1480*/  @!P1 VIADD R0, R0, 0x38840 ;  /* 0x0003884000009836 */ /* 0x003fe20000000000 */
[----:B------:R-:W-:Y:S01]  /*1490*/  UMOV UR17, 0x40000040 ;  /* 0x4000004000117882 */ /* 0x000fe20000000000 */
[----:B------:R-:W-:Y:S01]  /*14a0*/  IMAD.U32 R15, RZ, RZ, UR4 ;  /* 0x00000004ff0f7e24 */ /* 0x000fe2000f8e00ff */
[----:B------:R-:W-:Y:S01]  /*14b0*/  UIMAD UR4, UR60, 0xa00, UR4 ;  /* 0x00000a003c0478a4 */ /* 0x000fe2000f8e0204 */
[----:B------:R-:W-:Y:S01]  /*14c0*/  IMAD.U32 R11, RZ, RZ, UR17 ;  /* 0x00000011ff0b7e24 */ /* 0x000fe2000f8e00ff */
[----:B------:R-:W-:Y:S01]  /*14d0*/  UMOV UR19, 0x40000040 ;  /* 0x4000004000137882 */ /* 0x000fe20000000000 */
[----:B------:R-:W-:Y:S01]  /*14e0*/  UMOV UR16, UR7 ;  /* 0x0000000700107c82 */ /* 0x000fe20008000000 */
[----:B------:R-:W-:Y:S01]  /*14f0*/  UIADD3 UR6, UR4, 0x200, URZ ;  /* 0x0000020004067890 */ /* 0x000fe2000fffe03f */
[----:B------:R-:W-:Y:S01]  /*1500*/  IMAD.U32 R10, RZ, RZ, UR16 ;  /* 0x00000010ff0a7e24 */ /* 0x000fe2000f8e00ff */
[----:B------:R-:W-:Y:S01]  /*1510*/  UIADD3 UR12, UR4, 0x2, URZ ;  /* 0x00000002040c7890 */ /* 0x000fe2000fffe03f */
[----:B------:R-:W-:Y:S01]  /*1520*/  @!P1 PRMT R0, RZ, 0x654, R0 ;  /* 0x00000654ff009816 */ /* 0x000fe20000000000 */
[----:B------:R-:W-:Y:S01]  /*1530*/  UMOV UR10, UR4 ;  /* 0x00000004000a7c82 */ /* 0x000fe20008000000 */
[----:B------:R-:W-:Y:S01]  /*1540*/  UIADD3 UR7, UR5, 0x4, URZ ;  /* 0x0000000405077890 */ /* 0x000fe2000fffe03f */
[----:B------:R-:W-:Y:S01]  /*1550*/  HGMMA.64x16x16.F32.BF16 R56, gdesc[UR8], RZ, !UPT, gsb0 ;  /* 0x00200000083879f0 */ /* 0x000fe2000c0018ff */
[----:B------:R-:W-:Y:S01]  /*1560*/  UIADD3 UR10, UR4, 0x80, URZ ;  /* 0x00000080040a7890 */ /* 0x000fe2000fffe03f */
[--C-:B------:R-:W-:Y:S01]  /*1570*/  IMAD.MOV.U32 R150, RZ, RZ, R151.reuse ;  /* 0x000000ffff967224 */ /* 0x100fe200078e0097 */
[----:B------:R-:W-:Y:S01]  /*1580*/  UMOV UR8, UR14 ;  /* 0x0000000e00087c82 */ /* 0x000fe20008000000 */
[----:B------:R-:W-:Y:S01]  /*1590*/  UMOV UR9, UR15 ;  /* 0x0000000f00097c82 */ /* 0x000fe20008000000 */
[----:B------:R-:W-:Y:S01]  /*15a0*/  UMOV UR11, 0x40000040 ;  /* 0x40000040000b7882 */ /* 0x000fe20000000000 */
[----:B------:R-:W-:Y:S01]  /*15b0*/  UMOV UR18, UR12 ;  /* 0x0000000c00127c82 */ /* 0x000fe20008000000 */
[----:B------:R-:W-:Y:S01]  /*15c0*/  UIADD3 UR12, UR4, 0x4, URZ ;  /* 0x00000004040c7890 */ /* 0x000fe2000fffe03f */
[--C-:B------:R-:W-:Y:S01]  /*15d0*/  IMAD.MOV.U32 R149, RZ, RZ, R151.reuse ;  /* 0x000000ffff957224 */ /* 0x100fe200078e0097 */
[----:B------:R-:W-:Y:S01]  /*15e0*/  UMOV UR13, 0x40000040 ;  /* 0x40000040000d7882 */ /* 0x000fe20000000000 */
[----:B------:R-:W-:Y:S01]  /*15f0*/  UIADD3 UR20, UR5, 0x404, URZ ;  /* 0x0000040405147890 */ /* 0x000fe2000fffe03f */
[--C-:B------:R-:W-:Y:S01]  /*1600*/  IMAD.MOV.U32 R148, RZ, RZ, R151.reuse ;  /* 0x000000ffff947224 */ /* 0x100fe200078e0097 */
[----:B------:R-:W-:Y:S01]  /*1610*/  UIADD3 UR22, UR4, 0x284, URZ ;  /* 0x0000028404167890 */ /* 0x000fe2000fffe03f */
[--C-:B------:R-:W-:Y:S01]  /*1620*/  IMAD.MOV.U32 R147, RZ, RZ, R151.reuse ;  /* 0x000000ffff937224 */ /* 0x100fe200078e0097 */
[----:B------:R-:W-:Y:S01]  /*1630*/  UMOV UR21, 0x40000040 ;  /* 0x4000004000157882 */ /* 0x000fe20000000000 */
        /* <DEDUP_REMOVED lines=34> */
[----:B------:R-:W-:Y:S01]  /*1860*/  IMAD.MOV.U32 R135, RZ, RZ, R151 ;  /* 0x000000ffff877224 */ /* 0x000fe200078e0097 */
[----:B------:R-:W-:Y:S01]  /*1870*/  UMOV UR45, 0x40000040 ;  /* 0x40000040002d7882 */ /* 0x000fe20000000000 */
[----:B------:R-:W-:Y:S01]  /*1880*/  UMOV UR47, 0x40000040 ;  /* 0x40000040002f7882 */ /* 0x000fe20000000000 */
[----:B------:R-:W-:-:S02]  /*1890*/  WARPGROUP.DEPBAR.LE gsb0, 0x0 ;  /* 0x00008000000079c5 */ /* 0x000fc40000010000 */
[----:B------:R-:W-:Y:S01]  /*18a0*/  WARPGROUP.ARRIVE ;  /* 0x00000000000079c5 */ /* 0x000fe20000000000 */
[----:B------:R-:W-:Y:S01]  /*18b0*/  UIADD3 UR48, UR5, 0xc02, URZ ;  /* 0x00000c0205307890 */ /* 0x000fe2000fffe03f */
[--C-:B------:R-:W-:Y:S01]  /*18c0*/  IMAD.MOV.U32 R134, RZ, RZ, R151.reuse ;  /* 0x000000ffff867224 */ /* 0x100fe200078e0097 */
[----:B------:R-:W-:Y:S01]  /*18d0*/  UIADD3 UR50, UR4, 0x782, URZ ;  /* 0x0000078204327890 */ /* 0x000fe2000fffe03f */
[--C-:B------:R-:W-:Y:S01]  /*18e0*/  IMAD.MOV.U32 R133, RZ, RZ, R151.reuse ;  /* 0x000000ffff857224 */ /* 0x100fe200078e0097 */
[----:B------:R-:W-:Y:S01]  /*18f0*/  UMOV UR49, 0x40000040 ;  /* 0x4000004000317882 */ /* 0x000fe20000000000 */
[----:B------:R-:W-:Y:S01]  /*1900*/  HGMMA.64x16x16.F32.BF16 R48, gdesc[UR8], RZ, !UPT, gsb0 ;  /* 0x00200000083079f0 */ /* 0x000fe2000c0018ff */
[----:B------:R-:W-:Y:S01]  /*1910*/  UIADD3 UR10, UR4, 0x100, URZ ;  /* 0x00000100040a7890 */ /* 0x000fe2000fffe03f */
[--C-:B------:R-:W-:Y:S01]  /*1920*/  IMAD.MOV.U32 R132, RZ, RZ, R151.reuse ;  /* 0x000000ffff847224 */ /* 0x100fe200078e0097 */
[----:B------:R-:W-:Y:S01]  /*1930*/  UMOV UR8, UR14 ;  /* 0x0000000e00087c82 */ /* 0x000fe20008000000 */
[----:B------:R-:W-:Y:S01]  /*1940*/  UMOV UR9, UR15 ;  /* 0x0000000f00097c82 */ /* 0x000fe20008000000 */
        /* <DEDUP_REMOVED lines=8> */
[----:B------:R-:W-:Y:S01]  /*19d0*/  UMOV UR57, 0x40000040 ;  /* 0x4000004000397882 */ /* 0x000fe20000000000 */
[----:B------:R-:W-:Y:S01]  /*19e0*/  UMOV UR59, 0x40000040 ;  /* 0x40000040003b7882 */ /* 0x000fe20000000000 */
[----:B------:R-:W-:Y:S01]  /*19f0*/  IMAD.U32 R7, RZ, RZ, UR57 ;  /* 0x00000039ff077e24 */ /* 0x000fe2000f8e00ff */
[----:B------:R-:W-:Y:S01]  /*1a00*/  UISETP.GE.AND UP0, UPT, UR61, 0x51, UPT ;  /* 0x000000513d00788c */ /* 0x000fe2000bf06270 */
[--C-:B------:R-:W-:Y:S01]  /*1a10*/  IMAD.MOV.U32 R129, RZ, RZ, R151.reuse ;  /* 0x000000ffff817224 */ /* 0x100fe200078e0097 */
[-C--:B------:R-:W-:Y:S01]  /*1a20*/  MOV R127, R151.reuse ;  /* 0x00000097007f7202 */ /* 0x080fe20000000f00 */
[--C-:B------:R-:W-:Y:S01]  /*1a30*/  IMAD.MOV.U32 R128, RZ, RZ, R151.reuse ;  /* 0x000000ffff807224 */ /* 0x100fe200078e0097 */
[-C--:B------:R-:W-:Y:S01]  /*1a40*/  MOV R100, R151.reuse ;  /* 0x0000009700647202 */ /* 0x080fe20000000f00 */
[--C-:B------:R-:W-:Y:S01]  /*1a50*/  IMAD.MOV.U32 R126, RZ, RZ, R151.reuse ;  /* 0x000000ffff7e7224 */ /* 0x100fe200078e0097 */
[----:B------:R-:W-:Y:S01]  /*1a60*/  MOV R73, R151 ;  /* 0x0000009700497202 */ /* 0x000fe20000000f00 */
[----:B------:R-:W-:-:S02]  /*1a70*/  IMAD.MOV.U32 R125, RZ, RZ, R151 ;  /* 0x000000ffff7d7224 */ /* 0x000fc400078e0097 */
[--C-:B------:R-:W-:Y:S02]  /*1a80*/  IMAD.MOV.U32 R124, RZ, RZ, R151.reuse ;  /* 0x000000ffff7c7224 */ /* 0x100fe400078e0097 */
[--C-:B------:R-:W-:Y:S02]  /*1a90*/  IMAD.MOV.U32 R123, RZ, RZ, R151.reuse ;  /* 0x000000ffff7b7224 */ /* 0x100fe400078e0097 */
[--C-:B------:R-:W-:Y:S02]  /*1aa0*/  IMAD.MOV.U32 R122, RZ, RZ, R151.reuse ;  /* 0x000000ffff7a7224 */ /* 0x100fe400078e0097 */
[--C-:B------:R-:W-:Y:S02]  /*1ab0*/  IMAD.MOV.U32 R121, RZ, RZ, R151.reuse ;  /* 0x000000ffff797224 */ /* 0x100fe400078e0097 */
[--C-:B------:R-:W-:Y:S02]  /*1ac0*/  IMAD.MOV.U32 R120, RZ, RZ, R151.reuse ;  /* 0x000000ffff787224 */ /* 0x100fe400078e0097 */
        /* <DEDUP_REMOVED lines=8> */
[--C-:B------:R-:W-:Y:S01]  /*1b50*/  IMAD.MOV.U32 R111, RZ, RZ, R151.reuse ;  /* 0x000000ffff6f7224 */ /* 0x100fe200078e0097 */
[----:B------:R-:W-:Y:S02]  /*1b60*/  WARPGROUP.DEPBAR.LE gsb0, 0x0 ;  /* 0x00008000000079c5 */ /* 0x000fe40000010000 */
[----:B------:R-:W-:Y:S01]  /*1b70*/  WARPGROUP.ARRIVE ;  /* 0x00000000000079c5 */ /* 0x000fe20000000000 */
[--C-:B------:R-:W-:Y:S02]  /*1b80*/  IMAD.MOV.U32 R110, RZ, RZ, R151.reuse ;  /* 0x000000ffff6e7224 */ /* 0x100fe400078e0097 */
[--C-:B------:R-:W-:Y:S02]  /*1b90*/  IMAD.MOV.U32 R109, RZ, RZ, R151.reuse ;  /* 0x000000ffff6d7224 */ /* 0x100fe400078e0097 */
[--C-:B------:R-:W-:Y:S01]  /*1ba0*/  IMAD.MOV.U32 R108, RZ, RZ, R151.reuse ;  /* 0x000000ffff6c7224 */ /* 0x100fe200078e0097 */
[----:B------:R-:W-:Y:S01]  /*1bb0*/  HGMMA.64x16x16.F32.BF16 R40, gdesc[UR8], RZ, !UPT, gsb0 ;  /* 0x00200000082879f0 */ /* 0x000fe2000c0018ff */
[----:B------:R-:W-:Y:S01]  /*1bc0*/  UIADD3 UR10, UR4, 0x180, URZ ;  /* 0x00000180040a7890 */ /* 0x000fe2000fffe03f */
[--C-:B------:R-:W-:Y:S01]  /*1bd0*/  IMAD.MOV.U32 R107, RZ, RZ, R151.reuse ;  /* 0x000000ffff6b7224 */ /* 0x100fe200078e0097 */
[----:B------:R-:W-:Y:S01]  /*1be0*/  UMOV UR8, UR14 ;  /* 0x0000000e00087c82 */ /* 0x000fe20008000000 */
[----:B------:R-:W-:Y:S01]  /*1bf0*/  UMOV UR9, UR15 ;  /* 0x0000000f00097c82 */ /* 0x000fe20008000000 */
[----:B------:R-:W-:Y:S01]  /*1c00*/  UMOV UR11, 0x40000040 ;  /* 0x40000040000b7882 */ /* 0x000fe20000000000 */
        /* <DEDUP_REMOVED lines=22> */
[--C-:B------:R-:W-:Y:S01]  /*1d70*/  IMAD.MOV.U32 R83, RZ, RZ, R151.reuse ;  /* 0x000000ffff537224 */ /* 0x100fe200078e0097 */
[----:B------:R-:W-:Y:S02]  /*1d80*/  WARPGROUP.DEPBAR.LE gsb0, 0x0 ;  /* 0x00008000000079c5 */ /* 0x000fe40000010000 */
[----:B------:R-:W-:Y:S01]  /*1d90*/  WARPGROUP.ARRIVE ;  /* 0x00000000000079c5 */ /* 0x000fe20000000000 */
[----:B------:R-:W-:-:S02]  /*1da0*/  IMAD.MOV.U32 R82, RZ, RZ, R151 ;  /* 0x000000ffff527224 */ /* 0x000fc400078e0097 */
[--C-:B------:R-:W-:Y:S02]  /*1db0*/  IMAD.MOV.U32 R81, RZ, RZ, R151.reuse ;  /* 0x000000ffff517224 */ /* 0x100fe400078e0097 */
[--C-:B------:R-:W-:Y:S01]  /*1dc0*/  IMAD.MOV.U32 R80, RZ, RZ, R151.reuse ;  /* 0x000000ffff507224 */ /* 0x100fe200078e0097 */
[----:B------:R-:W-:Y:S01]  /*1dd0*/  HGMMA.64x16x16.F32.BF16 R32, gdesc[UR8], RZ, !UPT, gsb0 ;  /* 0x00200000082079f0 */ /* 0x000fe2000c0018ff */
[----:B------:R-:W-:Y:S01]  /*1de0*/  UMOV UR8, UR14 ;  /* 0x0000000e00087c82 */ /* 0x000fe20008000000 */
[----:B------:R-:W-:Y:S01]  /*1df0*/  UMOV UR9, UR15 ;  /* 0x0000000f00097c82 */ /* 0x000fe20008000000 */
[----:B------:R-:W-:Y:S01]  /*1e00*/  UMOV UR10, UR6 ;  /* 0x00000006000a7c82 */ /* 0x000fe20008000000 */
[----:B------:R-:W-:Y:S01]  /*1e10*/  UMOV UR11, 0x40000040 ;  /* 0x40000040000b7882 */ /* 0x000fe20000000000 */
[----:B------:R-:W-:Y:S01]  /*1e20*/  UMOV UR14, UR16 ;  /* 0x00000010000e7c82 */ /* 0x000fe20008000000 */
[----:B------:R-:W-:Y:S01]  /*1e30*/  UMOV UR15, UR17 ;  /* 0x00000011000f7c82 */ /* 0x000fe20008000000 */
[----:B------:R-:W-:Y:S01]  /*1e40*/  UIADD3 UR6, UR4, 0x202, URZ ;  /* 0x0000020204067890 */ /* 0x000fe2000fffe03f */
        /* <DEDUP_REMOVED lines=14> */
[----:B------:R-:W-:Y:S01]  /*1f30*/  IMAD.MOV.U32 R64, RZ, RZ, R151 ;  /* 0x000000ffff407224 */ /* 0x000fe200078e0097 */
[----:B------:R-:W-:Y:S02]  /*1f40*/  WARPGROUP.DEPBAR.LE gsb0, 0x0 ;  /* 0x00008000000079c5 */ /* 0x000fe40000010000 */
[----:B------:R-:W-:-:S06]  /*1f50*/  WARPGROUP.ARRIVE ;  /* 0x00000000000079c5 */ /* 0x000fcc0000000000 */
[----:B------:R-:W-:Y:S01]  /*1f60*/  HGMMA.64x16x16.F32.BF16 R24, gdesc[UR8], RZ, !UPT, gsb0 ;  /* 0x00200000081879f0 */ /* 0x000fe2000c0018ff */
[----:B------:R-:W-:Y:S01]  /*1f70*/  UIADD3 UR10, UR4, 0x82, URZ ;  /* 0x00000082040a7890 */ /* 0x000fe2000fffe03f */
[----:B------:R-:W-:Y:S01]  /*1f80*/  UMOV UR8, UR14 ;  /* 0x0000000e00087c82 */ /* 0x000fe20008000000 */
[----:B------:R-:W-:Y:S01]  /*1f90*/  UMOV UR9, UR15 ;  /* 0x0000000f00097c82 */ /* 0x000fe20008000000 */
[----:B------:R-:W-:Y:S01]  /*1fa0*/  UMOV UR11, 0x40000040 ;  /* 0x40000040000b7882 */ /* 0x000fe20000000000 */
[----:B------:R-:W-:Y:S02]  /*1fb0*/  WARPGROUP.DEPBAR.LE gsb0, 0x0 ;  /* 0x00008000000079c5 */ /* 0x000fe40000010000 */
[----:B------:R-:W-:-:S06]  /*1fc0*/  WARPGROUP.ARRIVE ;  /* 0x00000000000079c5 */ /* 0x000fcc0000000000 */
[----:B------:R-:W-:Y:S01]  /*1fd0*/  HGMMA.64x16x16.F32.BF16 R56, gdesc[UR16], R56, gsb0 ;  /* 0x00200000103879f0 */ /* 0x000fe20008001838 */
[----:B------:R-:W-:Y:S01]  /*1fe0*/  UMOV UR16, UR7 ;  /* 0x0000000700107c82 */ /* 0x000fe20008000000 */
[----:B------:R-:W-:Y:S01]  /*1ff0*/  UMOV UR17, 0x40000040 ;  /* 0x4000004000117882 */ /* 0x000fe20000000000 */
[----:B------:R-:W-:Y:S01]  /*2000*/  UMOV UR18, UR12 ;  /* 0x0000000c00127c82 */ /* 0x000fe20008000000 */
[----:B------:R-:W-:Y:S01]  /*2010*/  UMOV UR19, 0x40000040 ;  /* 0x4000004000137882 */ /* 0x000fe20000000000 */
[----:B------:R-:W-:Y:S01]  /*2020*/  UIADD3 UR7, UR5, 0x6, URZ ;  /* 0x0000000605077890 */ /* 0x000fe2000fffe03f */
[----:B------:R-:W-:Y:S01]  /*2030*/  IMAD.U32 R8, RZ, RZ, UR16 ;  /* 0x00000010ff087e24 */ /* 0x000fe2000f8e00ff */
[----:B------:R-:W-:Y:S01]  /*2040*/  UIADD3 UR12, UR4, 0x6, URZ ;  /* 0x00000006040c7890 */ /* 0x000fe2000fffe03f */
[----:B------:R-:W-:Y:S01]  /*2050*/  IMAD.U32 R9, RZ, RZ, UR17 ;  /* 0x00000011ff097e24 */ /* 0x000fe2000f8e00ff */
[----:B------:R-:W-:Y:S02]  /*2060*/  WARPGROUP.DEPBAR.LE gsb0, 0x0 ;  /* 0x00008000000079c5 */ /* 0x000fe40000010000 */
[----:B------:R-:W-:-:S06]  /*2070*/  WARPGROUP.ARRIVE ;  /* 0x00000000000079c5 */ /* 0x000fcc0000000000 */
[----:B------:R-:W-:Y:S01]  /*2080*/  HGMMA.64x16x16.F32.BF16 R48, gdesc[UR8], R48, gsb0 ;  /* 0x00200000083079f0 */ /* 0x000fe20008001830 */
[----:B------:R-:W-:Y:S01]  /*2090*/  UIADD3 UR10, UR4, 0x102, URZ ;  /* 0x00000102040a7890 */ /* 0x000fe2000fffe03f */
[----:B------:R-:W-:Y:S01]  /*20a0*/  UMOV UR8, UR14 ;  /* 0x0000000e00087c82 */ /* 0x000fe20008000000 */
[----:B------:R-:W-:Y:S01]  /*20b0*/  UMOV UR9, UR15 ;  /* 0x0000000f00097c82 */ /* 0x000fe20008000000 */
[----:B------:R-:W-:Y:S01]  /*20c0*/  UMOV UR11, 0x40000040 ;  /* 0x40000040000b7882 */ /* 0x000fe20000000000 */
        /* <DEDUP_REMOVED lines=11> */
[----:B------:R-:W-:Y:S01]  /*2180*/  UMOV UR9, UR15 ;  /* 0x0000000f00097c82 */ /* 0x000fe20008000000 */
[----:B------:R-:W-:Y:S01]  /*2190*/  UMOV UR10, UR6 ;  /* 0x00000006000a7c82 */ /* 0x000fe20008000000 */
[----:B------:R-:W-:Y:S01]  /*21a0*/  UMOV UR11, 0x40000040 ;  /* 0x40000040000b7882 */ /* 0x000fe20000000000 */
[----:B------:R-:W-:Y:S01]  /*21b0*/  UMOV UR14, UR16 ;  /* 0x00000010000e7c82 */ /* 0x000fe20008000000 */
[----:B------:R-:W-:Y:S01]  /*21c0*/  UMOV UR15, UR17 ;  /* 0x00000011000f7c82 */ /* 0x000fe20008000000 */
[----:B------:R-:W-:Y:S01]  /*21d0*/  UIADD3 UR6, UR4, 0x204, URZ ;  /* 0x0000020404067890 */ /* 0x000fe2000fffe03f */
        /* <DEDUP_REMOVED lines=10> */
[----:B------:R-:W-:Y:S02]  /*2280*/  UIADD3 UR16, UR5, 0x402, URZ ;  /* 0x0000040205107890 */ /* 0x000fe4000fffe03f */
[----:B------:R-:W-:Y:S01]  /*2290*/  UIADD3 UR18, UR4, 0x282, URZ ;  /* 0x0000028204127890 */ /* 0x000fe2000fffe03f */
[----:B------:R-:W-:Y:S01]  /*22a0*/  UMOV UR17, 0x40000040 ;  /* 0x4000004000117882 */ /* 0x000fe20000000000 */
        /* <DEDUP_REMOVED lines=22> */
[----:B------:R-:W-:Y:S02]  /*2410*/  UIADD3 UR6, UR4, 0x206, URZ ;  /* 0x0000020604067890 */ /* 0x000fe4000fffe03f */
[----:B------:R-:W-:Y:S01]  /*2420*/  UIADD3 UR14, UR4, 0x280, URZ ;  /* 0x00000280040e7890 */ /* 0x000fe2000fffe03f */
        /* <DEDUP_REMOVED lines=8> */
[----:B------:R-:W-:Y:S02]  /*24b0*/  UIADD3 UR12, UR5, 0x400, URZ ;  /* 0x00000400050c7890 */ /* 0x000fe4000fffe03f */
[----:B------:R-:W-:-:S07]  /*24c0*/  UIADD3 UR7, UR4, 0x786, URZ ;  /* 0x0000078604077890 */ /* 0x000fce000fffe03f */
[----:B------:R-:W-:Y:S01]  /*24d0*/  UMOV UR58, UR7 ;  /* 0x00000007003a7c82 */ /* 0x000fe20008000000 */
[----:B------:R-:W-:Y:S01]  /*24e0*/  UMOV UR7, 0x40000040 ;  /* 0x4000004000077882 */ /* 0x000fe20000000000 */
[----:B------:R-:W-:Y:S02]  /*24f0*/  WARPGROUP.DEPBAR.LE gsb0, 0x0 ;  /* 0x00008000000079c5 */ /* 0x000fe40000010000 */
[----:B------:R-:W-:-:S06]  /*2500*/  WARPGROUP.ARRIVE ;  /* 0x00000000000079c5 */ /* 0x000fcc0000000000 */
[----:B------:R-:W-:Y:S01]  /*2510*/  HGMMA.64x16x16.F32.BF16 R56, gdesc[UR8], R56, gsb0 ;  /* 0x00200000083879f0 */ /* 0x000fe20008001838 */
[----:B------:R-:W-:Y:S01]  /*2520*/  UIADD3 UR10, UR4, 0x86, URZ ;  /* 0x00000086040a7890 */ /* 0x000fe2000fffe03f */
        /* <DEDUP_REMOVED lines=14> */
[----:B------:R-:W-:Y:S01]  /*2610*/  UMOV UR10, UR6 ;  /* 0x00000006000a7c82 */ /* 0x000fe20008000000 */
[----:B------:R-:W-:Y:S01]  /*2620*/  UMOV UR11, 0x40000040 ;  /* 0x40000040000b7882 */ /* 0x000fe20000000000 */
[----:B------:R-:W-:Y:S01]  /*2630*/  UIADD3 UR6, UR4, 0x480, URZ ;  /* 0x0000048004067890 */ /* 0x000fe2000fffe03f */
[----:B------:R-:W-:Y:S02]  /*2640*/  WARPGROUP.DEPBAR.LE gsb0, 0x0 ;  /* 0x00008000000079c5 */ /* 0x000fe40000010000 */
[----:B------:R-:W-:-:S06]  /*2650*/  WARPGROUP.ARRIVE ;  /* 0x00000000000079c5 */ /* 0x000fcc0000000000 */
[----:B------:R-:W-:Y:S01]  /*2660*/  HGMMA.64x16x16.F32.BF16 R24, gdesc[UR8], R24, gsb0 ;  /* 0x00200000081879f0 */ /* 0x000fe20008001818 */
[----:B------:R-:W-:Y:S02]  /*2670*/  UMOV UR11, UR57 ;  /* 0x00000039000b7c82 */ /* 0x000fe40008000000 */
        /* <DEDUP_REMOVED lines=24> */
[----:B------:R-:W-:-:S13]  /*2800*/  R2UR UR15, R152 ;  /* 0x00000000980f72ca */ /* 0x000fda00000e0000 */
[----:B------:R-:W-:-:S05]  /*2810*/  MOV R3, UR15 ;  /* 0x0000000f00037c02 */ /* 0x000fca0008000f00 */
[----:B------:R-:W-:-:S05]  /*2820*/  IMAD R2, R3, -0x50, R2 ;  /* 0xffffffb003027824 */ /* 0x000fca00078e0202 */
[C---:B------:R-:W-:Y:S02]  /*2830*/  ISETP.GT.AND P6, PT, R2.reuse, RZ, PT ;  /* 0x000000ff0200720c */ /* 0x040fe40003fc4270 */
[C---:B------:R-:W-:Y:S02]  /*2840*/  ISETP.GT.AND P5, PT, R2.reuse, 0x1, PT ;  /* 0x000000010200780c */ /* 0x040fe40003fa4270 */
[C---:B------:R-:W-:Y:S02]  /*2850*/  ISETP.GT.AND P4, PT, R2.reuse, 0x8, PT ;  /* 0x000000080200780c */ /* 0x040fe40003f84270 */
[C---:B------:R-:W-:Y:S02]  /*2860*/  ISETP.GT.AND P3, PT, R2.reuse, 0x9, PT ;  /* 0x000000090200780c */ /* 0x040fe40003f64270 */
[----:B------:R-:W-:Y:S01]  /*2870*/  ISETP.GT.AND P2, PT, R2, 0x10, PT ;  /* 0x000000100200780c */ /* 0x000fe20003f44270 */
        /* <DEDUP_REMOVED lines=23> */
[----:B------:R-:W-:Y:S03]  /*29f0*/  HGMMA.64x16x16.F32.BF16 R24, gdesc[UR16], R24, gsb0 ;  /* 0x00200000101879f0 */ /* 0x000fe60008001818 */
        /* <DEDUP_REMOVED lines=188> */
[----:B------:R-:W-:Y:S02]  /*35c0*/  UIADD3 UR6, UR5, 0xc06, URZ ;  /* 0x00000c0605067890 */ /* 0x000fe4000fffe03f */
[----:B------:R-:W-:-:S05]  /*35d0*/  UIADD3 UR5, UR4, 0x984, URZ ;  /* 0x0000098404057890 */ /* 0x000fca000fffe03f */
[----:B------:R-:W-:Y:S01]  /*35e0*/  UMOV UR56, UR6 ;  /* 0x0000000600387c82 */ /* 0x000fe20008000000 */
[----:B------:R-:W-:Y:S01]  /*35f0*/  UIADD3 UR6, UR4, 0x986, URZ ;  /* 0x0000098604067890 */ /* 0x000fe2000fffe03f */
[----:B------:R-:W-:Y:S01]  /*3600*/  IMAD.U32 R6, RZ, RZ, UR56 ;  /* 0x00000038ff067e24 */ /* 0x000fe2000f8e00ff */
[----:B------:R-:W-:Y:S01]  /*3610*/  UMOV UR10, UR56 ;  /* 0x00000038000a7c82 */ /* 0x000fe20008000000 */
        /* <DEDUP_REMOVED lines=35> */
[----:B------:R-:W-:Y:S01]  /*3850*/  WARPGROUP.ARRIVE ;  /* 0x00000000000079c5 */ /* 0x000fe20000000000 */
[----:B------:R-:W-:Y:S02]  /*3860*/  FSEL R56, R56, -INF , P6 ;  /* 0xff80000038387808 */ /* 0x000fe40003000000 */
[----:B------:R-:W-:-:S02]  /*3870*/  FSEL R57, R57, -INF , P5 ;  /* 0xff80000039397808 */ /* 0x000fc40002800000 */
[----:B------:R-:W-:Y:S01]  /*3880*/  FSEL R60, R60, -INF , P4 ;  /* 0xff8000003c3c7808 */ /* 0x000fe20002000000 */
[----:B------:R-:W-:Y:S01]  /*3890*/  HGMMA.64x16x16.F32.BF16 R48, gdesc[UR56], R48, gsb0 ;  /* 0x00200000383079f0 */ /* 0x000fe20008001830 */
[----:B------:R-:W-:Y:S01]  /*38a0*/  UIADD3 UR58, UR4, 0x886, URZ ;  /* 0x00000886043a7890 */ /* 0x000fe2000fffe03f */
[----:B------:R-:W-:Y:S01]  /*38b0*/  FMNMX.FTZ R3, R56, R57, !PT ;  /* 0x0000003938037209 */ /* 0x000fe20007810000 */
[----:B------:R-:W-:Y:S01]  /*38c0*/  UMOV UR56, UR10 ;  /* 0x0000000a00387c82 */ /* 0x000fe20008000000 */
[----:B------:R-:W-:Y:S01]  /*38d0*/  UMOV UR57, UR11 ;  /* 0x0000000b00397c82 */ /* 0x000fe20008000000 */
[----:B------:R-:W-:Y:S01]  /*38e0*/  UMOV UR59, 0x40000040 ;  /* 0x40000040003b7882 */ /* 0x000fe20000000000 */
[----:B------:R-:W-:Y:S02]  /*38f0*/  FSEL R61, R61, -INF , P3 ;  /* 0xff8000003d3d7808 */ /* 0x000fe40001800000 */
[----:B------:R-:W-:Y:S02]  /*3900*/  FMNMX.FTZ R4, R60, R3, !PT ;  /* 0x000000033c047209 */ /* 0x000fe40007810000 */
[----:B------:R-:W-:-:S02]  /*3910*/  FSEL R58, R58, -INF , P6 ;  /* 0xff8000003a3a7808 */ /* 0x000fc40003000000 */
[C---:B------:R-:W-:Y:S02]  /*3920*/  ISETP.GT.AND P6, PT, R2.reuse, 0x11, PT ;  /* 0x000000110200780c */ /* 0x040fe40003fc4270 */
[----:B------:R-:W-:Y:S02]  /*3930*/  FMNMX.FTZ R3, R61, R4, !PT ;  /* 0x000000043d037209 */ /* 0x000fe40007810000 */
[----:B------:R-:W-:Y:S02]  /*3940*/  FSEL R59, R59, -INF , P5 ;  /* 0xff8000003b3b7808 */ /* 0x000fe40002800000 */
[----:B------:R-:W-:Y:S02]  /*3950*/  ISETP.GT.AND P5, PT, R2, 0x18, PT ;  /* 0x000000180200780c */ /* 0x000fe40003fa4270 */
[----:B------:R-:W-:Y:S02]  /*3960*/  FSEL R62, R62, -INF , P4 ;  /* 0xff8000003e3e7808 */ /* 0x000fe40002000000 */
[----:B------:R-:W-:-:S02]  /*3970*/  ISETP.GT.AND P4, PT, R2, 0x19, PT ;  /* 0x000000190200780c */ /* 0x000fc40003f84270 */
[----:B------:R-:W-:Y:S02]  /*3980*/  FSEL R63, R63, -INF , P3 ;  /* 0xff8000003f3f7808 */ /* 0x000fe40001800000 */
[----:B------:R-:W-:Y:S01]  /*3990*/  ISETP.GT.AND P3, PT, R2, 0x20, PT ;  /* 0x000000200200780c */ /* 0x000fe20003f64270 */
[----:B------:R-:W-:Y:S02]  /*39a0*/  WARPGROUP.DEPBAR.LE gsb0, 0x0 ;  /* 0x00008000000079c5 */ /* 0x000fe40000010000 */
[----:B------:R-:W-:Y:S01]  /*39b0*/  WARPGROUP.ARRIVE ;  /* 0x00000000000079c5 */ /* 0x000fe20000000000 */
[----:B------:R-:W-:Y:S02]  /*39c0*/  FSEL R48, R48, -INF , P2 ;  /* 0xff80000030307808 */ /* 0x000fe40001000000 */
[----:B------:R-:W-:Y:S02]  /*39d0*/  FSEL R49, R49, -INF , P6 ;  /* 0xff80000031317808 */ /* 0x000fe40003000000 */
[----:B------:R-:W-:Y:S01]  /*39e0*/  FMNMX.FTZ R4, R48, R3, !PT ;  /* 0x0000000330047209 */ /* 0x000fe20007810000 */
[----:B------:R-:W-:Y:S01]  /*39f0*/  HGMMA.64x16x16.F32.BF16 R40, gdesc[UR56], R40, gsb0 ;  /* 0x00200000382879f0 */ /* 0x000fe20008001828 */
[----:B------:R-:W-:Y:S01]  /*3a00*/  UIADD3 UR58, UR4, 0x906, URZ ;  /* 0x00000906043a7890 */ /* 0x000fe2000fffe03f */
[----:B------:R-:W-:Y:S01]  /*3a10*/  FSEL R52, R52, -INF , P5 ;  /* 0xff80000034347808 */ /* 0x000fe20002800000 */
[----:B------:R-:W-:Y:S01]  /*3a20*/  UMOV UR56, UR10 ;  /* 0x0000000a00387c82 */ /* 0x000fe20008000000 */
[----:B------:R-:W-:Y:S01]  /*3a30*/  UMOV UR57, UR11 ;  /* 0x0000000b00397c82 */ /* 0x000fe20008000000 */
[----:B------:R-:W-:Y:S01]  /*3a40*/  UMOV UR59, 0x40000040 ;  /* 0x40000040003b7882 */ /* 0x000fe20000000000 */
[----:B------:R-:W-:Y:S01]  /*3a50*/  UMOV UR4, UR10 ;  /* 0x0000000a00047c82 */ /* 0x000fe20008000000 */
[----:B------:R-:W-:Y:S01]  /*3a60*/  FMNMX.FTZ R3, R49, R4, !PT ;  /* 0x0000000431037209 */ /* 0x000fe20007810000 */
[----:B------:R-:W-:Y:S01]  /*3a70*/  ULDC UR10, c[0x0][0x988] ;  /* 0x00026200000a7ab9 */ /* 0x000fe20000000800 */
[----:B------:R-:W-:-:S02]  /*3a80*/  FSEL R53, R53, -INF , P4 ;  /* 0xff80000035357808 */ /* 0x000fc40002000000 */
[----:B------:R-:W-:Y:S02]  /*3a90*/  FMNMX.FTZ R4, R52, R3, !PT ;  /* 0x0000000334047209 */ /* 0x000fe40007810000 */
[----:B------:R-:W-:Y:S02]  /*3aa0*/  FSEL R50, R50, -INF , P2 ;  /* 0xff80000032327808 */ /* 0x000fe40001000000 */
[C---:B------:R-:W-:Y:S02]  /*3ab0*/  ISETP.GT.AND P2, PT, R2.reuse, 0x21, PT ;  /* 0x000000210200780c */ /* 0x040fe40003f44270 */
[----:B------:R-:W-:Y:S02]  /*3ac0*/  FMNMX.FTZ R3, R53, R4, !PT ;  /* 0x0000000435037209 */ /* 0x000fe40007810000 */
[----:B------:R-:W-:Y:S02]  /*3ad0*/  FSEL R51, R51, -INF , P6 ;  /* 0xff80000033337808 */ /* 0x000fe40003000000 */
[----:B------:R-:W-:-:S02]  /*3ae0*/  ISETP.GT.AND P6, PT, R2, 0x28, PT ;  /* 0x000000280200780c */ /* 0x000fc40003fc4270 */
[----:B------:R-:W-:Y:S02]  /*3af0*/  FSEL R54, R54, -INF , P5 ;  /* 0xff80000036367808 */ /* 0x000fe40002800000 */
[C---:B------:R-:W-:Y:S02]  /*3b00*/  ISETP.GT.AND P5, PT, R2.reuse, 0x29, PT ;  /* 0x000000290200780c */ /* 0x040fe40003fa4270 */
[----:B------:R-:W-:Y:S02]  /*3b10*/  FSEL R55, R55, -INF , P4 ;  /* 0xff80000037377808 */ /* 0x000fe40002000000 */
[----:B------:R-:W-:Y:S01]  /*3b20*/  ISETP.GT.AND P4, PT, R2, 0x30, PT ;  /* 0x000000300200780c */ /* 0x000fe20003f84270 */
[----:B------:R-:W-:Y:S02]  /*3b30*/  WARPGROUP.DEPBAR.LE gsb0, 0x0 ;  /* 0x00008000000079c5 */ /* 0x000fe40000010000 */
[----:B------:R-:W-:Y:S01]  /*3b40*/  WARPGROUP.ARRIVE ;  /* 0x00000000000079c5 */ /* 0x000fe20000000000 */
[----:B------:R-:W-:-:S02]  /*3b50*/  FSEL R40, R40, -INF , P3 ;  /* 0xff80000028287808 */ /* 0x000fc40001800000 */
[----:B------:R-:W-:Y:S02]  /*3b60*/  FSEL R41, R41, -INF , P2 ;  /* 0xff80000029297808 */ /* 0x000fe40001000000 */
[----:B------:R-:W-:Y:S01]  /*3b70*/  FMNMX.FTZ R4, R40, R3, !PT ;  /* 0x0000000328047209 */ /* 0x000fe20007810000 */
[----:B------:R-:W-:Y:S01]  /*3b80*/  HGMMA.64x16x16.F32.BF16 R32, gdesc[UR56], R32, gsb0 ;  /* 0x00200000382079f0 */ /* 0x000fe20008001820 */
[----:B------:R-:W-:Y:S02]  /*3b90*/  FSEL R44, R44, -INF , P6 ;  /* 0xff8000002c2c7808 */ /* 0x000fe40003000000 */
[----:B------:R-:W-:Y:S02]  /*3ba0*/  FMNMX.FTZ R3, R41, R4, !PT ;  /* 0x0000000429037209 */ /* 0x000fe40007810000 */
[----:B------:R-:W-:Y:S02]  /*3bb0*/  FSEL R45, R45, -INF , P5 ;  /* 0xff8000002d2d7808 */ /* 0x000fe40002800000 */
[----:B------:R-:W-:-:S02]  /*3bc0*/  FMNMX.FTZ R4, R44, R3, !PT ;  /* 0x000000032c047209 */ /* 0x000fc40007810000 */
[----:B------:R-:W-:Y:S02]  /*3bd0*/  FSEL R42, R42, -INF , P3 ;  /* 0xff8000002a2a7808 */ /* 0x000fe40001800000 */
[C---:B------:R-:W-:Y:S02]  /*3be0*/  ISETP.GT.AND P3, PT, R2.reuse, 0x31, PT ;  /* 0x000000310200780c */ /* 0x040fe40003f64270 */
[----:B------:R-:W-:Y:S02]  /*3bf0*/  FMNMX.FTZ R3, R45, R4, !PT ;  /* 0x000000042d037209 */ /* 0x000fe40007810000 */
[----:B------:R-:W-:Y:S02]  /*3c00*/  FSEL R43, R43, -INF , P2 ;  /* 0xff8000002b2b7808 */ /* 0x000fe40001000000 */
[----:B------:R-:W-:Y:S02]  /*3c10*/  ISETP.GT.AND P2, PT, R2, 0x38, PT ;  /* 0x000000380200780c */ /* 0x000fe40003f44270 */
[----:B------:R-:W-:-:S02]  /*3c20*/  FSEL R46, R46, -INF , P6 ;  /* 0xff8000002e2e7808 */ /* 0x000fc40003000000 */
[C---:B------:R-:W-:Y:S02]  /*3c30*/  ISETP.GT.AND P6, PT, R2.reuse, 0x39, PT ;  /* 0x000000390200780c */ /* 0x040fe40003fc4270 */
[----:B------:R-:W-:Y:S02]  /*3c40*/  FSEL R47, R47, -INF , P5 ;  /* 0xff8000002f2f7808 */ /* 0x000fe40002800000 */
[----:B------:R-:W-:Y:S01]  /*3c50*/  ISETP.GT.AND P5, PT, R2, 0x40, PT ;  /* 0x000000400200780c */ /* 0x000fe20003fa4270 */
[----:B------:R-:W-:Y:S02]  /*3c60*/  WARPGROUP.DEPBAR.LE gsb0, 0x0 ;  /* 0x00008000000079c5 */ /* 0x000fe40000010000 */
[----:B------:R-:W-:Y:S01]  /*3c70*/  WARPGROUP.ARRIVE ;  /* 0x00000000000079c5 */ /* 0x000fe20000000000 */
[----:B------:R-:W-:Y:S02]  /*3c80*/  FSEL R32, R32, -INF , P4 ;  /* 0xff80000020207808 */ /* 0x000fe40002000000 */
[----:B------:R-:W-:-:S02]  /*3c90*/  FSEL R33, R33, -INF , P3 ;  /* 0xff80000021217808 */ /* 0x000fc40001800000 */
[----:B------:R-:W-:Y:S01]  /*3ca0*/  FMNMX.FTZ R4, R32, R3, !PT ;  /* 0x0000000320047209 */ /* 0x000fe20007810000 */
[----:B------:R-:W-:Y:S01]  /*3cb0*/  HGMMA.64x16x16.F32.BF16 R24, gdesc[UR4], R24, gsb0 ;  /* 0x00200000041879f0 */ /* 0x000fe20008001818 */
[----:B------:R-:W-:Y:S02]  /*3cc0*/  FSEL R36, R36, -INF , P2 ;  /* 0xff80000024247808 */ /* 0x000fe40001000000 */
[----:B------:R-:W-:Y:S02]  /*3cd0*/  FMNMX.FTZ R3, R33, R4, !PT ;  /* 0x0000000421037209 */ /* 0x000fe40007810000 */
        /* <DEDUP_REMOVED lines=9> */
[----:B------:R-:W-:Y:S01]  /*3d70*/  FSEL R39, R39, -INF , P6 ;  /* 0xff80000027277808 */ /* 0x000fe20003000000 */
[----:B------:R-:W-:Y:S02]  /*3d80*/  WARPGROUP.DEPBAR.LE gsb0, 0x0 ;  /* 0x00008000000079c5 */ /* 0x000fe40000010000 */
[----:B------:R-:W-:Y:S01]  /*3d90*/  FSEL R24, R24, -INF , P5 ;  /* 0xff80000018187808 */ /* 0x000fe20002800000 */
[----:B------:R0:W-:Y:S01]  /*3da0*/  @!P1 SYNCS.ARRIVE.TRANS64.RED.A1T0 RZ, [R0+URZ], RZ ;  /* 0x000000ff00ff99a7 */ /* 0x0001e2000810043f */
[----:B------:R-:W-:Y:S02]  /*3db0*/  FSEL R25, R25, -INF , P4 ;  /* 0xff80000019197808 */ /* 0x000fe40002000000 */
[----:B------:R-:W-:Y:S02]  /*3dc0*/  FMNMX.FTZ R4, R24, R3, !PT ;  /* 0x0000000318047209 */ /* 0x000fe40007810000 */
[----:B------:R-:W-:Y:S02]  /*3dd0*/  FSEL R28, R28, -INF , P3 ;  /* 0xff8000001c1c7808 */ /* 0x000fe40001800000 */
[----:B------:R-:W-:-:S02]  /*3de0*/  FMNMX.FTZ R3, R25, R4, !PT ;  /* 0x0000000419037209 */ /* 0x000fc40007810000 */
[----:B------:R-:W-:Y:S02]  /*3df0*/  FSEL R29, R29, -INF , P2 ;  /* 0xff8000001d1d7808 */ /* 0x000fe40001000000 */
[----:B------:R-:W-:Y:S02]  /*3e00*/  FMNMX.FTZ R2, R28, R3, !PT ;  /* 0x000000031c027209 */ /* 0x000fe40007810000 */
[----:B------:R-:W-:Y:S02]  /*3e10*/  FSEL R26, R26, -INF , P5 ;  /* 0xff8000001a1a7808 */ /* 0x000fe40002800000 */
[----:B------:R-:W-:Y:S02]  /*3e20*/  FMNMX.FTZ R5, R29, R2, !PT ;  /* 0x000000021d057209 */ /* 0x000fe40007810000 */
[----:B------:R-:W-:Y:S02]  /*3e30*/  FSEL R27, R27, -INF , P4 ;  /* 0xff8000001b1b7808 */ /* 0x000fe40002000000 */
[----:B------:R-:W-:Y:S01]  /*3e40*/  FSEL R30, R30, -INF , P3 ;  /* 0xff8000001e1e7808 */ /* 0x000fe20001800000 */
[----:B------:R-:W1:Y:S01]  /*3e50*/  SHFL.BFLY PT, R2, R5, 0x2, 0x1f ;  /* 0x0c401f0005027f89 */ /* 0x000e6200000e0000 */
[----:B------:R-:W-:-:S02]  /*3e60*/  FSEL R31, R31, -INF , P2 ;  /* 0xff8000001f1f7808 */ /* 0x000fc40001000000 */
[----:B-1----:R-:W-:-:S05]  /*3e70*/  FMNMX.FTZ R14, R5, R2, !PT ;  /* 0x00000002050e7209 */ /* 0x002fca0007810000 */
[----:B------:R-:W1:Y:S02]  /*3e80*/  SHFL.BFLY PT, R3, R14, 0x1, 0x1f ;  /* 0x0c201f000e037f89 */ /* 0x000e6400000e0000 */
[----:B-1----:R-:W-:Y:S02]  /*3e90*/  FMNMX.FTZ R4, R14, R3, !PT ;  /* 0x000000030e047209 */ /* 0x002fe40007810000 */
[----:B------:R-:W-:Y:S02]  /*3ea0*/  FMNMX.FTZ R3, R58, R59, !PT ;  /* 0x0000003b3a037209 */ /* 0x000fe40007810000 */
[C---:B------:R-:W-:Y:S01]  /*3eb0*/  FSETP.NEU.FTZ.AND P0, PT, R4.reuse, -INF , PT ;  /* 0xff8000000400780b */ /* 0x040fe20003f1d000 */
[----:B------:R-:W-:-:S05]  /*3ec0*/  FMUL.FTZ R2, R4, UR10 ;  /* 0x0000000a04027c20 */ /* 0x000fca0008410000 */
[----:B------:R-:W-:Y:S02]  /*3ed0*/  FSEL R20, R2, RZ, P0 ;  /* 0x000000ff02147208 */ /* 0x000fe40000000000 */
[----:B------:R-:W-:Y:S02]  /*3ee0*/  FMNMX.FTZ R2, R62, R3, !PT ;  /* 0x000000033e027209 */ /* 0x000fe40007810000 */
[----:B------:R-:W-:Y:S01]  /*3ef0*/  ISETP.NE.AND P0, PT, R21, RZ, PT ;  /* 0x000000ff1500720c */ /* 0x000fe20003f05270 */
[--C-:B------:R-:W-:Y:S01]  /*3f00*/  FFMA.FTZ R56, R56, UR10, -R20.reuse ;  /* 0x0000000a38387c23 */ /* 0x100fe20008010814 */
[----:B------:R-:W-:Y:S01]  /*3f10*/  FMNMX.FTZ R3, R63, R2, !PT ;  /* 0x000000023f037209 */ /* 0x000fe20007810000 */
[--C-:B------:R-:W-:Y:S01]  /*3f20*/  FFMA.FTZ R57, R57, UR10, -R20.reuse ;  /* 0x0000000a39397c23 */ /* 0x100fe20008010814 */
[--C-:B------:R-:W-:Y:S01]  /*3f30*/  FFMA.FTZ R60, R60, UR10, -R20.reuse ;  /* 0x0000000a3c3c7c23 */ /* 0x100fe20008010814 */
[--C-:B------:R-:W-:Y:S01]  /*3f40*/  FFMA.FTZ R61, R61, UR10, -R20.reuse ;  /* 0x0000000a3d3d7c23 */ /* 0x100fe20008010814 */
[----:B------:R-:W-:Y:S01]  /*3f50*/  FMNMX.FTZ R2, R50, R3, !PT ;  /* 0x0000000332027209 */ /* 0x000fe20007810000 */
[----:B------:R-:W-:Y:S01]  /*3f60*/  MUFU.EX2 R56, R56 ;  /* 0x0000003800387308 */ /* 0x000fe20000000800 */
[--C-:B------:R-:W-:Y:S01]  /*3f70*/  FFMA.FTZ R48, R48, UR10, -R20.reuse ;  /* 0x0000000a30307c23 */ /* 0x100fe20008010814 */
[--C-:B------:R-:W-:Y:S01]  /*3f80*/  FFMA.FTZ R49, R49, UR10, -R20.reuse ;  /* 0x0000000a31317c23 */ /* 0x100fe20008010814 */
[----:B------:R-:W-:Y:S01]  /*3f90*/  FMNMX.FTZ R3, R51, R2, !PT ;  /* 0x0000000233037209 */ /* 0x000fe20007810000 */
[--C-:B------:R-:W-:Y:S01]  /*3fa0*/  FFMA.FTZ R52, R52, UR10, -R20.reuse ;  /* 0x0000000a34347c23 */ /* 0x100fe20008010814 */
[--C-:B------:R-:W-:Y:S01]  /*3fb0*/  FFMA.FTZ R53, R53, UR10, -R20.reuse ;  /* 0x0000000a35357c23 */ /* 0x100fe20008010814 */
[--C-:B------:R-:W-:Y:S01]  /*3fc0*/  FFMA.FTZ R40, R40, UR10, -R20.reuse ;  /* 0x0000000a28287c23 */ /* 0x100fe20008010814 */
[----:B------:R-:W-:Y:S01]  /*3fd0*/  FMNMX.FTZ R2, R54, R3, !PT ;  /* 0x0000000336027209 */ /* 0x000fe20007810000 */
[----:B------:R-:W1:Y:S01]  /*3fe0*/  MUFU.EX2 R57, R57 ;  /* 0x0000003900397308 */ /* 0x000e620000000800 */
[--C-:B------:R-:W-:Y:S01]  /*3ff0*/  FFMA.FTZ R41, R41, UR10, -R20.reuse ;  /* 0x0000000a29297c23 */ /* 0x100fe20008010814 */
[--C-:B------:R-:W-:Y:S01]  /*4000*/  FFMA.FTZ R44, R44, UR10, -R20.reuse ;  /* 0x0000000a2c2c7c23 */ /* 0x100fe20008010814 */
[----:B------:R-:W-:Y:S01]  /*4010*/  FMNMX.FTZ R3, R55, R2, !PT ;  /* 0x0000000237037209 */ /* 0x000fe20007810000 */
[--C-:B------:R-:W-:Y:S01]  /*4020*/  FFMA.FTZ R45, R45, UR10, -R20.reuse ;  /* 0x0000000a2d2d7c23 */ /* 0x100fe20008010814 */
[--C-:B------:R-:W-:Y:S01]  /*4030*/  FFMA.FTZ R32, R32, UR10, -R20.reuse ;  /* 0x0000000a20207c23 */ /* 0x100fe20008010814 */
[--C-:B------:R-:W-:Y:S01]  /*4040*/  FFMA.FTZ R33, R33, UR10, -R20.reuse ;  /* 0x0000000a21217c23 */ /* 0x100fe20008010814 */
[----:B------:R-:W-:Y:S01]  /*4050*/  FMNMX.FTZ R2, R42, R3, !PT ;  /* 0x000000032a027209 */ /* 0x000fe20007810000 */
[----:B------:R-:W2:Y:S01]  /*4060*/  MUFU.EX2 R60, R60 ;  /* 0x0000003c003c7308 */ /* 0x000ea20000000800 */
[--C-:B------:R-:W-:Y:S01]  /*4070*/  FFMA.FTZ R36, R36, UR10, -R20.reuse ;  /* 0x0000000a24247c23 */ /* 0x100fe20008010814 */
[--C-:B------:R-:W-:Y:S01]  /*4080*/  FFMA.FTZ R37, R37, UR10, -R20.reuse ;  /* 0x0000000a25257c23 */ /* 0x100fe20008010814 */
[----:B------:R-:W-:Y:S01]  /*4090*/  FMNMX.FTZ R3, R43, R2, !PT ;  /* 0x000000022b037209 */ /* 0x000fe20007810000 */
[--C-:B------:R-:W-:Y:S01]  /*40a0*/  FFMA.FTZ R24, R24, UR10, -R20.reuse ;  /* 0x0000000a18187c23 */ /* 0x100fe20008010814 */
[--C-:B------:R-:W-:Y:S01]  /*40b0*/  FFMA.FTZ R25, R25, UR10, -R20.reuse ;  /* 0x0000000a19197c23 */ /* 0x100fe20008010814 */
[--C-:B------:R-:W-:Y:S01]  /*40c0*/  FFMA.FTZ R28, R28, UR10, -R20.reuse ;  /* 0x0000000a1c1c7c23 */ /* 0x100fe20008010814 */
[----:B------:R-:W-:Y:S01]  /*40d0*/  FMNMX.FTZ R2, R46, R3, !PT ;  /* 0x000000032e027209 */ /* 0x000fe20007810000 */
[----:B------:R-:W3:Y:S01]  /*40e0*/  MUFU.EX2 R61, R61 ;  /* 0x0000003d003d7308 */ /* 0x000ee20000000800 */
[----:B-1----:R-:W-:Y:S01]  /*40f0*/  FADD.FTZ R21, R56, R57 ;  /* 0x0000003938157221 */ /* 0x002fe20000010000 */
[----:B------:R-:W-:Y:S01]  /*4100*/  FFMA.FTZ R20, R29, UR10, -R20 ;  /* 0x0000000a1d147c23 */ /* 0x000fe20008010814 */
[----:B------:R-:W-:-:S02]  /*4110*/  FMNMX.FTZ R3, R47, R2, !PT ;  /* 0x000000022f037209 */ /* 0x000fc40007810000 */
[----:B------:R-:W-:Y:S01]  /*4120*/  F2FP.BF16.F32.PACK_AB R208, R57, R56 ;  /* 0x0000003839d0723e */ /* 0x000fe200000010ff */
[----:B------:R-:W-:Y:S01]  /*4130*/  IMAD.MOV.U32 R57, RZ, RZ, R151 ;  /* 0x000000ffff397224 */ /* 0x000fe200078e0097 */
[----:B------:R-:W-:Y:S01]  /*4140*/  FMNMX.FTZ R2, R34, R3, !PT ;  /* 0x0000000322027209 */ /* 0x000fe20007810000 */
[----:B------:R-:W1:Y:S01]  /*4150*/  MUFU.EX2 R48, R48 ;  /* 0x0000003000307308 */ /* 0x000e620000000800 */
[----:B--2---:R-:W-:Y:S01]  /*4160*/  FADD.FTZ R14, R60, R21 ;  /* 0x000000153c0e7221 */ /* 0x004fe20000010000 */
[----:B------:R-:W-:Y:S01]  /*4170*/  IMAD.MOV.U32 R56, RZ, RZ, R151 ;  /* 0x000000ffff387224 */ /* 0x000fe200078e0097 */
[----:B------:R-:W-:-:S04]  /*4180*/  FMNMX.FTZ R3, R35, R2, !PT ;  /* 0x0000000223037209 */ /* 0x000fc80007810000 */
[----:B------:R-:W-:Y:S01]  /*4190*/  FMNMX.FTZ R2, R38, R3, !PT ;  /* 0x0000000326027209 */ /* 0x000fe20007810000 */
[----:B------:R-:W2:Y:S01]  /*41a0*/  MUFU.EX2 R49, R49 ;  /* 0x0000003100317308 */ /* 0x000ea20000000800 */
[C---:B---3--:R-:W-:Y:S01]  /*41b0*/  FADD.FTZ R21, R61.reuse, R14 ;  /* 0x0000000e3d157221 */ /* 0x048fe20000010000 */
[----:B------:R-:W-:Y:S01]  /*41c0*/  F2FP.BF16.F32.PACK_AB R210, R61, R60 ;  /* 0x0000003c3dd2723e */ /* 0x000fe200000010ff */
[--C-:B------:R-:W-:Y:S01]  /*41d0*/  IMAD.MOV.U32 R61, RZ, RZ, R151.reuse ;  /* 0x000000ffff3d7224 */ /* 0x100fe200078e0097 */
[----:B------:R-:W-:Y:S01]  /*41e0*/  FMNMX.FTZ R3, R39, R2, !PT ;  /* 0x0000000227037209 */ /* 0x000fe20007810000 */
[----:B------:R-:W-:-:S03]  /*41f0*/  IMAD.MOV.U32 R60, RZ, RZ, R151 ;  /* 0x000000ffff3c7224 */ /* 0x000fc600078e0097 */
[----:B------:R-:W-:Y:S01]  /*4200*/  FMNMX.FTZ R2, R26, R3, !PT ;  /* 0x000000031a027209 */ /* 0x000fe20007810000 */
[----:B------:R-:W-:Y:S01]  /*4210*/  MUFU.EX2 R52, R52 ;  /* 0x0000003400347308 */ /* 0x000fe20000000800 */
[----:B-1----:R-:W-:Y:S02]  /*4220*/  FADD.FTZ R14, R48, R21 ;  /* 0x00000015300e7221 */ /* 0x002fe40000010000 */
[----:B------:R-:W-:-:S04]  /*4230*/  FMNMX.FTZ R3, R27, R2, !PT ;  /* 0x000000021b037209 */ /* 0x000fc80007810000 */
[----:B------:R-:W-:Y:S01]  /*4240*/  FMNMX.FTZ R2, R30, R3, !PT ;  /* 0x000000031e027209 */ /* 0x000fe20007810000 */
[----:B------:R-:W1:Y:S01]  /*4250*/  MUFU.EX2 R53, R53 ;  /* 0x0000003500357308 */ /* 0x000e620000000800 */
[C---:B--2---:R-:W-:Y:S01]  /*4260*/  FADD.FTZ R29, R49.reuse, R14 ;  /* 0x0000000e311d7221 */ /* 0x044fe20000010000 */
[----:B------:R-:W-:Y:S01]  /*4270*/  F2FP.BF16.F32.PACK_AB R204, R49, R48 ;  /* 0x0000003031cc723e */ /* 0x000fe200000010ff */
[--C-:B------:R-:W-:Y:S01]  /*4280*/  IMAD.MOV.U32 R49, RZ, RZ, R151.reuse ;  /* 0x000000ffff317224 */ /* 0x100fe200078e0097 */
[----:B------:R-:W-:Y:S01]  /*4290*/  FMNMX.FTZ R2, R31, R2, !PT ;  /* 0x000000021f027209 */ /* 0x000fe20007810000 */
[----:B------:R-:W-:-:S03]  /*42a0*/  IMAD.MOV.U32 R48, RZ, RZ, R151 ;  /* 0x000000ffff307224 */ /* 0x000fc600078e0097 */
[----:B------:R-:W-:Y:S01]  /*42b0*/  MUFU.EX2 R40, R40 ;  /* 0x0000002800287308 */ /* 0x000fe20000000800 */
[----:B------:R-:W2:Y:S07]  /*42c0*/  SHFL.BFLY PT, R3, R2, 0x2, 0x1f ;  /* 0x0c401f0002037f89 */ /* 0x000eae00000e0000 */
[----:B------:R-:W3:Y:S01]  /*42d0*/  MUFU.EX2 R41, R41 ;  /* 0x0000002900297308 */ /* 0x000ee20000000800 */
[----:B-1----:R-:W-:-:S07]  /*42e0*/  F2FP.BF16.F32.PACK_AB R206, R53, R52 ;  /* 0x0000003435ce723e */ /* 0x002fce00000010ff */
[----:B------:R-:W-:Y:S08]  /*42f0*/  MUFU.EX2 R44, R44 ;  /* 0x0000002c002c7308 */ /* 0x000ff00000000800 */
[----:B------:R-:W1:Y:S01]  /*4300*/  MUFU.EX2 R45, R45 ;  /* 0x0000002d002d7308 */ /* 0x000e620000000800 */
[----:B--2---:R-:W-:Y:S02]  /*4310*/  FMNMX.FTZ R5, R2, R3, !PT ;  /* 0x0000000302057209 */ /* 0x004fe40007810000 */
[----:B---3--:R-:W-:-:S03]  /*4320*/  F2FP.BF16.F32.PACK_AB R200, R41, R40 ;  /* 0x0000002829c8723e */ /* 0x008fc600000010ff */
[----:B------:R-:W2:Y:S02]  /*4330*/  SHFL.BFLY PT, R2, R5, 0x1, 0x1f ;  /* 0x0c201f0005027f89 */ /* 0x000ea400000e0000 */
[----:B------:R-:W-:Y:S08]  /*4340*/  MUFU.EX2 R32, R32 ;  /* 0x0000002000207308 */ /* 0x000ff00000000800 */
[----:B------:R-:W3:Y:S01]  /*4350*/  MUFU.EX2 R33, R33 ;  /* 0x0000002100217308 */ /* 0x000ee20000000800 */
[----:B-1----:R-:W-:-:S07]  /*4360*/  F2FP.BF16.F32.PACK_AB R202, R45, R44 ;  /* 0x0000002c2dca723e */ /* 0x002fce00000010ff */
[----:B------:R-:W-:Y:S01]  /*4370*/  MUFU.EX2 R36, R36 ;  /* 0x0000002400247308 */ /* 0x000fe20000000800 */
[----:B--2---:R-:W-:-:S07]  /*4380*/  FMNMX.FTZ R3, R5, R2, !PT ;  /* 0x0000000205037209 */ /* 0x004fce0007810000 */
[----:B------:R1:W-:Y:S01]  /*4390*/  MUFU.EX2 R5, R20 ;  /* 0x0000001400057308 */ /* 0x0003e20000000800 */
[----:B---3--:R-:W-:Y:S01]  /*43a0*/  F2FP.BF16.F32.PACK_AB R196, R33, R32 ;  /* 0x0000002021c4723e */ /* 0x008fe200000010ff */
[C---:B------:R-:W-:Y:S01]  /*43b0*/  FMUL.FTZ R2, R3.reuse, UR10 ;  /* 0x0000000a03027c20 */ /* 0x040fe20008410000 */
[----:B------:R-:W-:-:S04]  /*43c0*/  FSETP.NEU.FTZ.AND P2, PT, R3, -INF , PT ;  /* 0xff8000000300780b */ /* 0x000fc80003f5d000 */
[----:B------:R-:W-:Y:S01]  /*43d0*/  FSEL R2, R2, RZ, P2 ;  /* 0x000000ff02027208 */ /* 0x000fe20001000000 */
[----:B-1----:R-:W-:Y:S01]  /*43e0*/  FADD.FTZ R20, R52, R29 ;  /* 0x0000001d34147221 */ /* 0x002fe20000010000 */
[----:B------:R-:W1:Y:S01]  /*43f0*/  MUFU.EX2 R37, R37 ;  /* 0x0000002500257308 */ /* 0x000e620000000800 */
[----:B------:R-:W-:Y:S01]  /*4400*/  PLOP3.LUT P2, PT, PT, PT, UP0, 0x80, 0x0 ;  /* 0x000000000000781c */ /* 0x000fe20003f4f008 */
[----:B------:R-:W-:Y:S02]  /*4410*/  IMAD.MOV.U32 R52, RZ, RZ, R151 ;  /* 0x000000ffff347224 */ /* 0x000fe400078e0097 */
[--C-:B------:R-:W-:Y:S01]  /*4420*/  FFMA.FTZ R58, R58, UR10, -R2.reuse ;  /* 0x0000000a3a3a7c23 */ /* 0x100fe20008010802 */
[--C-:B------:R-:W-:Y:S01]  /*4430*/  FFMA.FTZ R59, R59, UR10, -R2.reuse ;  /* 0x0000000a3b3b7c23 */ /* 0x100fe20008010802 */
[--C-:B------:R-:W-:Y:S01]  /*4440*/  FFMA.FTZ R62, R62, UR10, -R2.reuse ;  /* 0x0000000a3e3e7c23 */ /* 0x100fe20008010802 */
[--C-:B------:R-:W-:Y:S01]  /*4450*/  FFMA.FTZ R63, R63, UR10, -R2.reuse ;  /* 0x0000000a3f3f7c23 */ /* 0x100fe20008010802 */
[--C-:B------:R-:W-:Y:S01]  /*4460*/  FFMA.FTZ R50, R50, UR10, -R2.reuse ;  /* 0x0000000a32327c23 */ /* 0x100fe20008010802 */
[--C-:B------:R-:W-:Y:S01]  /*4470*/  FFMA.FTZ R51, R51, UR10, -R2.reuse ;  /* 0x0000000a33337c23 */ /* 0x100fe20008010802 */
[----:B------:R-:W-:Y:S01]  /*4480*/  MUFU.EX2 R58, R58 ;  /* 0x0000003a003a7308 */ /* 0x000fe20000000800 */
[--C-:B------:R-:W-:Y:S01]  /*4490*/  FFMA.FTZ R54, R54, UR10, -R2.reuse ;  /* 0x0000000a36367c23 */ /* 0x100fe20008010802 */
[--C-:B------:R-:W-:Y:S01]  /*44a0*/  FFMA.FTZ R55, R55, UR10, -R2.reuse ;  /* 0x0000000a37377c23 */ /* 0x100fe20008010802 */
[--C-:B------:R-:W-:Y:S01]  /*44b0*/  FFMA.FTZ R42, R42, UR10, -R2.reuse ;  /* 0x0000000a2a2a7c23 */ /* 0x100fe20008010802 */
[----:B------:R-:W-:Y:S01]  /*44c0*/  FFMA.FTZ R43, R43, UR10, -R2 ;  /* 0x0000000a2b2b7c23 */ /* 0x000fe20008010802 */
[----:B------:R-:W-:Y:S01]  /*44d0*/  FADD.FTZ R29, R53, R20 ;  /* 0x00000014351d7221 */ /* 0x000fe20000010000 */
[--C-:B------:R-:W-:Y:S01]  /*44e0*/  FFMA.FTZ R46, R46, UR10, -R2.reuse ;  /* 0x0000000a2e2e7c23 */ /* 0x100fe20008010802 */
[--C-:B------:R-:W-:Y:S01]  /*44f0*/  FFMA.FTZ R47, R47, UR10, -R2.reuse ;  /* 0x0000000a2f2f7c23 */ /* 0x100fe20008010802 */
[----:B------:R-:W2:Y:S01]  /*4500*/  MUFU.EX2 R59, R59 ;  /* 0x0000003b003b7308 */ /* 0x000ea20000000800 */
[----:B------:R-:W-:Y:S01]  /*4510*/  FADD.FTZ R20, R40, R29 ;  /* 0x0000001d28147221 */ /* 0x000fe20000010000 */
[--C-:B------:R-:W-:Y:S01]  /*4520*/  FFMA.FTZ R34, R34, UR10, -R2.reuse ;  /* 0x0000000a22227c23 */ /* 0x100fe20008010802 */
[--C-:B------:R-:W-:Y:S01]  /*4530*/  FFMA.FTZ R35, R35, UR10, -R2.reuse ;  /* 0x0000000a23237c23 */ /* 0x100fe20008010802 */
[----:B------:R-:W-:Y:S01]  /*4540*/  FFMA.FTZ R38, R38, UR10, -R2 ;  /* 0x0000000a26267c23 */ /* 0x000fe20008010802 */
[----:B------:R-:W-:Y:S01]  /*4550*/  FADD.FTZ R29, R41, R20 ;  /* 0x00000014291d7221 */ /* 0x000fe20000010000 */
[--C-:B------:R-:W-:Y:S01]  /*4560*/  FFMA.FTZ R39, R39, UR10, -R2.reuse ;  /* 0x0000000a27277c23 */ /* 0x100fe20008010802 */
[--C-:B------:R-:W-:Y:S01]  /*4570*/  FFMA.FTZ R26, R26, UR10, -R2.reuse ;  /* 0x0000000a1a1a7c23 */ /* 0x100fe20008010802 */
[----:B------:R-:W3:Y:S01]  /*4580*/  MUFU.EX2 R62, R62 ;  /* 0x0000003e003e7308 */ /* 0x000ee20000000800 */
[----:B0-----:R-:W-:Y:S01]  /*4590*/  FADD.FTZ R0, R44, R29 ;  /* 0x0000001d2c007221 */ /* 0x001fe20000010000 */
[--C-:B------:R-:W-:Y:S01]  /*45a0*/  FFMA.FTZ R27, R27, UR10, -R2.reuse ;  /* 0x0000000a1b1b7c23 */ /* 0x100fe20008010802 */
[--C-:B------:R-:W-:Y:S01]  /*45b0*/  FFMA.FTZ R30, R30, UR10, -R2.reuse ;  /* 0x0000000a1e1e7c23 */ /* 0x100fe20008010802 */
[----:B------:R-:W-:Y:S01]  /*45c0*/  FFMA.FTZ R2, R31, UR10, -R2 ;  /* 0x0000000a1f027c23 */ /* 0x000fe20008010802 */
[----:B------:R-:W-:Y:S01]  /*45d0*/  FADD.FTZ R29, R45, R0 ;  /* 0x000000002d1d7221 */ /* 0x000fe20000010000 */
[----:B-1----:R-:W-:Y:S01]  /*45e0*/  F2FP.BF16.F32.PACK_AB R198, R37, R36 ;  /* 0x0000002425c6723e */ /* 0x002fe200000010ff */
[----:B------:R-:W-:Y:S01]  /*45f0*/  IMAD.MOV.U32 R53, RZ, RZ, R151 ;  /* 0x000000ffff357224 */ /* 0x000fe200078e0097 */
[----:B------:R-:W0:Y:S01]  /*4600*/  MUFU.EX2 R63, R63 ;  /* 0x0000003f003f7308 */ /* 0x000e220000000800 */
[----:B--2---:R-:W-:Y:S01]  /*4610*/  FADD.FTZ R21, R58, R59 ;  /* 0x0000003b3a157221 */ /* 0x004fe20000010000 */
[----:B------:R-:W-:Y:S01]  /*4620*/  F2FP.BF16.F32.PACK_AB R209, R59, R58 ;  /* 0x0000003a3bd1723e */ /* 0x000fe200000010ff */
[----:B------:R-:W-:-:S02]  /*4630*/  IMAD.MOV.U32 R59, RZ, RZ, R151 ;  /* 0x000000ffff3b7224 */ /* 0x000fc400078e0097 */
[--C-:B------:R-:W-:Y:S02]  /*4640*/  IMAD.MOV.U32 R58, RZ, RZ, R151.reuse ;  /* 0x000000ffff3a7224 */ /* 0x100fe400078e0097 */
[----:B------:R-:W-:Y:S01]  /*4650*/  IMAD.MOV.U32 R45, RZ, RZ, R151 ;  /* 0x000000ffff2d7224 */ /* 0x000fe200078e0097 */
[----:B------:R-:W1:Y:S01]  /*4660*/  MUFU.EX2 R50, R50 ;  /* 0x0000003200327308 */ /* 0x000e620000000800 */
[----:B---3--:R-:W-:Y:S01]  /*4670*/  FADD.FTZ R14, R62, R21 ;  /* 0x000000153e0e7221 */ /* 0x008fe20000010000 */
[--C-:B------:R-:W-:Y:S02]  /*4680*/  IMAD.MOV.U32 R44, RZ, RZ, R151.reuse ;  /* 0x000000ffff2c7224 */ /* 0x100fe400078e0097 */
[--C-:B------:R-:W-:Y:S02]  /*4690*/  IMAD.MOV.U32 R41, RZ, RZ, R151.reuse ;  /* 0x000000ffff297224 */ /* 0x100fe400078e0097 */
[--C-:B------:R-:W-:Y:S02]  /*46a0*/  IMAD.MOV.U32 R40, RZ, RZ, R151.reuse ;  /* 0x000000ffff287224 */ /* 0x100fe400078e0097 */
[----:B------:R-:W2:Y:S01]  /*46b0*/  MUFU.EX2 R51, R51 ;  /* 0x0000003300337308 */ /* 0x000ea20000000800 */
[C---:B0-----:R-:W-:Y:S01]  /*46c0*/  FADD.FTZ R21, R63.reuse, R14 ;  /* 0x0000000e3f157221 */ /* 0x041fe20000010000 */
[----:B------:R-:W-:Y:S01]  /*46d0*/  F2FP.BF16.F32.PACK_AB R211, R63, R62 ;  /* 0x0000003e3fd3723e */ /* 0x000fe200000010ff */
[----:B------:R-:W-:-:S02]  /*46e0*/  IMAD.MOV.U32 R63, RZ, RZ, R151 ;  /* 0x000000ffff3f7224 */ /* 0x000fc400078e0097 */
[--C-:B------:R-:W-:Y:S02]  /*46f0*/  IMAD.MOV.U32 R62, RZ, RZ, R151.reuse ;  /* 0x000000ffff3e7224 */ /* 0x100fe400078e0097 */
[----:B------:R-:W-:Y:S01]  /*4700*/  IMAD.MOV.U32 R31, RZ, RZ, R151 ;  /* 0x000000ffff1f7224 */ /* 0x000fe200078e0097 */
[----:B------:R-:W0:Y:S01]  /*4710*/  MUFU.EX2 R54, R54 ;  /* 0x0000003600367308 */ /* 0x000e220000000800 */
[----:B-1----:R-:W-:-:S07]  /*4720*/  FADD.FTZ R14, R50, R21 ;  /* 0x00000015320e7221 */ /* 0x002fce0000010000 */
[----:B------:R-:W1:Y:S01]  /*4730*/  MUFU.EX2 R55, R55 ;  /* 0x0000003700377308 */ /* 0x000e620000000800 */
[C---:B--2---:R-:W-:Y:S01]  /*4740*/  FADD.FTZ R21, R51.reuse, R14 ;  /* 0x0000000e33157221 */ /* 0x044fe20000010000 */
[----:B------:R-:W-:Y:S01]  /*4750*/  F2FP.BF16.F32.PACK_AB R205, R51, R50 ;  /* 0x0000003233cd723e */ /* 0x000fe200000010ff */
[--C-:B------:R-:W-:Y:S02]  /*4760*/  IMAD.MOV.U32 R51, RZ, RZ, R151.reuse ;  /* 0x000000ffff337224 */ /* 0x100fe400078e0097 */
[----:B------:R-:W-:-:S03]  /*4770*/  IMAD.MOV.U32 R50, RZ, RZ, R151 ;  /* 0x000000ffff327224 */ /* 0x000fc600078e0097 */
[----:B------:R-:W2:Y:S01]  /*4780*/  MUFU.EX2 R42, R42 ;  /* 0x0000002a002a7308 */ /* 0x000ea20000000800 */
[----:B0-----:R-:W-:-:S07]  /*4790*/  FADD.FTZ R14, R54, R21 ;  /* 0x00000015360e7221 */ /* 0x001fce0000010000 */
[----:B------:R-:W0:Y:S01]  /*47a0*/  MUFU.EX2 R43, R43 ;  /* 0x0000002b002b7308 */ /* 0x000e220000000800 */
[C---:B-1----:R-:W-:Y:S01]  /*47b0*/  FADD.FTZ R21, R55.reuse, R14 ;  /* 0x0000000e37157221 */ /* 0x042fe20000010000 */
[----:B------:R-:W-:Y:S01]  /*47c0*/  FADD.FTZ R14, R32, R29 ;  /* 0x0000001d200e7221 */ /* 0x000fe20000010000 */
[----:B------:R-:W-:Y:S01]  /*47d0*/  F2FP.BF16.F32.PACK_AB R207, R55, R54 ;  /* 0x0000003637cf723e */ /* 0x000fe200000010ff */
[--C-:B------:R-:W-:Y:S02]  /*47e0*/  IMAD.MOV.U32 R55, RZ, RZ, R151.reuse ;  /* 0x000000ffff377224 */ /* 0x100fe400078e0097 */
[----:B------:R-:W-:Y:S01]  /*47f0*/  FADD.FTZ R29, R33, R14 ;  /* 0x0000000e211d7221 */ /* 0x000fe20000010000 */
[----:B------:R-:W-:Y:S01]  /*4800*/  IMAD.MOV.U32 R54, RZ, RZ, R151 ;  /* 0x000000ffff367224 */ /* 0x000fe200078e0097 */
[----:B------:R-:W1:Y:S01]  /*4810*/  MUFU.EX2 R46, R46 ;  /* 0x0000002e002e7308 */ /* 0x000e620000000800 */
[----:B--2---:R-:W-:Y:S01]  /*4820*/  FADD.FTZ R0, R42, R21 ;  /* 0x000000152a007221 */ /* 0x004fe20000010000 */
[----:B------:R-:W-:Y:S01]  /*4830*/  FADD.FTZ R14, R36, R29 ;  /* 0x0000001d240e7221 */ /* 0x000fe20000010000 */
[----:B------:R-:W-:-:S02]  /*4840*/  IMAD.MOV.U32 R36, RZ, RZ, R151 ;  /* 0x000000ffff247224 */ /* 0x000fc400078e0097 */
[--C-:B------:R-:W-:Y:S02]  /*4850*/  IMAD.MOV.U32 R33, RZ, RZ, R151.reuse ;  /* 0x000000ffff217224 */ /* 0x100fe400078e0097 */
[----:B------:R-:W-:Y:S01]  /*4860*/  FADD.FTZ R29, R37, R14 ;  /* 0x0000000e251d7221 */ /* 0x000fe20000010000 */
[--C-:B------:R-:W-:Y:S01]  /*4870*/  IMAD.MOV.U32 R37, RZ, RZ, R151.reuse ;  /* 0x000000ffff257224 */ /* 0x100fe200078e0097 */
[----:B------:R-:W2:Y:S01]  /*4880*/  MUFU.EX2 R47, R47 ;  /* 0x0000002f002f7308 */ /* 0x000ea20000000800 */
[C---:B0-----:R-:W-:Y:S01]  /*4890*/  FADD.FTZ R21, R43.reuse, R0 ;  /* 0x000000002b157221 */ /* 0x041fe20000010000 */
[----:B------:R-:W-:Y:S01]  /*48a0*/  F2FP.BF16.F32.PACK_AB R201, R43, R42 ;  /* 0x0000002a2bc9723e */ /* 0x000fe200000010ff */
[--C-:B------:R-:W-:Y:S02]  /*48b0*/  IMAD.MOV.U32 R43, RZ, RZ, R151.reuse ;  /* 0x000000ffff2b7224 */ /* 0x100fe400078e0097 */
[--C-:B------:R-:W-:Y:S02]  /*48c0*/  IMAD.MOV.U32 R42, RZ, RZ, R151.reuse ;  /* 0x000000ffff2a7224 */ /* 0x100fe400078e0097 */
[----:B------:R-:W-:Y:S01]  /*48d0*/  IMAD.MOV.U32 R32, RZ, RZ, R151 ;  /* 0x000000ffff207224 */ /* 0x000fe200078e0097 */
[----:B------:R-:W0:Y:S01]  /*48e0*/  MUFU.EX2 R34, R34 ;  /* 0x0000002200227308 */ /* 0x000e220000000800 */
[----:B-1----:R-:W-:-:S07]  /*48f0*/  FADD.FTZ R0, R46, R21 ;  /* 0x000000152e007221 */ /* 0x002fce0000010000 */
[----:B------:R-:W1:Y:S01]  /*4900*/  MUFU.EX2 R35, R35 ;  /* 0x0000002300237308 */ /* 0x000e620000000800 */
[C---:B--2---:R-:W-:Y:S01]  /*4910*/  FADD.FTZ R21, R47.reuse, R0 ;  /* 0x000000002f157221 */ /* 0x044fe20000010000 */
[----:B------:R-:W-:Y:S01]  /*4920*/  F2FP.BF16.F32.PACK_AB R203, R47, R46 ;  /* 0x0000002e2fcb723e */ /* 0x000fe200000010ff */
[----:B------:R-:W-:Y:S01]  /*4930*/  IMAD.MOV.U32 R47, RZ, RZ, R151 ;  /* 0x000000ffff2f7224 */ /* 0x000fe200078e0097 */
[----:B------:R-:W-:-:S04]  /*4940*/  MOV R46, R151 ;  /* 0x00000097002e7202 */ /* 0x000fc80000000f00 */
[----:B------:R-:W2:Y:S01]  /*4950*/  MUFU.EX2 R24, R24 ;  /* 0x0000001800187308 */ /* 0x000ea20000000800 */
[----:B0-----:R-:W-:-:S07]  /*4960*/  FADD.FTZ R0, R34, R21 ;  /* 0x0000001522007221 */ /* 0x001fce0000010000 */
[----:B------:R-:W0:Y:S01]  /*4970*/  MUFU.EX2 R38, R38 ;  /* 0x0000002600267308 */ /* 0x000e220000000800 */
[C---:B-1----:R-:W-:Y:S01]  /*4980*/  FADD.FTZ R21, R35.reuse, R0 ;  /* 0x0000000023157221 */ /* 0x042fe20000010000 */
[----:B------:R-:W-:Y:S01]  /*4990*/  F2FP.BF16.F32.PACK_AB R197, R35, R34 ;  /* 0x0000002223c5723e */ /* 0x000fe200000010ff */
[--C-:B------:R-:W-:Y:S02]  /*49a0*/  IMAD.MOV.U32 R35, RZ, RZ, R151.reuse ;  /* 0x000000ffff237224 */ /* 0x100fe400078e0097 */
[----:B------:R-:W-:-:S03]  /*49b0*/  IMAD.MOV.U32 R34, RZ, RZ, R151 ;  /* 0x000000ffff227224 */ /* 0x000fc600078e0097 */
[----:B------:R-:W1:Y:S01]  /*49c0*/  MUFU.EX2 R25, R25 ;  /* 0x0000001900197308 */ /* 0x000e620000000800 */
[----:B--2---:R-:W-:-:S07]  /*49d0*/  FADD.FTZ R14, R24, R29 ;  /* 0x0000001d180e7221 */ /* 0x004fce0000010000 */
        /* <DEDUP_REMOVED lines=8> */
[C---:B--2---:R-:W-:Y:S01]  /*4a60*/  FADD.FTZ R21, R39.reuse, R0 ;  /* 0x0000000027157221 */ /* 0x044fe20000010000 */
[----:B------:R-:W-:Y:S01]  /*4a70*/  F2FP.BF16.F32.PACK_AB R199, R39, R38 ;  /* 0x0000002627c7723e */ /* 0x000fe200000010ff */
[--C-:B------:R-:W-:Y:S02]  /*4a80*/  IMAD.MOV.U32 R39, RZ, RZ, R151.reuse ;  /* 0x000000ffff277224 */ /* 0x100fe400078e0097 */
[----:B------:R-:W-:-:S03]  /*4a90*/  IMAD.MOV.U32 R38, RZ, RZ, R151 ;  /* 0x000000ffff267224 */ /* 0x000fc600078e0097 */
[----:B------:R-:W2:Y:S01]  /*4aa0*/  MUFU.EX2 R27, R27 ;  /* 0x0000001b001b7308 */ /* 0x000ea20000000800 */
[----:B0-----:R-:W-:Y:S01]  /*4ab0*/  FADD.FTZ R14, R28, R29 ;  /* 0x0000001d1c0e7221 */ /* 0x001fe20000010000 */
[C---:B------:R-:W-:Y:S01]  /*4ac0*/  F2FP.BF16.F32.PACK_AB R194, R5.reuse, R28 ;  /* 0x0000001c05c2723e */ /* 0x040fe200000010ff */
[--C-:B------:R-:W-:Y:S02]  /*4ad0*/  IMAD.MOV.U32 R29, RZ, RZ, R151.reuse ;  /* 0x000000ffff1d7224 */ /* 0x100fe400078e0097 */
[----:B------:R-:W-:Y:S01]  /*4ae0*/  FADD.FTZ R14, R5, R14 ;  /* 0x0000000e050e7221 */ /* 0x000fe20000010000 */
[----:B------:R-:W-:Y:S02]  /*4af0*/  IMAD.MOV.U32 R28, RZ, RZ, R151 ;  /* 0x000000ffff1c7224 */ /* 0x000fe400078e0097 */
[----:B------:R-:W0:Y:S01]  /*4b00*/  MUFU.EX2 R30, R30 ;  /* 0x0000001e001e7308 */ /* 0x000e220000000800 */
[----:B-1----:R-:W-:-:S07]  /*4b10*/  FADD.FTZ R0, R26, R21 ;  /* 0x000000151a007221 */ /* 0x002fce0000010000 */
[----:B------:R1:W3:Y:S01]  /*4b20*/  MUFU.EX2 R195, R2 ;  /* 0x0000000200c37308 */ /* 0x0002e20000000800 */
[C---:B--2---:R-:W-:Y:S01]  /*4b30*/  FADD.FTZ R5, R27.reuse, R0 ;  /* 0x000000001b057221 */ /* 0x044fe20000010000 */
[----:B------:R-:W-:Y:S01]  /*4b40*/  F2FP.BF16.F32.PACK_AB R193, R27, R26 ;  /* 0x0000001a1bc1723e */ /* 0x000fe200000010ff */
[--C-:B------:R-:W-:Y:S02]  /*4b50*/  IMAD.MOV.U32 R27, RZ, RZ, R151.reuse ;  /* 0x000000ffff1b7224 */ /* 0x100fe400078e0097 */
[----:B------:R-:W-:Y:S02]  /*4b60*/  IMAD.MOV.U32 R26, RZ, RZ, R151 ;  /* 0x000000ffff1a7224 */ /* 0x000fe400078e0097 */
[----:B0-----:R-:W-:Y:S01]  /*4b70*/  FADD.FTZ R0, R30, R5 ;  /* 0x000000051e007221 */ /* 0x001fe20000010000 */
[----:B-1----:R-:W-:-:S03]  /*4b80*/  IMAD.MOV.U32 R2, RZ, RZ, 0x3f800000 ;  /* 0x3f800000ff027424 */ /* 0x002fc600078e00ff */
[C---:B---3--:R-:W-:Y:S01]  /*4b90*/  FADD.FTZ R5, R195.reuse, R0 ;  /* 0x00000000c3057221 */ /* 0x048fe20000010000 */
[----:B------:R-:W-:Y:S01]  /*4ba0*/  F2FP.BF16.F32.PACK_AB R195, R195, R30 ;  /* 0x0000001ec3c3723e */ /* 0x000fe200000010ff */
[----:B------:R-:W-:Y:S02]  /*4bb0*/  IMAD.MOV.U32 R0, RZ, RZ, 0x3f800000 ;  /* 0x3f800000ff007424 */ /* 0x000fe400078e00ff */
[----:B------:R-:W-:Y:S01]  /*4bc0*/  IMAD.MOV.U32 R30, RZ, RZ, R151 ;  /* 0x000000ffff1e7224 */ /* 0x000fe200078e0097 */
[----:B------:R-:W-:Y:S06]  /*4bd0*/  @!P2 BRA `(.L_x_15) ;  /* 0x0000003c00a8a947 */ /* 0x000fec0003800000 */
[----:B------:R-:W-:Y:S01]  /*4be0*/  R2UR UR4, R152 ;  /* 0x00000000980472ca */ /* 0x000fe200000e0000 */
[----:B------:R-:W-:Y:S01]  /*4bf0*/  IMAD.MOV.U32 R20, RZ, RZ, R3 ;  /* 0x000000ffff147224 */ /* 0x000fe200078e0003 */
[----:B------:R-:W-:Y:S01]  /*4c00*/  CS2R R150, SRZ ;  /* 0x0000000000967805 */ /* 0x000fe2000001ff00 */
[----:B------:R-:W-:Y:S01]  /*4c10*/  IMAD.MOV.U32 R21, RZ, RZ, R4 ;  /* 0x000000ffff157224 */ /* 0x000fe200078e0004 */
[----:B------:R-:W-:Y:S01]  /*4c20*/  CS2R R146, SRZ ;  /* 0x0000000000927805 */ /* 0x000fe2000001ff00 */
[----:B------:R-:W-:Y:S01]  /*4c30*/  IMAD.MOV.U32 R0, RZ, RZ, 0x3f800000 ;  /* 0x3f800000ff007424 */ /* 0x000fe200078e00ff */
[----:B------:R-:W-:Y:S02]  /*4c40*/  CS2R R142, SRZ ;  /* 0x00000000008e7805 */ /* 0x000fe4000001ff00 */
[----:B------:R-:W-:Y:S02]  /*4c50*/  CS2R R138, SRZ ;  /* 0x00000000008a7805 */ /* 0x000fe4000001ff00 */
[----:B------:R-:W-:-:S02]  /*4c60*/  CS2R R134, SRZ ;  /* 0x0000000000867805 */ /* 0x000fc4000001ff00 */
[----:B------:R-:W-:Y:S02]  /*4c70*/  CS2R R130, SRZ ;  /* 0x0000000000827805 */ /* 0x000fe4000001ff00 */
[----:B------:R-:W-:Y:S02]  /*4c80*/  CS2R R126, SRZ ;  /* 0x00000000007e7805 */ /* 0x000fe4000001ff00 */
[----:B------:R-:W-:Y:S02]  /*4c90*/  CS2R R122, SRZ ;  /* 0x00000000007a7805 */ /* 0x000fe4000001ff00 */
[----:B------:R-:W-:Y:S01]  /*4ca0*/  CS2R R118, SRZ ;  /* 0x0000000000767805 */ /* 0x000fe2000001ff00 */
[----:B------:R-:W-:Y:S01]  /*4cb0*/  UIADD3 UR4, UR4, -0x2, URZ ;  /* 0xfffffffe04047890 */ /* 0x000fe2000fffe03f */
[----:B------:R-:W-:Y:S02]  /*4cc0*/  CS2R R114, SRZ ;  /* 0x0000000000727805 */ /* 0x000fe4000001ff00 */
[----:B------:R-:W-:-:S02]  /*4cd0*/  CS2R R110, SRZ ;  /* 0x00000000006e7805 */ /* 0x000fc4000001ff00 */
[----:B------:R-:W-:Y:S02]  /*4ce0*/  CS2R R106, SRZ ;  /* 0x00000000006a7805 */ /* 0x000fe4000001ff00 */
[----:B------:R-:W-:Y:S02]  /*4cf0*/  CS2R R102, SRZ ;  /* 0x0000000000667805 */ /* 0x000fe4000001ff00 */
[----:B------:R-:W-:Y:S01]  /*4d00*/  CS2R R98, SRZ ;  /* 0x0000000000627805 */ /* 0x000fe2000001ff00 */
[----:B------:R-:W-:Y:S01]  /*4d10*/  IMAD.U32 R222, RZ, RZ, UR4 ;  /* 0x00000004ffde7e24 */ /* 0x000fe2000f8e00ff */
[----:B------:R-:W-:Y:S02]  /*4d20*/  R2UR UR4, R16 ;  /* 0x00000000100472ca */ /* 0x000fe400000e0000 */
[----:B------:R-:W-:Y:S02]  /*4d30*/  CS2R R94, SRZ ;  /* 0x00000000005e7805 */ /* 0x000fe4000001ff00 */
[----:B------:R-:W-:-:S02]  /*4d40*/  CS2R R90, SRZ ;  /* 0x00000000005a7805 */ /* 0x000fc4000001ff00 */
[----:B------:R-:W-:Y:S02]  /*4d50*/  CS2R R86, SRZ ;  /* 0x0000000000567805 */ /* 0x000fe4000001ff00 */
[----:B------:R-:W-:Y:S02]  /*4d60*/  CS2R R82, SRZ ;  /* 0x0000000000527805 */ /* 0x000fe4000001ff00 */
[----:B------:R-:W-:Y:S02]  /*4d70*/  CS2R R78, SRZ ;  /* 0x00000000004e7805 */ /* 0x000fe4000001ff00 */
[----:B------:R-:W-:Y:S02]  /*4d80*/  CS2R R74, SRZ ;  /* 0x00000000004a7805 */ /* 0x000fe4000001ff00 */
[----:B------:R-:W-:Y:S02]  /*4d90*/  CS2R R70, SRZ ;  /* 0x0000000000467805 */ /* 0x000fe4000001ff00 */
[----:B------:R-:W-:-:S02]  /*4da0*/  CS2R R66, SRZ ;  /* 0x0000000000427805 */ /* 0x000fc4000001ff00 */
[----:B------:R-:W-:Y:S02]  /*4db0*/  CS2R R62, SRZ ;  /* 0x00000000003e7805 */ /* 0x000fe4000001ff00 */
[----:B------:R-:W-:Y:S02]  /*4dc0*/  CS2R R58, SRZ ;  /* 0x00000000003a7805 */ /* 0x000fe4000001ff00 */
[----:B------:R-:W-:Y:S02]  /*4dd0*/  CS2R R54, SRZ ;  /* 0x0000000000367805 */ /* 0x000fe4000001ff00 */
[----:B------:R-:W-:Y:S02]  /*4de0*/  CS2R R50, SRZ ;  /* 0x0000000000327805 */ /* 0x000fe4000001ff00 */
[----:B------:R-:W-:Y:S02]  /*4df0*/  MOV R230, UR4 ;  /* 0x0000000400e67c02 */ /* 0x000fe40008000f00 */
        /* <DEDUP_REMOVED lines=37> */
[----:B------:R-:W-:Y:S01]  /*5050*/  CS2R R24, SRZ ;  /* 0x0000000000187805 */ /* 0x000fe2000001ff00 */
[----:B------:R-:W-:-:S06]  /*5060*/  UMOV UR61, UR60 ;  /* 0x0000003c003d7c82 */ /* 0x000fcc0008000000 */
.L_x_24:
[----:B------:R-:W-:Y:S01]  /*5070*/  R2UR UR6, R230 ;  /* 0x00000000e60672ca */ /* 0x000fe200000e0000 */
[----:B------:R-:W-:-:S04]  /*5080*/  UIADD3 UR4, UR61, 0x1, URZ ;  /* 0x000000013d047890 */ /* 0x000fc8000fffe03f */
[----:B------:R-:W-:-:S04]  /*5090*/  UISETP.NE.AND UP0, UPT, UR4, 0x2, UPT ;  /* 0x000000020400788c */ /* 0x000fc8000bf05270 */
[----:B------:R-:W-:Y:S02]  /*50a0*/  USEL UR5, URZ, 0x1, UP0 ;  /* 0x000000013f057887 */ /* 0x000fe40008000000 */
[----:B------:R-:W-:Y:S02]  /*50b0*/  USEL UR60, UR4, URZ, UP0 ;  /* 0x0000003f043c7287 */ /* 0x000fe40008000000 */
[----:B------:R-:W-:-:S06]  /*50c0*/  ULOP3.LUT UR4, UR6, UR5, URZ, 0x3c, !UPT ;  /* 0x0000000506047292 */ /* 0x000fcc000f8e3c3f */
[----:B------:R-:W-:Y:S01]  /*50d0*/  IMAD.U32 R16, RZ, RZ, UR4 ;  /* 0x00000004ff107e24 */ /* 0x000fe2000f8e00ff */
[----:B------:R-:W-:Y:S06]  /*50e0*/  @!P0 BRA `(.L_x_16) ;  /* 0x0000000000048947 */ /* 0x000fec0003800000 */
[----:B------:R-:W-:Y:S01]  /*50f0*/  BPT.TRAP 0x1 ;  /* 0x000000040000795c */ /* 0x000fe20000300000 */
.L_x_16:
[----:B------:R-:W0:Y:S01]  /*5100*/  S2UR UR5, SR_CgaCtaId ;  /* 0x00000000000579c3 */ /* 0x000e220000008800 */
[----:B------:R-:W-:Y:S01]  /*5110*/  R2UR UR7, R16 ;  /* 0x00000000100772ca */ /* 0x000fe200000e0000 */
[----:B------:R-:W-:-:S12]  /*5120*/  UMOV UR4, 0x400 ;  /* 0x0000040000047882 */ /* 0x000fd80000000000 */
[----:B------:R-:W-:-:S05]  /*5130*/  IMAD.U32 R3, RZ, RZ, UR7 ;  /* 0x00000007ff037e24 */ /* 0x000fca000f8e00ff */
[----:B------:R-:W-:Y:S01]  /*5140*/  SHF.L.U32 R3, R3, 0x1f, RZ ;  /* 0x0000001f03037819 */ /* 0x000fe200000006ff */
[----:B0-----:R-:W-:-:S06]  /*5150*/  ULEA UR6, UR5, UR4, 0x18 ;  /* 0x0000000405067291 */ /* 0x001fcc000f8ec03f */
[----:B------:R-:W-:Y:S01]  /*5160*/  IMAD.U32 R231, RZ, RZ, UR6 ;  /* 0x00000006ffe77e24 */ /* 0x000fe2000f8e00ff */
[----:B------:R-:W-:-:S06]  /*5170*/  ULEA UR6, UR60, UR6, 0x3 ;  /* 0x000000063c067291 */ /* 0x000fcc000f8e183f */
[----:B------:R-:W-:-:S03]  /*5180*/  IMAD.U32 R223, RZ, RZ, UR6 ;  /* 0x00000006ffdf7e24 */ /* 0x000fc6000f8e00ff */
[----:B------:R0:W1:Y:S01]  /*5190*/  SYNCS.PHASECHK.TRANS64.TRYWAIT P2, [UR6+0x38830], R3 ;  /* 0x03883003ff0075a7 */ /* 0x0000620008040146 */
[----:B------:R-:W-:Y:S05]  /*51a0*/  @!P0 BRA `(.L_x_17) ;  /* 0x0000000000048947 */ /* 0x000fea0003800000 */
[----:B------:R-:W-:Y:S01]  /*51b0*/  BPT.TRAP 0x1 ;  /* 0x000000040000795c */ /* 0x000fe20000300000 */
.L_x_17:
[----:B-1----:R-:W-:Y:S05]  /*51c0*/  @P2 BRA `(.L_x_18) ;  /* 0x00000000000c2947 */ /* 0x002fea0003800000 */
[----:B------:R-:W-:-:S13]  /*51d0*/  R2UR UR4, R223 ;  /* 0x00000000df0472ca */ /* 0x000fda00000e0000 */
[----:B------:R-:W1:Y:S02]  /*51e0*/  SYNCS.PHASECHK.TRANS64.TRYWAIT P2, [UR4+0x38830], R3 ;  /* 0x03883003ff0075a7 */ /* 0x000e640008040144 */
[----:B-1----:R-:W-:Y:S05]  /*51f0*/  @!P2 BRA `(.L_x_19) ;  /* 0x000000b800e4a947 */ /* 0x002fea0003800000 */
.L_x_18:
[----:B------:R-:W-:Y:S01]  /*5200*/  R2UR UR4, R15 ;  /* 0x000000000f0472ca */ /* 0x000fe200000e0000 */
[----:B------:R-:W-:Y:S01]  /*5210*/  WARPGROUP.ARRIVE ;  /* 0x00000000000079c5 */ /* 0x000fe20000000000 */
[----:B------:R-:W-:Y:S01]  /*5220*/  R2UR UR18, R12 ;  /* 0x000000000c1272ca */ /* 0x000fe200000e0000 */
[----:B------:R-:W-:Y:S01]  /*5230*/  UMOV UR59, 0x40000040 ;  /* 0x40000040003b7882 */ /* 0x000fe20000000000 */
        /* <DEDUP_REMOVED lines=9> */
[----:B------:R-:W-:Y:S01]  /*52d0*/  UIMAD UR4, UR60, 0xa00, UR4 ;  /* 0x00000a003c0478a4 */ /* 0x000fe2000f8e0204 */
[-C--:B------:R-:W-:Y:S01]  /*52e0*/  FMUL.FTZ R24, R24, R2.reuse ;  /* 0x0000000218187220 */ /* 0x080fe20000410000 */
[----:B------:R-:W-:Y:S01]  /*52f0*/  UMOV UR56, UR18 ;  /* 0x0000001200387c82 */ /* 0x000fe20008000000 */
[----:B------:R-:W-:Y:S01]  /*5300*/  UMOV UR39, 0x40000040 ;  /* 0x4000004000277882 */ /* 0x000fe20000000000 */
[----:B------:R-:W-:Y:S01]  /*5310*/  UMOV UR57, UR19 ;  /* 0x0000001300397c82 */ /* 0x000fe20008000000 */
[----:B------:R-:W-:Y:S01]  /*5320*/  UIADD3 UR5, UR4, 0x80, URZ ;  /* 0x0000008004057890 */ /* 0x000fe2000fffe03f */
[-C--:B------:R-:W-:Y:S01]  /*5330*/  FMUL.FTZ R25, R25, R2.reuse ;  /* 0x0000000219197220 */ /* 0x080fe20000410000 */
[----:B------:R-:W-:Y:S01]  /*5340*/  UMOV UR58, UR4 ;  /* 0x00000004003a7c82 */ /* 0x000fe20008000000 */
[----:B------:R-:W-:Y:S01]  /*5350*/  UIADD3 UR6, UR4, 0x100, URZ ;  /* 0x0000010004067890 */ /* 0x000fe2000fffe03f */
[----:B------:R-:W-:Y:S01]  /*5360*/  HGMMA.64x16x16.F32.BF16 R184, gdesc[UR56], RZ, !UPT, gsb0 ;  /* 0x0020000038b879f0 */ /* 0x000fe2000c0018ff */
[----:B------:R-:W-:Y:S01]  /*5370*/  UMOV UR56, UR18 ;  /* 0x0000001200387c82 */ /* 0x000fe20008000000 */
[----:B------:R-:W-:Y:S01]  /*5380*/  UMOV UR57, UR19 ;  /* 0x0000001300397c82 */ /* 0x000fe20008000000 */
[----:B------:R-:W-:Y:S01]  /*5390*/  UMOV UR58, UR5 ;  /* 0x00000005003a7c82 */ /* 0x000fe20008000000 */
[----:B------:R-:W-:Y:S01]  /*53a0*/  UMOV UR59, 0x40000040 ;  /* 0x40000040003b7882 */ /* 0x000fe20000000000 */
[----:B------:R-:W-:Y:S01]  /*53b0*/  UIADD3 UR5, UR4, 0x180, URZ ;  /* 0x0000018004057890 */ /* 0x000fe2000fffe03f */
[-C--:B------:R-:W-:Y:S01]  /*53c0*/  FMUL.FTZ R28, R28, R2.reuse ;  /* 0x000000021c1c7220 */ /* 0x080fe20000410000 */
        /* <DEDUP_REMOVED lines=12> */
[----:B------:R-:W-:Y:S01]  /*5490*/  UMOV UR43, 0x40000040 ;  /* 0x40000040002b7882 */ /* 0x000fe20000000000 */
        /* <DEDUP_REMOVED lines=31> */
[----:B------:R-:W-:Y:S01]  /*5690*/  FMUL.FTZ R89, R89, R2 ;  /* 0x0000000259597220 */ /* 0x000fe20000410000 */
[----:B------:R-:W-:-:S02]  /*56a0*/  WARPGROUP.DEPBAR.LE gsb0, 0x0 ;  /* 0x00008000000079c5 */ /* 0x000fc40000010000 */
[----:B------:R-:W-:Y:S01]  /*56b0*/  WARPGROUP.ARRIVE ;  /* 0x00000000000079c5 */ /* 0x000fe20000000000 */
[-C--:B------:R-:W-:Y:S01]  /*56c0*/  FMUL.FTZ R92, R92, R2.reuse ;  /* 0x000000025c5c7220 */ /* 0x080fe20000410000 */
[-C--:B------:R-:W-:Y:S01]  /*56d0*/  FMUL.FTZ R93, R93, R2.reuse ;  /* 0x000000025d5d7220 */ /* 0x080fe20000410000 */
[-C--:B------:R-:W-:Y:S01]  /*56e0*/  FMUL.FTZ R96, R96, R2.reuse ;  /* 0x0000000260607220 */ /* 0x080fe20000410000 */
[-C--:B------:R-:W-:Y:S01]  /*56f0*/  FMUL.FTZ R97, R97, R2.reuse ;  /* 0x0000000261617220 */ /* 0x080fe20000410000 */
[-C--:B------:R-:W-:Y:S01]  /*5700*/  FMUL.FTZ R100, R100, R2.reuse ;  /* 0x0000000264647220 */ /* 0x080fe20000410000 */
[----:B------:R-:W-:Y:S01]  /*5710*/  HGMMA.64x16x16.F32.BF16 R176, gdesc[UR56], RZ, !UPT, gsb0 ;  /* 0x0020000038b079f0 */ /* 0x000fe2000c0018ff */
[----:B------:R-:W-:Y:S01]  /*5720*/  UMOV UR56, UR18 ;  /* 0x0000001200387c82 */ /* 0x000fe20008000000 */
[----:B------:R-:W-:Y:S01]  /*5730*/  UMOV UR57, UR19 ;  /* 0x0000001300397c82 */ /* 0x000fe20008000000 */
[----:B------:R-:W-:Y:S01]  /*5740*/  UMOV UR58, UR6 ;  /* 0x00000006003a7c82 */ /* 0x000fe20008000000 */
        /* <DEDUP_REMOVED lines=100> */
[----:B------:R-:W-:-:S06]  /*5d90*/  WARPGROUP.ARRIVE ;  /* 0x00000000000079c5 */ /* 0x000fcc0000000000 */
[----:B------:R-:W-:Y:S01]  /*5da0*/  HGMMA.64x16x16.F32.BF16 R160, gdesc[UR56], RZ, !UPT, gsb0 ;  /* 0x0020000038a079f0 */ /* 0x000fe2000c0018ff */
        /* <DEDUP_REMOVED lines=21> */
[----:B------:R-:W-:Y:S01]  /*5f00*/  UIADD3 UR5, UR4, 0x182, URZ ;  /* 0x0000018204057890 */ /* 0x000fe2000fffe03f */
        /* <DEDUP_REMOVED lines=65> */
[----:B------:R-:W-:Y:S01]  /*6320*/  UMOV UR11, 0x40000040 ;  /* 0x40000040000b7882 */ /* 0x000fe20000000000 */
[----:B------:R-:W-:Y:S01]  /*6330*/  UIADD3 UR6, UR4, 0x106, URZ ;  /* 0x0000010604067890 */ /* 0x000fe2000fffe03f */
        /* <DEDUP_REMOVED lines=32> */
[----:B------:R-:W-:Y:S02]  /*6540*/  UIADD3 UR10, UR4, 0x986, URZ ;  /* 0x00000986040a7890 */ /* 0x000fe4000fffe03f */
        /* <DEDUP_REMOVED lines=27> */
[----:B------:R-:W-:Y:S02]  /*6700*/  R2UR UR14, R6 ;  /* 0x00000000060e72ca */ /* 0x000fe400000e0000 */
[----:B------:R-:W-:-:S11]  /*6710*/  R2UR UR15, R7 ;  /* 0x00000000070f72ca */ /* 0x000fd600000e0000 */
[----:B------:R-:W-:Y:S02]  /*6720*/  UMOV UR56, UR14 ;  /* 0x0000000e00387c82 */ /* 0x000fe40008000000 */
[----:B------:R-:W-:Y:S01]  /*6730*/  UMOV UR57, UR15 ;  /* 0x0000000f00397c82 */ /* 0x000fe20008000000 */
        /* <DEDUP_REMOVED lines=266> */
[----:B------:R-:W-:-:S03]  /*77e0*/  UIADD3 UR6, UR4, 0x886, URZ ;  /* 0x0000088604067890 */ /* 0x000fc6000fffe03f */
[----:B------:R-:W-:Y:S01]  /*77f0*/  UMOV UR4, UR14 ;  /* 0x0000000e00047c82 */ /* 0x000fe20008000000 */
[----:B------:R-:W-:Y:S02]  /*7800*/  WARPGROUP.DEPBAR.LE gsb0, 0x0 ;  /* 0x00008000000079c5 */ /* 0x000fe40000010000 */
[----:B------:R-:W-:-:S06]  /*7810*/  WARPGROUP.ARRIVE ;  /* 0x00000000000079c5 */ /* 0x000fcc0000000000 */
[----:B------:R-:W-:Y:S03]  /*7820*/  HGMMA.64x16x16.F32.BF16 R152, gdesc[UR52], R152, gsb0 ;  /* 0x00200000349879f0 */ /* 0x000fe60008001898 */
        /* <DEDUP_REMOVED lines=16> */
[----:B------:R-:W-:Y:S01]  /*7930*/  UMOV UR7, 0x40000040 ;  /* 0x4000004000077882 */ /* 0x000fe20000000000 */
        /* <DEDUP_REMOVED lines=10> */
[----:B------:R-:W-:Y:S02]  /*79e0*/  WARPGROUP.DEPBAR.LE gsb0, 0x0 ;  /* 0x00008000000079c5 */ /* 0x000fe40000010000 */
[----:B------:R-:W-:-:S06]  /*79f0*/  WARPGROUP.ARRIVE ;  /* 0x00000000000079c5 */ /* 0x000fcc0000000000 */
[----:B------:R-:W-:Y:S03]  /*7a00*/  HGMMA.64x16x16.F32.BF16 R152, gdesc[UR4], R152, gsb0 ;  /* 0x00200000049879f0 */ /* 0x000fe60008001898 */
[----:B------:R-:W-:Y:S02]  /*7a10*/  WARPGROUP.DEPBAR.LE gsb0, 0x0 ;  /* 0x00008000000079c5 */ /* 0x000fe40000010000 */
[----:B------:R-:W-:Y:S05]  /*7a20*/  @!P0 BRA `(.L_x_20) ;  /* 0x0000000000048947 */ /* 0x000fea0003800000 */
[----:B------:R-:W-:Y:S01]  /*7a30*/  BPT.TRAP 0x1 ;  /* 0x000000040000795c */ /* 0x000fe20000300000 */
.L_x_20:
[----:B------:R-:W-:Y:S02]  /*7a40*/  R2UR UR4, R231 ;  /* 0x00000000e70472ca */ /* 0x000fe400000e0000 */
[----:B------:R-:W-:-:S11]  /*7a50*/  R2UR UR5, R230 ;  /* 0x00000000e60572ca */ /* 0x000fd600000e0000 */
[----:B------:R-:W-:Y:S02]  /*7a60*/  ULEA UR4, UR61, UR4, 0x3 ;  /* 0x000000043d047291 */ /* 0x000fe4000f8e183f */
[----:B------:R-:W-:-:S05]  /*7a70*/  IMAD.U32 R0, RZ, RZ, UR5 ;  /* 0x00000005ff007e24 */ /* 0x000fca000f8e00ff */
[----:B------:R-:W-:-:S04]  /*7a80*/  SHF.L.U32 R0, R0, 0x1f, RZ ;  /* 0x0000001f00007819 */ /* 0x000fc800000006ff */
[----:B------:R2:W3:Y:S01]  /*7a90*/  SYNCS.PHASECHK.TRANS64.TRYWAIT P2, [UR4+0x38850], R0 ;  /* 0x03885000ff0075a7 */ /* 0x0004e20008040144 */
[----:B------:R-:W-:Y:S05]  /*7aa0*/  @!P0 BRA `(.L_x_21) ;  /* 0x0000000000048947 */ /* 0x000fea0003800000 */
[----:B------:R-:W-:Y:S01]  /*7ab0*/  BPT.TRAP 0x1 ;  /* 0x000000040000795c */ /* 0x000fe20000300000 */
.L_x_21:
[----:B---3--:R-:W-:Y:S05]  /*7ac0*/  @P2 BRA `(.L_x_22) ;  /* 0x0000000000082947 */ /* 0x008fea0003800000 */
[----:B------:R-:W3:Y:S02]  /*7ad0*/  SYNCS.PHASECHK.TRANS64.TRYWAIT P2, [UR4+0x38850], R0 ;  /* 0x03885000ff0075a7 */ /* 0x000ee40008040144 */
[----:B---3--:R-:W-:Y:S05]  /*7ae0*/  @!P2 BRA `(.L_x_23) ;  /* 0x0000009000c4a947 */ /* 0x008fea0003800000 */
.L_x_22:
[----:B------:R-:W-:Y:S01]  /*7af0*/  R2UR UR5, R231 ;  /* 0x00000000e70572ca */ /* 0x000fe200000e0000 */
[----:B------:R-:W-:Y:S01]  /*7b00*/  WARPGROUP.ARRIVE ;  /* 0x00000000000079c5 */ /* 0x000fe20000000000 */
[----:B------:R-:W-:Y:S01]  /*7b10*/  UMOV UR7, 0x40000040 ;  /* 0x4000004000077882 */ /* 0x000fe20000000000 */
[----:B0-2---:R-:W-:Y:S01]  /*7b20*/  FMNMX.FTZ R0, R184, R21, !PT ;  /* 0x00000015b8007209 */ /* 0x005fe20007810000 */
[----:B------:R-:W-:Y:S01]  /*7b30*/  ULDC UR10, c[0x0][0x988] ;  /* 0x00026200000a7ab9 */ /* 0x000fe20000000800 */
[----:B------:R-:W-:Y:S02]  /*7b40*/  R2UR UR11, R223 ;  /* 0x00000000df0b72ca */ /* 0x000fe400000e0000 */
[----:B-1----:R-:W-:-:S04]  /*7b50*/  FMNMX.FTZ R3, R185, R0, !PT ;  /* 0x00000000b9037209 */ /* 0x002fc80007810000 */
[----:B------:R-:W-:Y:S02]  /*7b60*/  FMNMX.FTZ R0, R188, R3, !PT ;  /* 0x00000003bc007209 */ /* 0x000fe40007810000 */
[----:B------:R-:W-:Y:S02]  /*7b70*/  UIADD3 UR5, UR5, 0x400, URZ ;  /* 0x0000040005057890 */ /* 0x000fe4000fffe03f */
[----:B------:R-:W-:Y:S02]  /*7b80*/  FMNMX.FTZ R3, R189, R0, !PT ;  /* 0x00000000bd037209 */ /* 0x000fe40007810000 */
[----:B------:R-:W-:Y:S02]  /*7b90*/  USHF.R.U32.HI UR5, URZ, 0x4, UR5 ;  /* 0x000000043f057899 */ /* 0x000fe40008011605 */
[----:B------:R-:W-:Y:S02]  /*7ba0*/  FMNMX.FTZ R0, R176, R3, !PT ;  /* 0x00000003b0007209 */ /* 0x000fe40007810000 */
[----:B------:R-:W-:-:S02]  /*7bb0*/  ULOP3.LUT UR5, UR5, 0x3fff, URZ, 0xc0, !UPT ;  /* 0x00003fff05057892 */ /* 0x000fc4000f8ec03f */
[----:B------:R-:W-:Y:S02]  /*7bc0*/  FMNMX.FTZ R3, R177, R0, !PT ;  /* 0x00000000b1037209 */ /* 0x000fe40007810000 */
[----:B------:R-:W-:Y:S02]  /*7bd0*/  ULOP3.LUT UR5, UR5, 0x2800000, URZ, 0xfc, !UPT ;  /* 0x0280000005057892 */ /* 0x000fe4000f8efc3f */
[----:B------:R-:W-:Y:S02]  /*7be0*/  FMNMX.FTZ R0, R180, R3, !PT ;  /* 0x00000003b4007209 */ /* 0x000fe40007810000 */
[----:B------:R-:W-:Y:S02]  /*7bf0*/  UIMAD UR5, UR61, 0xa00, UR5 ;  /* 0x00000a003d0578a4 */ /* 0x000fe4000f8e0205 */
[----:B------:R-:W-:Y:S01]  /*7c00*/  FMNMX.FTZ R3, R181, R0, !PT ;  /* 0x00000000b5037209 */ /* 0x000fe20007810000 */
[----:B------:R-:W-:-:S03]  /*7c10*/  UMOV UR61, UR60 ;  /* 0x0000003c003d7c82 */ /* 0x000fc60008000000 */
[----:B------:R-:W-:Y:S01]  /*7c20*/  FMNMX.FTZ R0, R168, R3, !PT ;  /* 0x00000003a8007209 */ /* 0x000fe20007810000 */
[----:B------:R-:W-:Y:S02]  /*7c30*/  UMOV UR6, UR5 ;  /* 0x0000000500067c82 */ /* 0x000fe40008000000 */
[----:B------:R-:W-:Y:S01]  /*7c40*/  HGMMA.64x256x16.F32.BF16 R24, R208, gdesc[UR4].tnspB, R24, gsb0 ;  /* 0x43e00004d0187df0 */ /* 0x000fe20008001818 */
[----:B------:R-:W-:Y:S01]  /*7c50*/  UIADD3 UR6, UR5, 0x80, URZ ;  /* 0x0000008005067890 */ /* 0x000fe2000fffe03f */
[----:B------:R-:W-:Y:S01]  /*7c60*/  FMNMX.FTZ R3, R169, R0, !PT ;  /* 0x00000000a9037209 */ /* 0x000fe20007810000 */
[----:B------:R-:W-:-:S03]  /*7c70*/  UMOV UR7, 0x40000040 ;  /* 0x4000004000077882 */ /* 0x000fc60000000000 */
[----:B------:R-:W-:-:S04]  /*7c80*/  FMNMX.FTZ R0, R172, R3, !PT ;  /* 0x00000003ac007209 */ /* 0x000fc80007810000 */
        /* <DEDUP_REMOVED lines=8> */
[----:B------:R-:W-:Y:S02]  /*7d10*/  FMNMX.FTZ R2, R157, R0, !PT ;  /* 0x000000009d027209 */ /* 0x000fe40007810000 */
[----:B------:R-:W-:-:S03]  /*7d20*/  FMNMX.FTZ R0, R186, R20, !PT ;  /* 0x00000014ba007209 */ /* 0x000fc60007810000 */
[----:B------:R-:W0:Y:S01]  /*7d30*/  SHFL.BFLY PT, R3, R2, 0x2, 0x1f ;  /* 0x0c401f0002037f89 */ /* 0x000e2200000e0000 */
[----:B------:R-:W-:Y:S02]  /*7d40*/  WARPGROUP.DEPBAR.LE gsb0, 0x0 ;  /* 0x00008000000079c5 */ /* 0x000fe40000010000 */
[----:B------:R-:W-:-:S06]  /*7d50*/  WARPGROUP.ARRIVE ;  /* 0x00000000000079c5 */ /* 0x000fcc0000000000 */
[----:B------:R-:W-:Y:S01]  /*7d60*/  HGMMA.64x256x16.F32.BF16 R24, R204, gdesc[UR4].tnspB, R24, gsb0 ;  /* 0x43e00004cc187df0 */ /* 0x000fe20008001818 */
[----:B------:R-:W-:Y:S01]  /*7d70*/  UIADD3 UR6, UR5, 0x100, URZ ;  /* 0x0000010005067890 */ /* 0x000fe2000fffe03f */
[----:B------:R-:W-:Y:S01]  /*7d80*/  UMOV UR7, 0x40000040 ;  /* 0x4000004000077882 */ /* 0x000fe20000000000 */
[----:B------:R-:W-:Y:S02]  /*7d90*/  WARPGROUP.DEPBAR.LE gsb0, 0x0 ;  /* 0x00008000000079c5 */ /* 0x000fe40000010000 */
[----:B------:R-:W-:-:S15]  /*7da0*/  WARPGROUP.ARRIVE ;  /* 0x00000000000079c5 */ /* 0x000fde0000000000 */
[----:B------:R-:W-:-:S08]  /*7db0*/  NOP ;  /* 0x0000000000007918 */ /* 0x000fd00000000000 */
[----:B------:R-:W-:Y:S01]  /*7dc0*/  HGMMA.64x256x16.F32.BF16 R24, R200, gdesc[UR4].tnspB, R24, gsb0 ;  /* 0x43e00004c8187df0 */ /* 0x000fe20008001818 */
[----:B------:R-:W-:Y:S01]  /*7dd0*/  UIADD3 UR6, UR5, 0x180, URZ ;  /* 0x0000018005067890 */ /* 0x000fe2000fffe03f */
[----:B------:R-:W-:Y:S01]  /*7de0*/  UMOV UR7, 0x40000040 ;  /* 0x4000004000077882 */ /* 0x000fe20000000000 */
[----:B------:R-:W-:Y:S02]  /*7df0*/  WARPGROUP.DEPBAR.LE gsb0, 0x0 ;  /* 0x00008000000079c5 */ /* 0x000fe40000010000 */
[----:B------:R-:W-:Y:S01]  /*7e00*/  WARPGROUP.ARRIVE ;  /* 0x00000000000079c5 */ /* 0x000fe20000000000 */
[----:B0-----:R-:W-:-:S15]  /*7e10*/  FMNMX.FTZ R200, R2, R3, !PT ;  /* 0x0000000302c87209 */ /* 0x001fde0007810000 */
[----:B------:R-:W-:-:S07]  /*7e20*/  NOP ;  /* 0x0000000000007918 */ /* 0x000fce0000000000 */
[----:B------:R-:W-:Y:S01]  /*7e30*/  HGMMA.64x256x16.F32.BF16 R24, R196, gdesc[UR4].tnspB, R24, gsb0 ;  /* 0x43e00004c4187df0 */ /* 0x000fe20008001818 */
[----:B------:R-:W0:Y:S01]  /*7e40*/  SHFL.BFLY PT, R3, R200, 0x1, 0x1f ;  /* 0x0c201f00c8037f89 */ /* 0x000e2200000e0000 */
[----:B------:R-:W-:Y:S01]  /*7e50*/  UIADD3 UR6, UR5, 0x200, URZ ;  /* 0x0000020005067890 */ /* 0x000fe2000fffe03f */
[----:B------:R-:W-:Y:S01]  /*7e60*/  R2UR UR5, R222 ;  /* 0x00000000de0572ca */ /* 0x000fe200000e0000 */
[----:B------:R-:W-:-:S12]  /*7e70*/  UMOV UR7, 0x40000040 ;  /* 0x4000004000077882 */ /* 0x000fd80000000000 */
[----:B------:R-:W-:Y:S02]  /*7e80*/  ISETP.LT.AND P2, PT, RZ, UR5, PT ;  /* 0x00000005ff007c0c */ /* 0x000fe4000bf41270 */
[----:B0-----:R-:W-:Y:S02]  /*7e90*/  FMNMX.FTZ R4, R200, R3, !PT ;  /* 0x00000003c8047209 */ /* 0x001fe40007810000 */
[----:B------:R-:W-:-:S03]  /*7ea0*/  FMNMX.FTZ R3, R187, R0, !PT ;  /* 0x00000000bb037209 */ /* 0x000fc60007810000 */
[C---:B------:R-:W-:Y:S01]  /*7eb0*/  FMUL.FTZ R0, R4.reuse, UR10 ;  /* 0x0000000a04007c20 */ /* 0x040fe20008410000 */
[----:B------:R-:W-:-:S03]  /*7ec0*/  FADD.FTZ R21, -R4, R21 ;  /* 0x0000001504157221 */ /* 0x000fc60000010100 */
[--C-:B------:R-:W-:Y:S01]  /*7ed0*/  FFMA.FTZ R204, R176, UR10, -R0.reuse ;  /* 0x0000000ab0cc7c23 */ /* 0x100fe20008010800 */
[----:B------:R-:W-:Y:S01]  /*7ee0*/  FMUL.FTZ R21, R21, UR10 ;  /* 0x0000000a15157c20 */ /* 0x000fe20008410000 */
[--C-:B------:R-:W-:Y:S01]  /*7ef0*/  FFMA.FTZ R208, R185, UR10, -R0.reuse ;  /* 0x0000000ab9d07c23 */ /* 0x100fe20008010800 */
[--C-:B------:R-:W-:Y:S01]  /*7f00*/  FFMA.FTZ R185, R177, UR10, -R0.reuse ;  /* 0x0000000ab1b97c23 */ /* 0x100fe20008010800 */
[--C-:B------:R-:W-:Y:S01]  /*7f10*/  FFMA.FTZ R177, R181, UR10, -R0.reuse ;  /* 0x0000000ab5b17c23 */ /* 0x100fe20008010800 */
[----:B------:R0:W-:Y:S01]  /*7f20*/  MUFU.EX2 R2, R21 ;  /* 0x0000001500027308 */ /* 0x0001e20000000800 */
[--C-:B------:R-:W-:Y:S01]  /*7f30*/  FFMA.FTZ R181, R161, UR10, -R0.reuse ;  /* 0x0000000aa1b57c23 */ /* 0x100fe20008010800 */
[--C-:B------:R-:W-:Y:S01]  /*7f40*/  FFMA.FTZ R210, R188, UR10, -R0.reuse ;  /* 0x0000000abcd27c23 */ /* 0x100fe20008010800 */
[--C-:B------:R-:W-:Y:S01]  /*7f50*/  FFMA.FTZ R189, R189, UR10, -R0.reuse ;  /* 0x0000000abdbd7c23 */ /* 0x100fe20008010800 */
[--C-:B------:R-:W-:Y:S01]  /*7f60*/  FFMA.FTZ R206, R180, UR10, -R0.reuse ;  /* 0x0000000ab4ce7c23 */ /* 0x100fe20008010800 */
[--C-:B------:R-:W-:Y:S01]  /*7f70*/  FFMA.FTZ R200, R168, UR10, -R0.reuse ;  /* 0x0000000aa8c87c23 */ /* 0x100fe20008010800 */
[--C-:B------:R-:W-:Y:S01]  /*7f80*/  FFMA.FTZ R169, R169, UR10, -R0.reuse ;  /* 0x0000000aa9a97c23 */ /* 0x100fe20008010800 */
[--C-:B------:R-:W-:Y:S01]  /*7f90*/  FFMA.FTZ R202, R172, UR10, -R0.reuse ;  /* 0x0000000aacca7c23 */ /* 0x100fe20008010800 */
[--C-:B------:R-:W-:Y:S01]  /*7fa0*/  FFMA.FTZ R173, R173, UR10, -R0.reuse ;  /* 0x0000000aadad7c23 */ /* 0x100fe20008010800 */
[--C-:B0-----:R-:W-:Y:S01]  /*7fb0*/  FFMA.FTZ R21, R152, UR10, -R0.reuse ;  /* 0x0000000a98157c23 */ /* 0x101fe20008010800 */
[--C-:B------:R-:W-:Y:S01]  /*7fc0*/  FFMA.FTZ R152, R153, UR10, -R0.reuse ;  /* 0x0000000a99987c23 */ /* 0x100fe20008010800 */
[--C-:B------:R-:W-:Y:S01]  /*7fd0*/  FFMA.FTZ R161, R165, UR10, -R0.reuse ;  /* 0x0000000aa5a17c23 */ /* 0x100fe20008010800 */
[--C-:B------:R-:W-:Y:S01]  /*7fe0*/  FFMA.FTZ R153, R156, UR10, -R0.reuse ;  /* 0x0000000a9c997c23 */ /* 0x100fe20008010800 */
[----:B------:R-:W-:Y:S01]  /*7ff0*/  FFMA.FTZ R157, R157, UR10, -R0 ;  /* 0x0000000a9d9d7c23 */ /* 0x000fe20008010800 */
[----:B------:R-:W-:Y:S08]  /*8000*/  MUFU.EX2 R208, R208 ;  /* 0x000000d000d07308 */ /* 0x000ff00000000800 */
        /* <DEDUP_REMOVED lines=14> */
[----:B------:R-:W-:Y:S01]  /*80f0*/  MUFU.EX2 R153, R153 ;  /* 0x0000009900997308 */ /* 0x000fe20000000800 */
[----:B------:R-:W-:-:S02]  /*8100*/  WARPGROUP.DEPBAR.LE gsb0, 0x0 ;  /* 0x00008000000079c5 */ /* 0x000fc40000010000 */
[----:B------:R-:W-:Y:S01]  /*8110*/  WARPGROUP.ARRIVE ;  /* 0x00000000000079c5 */ /* 0x000fe20000000000 */
[----:B------:R-:W-:Y:S01]  /*8120*/  FMNMX.FTZ R196, R190, R3, !PT ;  /* 0x00000003bec47209 */ /* 0x000fe20007810000 */
[--C-:B------:R-:W-:Y:S01]  /*8130*/  FFMA.FTZ R197, R184, UR10, -R0.reuse ;  /* 0x0000000ab8c57c23 */ /* 0x100fe20008010800 */
[--C-:B------:R-:W-:Y:S02]  /*8140*/  FFMA.FTZ R198, R164, UR10, -R0.reuse ;  /* 0x0000000aa4c67c23 */ /* 0x100fe40008010800 */
[----:B------:R-:W-:Y:S01]  /*8150*/  FMNMX.FTZ R3, R191, R196, !PT ;  /* 0x000000c4bf037209 */ /* 0x000fe20007810000 */
[----:B------:R-:W-:Y:S01]  /*8160*/  HGMMA.64x256x16.F32.BF16 R24, R192, gdesc[UR4].tnspB, R24, gsb0 ;  /* 0x43e00004c0187df0 */ /* 0x000fe20008001818 */
[----:B------:R-:W-:Y:S01]  /*8170*/  FFMA.FTZ R196, R160, UR10, -R0 ;  /* 0x0000000aa0c47c23 */ /* 0x000fe20008010800 */
[----:B------:R-:W-:Y:S01]  /*8180*/  MUFU.EX2 R197, R197 ;  /* 0x000000c500c57308 */ /* 0x000fe20000000800 */
[----:B------:R-:W-:-:S04]  /*8190*/  FMNMX.FTZ R184, R178, R3, !PT ;  /* 0x00000003b2b87209 */ /* 0x000fc80007810000 */
[----:B------:R-:W-:-:S03]  /*81a0*/  FMNMX.FTZ R3, R179, R184, !PT ;  /* 0x000000b8b3037209 */ /* 0x000fc60007810000 */
[----:B------:R-:W-:Y:S01]  /*81b0*/  MUFU.EX2 R196, R196 ;  /* 0x000000c400c47308 */ /* 0x000fe20000000800 */
[----:B------:R-:W-:-:S04]  /*81c0*/  FMNMX.FTZ R184, R182, R3, !PT ;  /* 0x00000003b6b87209 */ /* 0x000fc80007810000 */
[----:B------:R-:W-:-:S03]  /*81d0*/  FMNMX.FTZ R3, R183, R184, !PT ;  /* 0x000000b8b7037209 */ /* 0x000fc60007810000 */
[----:B------:R-:W-:Y:S01]  /*81e0*/  MUFU.EX2 R198, R198 ;  /* 0x000000c600c67308 */ /* 0x000fe20000000800 */
        /* <DEDUP_REMOVED lines=11> */
[----:B------:R-:W-:-:S05]  /*82a0*/  FMNMX.FTZ R176, R159, R176, !PT ;  /* 0x000000b09fb07209 */ /* 0x000fca0007810000 */
[----:B------:R-:W0:Y:S02]  /*82b0*/  SHFL.BFLY PT, R3, R176, 0x2, 0x1f ;  /* 0x0c401f00b0037f89 */ /* 0x000e2400000e0000 */
[----:B0-----:R-:W-:-:S05]  /*82c0*/  FMNMX.FTZ R3, R176, R3, !PT ;  /* 0x00000003b0037209 */ /* 0x001fca0007810000 */
[----:B------:R-:W0:Y:S02]  /*82d0*/  SHFL.BFLY PT, R160, R3, 0x1, 0x1f ;  /* 0x0c201f0003a07f89 */ /* 0x000e2400000e0000 */
[----:B0-----:R-:W-:-:S05]  /*82e0*/  FMNMX.FTZ R3, R3, R160, !PT ;  /* 0x000000a003037209 */ /* 0x001fca0007810000 */
[C---:B------:R-:W-:Y:S01]  /*82f0*/  FADD.FTZ R0, -R3.reuse, R20 ;  /* 0x0000001403007221 */ /* 0x040fe20000010100 */
[----:B------:R-:W-:Y:S01]  /*8300*/  FMUL.FTZ R156, R3, UR10 ;  /* 0x0000000a039c7c20 */ /* 0x000fe20008410000 */
[----:B------:R0:W-:Y:S02]  /*8310*/  MUFU.EX2 R20, R157 ;  /* 0x0000009d00147308 */ /* 0x0001e40000000800 */
[----:B------:R-:W-:Y:S01]  /*8320*/  FMUL.FTZ R0, R0, UR10 ;  /* 0x0000000a00007c20 */ /* 0x000fe20008410000 */
[--C-:B------:R-:W-:Y:S01]  /*8330*/  FFMA.FTZ R209, R186, UR10, -R156.reuse ;  /* 0x0000000abad17c23 */ /* 0x100fe2000801089c */
[--C-:B------:R-:W-:Y:S01]  /*8340*/  FFMA.FTZ R160, R187, UR10, -R156.reuse ;  /* 0x0000000abba07c23 */ /* 0x100fe2000801089c */
[--C-:B------:R-:W-:Y:S01]  /*8350*/  FFMA.FTZ R211, R190, UR10, -R156.reuse ;  /* 0x0000000abed37c23 */ /* 0x100fe2000801089c */
[--C-:B------:R-:W-:Y:S01]  /*8360*/  FFMA.FTZ R164, R191, UR10, -R156.reuse ;  /* 0x0000000abfa47c23 */ /* 0x100fe2000801089c */
[----:B------:R-:W-:Y:S01]  /*8370*/  FFMA.FTZ R205, R178, UR10, -R156 ;  /* 0x0000000ab2cd7c23 */ /* 0x000fe2000801089c */
[----:B------:R-:W-:Y:S01]  /*8380*/  MUFU.EX2 R0, R0 ;  /* 0x0000000000007308 */ /* 0x000fe20000000800 */
[----:B0-----:R-:W-:-:S02]  /*8390*/  IMAD.U32 R157, RZ, RZ, UR11 ;  /* 0x0000000bff9d7e24 */ /* 0x001fc4000f8e00ff */
[--C-:B------:R-:W-:Y:S01]  /*83a0*/  FFMA.FTZ R168, R179, UR10, -R156.reuse ;  /* 0x0000000ab3a87c23 */ /* 0x100fe2000801089c */
[--C-:B------:R-:W-:Y:S01]  /*83b0*/  FFMA.FTZ R207, R182, UR10, -R156.reuse ;  /* 0x0000000ab6cf7c23 */ /* 0x100fe2000801089c */
[--C-:B------:R-:W-:Y:S01]  /*83c0*/  FFMA.FTZ R172, R183, UR10, -R156.reuse ;  /* 0x0000000ab7ac7c23 */ /* 0x100fe2000801089c */
[----:B------:R-:W-:Y:S02]  /*83d0*/  @!P1 VIADD R157, R157, 0x38840 ;  /* 0x000388409d9d9836 */ /* 0x000fe40000000000 */
[--C-:B------:R-:W-:Y:S01]  /*83e0*/  FFMA.FTZ R201, R170, UR10, -R156.reuse ;  /* 0x0000000aaac97c23 */ /* 0x100fe2000801089c */
[--C-:B------:R-:W-:Y:S01]  /*83f0*/  FFMA.FTZ R162, R162, UR10, -R156.reuse ;  /* 0x0000000aa2a27c23 */ /* 0x100fe2000801089c */
[----:B------:R-:W0:Y:S01]  /*8400*/  MUFU.EX2 R209, R209 ;  /* 0x000000d100d17308 */ /* 0x000e220000000800 */
[--C-:B------:R-:W-:Y:S01]  /*8410*/  FFMA.FTZ R199, R166, UR10, -R156.reuse ;  /* 0x0000000aa6c77c23 */ /* 0x100fe2000801089c */
[----:B------:R-:W-:Y:S01]  /*8420*/  @!P1 PRMT R157, RZ, 0x654, R157 ;  /* 0x00000654ff9d9816 */ /* 0x000fe2000000009d */
[--C-:B------:R-:W-:Y:S01]  /*8430*/  FFMA.FTZ R170, R171, UR10, -R156.reuse ;  /* 0x0000000aabaa7c23 */ /* 0x100fe2000801089c */
[--C-:B------:R-:W-:Y:S01]  /*8440*/  FFMA.FTZ R203, R174, UR10, -R156.reuse ;  /* 0x0000000aaecb7c23 */ /* 0x100fe2000801089c */
[--C-:B------:R-:W-:Y:S01]  /*8450*/  FFMA.FTZ R174, R175, UR10, -R156.reuse ;  /* 0x0000000aafae7c23 */ /* 0x100fe2000801089c */
[--C-:B------:R-:W-:Y:S01]  /*8460*/  FFMA.FTZ R167, R167, UR10, -R156.reuse ;  /* 0x0000000aa7a77c23 */ /* 0x100fe2000801089c */
[--C-:B------:R-:W-:Y:S01]  /*8470*/  FFMA.FTZ R155, R155, UR10, -R156.reuse ;  /* 0x0000000a9b9b7c23 */ /* 0x100fe2000801089c */
[----:B------:R-:W1:Y:S01]  /*8480*/  MUFU.EX2 R160, R160 ;  /* 0x000000a000a07308 */ /* 0x000e620000000800 */
[----:B------:R-:W-:Y:S01]  /*8490*/  FFMA.FTZ R158, R158, UR10, -R156 ;  /* 0x0000000a9e9e7c23 */ /* 0x000fe2000801089c */
[----:B------:R-:W-:Y:S01]  /*84a0*/  IMAD.U32 R171, RZ, RZ, UR4 ;  /* 0x00000004ffab7e24 */ /* 0x000fe2000f8e00ff */
[----:B------:R-:W-:Y:S01]  /*84b0*/  UIADD3 UR4, UR5, -0x1, URZ ;  /* 0xffffffff05047890 */ /* 0x000fe2000fffe03f */
[----:B------:R-:W-:-:S02]  /*84c0*/  R2UR UR5, R16 ;  /* 0x00000000100572ca */ /* 0x000fc400000e0000 */
[----:B------:R-:W-:Y:S02]  /*84d0*/  @!P1 VIADD R171, R171, 0x38860 ;  /* 0x00038860abab9836 */ /* 0x000fe40000000000 */
[----:B------:R-:W2:Y:S01]  /*84e0*/  MUFU.EX2 R211, R211 ;  /* 0x000000d300d37308 */ /* 0x000ea20000000800 */
[----:B0-----:R-:W-:Y:S01]  /*84f0*/  FFMA.FTZ R165, R0, R5, R209 ;  /* 0x0000000500a57223 */ /* 0x001fe200000100d1 */
[----:B------:R-:W-:Y:S01]  /*8500*/  IMAD.U32 R222, RZ, RZ, UR4 ;  /* 0x00000004ffde7e24 */ /* 0x000fe2000f8e00ff */
[----:B------:R-:W-:-:S05]  /*8510*/  @!P1 PRMT R171, RZ, 0x654, R171 ;  /* 0x00000654ffab9816 */ /* 0x000fca00000000ab */
[----:B------:R-:W0:Y:S01]  /*8520*/  MUFU.EX2 R164, R164 ;  /* 0x000000a400a47308 */ /* 0x000e220000000800 */
[C---:B-1----:R-:W-:Y:S01]  /*8530*/  FADD.FTZ R176, R160.reuse, R165 ;  /* 0x000000a5a0b07221 */ /* 0x042fe20000010000 */
[----:B------:R-:W-:Y:S01]  /*8540*/  F2FP.BF16.F32.PACK_AB R209, R160, R209 ;  /* 0x000000d1a0d1723e */ /* 0x000fe200000010ff */
[----:B------:R-:W-:-:S05]  /*8550*/  IMAD.U32 R230, RZ, RZ, UR5 ;  /* 0x00000005ffe67e24 */ /* 0x000fca000f8e00ff */
[----:B------:R-:W1:Y:S08]  /*8560*/  MUFU.EX2 R205, R205 ;  /* 0x000000cd00cd7308 */ /* 0x000e700000000800 */
[----:B------:R-:W3:Y:S08]  /*8570*/  MUFU.EX2 R168, R168 ;  /* 0x000000a800a87308 */ /* 0x000ef00000000800 */
[----:B------:R-:W4:Y:S08]  /*8580*/  MUFU.EX2 R207, R207 ;  /* 0x000000cf00cf7308 */ /* 0x000f300000000800 */
[----:B------:R-:W-:Y:S08]  /*8590*/  MUFU.EX2 R172, R172 ;  /* 0x000000ac00ac7308 */ /* 0x000ff00000000800 */
[----:B------:R5:W-:Y:S08]  /*85a0*/  MUFU.EX2 R5, R162 ;  /* 0x000000a200057308 */ /* 0x000bf00000000800 */
[----:B------:R-:W-:Y:S08]  /*85b0*/  MUFU.EX2 R201, R201 ;  /* 0x000000c900c97308 */ /* 0x000ff00000000800 */
[----:B------:R-:W-:Y:S08]  /*85c0*/  MUFU.EX2 R170, R170 ;  /* 0x000000aa00aa7308 */ /* 0x000ff00000000800 */
[----:B------:R-:W-:Y:S08]  /*85d0*/  MUFU.EX2 R203, R203 ;  /* 0x000000cb00cb7308 */ /* 0x000ff00000000800 */
[----:B------:R-:W-:Y:S08]  /*85e0*/  MUFU.EX2 R174, R174 ;  /* 0x000000ae00ae7308 */ /* 0x000ff00000000800 */
[----:B------:R-:W-:Y:S08]  /*85f0*/  MUFU.EX2 R199, R199 ;  /* 0x000000c700c77308 */ /* 0x000ff00000000800 */
[----:B------:R-:W-:Y:S01]  /*8600*/  MUFU.EX2 R158, R158 ;  /* 0x0000009e009e7308 */ /* 0x000fe20000000800 */
[----:B------:R-:W-:-:S02]  /*8610*/  WARPGROUP.DEPBAR.LE gsb0, 0x0 ;  /* 0x00008000000079c5 */ /* 0x000fc40000010000 */
[----:B------:R2:W-:Y:S05]  /*8620*/  @!P1 SYNCS.ARRIVE.TRANS64.RED.A1T0 RZ, [R157+URZ], RZ ;  /* 0x000000ff9dff99a7 */ /* 0x0005ea000810043f */
[----:B------:R-:W-:Y:S01]  /*8630*/  MUFU.EX2 R193, R155 ;  /* 0x0000009b00c17308 */ /* 0x000fe20000000800 */
[----:B------:R-:W-:Y:S02]  /*8640*/  F2FP.BF16.F32.PACK_AB R192, R152, R21 ;  /* 0x0000001598c0723e */ /* 0x000fe400000010ff */
[----:B------:R-:W-:Y:S01]  /*8650*/  F2FP.BF16.F32.PACK_AB R194, R20, R153 ;  /* 0x0000009914c2723e */ /* 0x000fe200000010ff */
[----:B--2---:R-:W-:Y:S01]  /*8660*/  FFMA.FTZ R157, R2, R14, R197 ;  /* 0x0000000e029d7223 */ /* 0x004fe200000100c5 */
[----:B------:R-:W-:Y:S01]  /*8670*/  FFMA.FTZ R14, R163, UR10, -R156 ;  /* 0x0000000aa30e7c23 */ /* 0x000fe2000801089c */
[----:B------:R2:W-:Y:S02]  /*8680*/  @!P1 SYNCS.ARRIVE.TRANS64.RED.A1T0 RZ, [R171+URZ], RZ ;  /* 0x000000ffabff99a7 */ /* 0x0005e4000810043f */
[C---:B------:R-:W-:Y:S01]  /*8690*/  FADD.FTZ R157, R208.reuse, R157 ;  /* 0x0000009dd09d7221 */ /* 0x040fe20000010000 */
[----:B------:R-:W-:-:S02]  /*86a0*/  F2FP.BF16.F32.PACK_AB R208, R208, R197 ;  /* 0x000000c5d0d0723e */ /* 0x000fc400000010ff */
[----:B------:R-:W2:Y:S01]  /*86b0*/  MUFU.EX2 R14, R14 ;  /* 0x0000000e000e7308 */ /* 0x000ea20000000800 */
[----:B------:R-:W-:Y:S01]  /*86c0*/  FADD.FTZ R178, R210, R157 ;  /* 0x0000009dd2b27221 */ /* 0x000fe20000010000 */
[----:B------:R-:W-:Y:S01]  /*86d0*/  FADD.FTZ R157, R211, R176 ;  /* 0x000000b0d39d7221 */ /* 0x000fe20000010000 */
[C---:B0-----:R-:W-:Y:S02]  /*86e0*/  F2FP.BF16.F32.PACK_AB R211, R164.reuse, R211 ;  /* 0x000000d3a4d3723e */ /* 0x041fe400000010ff */
[----:B------:R-:W-:Y:S01]  /*86f0*/  FADD.FTZ R163, R189, R178 ;  /* 0x000000b2bda37221 */ /* 0x000fe20000010000 */
[----:B------:R-:W-:Y:S01]  /*8700*/  FADD.FTZ R166, R164, R157 ;  /* 0x0000009da4a67221 */ /* 0x000fe20000010000 */
[--C-:B------:R-:W-:Y:S01]  /*8710*/  FFMA.FTZ R157, R154, UR10, -R156.reuse ;  /* 0x0000000a9a9d7c23 */ /* 0x100fe2000801089c */
[----:B------:R-:W-:Y:S01]  /*8720*/  FFMA.FTZ R156, R159, UR10, -R156 ;  /* 0x0000000a9f9c7c23 */ /* 0x000fe2000801089c */
[----:B-----5:R-:W-:Y:S01]  /*8730*/  FADD.FTZ R162, R204, R163 ;  /* 0x000000a3cca27221 */ /* 0x020fe20000010000 */
[----:B-1----:R-:W-:Y:S01]  /*8740*/  FADD.FTZ R163, R205, R166 ;  /* 0x000000a6cda37221 */ /* 0x002fe20000010000 */
[----:B------:R0:W-:Y:S01]  /*8750*/  MUFU.EX2 R164, R157 ;  /* 0x0000009d00a47308 */ /* 0x0001e20000000800 */
[----:B------:R-:W-:Y:S01]  /*8760*/  F2FP.BF16.F32.PACK_AB R210, R189, R210 ;  /* 0x000000d2bdd2723e */ /* 0x000fe200000010ff */
[C---:B------:R-:W-:Y:S01]  /*8770*/  FADD.FTZ R165, R185.reuse, R162 ;  /* 0x000000a2b9a57221 */ /* 0x040fe20000010000 */
[----:B---3--:R-:W-:Y:S01]  /*8780*/  FADD.FTZ R154, R168, R163 ;  /* 0x000000a3a89a7221 */ /* 0x008fe20000010000 */
[----:B------:R-:W-:-:S02]  /*8790*/  F2FP.BF16.F32.PACK_AB R204, R185, R204 ;  /* 0x000000ccb9cc723e */ /* 0x000fc400000010ff */
[----:B------:R-:W-:Y:S01]  /*87a0*/  FADD.FTZ R162, R206, R165 ;  /* 0x000000a5cea27221 */ /* 0x000fe20000010000 */
[----:B----4-:R-:W-:Y:S01]  /*87b0*/  FADD.FTZ R159, R207, R154 ;  /* 0x0000009acf9f7221 */ /* 0x010fe20000010000 */
[----:B------:R-:W-:Y:S01]  /*87c0*/  MUFU.EX2 R156, R156 ;  /* 0x0000009c009c7308 */ /* 0x000fe20000000800 */
[----:B--2---:R-:W-:Y:S01]  /*87d0*/  F2FP.BF16.F32.PACK_AB R197, R14, R5 ;  /* 0x000000050ec5723e */ /* 0x004fe200000010ff */
[----:B------:R-:W-:Y:S01]  /*87e0*/  FADD.FTZ R163, R177, R162 ;  /* 0x000000a2b1a37221 */ /* 0x000fe20000010000 */
[----:B------:R-:W-:Y:S01]  /*87f0*/  FADD.FTZ R162, R172, R159 ;  /* 0x0000009faca27221 */ /* 0x000fe20000010000 */
[----:B------:R-:W-:Y:S02]  /*8800*/  F2FP.BF16.F32.PACK_AB R205, R168, R205 ;  /* 0x000000cda8cd723e */ /* 0x000fe400000010ff */
[----:B------:R-:W-:Y:S01]  /*8810*/  FADD.FTZ R166, R200, R163 ;  /* 0x000000a3c8a67221 */ /* 0x000fe20000010000 */
[----:B------:R-:W-:Y:S01]  /*8820*/  FADD.FTZ R159, R201, R162 ;  /* 0x000000a2c99f7221 */ /* 0x000fe20000010000 */
[----:B------:R-:W1:Y:S01]  /*8830*/  MUFU.EX2 R154, R167 ;  /* 0x000000a7009a7308 */ /* 0x000e620000000800 */
[----:B------:R-:W-:Y:S01]  /*8840*/  F2FP.BF16.F32.PACK_AB R206, R177, R206 ;  /* 0x000000ceb1ce723e */ /* 0x000fe200000010ff */
[----:B------:R-:W-:Y:S01]  /*8850*/  FADD.FTZ R163, R169, R166 ;  /* 0x000000a6a9a37221 */ /* 0x000fe20000010000 */
[----:B------:R-:W-:Y:S01]  /*8860*/  FADD.FTZ R160, R170, R159 ;  /* 0x0000009faaa07221 */ /* 0x000fe20000010000 */
[----:B------:R-:W-:-:S02]  /*8870*/  F2FP.BF16.F32.PACK_AB R207, R172, R207 ;  /* 0x000000cfaccf723e */ /* 0x000fc400000010ff */
[----:B------:R-:W-:Y:S01]  /*8880*/  FADD.FTZ R162, R202, R163 ;  /* 0x000000a3caa27221 */ /* 0x000fe20000010000 */
[----:B------:R-:W-:Y:S01]  /*8890*/  FADD.FTZ R159, R203, R160 ;  /* 0x000000a0cb9f7221 */ /* 0x000fe20000010000 */
[----:B------:R-:W-:Y:S02]  /*88a0*/  F2FP.BF16.F32.PACK_AB R200, R169, R200 ;  /* 0x000000c8a9c8723e */ /* 0x000fe400000010ff */
[----:B------:R-:W-:Y:S01]  /*88b0*/  FADD.FTZ R163, R173, R162 ;  /* 0x000000a2ada37221 */ /* 0x000fe20000010000 */
[----:B------:R-:W-:Y:S01]  /*88c0*/  FADD.FTZ R160, R174, R159 ;  /* 0x0000009faea07221 */ /* 0x000fe20000010000 */
[----:B------:R-:W-:Y:S02]  /*88d0*/  F2FP.BF16.F32.PACK_AB R201, R170, R201 ;  /* 0x000000c9aac9723e */ /* 0x000fe400000010ff */
[----:B------:R-:W-:Y:S01]  /*88e0*/  FADD.FTZ R162, R196, R163 ;  /* 0x000000a3c4a27221 */ /* 0x000fe20000010000 */
[----:B0-----:R-:W-:Y:S01]  /*88f0*/  FADD.FTZ R157, R5, R160 ;  /* 0x000000a0059d7221 */ /* 0x001fe20000010000 */
[----:B------:R-:W-:-:S02]  /*8900*/  F2FP.BF16.F32.PACK_AB R202, R173, R202 ;  /* 0x000000caadca723e */ /* 0x000fc400000010ff */
[----:B------:R-:W-:Y:S01]  /*8910*/  FADD.FTZ R159, R181, R162 ;  /* 0x000000a2b59f7221 */ /* 0x000fe20000010000 */
[----:B------:R-:W-:Y:S01]  /*8920*/  FADD.FTZ R160, R14, R157 ;  /* 0x0000009d0ea07221 */ /* 0x000fe20000010000 */
[----:B------:R-:W-:Y:S02]  /*8930*/  F2FP.BF16.F32.PACK_AB R203, R174, R203 ;  /* 0x000000cbaecb723e */ /* 0x000fe400000010ff */
[----:B------:R-:W-:Y:S01]  /*8940*/  FADD.FTZ R162, R198, R159 ;  /* 0x0000009fc6a27221 */ /* 0x000fe20000010000 */
[----:B------:R-:W-:Y:S01]  /*8950*/  FADD.FTZ R155, R199, R160 ;  /* 0x000000a0c79b7221 */ /* 0x000fe20000010000 */
[----:B------:R-:W-:Y:S02]  /*8960*/  F2FP.BF16.F32.PACK_AB R196, R181, R196 ;  /* 0x000000c4b5c4723e */ /* 0x000fe400000010ff */
[C---:B------:R-:W-:Y:S01]  /*8970*/  FADD.FTZ R162, R161.reuse, R162 ;  /* 0x000000a2a1a27221 */ /* 0x040fe20000010000 */
[----:B-1----:R-:W-:Y:S01]  /*8980*/  FADD.FTZ R155, R154, R155 ;  /* 0x0000009b9a9b7221 */ /* 0x002fe20000010000 */
[----:B------:R-:W-:-:S02]  /*8990*/  F2FP.BF16.F32.PACK_AB R198, R161, R198 ;  /* 0x000000c6a1c6723e */ /* 0x000fc400000010ff */
[----:B------:R-:W-:Y:S01]  /*89a0*/  FADD.FTZ R5, R21, R162 ;  /* 0x000000a215057221 */ /* 0x000fe20000010000 */
[----:B------:R-:W-:Y:S01]  /*89b0*/  FADD.FTZ R155, R164, R155 ;  /* 0x0000009ba49b7221 */ /* 0x000fe20000010000 */
[----:B------:R-:W-:Y:S01]  /*89c0*/  F2FP.BF16.F32.PACK_AB R199, R154, R199 ;  /* 0x000000c79ac7723e */ /* 0x000fe200000010ff */
[----:B------:R-:W-:Y:S02]  /*89d0*/  IMAD.MOV.U32 R21, RZ, RZ, R4 ;  /* 0x000000ffff157224 */ /* 0x000fe400078e0004 */
[----:B------:R-:W-:Y:S01]  /*89e0*/  FADD.FTZ R14, R152, R5 ;  /* 0x00000005980e7221 */ /* 0x000fe20000010000 */
[C---:B------:R-:W-:Y:S01]  /*89f0*/  FADD.FTZ R155, R193.reuse, R155 ;  /* 0x0000009bc19b7221 */ /* 0x040fe20000010000 */
[----:B------:R-:W-:Y:S02]  /*8a00*/  F2FP.BF16.F32.PACK_AB R193, R193, R164 ;  /* 0x000000a4c1c1723e */ /* 0x000fe400000010ff */
[----:B------:R-:W-:Y:S01]  /*8a10*/  FADD.FTZ R5, R153, R14 ;  /* 0x0000000e99057221 */ /* 0x000fe20000010000 */
[----:B------:R-:W-:Y:S01]  /*8a20*/  FADD.FTZ R155, R158, R155 ;  /* 0x0000009b9e9b7221 */ /* 0x000fe20000010000 */
[----:B------:R-:W-:-:S02]  /*8a30*/  F2FP.BF16.F32.PACK_AB R195, R156, R158 ;  /* 0x0000009e9cc3723e */ /* 0x000fc400000010ff */
[----:B------:R-:W-:Y:S01]  /*8a40*/  FADD.FTZ R14, R20, R5 ;  /* 0x00000005140e7221 */ /* 0x000fe20000010000 */
[----:B------:R-:W-:Y:S01]  /*8a50*/  FADD.FTZ R5, R156, R155 ;  /* 0x0000009b9c057221 */ /* 0x000fe20000010000 */
[----:B------:R-:W-:Y:S01]  /*8a60*/  IMAD.MOV.U32 R20, RZ, RZ, R3 ;  /* 0x000000ffff147224 */ /* 0x000fe200078e0003 */
[----:B------:R-:W-:Y:S06]  /*8a70*/  @P2 BRA `(.L_x_24) ;  /* 0xffffffc4007c2947 */ /* 0x000fec000383ffff */
.L_x_15:
[----:B------:R-:W-:Y:S06]  /*8a80*/  BAR.ARV 0x8, 0x180 ;  /* 0x0206000000007b1d */ /* 0x000fec0000002000 */
        /* <DEDUP_REMOVED lines=128> */
[----:B------:R-:W-:Y:S06]  /*9290*/  @!P0 BRA `(.L_x_25) ;  /* 0x0000000000048947 */ /* 0x000fec0003800000 */
[----:B------:R-:W-:Y:S01]  /*92a0*/  BPT.TRAP 0x1 ;  /* 0x000000040000795c */ /* 0x000fe20000300000 */
.L_x_25:
[----:B------:R-:W0:Y:S01]  /*92b0*/  S2UR UR5, SR_CgaCtaId ;  /* 0x00000000000579c3 */ /* 0x000e220000008800 */
[----:B------:R-:W-:Y:S01]  /*92c0*/  R2UR UR6, R16 ;  /* 0x00000000100672ca */ /* 0x000fe200000e0000 */
[----:B------:R-:W-:-:S12]  /*92d0*/  UMOV UR4, 0x400 ;  /* 0x0000040000047882 */ /* 0x000fd80000000000 */
[----:B------:R-:W-:-:S05]  /*92e0*/  IMAD.U32 R0, RZ, RZ, UR6 ;  /* 0x00000006ff007e24 */ /* 0x000fca000f8e00ff */
[----:B------:R-:W-:Y:S01]  /*92f0*/  SHF.L.U32 R0, R0, 0x1f, RZ ;  /* 0x0000001f00007819 */ /* 0x000fe200000006ff */
[----:B0-----:R-:W-:-:S04]  /*9300*/  ULEA UR4, UR5, UR4, 0x18 ;  /* 0x0000000405047291 */ /* 0x001fc8000f8ec03f */
[----:B------:R-:W-:-:S09]  /*9310*/  ULEA UR12, UR60, UR4, 0x3 ;  /* 0x000000043c0c7291 */ /* 0x000fd2000f8e183f */
[----:B------:R0:W1:Y:S01]  /*9320*/  SYNCS.PHASECHK.TRANS64.TRYWAIT P2, [UR12+0x38850], R0 ;  /* 0x03885000ff0075a7 */ /* 0x000062000804014c */
[----:B------:R-:W-:Y:S05]  /*9330*/  @!P0 BRA `(.L_x_26) ;  /* 0x0000000000048947 */ /* 0x000fea0003800000 */
[----:B------:R-:W-:Y:S01]  /*9340*/  BPT.TRAP 0x1 ;  /* 0x000000040000795c */ /* 0x000fe20000300000 */
.L_x_26:
[----:B-1----:R-:W-:Y:S05]  /*9350*/  @P2 BRA `(.L_x_27) ;  /* 0x0000000000082947 */ /* 0x002fea0003800000 */
[----:B------:R-:W1:Y:S02]  /*9360*/  SYNCS.PHASECHK.TRANS64.TRYWAIT P0, [UR12+0x38850], R0 ;  /* 0x03885000ff0075a7 */ /* 0x000e64000800014c */
[----:B-1----:R-:W-:Y:S05]  /*9370*/  @!P0 BRA `(.L_x_28) ;  /* 0x0000007800b88947 */ /* 0x002fea0003800000 */
.L_x_27:
[----:B------:R-:W-:Y:S01]  /*9380*/  UIADD3 UR5, UR4, 0x400, URZ ;  /* 0x0000040004057890 */ /* 0x000fe2000fffe03f */
[----:B------:R-:W-:Y:S01]  /*9390*/  WARPGROUP.ARRIVE ;  /* 0x00000000000079c5 */ /* 0x000fe20000000000 */
[----:B------:R-:W-:Y:S01]  /*93a0*/  UMOV UR7, 0x40000040 ;  /* 0x4000004000077882 */ /* 0x000fe20000000000 */
[----:B01----:R-:W0:Y:S01]  /*93b0*/  SHFL.BFLY PT, R0, R5, 0x2, 0x1f ;  /* 0x0c401f0005007f89 */ /* 0x003e2200000e0000 */
[----:B------:R-:W-:Y:S01]  /*93c0*/  USHF.R.U32.HI UR5, URZ, 0x4, UR5 ;  /* 0x000000043f057899 */ /* 0x000fe20008011605 */
[----:B------:R-:W-:Y:S01]  /*93d0*/  IMAD R155, R213, 0x40, R17 ;  /* 0x00000040d59b7824 */ /* 0x000fe200078e0211 */
[----:B------:R-:W-:Y:S01]  /*93e0*/  R2UR UR13, R215 ;  /* 0x00000000d70d72ca */ /* 0x000fe200000e0000 */
[----:B------:R-:W1:Y:S01]  /*93f0*/  SHFL.BFLY PT, R7, R14, 0x2, 0x1f ;  /* 0x0c401f000e077f89 */ /* 0x000e6200000e0000 */
[----:B------:R-:W-:Y:S01]  /*9400*/  ULOP3.LUT UR5, UR5, 0x3fff, URZ, 0xc0, !UPT ;  /* 0x00003fff05057892 */ /* 0x000fe2000f8ec03f */
[----:B------:R-:W-:Y:S01]  /*9410*/  IMAD.MOV.U32 R6, RZ, RZ, RZ ;  /* 0x000000ffff067224 */ /* 0x000fe200078e00ff */
[----:B------:R-:W-:Y:S01]  /*9420*/  R2UR UR14, R216 ;  /* 0x00000000d80e72ca */ /* 0x000fe200000e0000 */
[----:B------:R-:W-:Y:S01]  /*9430*/  IMAD.U32 R13, RZ, RZ, UR10 ;  /* 0x0000000aff0d7e24 */ /* 0x000fe2000f8e00ff */
[----:B------:R-:W-:-:S04]  /*9440*/  ULOP3.LUT UR5, UR5, 0x2800000, URZ, 0xfc, !UPT ;  /* 0x0280000005057892 */ /* 0x000fc8000f8efc3f */
[----:B------:R-:W-:-:S07]  /*9450*/  UIMAD UR8, UR60, 0xa00, UR5 ;  /* 0x00000a003c0878a4 */ /* 0x000fce000f8e0205 */
[----:B------:R-:W-:Y:S01]  /*9460*/  UMOV UR6, UR8 ;  /* 0x0000000800067c82 */ /* 0x000fe20008000000 */
[----:B------:R-:W2:Y:S02]  /*9470*/  S2UR UR5, SR_SWINHI ;  /* 0x00000000000579c3 */ /* 0x000ea40000002f00 */
[----:B--2---:R-:W-:Y:S01]  /*9480*/  HGMMA.64x256x16.F32.BF16 R24, R208, gdesc[UR4].tnspB, R24, gsb0 ;  /* 0x43e00004d0187df0 */ /* 0x004fe20008001818 */
[----:B------:R-:W-:Y:S01]  /*9490*/  UIADD3 UR6, UR8, 0x80, URZ ;  /* 0x0000008008067890 */ /* 0x000fe2000fffe03f */
[----:B0-----:R-:W-:Y:S01]  /*94a0*/  FADD.FTZ R2, R0, R5 ;  /* 0x0000000500027221 */ /* 0x001fe20000010000 */
[----:B------:R-:W-:Y:S01]  /*94b0*/  UMOV UR7, 0x40000040 ;  /* 0x4000004000077882 */ /* 0x000fe20000000000 */
[----:B------:R-:W-:Y:S02]  /*94c0*/  IMAD.MOV.U32 R5, RZ, RZ, RZ ;  /* 0x000000ffff057224 */ /* 0x000fe400078e00ff */
[----:B-1----:R-:W-:Y:S01]  /*94d0*/  FADD.FTZ R7, R7, R14 ;  /* 0x0000000e07077221 */ /* 0x002fe20000010000 */
[----:B------:R-:W0:Y:S04]  /*94e0*/  SHFL.BFLY PT, R9, R2, 0x1, 0x1f ;  /* 0x0c201f0002097f89 */ /* 0x000e2800000e0000 */
[----:B------:R-:W1:Y:S01]  /*94f0*/  SHFL.BFLY PT, R0, R7, 0x1, 0x1f ;  /* 0x0c201f0007007f89 */ /* 0x000e6200000e0000 */
[----:B0-----:R-:W-:Y:S01]  /*9500*/  FADD.FTZ R11, R2, R9 ;  /* 0x00000009020b7221 */ /* 0x001fe20000010000 */
[----:B------:R-:W-:-:S02]  /*9510*/  IMAD.MOV.U32 R2, RZ, RZ, -0x800000 ;  /* 0xff800000ff027424 */ /* 0x000fc400078e00ff */
[----:B-1----:R-:W-:Y:S02]  /*9520*/  FADD.FTZ R10, R7, R0 ;  /* 0x00000000070a7221 */ /* 0x002fe40000010000 */
[----:B------:R-:W-:Y:S01]  /*9530*/  FSETP.NE.FTZ.AND P2, PT, R11, RZ, PT ;  /* 0x000000ff0b00720b */ /* 0x000fe20003f55000 */
[----:B------:R-:W-:Y:S01]  /*9540*/  IMAD.U32 R7, RZ, RZ, UR10 ;  /* 0x0000000aff077e24 */ /* 0x000fe2000f8e00ff */
[----:B------:R-:W-:Y:S01]  /*9550*/  ULDC UR10, c[0x0][0xc44] ;  /* 0x00031100000a7ab9 */ /* 0x000fe20000000800 */
[----:B------:R-:W-:Y:S01]  /*9560*/  IMAD.MOV.U32 R0, RZ, RZ, -0x800000 ;  /* 0xff800000ff007424 */ /* 0x000fe200078e00ff */
[----:B------:R-:W-:-:S09]  /*9570*/  FSETP.NE.FTZ.AND P0, PT, R10, RZ, PT ;  /* 0x000000ff0a00720b */ /* 0x000fd20003f15000 */
[----:B------:R-:W0:Y:S01]  /*9580*/  @P2 MUFU.LG2 R9, R11 ;  /* 0x0000000b00092308 */ /* 0x000e220000000c00 */
[----:B------:R-:W-:-:S03]  /*9590*/  @P2 FMUL.FTZ R13, R13, 0.69314718246459960938 ;  /* 0x3f3172180d0d2820 */ /* 0x000fc60000410000 */
[----:B------:R-:W-:-:S04]  /*95a0*/  @P0 FMUL.FTZ R7, R7, 0.69314718246459960938 ;  /* 0x3f31721807070820 */ /* 0x000fc80000410000 */
[----:B------:R-:W1:Y:S08]  /*95b0*/  @P0 MUFU.LG2 R8, R10 ;  /* 0x0000000a00080308 */ /* 0x000e700000000c00 */
[----:B------:R0:W2:Y:S08]  /*95c0*/  @P0 MUFU.RCP R6, R10 ;  /* 0x0000000a00060308 */ /* 0x0000b00000001000 */
[----:B------:R3:W4:Y:S01]  /*95d0*/  @P2 MUFU.RCP R5, R11 ;  /* 0x0000000b00052308 */ /* 0x0007220000001000 */
[----:B0-----:R-:W-:Y:S01]  /*95e0*/  @P2 FMUL.FTZ R10, R9, 0.69314718246459960938 ;  /* 0x3f317218090a2820 */ /* 0x001fe20000410000 */
[----:B-1----:R-:W-:-:S03]  /*95f0*/  @P0 FMUL.FTZ R8, R8, 0.69314718246459960938 ;  /* 0x3f31721808080820 */ /* 0x002fc60000410000 */
[----:B------:R-:W-:Y:S01]  /*9600*/  @P2 FFMA.FTZ R0, R13, R3, R10 ;  /* 0x000000030d002223 */ /* 0x000fe2000001000a */
[----:B------:R-:W-:Y:S01]  /*9610*/  @P0 FFMA.FTZ R2, R7, R4, R8 ;  /* 0x0000000407020223 */ /* 0x000fe20000010008 */
        /* <DEDUP_REMOVED lines=11> */
[----:B------:R-:W-:Y:S01]  /*96d0*/  UIADD3 UR8, UR8, 0x200, URZ ;  /* 0x0000020008087890 */ /* 0x000fe2000fffe03f */
[----:B------:R-:W-:Y:S02]  /*96e0*/  WARPGROUP.DEPBAR.LE gsb0, 0x0 ;  /* 0x00008000000079c5 */ /* 0x000fe40000010000 */
[----:B------:R-:W-:-:S15]  /*96f0*/  WARPGROUP.ARRIVE ;  /* 0x00000000000079c5 */ /* 0x000fde0000000000 */
[----:B------:R-:W-:-:S07]  /*9700*/  NOP ;  /* 0x0000000000007918 */ /* 0x000fce0000000000 */
[----:B------:R-:W-:Y:S01]  /*9710*/  HGMMA.64x256x16.F32.BF16 R24, R196, gdesc[UR4].tnspB, R24, gsb0 ;  /* 0x43e00004c4187df0 */ /* 0x000fe20008001818 */
[----:B------:R-:W-:Y:S01]  /*9720*/  UMOV UR6, UR4 ;  /* 0x0000000400067c82 */ /* 0x000fe20008000000 */
[----:B------:R-:W-:Y:S01]  /*9730*/  UMOV UR7, UR5 ;  /* 0x0000000500077c82 */ /* 0x000fe20008000000 */
[----:B------:R-:W-:Y:S01]  /*9740*/  UIADD3 UR5, -UR13, URZ, URZ ;  /* 0x0000003f0d057290 */ /* 0x000fe2000fffe13f */
[----:B------:R-:W-:Y:S01]  /*9750*/  IMAD.U32 R222, RZ, RZ, UR6 ;  /* 0x00000006ffde7e24 */ /* 0x000fe2000f8e00ff */
[----:B------:R-:W-:Y:S01]  /*9760*/  UMOV UR6, UR8 ;  /* 0x0000000800067c82 */ /* 0x000fe20008000000 */
[----:B------:R-:W-:Y:S01]  /*9770*/  IMAD.U32 R223, RZ, RZ, UR7 ;  /* 0x00000007ffdf7e24 */ /* 0x000fe2000f8e00ff */
[----:B------:R-:W-:Y:S01]  /*9780*/  UMOV UR7, 0x40000040 ;  /* 0x4000004000077882 */ /* 0x000fe20000000000 */
[----:B------:R-:W-:Y:S01]  /*9790*/  UIMAD UR10, UR10, UR5, UR14 ;  /* 0x000000050a0a72a4 */ /* 0x000fe2000f8e020e */
[----:B------:R-:W-:Y:S01]  /*97a0*/  IMAD.WIDE R154, R155, 0x2, R222 ;  /* 0x000000029b9a7825 */ /* 0x000fe200078e02de */
[----:B------:R-:W-:-:S02]  /*97b0*/  ULDC.64 UR8, c[0x0][0xb90] ;  /* 0x0002e40000087ab9 */ /* 0x000fc40000000a00 */
[----:B------:R-:W-:Y:S01]  /*97c0*/  USHF.R.S32.HI UR11, URZ, 0x1f, UR10 ;  /* 0x0000001f3f0b7899 */ /* 0x000fe2000801140a */
[----:B------:R-:W-:Y:S01]  /*97d0*/  IMAD.WIDE R222, R224, 0x2, R222 ;  /* 0x00000002e0de7825 */ /* 0x000fe200078e02de */
[----:B------:R-:W-:Y:S02]  /*97e0*/  LOP3.LUT R187, R154, 0x380, RZ, 0xc0, !PT ;  /* 0x000003809abb7812 */ /* 0x000fe400078ec0ff */
[----:B------:R-:W-:Y:S01]  /*97f0*/  UIMAD UR5, UR11, UR8, URZ ;  /* 0x000000080b0572a4 */ /* 0x000fe2000f8e023f */
[----:B------:R-:W-:-:S03]  /*9800*/  IADD3 R211, P4, R222, 0xc060, RZ ;  /* 0x0000c060ded37810 */ /* 0x000fc60007f9e0ff */
[----:B------:R-:W-:Y:S01]  /*9810*/  UIMAD UR5, UR10, UR9, UR5 ;  /* 0x000000090a0572a4 */ /* 0x000fe2000f8e0205 */
[C---:B------:R-:W-:Y:S02]  /*9820*/  IADD3 R169, P3, R222.reuse, 0xc040, RZ ;  /* 0x0000c040dea97810 */ /* 0x040fe40007f7e0ff */
[----:B------:R-:W-:Y:S02]  /*9830*/  LOP3.LUT R210, R211, 0x380, RZ, 0xc0, !PT ;  /* 0x00000380d3d27812 */ /* 0x000fe400078ec0ff */
[----:B------:R-:W-:Y:S01]  /*9840*/  IADD3 R14, P2, R222, 0xc020, RZ ;  /* 0x0000c020de0e7810 */ /* 0x000fe20007f5e0ff */
[--C-:B------:R-:W-:Y:S01]  /*9850*/  IMAD.X R209, RZ, RZ, R223.reuse, P3 ;  /* 0x000000ffffd17224 */ /* 0x100fe200018e06df */
[----:B------:R-:W-:Y:S02]  /*9860*/  SHF.R.U64 R210, R210, 0x3, RZ ;  /* 0x00000003d2d27819 */ /* 0x000fe400000012ff */
[----:B------:R-:W-:Y:S01]  /*9870*/  LOP3.LUT R7, R222, 0x380, RZ, 0xc0, !PT ;  /* 0x00000380de077812 */ /* 0x000fe200078ec0ff */
[--C-:B------:R-:W-:Y:S01]  /*9880*/  IMAD.X R9, RZ, RZ, R223.reuse, P2 ;  /* 0x000000ffff097224 */ /* 0x100fe200010e06df */
[----:B------:R-:W-:Y:S01]  /*9890*/  LOP3.LUT R210, R210, R211, RZ, 0x3c, !PT ;  /* 0x000000d3d2d27212 */ /* 0x000fe200078e3cff */
[----:B------:R-:W-:Y:S01]  /*98a0*/  IMAD.X R211, RZ, RZ, R223, P4 ;  /* 0x000000ffffd37224 */ /* 0x000fe200020e06df */
[----:B------:R-:W-:-:S02]  /*98b0*/  IADD3 R167, P6, R222, 0x8060, RZ ;  /* 0x00008060dea77810 */ /* 0x000fc40007fde0ff */
[C---:B------:R-:W-:Y:S02]  /*98c0*/  IADD3 R12, P5, R222.reuse, 0x20, RZ ;  /* 0x00000020de0c7810 */ /* 0x040fe40007fbe0ff */
[C---:B------:R-:W-:Y:S01]  /*98d0*/  IADD3 R165, P4, R222.reuse, 0x8040, RZ ;  /* 0x00008040dea57810 */ /* 0x040fe20007f9e0ff */
[--C-:B------:R-:W-:Y:S01]  /*98e0*/  IMAD.X R207, RZ, RZ, R223.reuse, P6 ;  /* 0x000000ffffcf7224 */ /* 0x100fe200030e06df */
[C---:B------:R-:W-:Y:S01]  /*98f0*/  IADD3 R163, P3, R222.reuse, 0x8020, RZ ;  /* 0x00008020dea37810 */ /* 0x040fe20007f7e0ff */
[--C-:B------:R-:W-:Y:S01]  /*9900*/  IMAD.X R15, RZ, RZ, R223.reuse, P5 ;  /* 0x000000ffff0f7224 */ /* 0x100fe200028e06df */
[C---:B------:R-:W-:Y:S01]  /*9910*/  IADD3 R161, P2, R222.reuse, 0x8000, RZ ;  /* 0x00008000dea17810 */ /* 0x040fe20007f5e0ff */
[--C-:B------:R-:W-:Y:S01]  /*9920*/  IMAD.X R205, RZ, RZ, R223.reuse, P4 ;  /* 0x000000ffffcd7224 */ /* 0x100fe200020e06df */
[----:B------:R-:W-:Y:S01]  /*9930*/  IADD3 R156, P0, R222, 0xc000, RZ ;  /* 0x0000c000de9c7810 */ /* 0x000fe20007f1e0ff */
[--C-:B------:R-:W-:Y:S01]  /*9940*/  IMAD.X R13, RZ, RZ, R223.reuse, P3 ;  /* 0x000000ffff0d7224 */ /* 0x100fe200018e06df */
[----:B------:R-:W-:Y:S01]  /*9950*/  SHF.R.U64 R7, R7, 0x3, RZ ;  /* 0x0000000307077819 */ /* 0x000fe200000012ff */
[----:B------:R-:W-:Y:S01]  /*9960*/  IMAD.X R203, RZ, RZ, R223, P2 ;  /* 0x000000ffffcb7224 */ /* 0x000fe200010e06df */
[----:B------:R-:W-:-:S02]  /*9970*/  LOP3.LUT R8, R14, 0x380, RZ, 0xc0, !PT ;  /* 0x000003800e087812 */ /* 0x000fc400078ec0ff */
[----:B---3--:R-:W-:Y:S02]  /*9980*/  IADD3.X R11, RZ, R223, RZ, P0, !PT ;  /* 0x000000dfff0b7210 */ /* 0x008fe400007fe4ff */
[C---:B------:R-:W-:Y:S02]  /*9990*/  IADD3 R152, P0, R222.reuse, 0x4060, RZ ;  /* 0x00004060de987810 */ /* 0x040fe40007f1e0ff */
[C---:B------:R-:W-:Y:S02]  /*99a0*/  IADD3 R20, P6, R222.reuse, 0x40, RZ ;  /* 0x00000040de147810 */ /* 0x040fe40007fde0ff */
[C---:B------:R-:W-:Y:S01]  /*99b0*/  IADD3 R159, P5, R222.reuse, 0x4040, RZ ;  /* 0x00004040de9f7810 */ /* 0x040fe20007fbe0ff */
[--C-:B------:R-:W-:Y:S01]  /*99c0*/  IMAD.X R201, RZ, RZ, R223.reuse, P0 ;  /* 0x000000ffffc97224 */ /* 0x100fe200000e06df */
[C---:B------:R-:W-:Y:S01]  /*99d0*/  IADD3 R157, P4, R222.reuse, 0x4020, RZ ;  /* 0x00004020de9d7810 */ /* 0x040fe20007f9e0ff */
[--C-:B------:R-:W-:Y:S01]  /*99e0*/  IMAD.X R153, RZ, RZ, R223.reuse, P6 ;  /* 0x000000ffff997224 */ /* 0x100fe200030e06df */
[C---:B------:R-:W-:Y:S01]  /*99f0*/  IADD3 R4, P3, R222.reuse, 0x4000, RZ ;  /* 0x00004000de047810 */ /* 0x040fe20007f7e0ff */
[----:B------:R-:W-:Y:S01]  /*9a00*/  IMAD.X R21, RZ, RZ, R223, P5 ;  /* 0x000000ffff157224 */ /* 0x000fe200028e06df */
[----:B------:R-:W-:-:S02]  /*9a10*/  IADD3 R3, P2, R222, 0x60, RZ ;  /* 0x00000060de037810 */ /* 0x000fc40007f5e0ff */
[----:B------:R-:W-:Y:S02]  /*9a20*/  LOP3.LUT R222, R7, R222, RZ, 0x3c, !PT ;  /* 0x000000de07de7212 */ /* 0x000fe400078e3cff */
[----:B------:R-:W-:Y:S01]  /*9a30*/  SHF.R.U64 R7, R8, 0x3, RZ ;  /* 0x0000000308077819 */ /* 0x000fe200000012ff */
[----:B------:R-:W-:Y:S01]  /*9a40*/  IMAD.X R191, RZ, RZ, R223, P2 ;  /* 0x000000ffffbf7224 */ /* 0x000fe200010e06df */
[----:B------:R-:W-:Y:S02]  /*9a50*/  LOP3.LUT R10, R156, 0x380, RZ, 0xc0, !PT ;  /* 0x000003809c0a7812 */ /* 0x000fe400078ec0ff */
[----:B------:R-:W-:Y:S02]  /*9a60*/  LOP3.LUT R8, R7, R14, RZ, 0x3c, !PT ;  /* 0x0000000e07087212 */ /* 0x000fe400078e3cff */
[----:B------:R-:W-:Y:S02]  /*9a70*/  SHF.R.U64 R7, R10, 0x3, RZ ;  /* 0x000000030a077819 */ /* 0x000fe400000012ff */
[----:B------:R-:W-:-:S02]  /*9a80*/  LOP3.LUT R14, R167, 0x380, RZ, 0xc0, !PT ;  /* 0x00000380a70e7812 */ /* 0x000fc400078ec0ff */
[----:B------:R-:W-:Y:S02]  /*9a90*/  LOP3.LUT R10, R7, R156, RZ, 0x3c, !PT ;  /* 0x0000009c070a7212 */ /* 0x000fe400078e3cff */
[----:B------:R-:W-:Y:S02]  /*9aa0*/  LOP3.LUT R7, R12, 0x380, RZ, 0xc0, !PT ;  /* 0x000003800c077812 */ /* 0x000fe400078ec0ff */
[----:B------:R-:W-:Y:S02]  /*9ab0*/  LOP3.LUT R158, R169, 0x380, RZ, 0xc0, !PT ;  /* 0x00000380a99e7812 */ /* 0x000fe400078ec0ff */
[----:B------:R-:W-:Y:S02]  /*9ac0*/  LOP3.LUT R156, R165, 0x380, RZ, 0xc0, !PT ;  /* 0x00000380a59c7812 */ /* 0x000fe400078ec0ff */
[----:B------:R-:W-:Y:S02]  /*9ad0*/  SHF.R.U64 R14, R14, 0x3, RZ ;  /* 0x000000030e0e7819 */ /* 0x000fe400000012ff */
[----:B------:R-:W-:-:S02]  /*9ae0*/  SHF.R.U64 R7, R7, 0x3, RZ ;  /* 0x0000000307077819 */ /* 0x000fc400000012ff */
[----:B------:R-:W-:Y:S02]  /*9af0*/  SHF.R.U64 R158, R158, 0x3, RZ ;  /* 0x000000039e9e7819 */ /* 0x000fe400000012ff */
[----:B------:R-:W-:Y:S02]  /*9b00*/  SHF.R.U64 R156, R156, 0x3, RZ ;  /* 0x000000039c9c7819 */ /* 0x000fe400000012ff */
[----:B------:R-:W-:Y:S02]  /*9b10*/  LOP3.LUT R206, R14, R167, RZ, 0x3c, !PT ;  /* 0x000000a70ece7212 */ /* 0x000fe400078e3cff */
[----:B------:R-:W-:Y:S02]  /*9b20*/  LOP3.LUT R14, R7, R12, RZ, 0x3c, !PT ;  /* 0x0000000c070e7212 */ /* 0x000fe400078e3cff */
[----:B------:R-:W-:Y:S02]  /*9b30*/  LOP3.LUT R208, R158, R169, RZ, 0x3c, !PT ;  /* 0x000000a99ed07212 */ /* 0x000fe400078e3cff */
[----:B------:R-:W-:-:S02]  /*9b40*/  LOP3.LUT R204, R156, R165, RZ, 0x3c, !PT ;  /* 0x000000a59ccc7212 */ /* 0x000fc400078e3cff */
[----:B------:R-:W-:Y:S02]  /*9b50*/  LOP3.LUT R7, R152, 0x380, RZ, 0xc0, !PT ;  /* 0x0000038098077812 */ /* 0x000fe400078ec0ff */
[----:B------:R-:W-:Y:S02]  /*9b60*/  LOP3.LUT R158, R163, 0x380, RZ, 0xc0, !PT ;  /* 0x00000380a39e7812 */ /* 0x000fe400078ec0ff */
[----:B------:R-:W-:Y:S02]  /*9b70*/  LOP3.LUT R156, R161, 0x380, RZ, 0xc0, !PT ;  /* 0x00000380a19c7812 */ /* 0x000fe400078ec0ff */
[----:B------:R-:W-:Y:S02]  /*9b80*/  SHF.R.U64 R7, R7, 0x3, RZ ;  /* 0x0000000307077819 */ /* 0x000fe400000012ff */
[----:B------:R-:W-:Y:S02]  /*9b90*/  SHF.R.U64 R158, R158, 0x3, RZ ;  /* 0x000000039e9e7819 */ /* 0x000fe400000012ff */
[----:B------:R-:W-:-:S02]  /*9ba0*/  SHF.R.U64 R156, R156, 0x3, RZ ;  /* 0x000000039c9c7819 */ /* 0x000fc400000012ff */
[----:B------:R-:W-:Y:S02]  /*9bb0*/  LOP3.LUT R200, R7, R152, RZ, 0x3c, !PT ;  /* 0x0000009807c87212 */ /* 0x000fe400078e3cff */
[----:B------:R-:W-:Y:S02]  /*9bc0*/  LOP3.LUT R12, R158, R163, RZ, 0x3c, !PT ;  /* 0x000000a39e0c7212 */ /* 0x000fe400078e3cff */
[----:B------:R-:W-:Y:S02]  /*9bd0*/  LOP3.LUT R202, R156, R161, RZ, 0x3c, !PT ;  /* 0x000000a19cca7212 */ /* 0x000fe400078e3cff */
[----:B------:R-:W-:Y:S02]  /*9be0*/  LOP3.LUT R7, R20, 0x380, RZ, 0xc0, !PT ;  /* 0x0000038014077812 */ /* 0x000fe400078ec0ff */
[----:B------:R-:W-:Y:S02]  /*9bf0*/  LOP3.LUT R158, R159, 0x380, RZ, 0xc0, !PT ;  /* 0x000003809f9e7812 */ /* 0x000fe400078ec0ff */
[----:B------:R-:W-:-:S02]  /*9c00*/  LOP3.LUT R156, R157, 0x380, RZ, 0xc0, !PT ;  /* 0x000003809d9c7812 */ /* 0x000fc400078ec0ff */
[----:B------:R-:W-:Y:S02]  /*9c10*/  SHF.R.U64 R7, R7, 0x3, RZ ;  /* 0x0000000307077819 */ /* 0x000fe400000012ff */
[----:B------:R-:W-:Y:S02]  /*9c20*/  SHF.R.U64 R158, R158, 0x3, RZ ;  /* 0x000000039e9e7819 */ /* 0x000fe400000012ff */
[----:B------:R-:W-:Y:S02]  /*9c30*/  SHF.R.U64 R156, R156, 0x3, RZ ;  /* 0x000000039c9c7819 */ /* 0x000fe400000012ff */
[----:B------:R-:W-:Y:S02]  /*9c40*/  LOP3.LUT R152, R7, R20, RZ, 0x3c, !PT ;  /* 0x0000001407987212 */ /* 0x000fe400078e3cff */
[----:B------:R-:W-:Y:S02]  /*9c50*/  LOP3.LUT R20, R158, R159, RZ, 0x3c, !PT ;  /* 0x0000009f9e147212 */ /* 0x000fe400078e3cff */
[----:B------:R-:W-:-:S02]  /*9c60*/  IADD3 R163, P2, R154, 0x3000, RZ ;  /* 0x000030009aa37810 */ /* 0x000fc40007f5e0ff */
[C---:B------:R-:W-:Y:S02]  /*9c70*/  IADD3 R167, P0, R154.reuse, 0x4000, RZ ;  /* 0x000040009aa77810 */ /* 0x040fe40007f1e0ff */
[----:B------:R-:W-:Y:S02]  /*9c80*/  LOP3.LUT R162, R163, 0x380, RZ, 0xc0, !PT ;  /* 0x00000380a3a27812 */ /* 0x000fe400078ec0ff */
[C---:B------:R-:W-:Y:S02]  /*9c90*/  IADD3 R171, P6, R154.reuse, 0x5000, RZ ;  /* 0x000050009aab7810 */ /* 0x040fe40007fde0ff */
[----:B------:R-:W-:Y:S02]  /*9ca0*/  IADD3 R173, P5, R154, 0x6000, RZ ;  /* 0x000060009aad7810 */ /* 0x000fe40007fbe0ff */
[----:B------:R-:W-:Y:S02]  /*9cb0*/  SHF.R.U64 R162, R162, 0x3, RZ ;  /* 0x00000003a2a27819 */ /* 0x000fe400000012ff */
[----:B------:R-:W-:-:S02]  /*9cc0*/  LOP3.LUT R166, R167, 0x380, RZ, 0xc0, !PT ;  /* 0x00000380a7a67812 */ /* 0x000fc400078ec0ff */
[----:B------:R-:W-:Y:S02]  /*9cd0*/  LOP3.LUT R170, R171, 0x380, RZ, 0xc0, !PT ;  /* 0x00000380abaa7812 */ /* 0x000fe400078ec0ff */
[----:B------:R-:W-:Y:S02]  /*9ce0*/  LOP3.LUT R172, R173, 0x380, RZ, 0xc0, !PT ;  /* 0x00000380adac7812 */ /* 0x000fe400078ec0ff */
[----:B------:R-:W-:Y:S01]  /*9cf0*/  LOP3.LUT R162, R162, R163, RZ, 0x3c, !PT ;  /* 0x000000a3a2a27212 */ /* 0x000fe200078e3cff */
[----:B------:R-:W-:Y:S01]  /*9d00*/  IMAD.X R163, RZ, RZ, R155, P2 ;  /* 0x000000ffffa37224 */ /* 0x000fe200010e069b */
[----:B------:R-:W-:Y:S02]  /*9d10*/  SHF.R.U64 R166, R166, 0x3, RZ ;  /* 0x00000003a6a67819 */ /* 0x000fe400000012ff */
[----:B------:R-:W-:Y:S02]  /*9d20*/  SHF.R.U64 R170, R170, 0x3, RZ ;  /* 0x00000003aaaa7819 */ /* 0x000fe400000012ff */
[----:B------:R-:W-:-:S02]  /*9d30*/  SHF.R.U64 R172, R172, 0x3, RZ ;  /* 0x00000003acac7819 */ /* 0x000fc400000012ff */
[----:B------:R-:W-:Y:S02]  /*9d40*/  IADD3 R185, P2, R154, 0x9000, RZ ;  /* 0x000090009ab97810 */ /* 0x000fe40007f5e0ff */
[----:B------:R-:W-:Y:S02]  /*9d50*/  LOP3.LUT R160, R3, 0x380, RZ, 0xc0, !PT ;  /* 0x0000038003a07812 */ /* 0x000fe400078ec0ff */
[----:B------:R-:W-:Y:S01]  /*9d60*/  LOP3.LUT R166, R166, R167, RZ, 0x3c, !PT ;  /* 0x000000a7a6a67212 */ /* 0x000fe200078e3cff */
[--C-:B------:R-:W-:Y:S01]  /*9d70*/  IMAD.X R167, RZ, RZ, R155.reuse, P0 ;  /* 0x000000ffffa77224 */ /* 0x100fe200000e069b */
[----:B------:R-:W-:Y:S01]  /*9d80*/  LOP3.LUT R170, R170, R171, RZ, 0x3c, !PT ;  /* 0x000000abaaaa7212 */ /* 0x000fe200078e3cff */
[--C-:B------:R-:W-:Y:S01]  /*9d90*/  IMAD.X R171, RZ, RZ, R155.reuse, P6 ;  /* 0x000000ffffab7224 */ /* 0x100fe200030e069b */
[----:B------:R-:W-:Y:S01]  /*9da0*/  LOP3.LUT R172, R172, R173, RZ, 0x3c, !PT ;  /* 0x000000adacac7212 */ /* 0x000fe200078e3cff */
[----:B------:R-:W-:Y:S01]  /*9db0*/  IMAD.X R173, RZ, RZ, R155, P5 ;  /* 0x000000ffffad7224 */ /* 0x000fe200028e069b */
[----:B------:R-:W-:-:S02]  /*9dc0*/  LOP3.LUT R184, R185, 0x380, RZ, 0xc0, !PT ;  /* 0x00000380b9b87812 */ /* 0x000fc400078ec0ff */
[----:B------:R-:W-:Y:S02]  /*9dd0*/  LOP3.LUT R7, R4, 0x380, RZ, 0xc0, !PT ;  /* 0x0000038004077812 */ /* 0x000fe400078ec0ff */
[----:B------:R-:W-:Y:S02]  /*9de0*/  SHF.R.U64 R160, R160, 0x3, RZ ;  /* 0x00000003a0a07819 */ /* 0x000fe400000012ff */
[C---:B------:R-:W-:Y:S02]  /*9df0*/  IADD3 R161, P0, R154.reuse, 0xa000, RZ ;  /* 0x0000a0009aa17810 */ /* 0x040fe40007f1e0ff */
[C---:B------:R-:W-:Y:S02]  /*9e00*/  IADD3 R169, P6, R154.reuse, 0xb000, RZ ;  /* 0x0000b0009aa97810 */ /* 0x040fe40007fde0ff */
[----:B------:R-:W-:Y:S02]  /*9e10*/  IADD3 R175, P5, R154, 0xc000, RZ ;  /* 0x0000c0009aaf7810 */ /* 0x000fe40007fbe0ff */
[----:B------:R-:W-:-:S02]  /*9e20*/  SHF.R.U64 R184, R184, 0x3, RZ ;  /* 0x00000003b8b87819 */ /* 0x000fc400000012ff */
[----:B------:R-:W-:Y:S02]  /*9e30*/  SHF.R.U64 R7, R7, 0x3, RZ ;  /* 0x0000000307077819 */ /* 0x000fe400000012ff */
[----:B------:R-:W-:Y:S02]  /*9e40*/  LOP3.LUT R190, R160, R3, RZ, 0x3c, !PT ;  /* 0x00000003a0be7212 */ /* 0x000fe400078e3cff */
[----:B------:R-:W-:Y:S02]  /*9e50*/  LOP3.LUT R160, R161, 0x380, RZ, 0xc0, !PT ;  /* 0x00000380a1a07812 */ /* 0x000fe400078ec0ff */
[----:B------:R-:W-:Y:S02]  /*9e60*/  LOP3.LUT R168, R169, 0x380, RZ, 0xc0, !PT ;  /* 0x00000380a9a87812 */ /* 0x000fe400078ec0ff */
[----:B------:R-:W-:Y:S02]  /*9e70*/  LOP3.LUT R174, R175, 0x380, RZ, 0xc0, !PT ;  /* 0x00000380afae7812 */ /* 0x000fe400078ec0ff */
[----:B------:R-:W-:Y:S01]  /*9e80*/  MOV R10, R10 ;  /* 0x0000000a000a7202 */ /* 0x000fe20000000f00 */
[----:B------:R-:W-:Y:S01]  /*9e90*/  IMAD.U32 R11, RZ, RZ, UR12 ;  /* 0x0000000cff0b7e24 */ /* 0x000fe2000f8e00ff */
[----:B------:R-:W-:Y:S01]  /*9ea0*/  LOP3.LUT R184, R184, R185, RZ, 0x3c, !PT ;  /* 0x000000b9b8b87212 */ /* 0x000fe200078e3cff */
[----:B------:R-:W-:Y:S01]  /*9eb0*/  IMAD.X R185, RZ, RZ, R155, P2 ;  /* 0x000000ffffb97224 */ /* 0x000fe200010e069b */
[----:B------:R-:W-:Y:S01]  /*9ec0*/  SHF.R.U64 R160, R160, 0x3, RZ ;  /* 0x00000003a0a07819 */ /* 0x000fe200000012ff */
[----:B------:R-:W-:Y:S01]  /*9ed0*/  USHF.R.S32.HI UR12, URZ, 0x1f, UR13 ;  /* 0x0000001f3f0c7899 */ /* 0x000fe2000801140d */
[----:B------:R-:W-:-:S02]  /*9ee0*/  SHF.R.U64 R168, R168, 0x3, RZ ;  /* 0x00000003a8a87819 */ /* 0x000fc400000012ff */
[----:B------:R-:W-:Y:S02]  /*9ef0*/  SHF.R.U64 R174, R174, 0x3, RZ ;  /* 0x00000003aeae7819 */ /* 0x000fe400000012ff */
[----:B------:R-:W-:Y:S02]  /*9f00*/  SHF.R.U64 R187, R187, 0x3, RZ ;  /* 0x00000003bbbb7819 */ /* 0x000fe400000012ff */
[----:B------:R-:W-:Y:S01]  /*9f10*/  MOV R153, R152 ;  /* 0x0000009800997202 */ /* 0x000fe20000000f00 */
[----:B------:R-:W-:Y:S01]  /*9f20*/  @!P1 VIADD R152, R11, 0x38860 ;  /* 0x000388600b989836 */ /* 0x000fe20000000000 */
[----:B------:R-:W-:Y:S01]  /*9f30*/  LOP3.LUT R160, R160, R161, RZ, 0x3c, !PT ;  /* 0x000000a1a0a07212 */ /* 0x000fe200078e3cff */
[--C-:B------:R-:W-:Y:S01]  /*9f40*/  IMAD.X R161, RZ, RZ, R155.reuse, P0 ;  /* 0x000000ffffa17224 */ /* 0x100fe200000e069b */
[----:B------:R-:W-:Y:S01]  /*9f50*/  LOP3.LUT R168, R168, R169, RZ, 0x3c, !PT ;  /* 0x000000a9a8a87212 */ /* 0x000fe200078e3cff */
[--C-:B------:R-:W-:Y:S01]  /*9f60*/  IMAD.X R169, RZ, RZ, R155.reuse, P6 ;  /* 0x000000ffffa97224 */ /* 0x100fe200030e069b */
[----:B------:R-:W-:Y:S01]  /*9f70*/  LOP3.LUT R174, R174, R175, RZ, 0x3c, !PT ;  /* 0x000000afaeae7212 */ /* 0x000fe200078e3cff */
[--C-:B------:R-:W-:Y:S01]  /*9f80*/  IMAD.X R175, RZ, RZ, R155.reuse, P5 ;  /* 0x000000ffffaf7224 */ /* 0x100fe200028e069b */
[----:B------:R-:W-:Y:S01]  /*9f90*/  LOP3.LUT R186, R187, R154, RZ, 0x3c, !PT ;  /* 0x0000009abbba7212 */ /* 0x000fe200078e3cff */
[----:B------:R-:W-:Y:S01]  /*9fa0*/  IMAD.MOV.U32 R187, RZ, RZ, R155 ;  /* 0x000000ffffbb7224 */ /* 0x000fe200078e009b */
[----:B------:R-:W-:-:S02]  /*9fb0*/  MOV R15, R14 ;  /* 0x0000000e000f7202 */ /* 0x000fc40000000f00 */
[----:B------:R-:W-:Y:S02]  /*9fc0*/  MOV R21, R20 ;  /* 0x0000001400157202 */ /* 0x000fe40000000f00 */
[----:B------:R-:W-:Y:S02]  /*9fd0*/  MOV R13, R12 ;  /* 0x0000000c000d7202 */ /* 0x000fe40000000f00 */
[----:B------:R-:W-:Y:S02]  /*9fe0*/  MOV R12, R200 ;  /* 0x000000c8000c7202 */ /* 0x000fe40000000f00 */
[----:B------:R-:W-:Y:S02]  /*9ff0*/  MOV R14, R202 ;  /* 0x000000ca000e7202 */ /* 0x000fe40000000f00 */
[----:B------:R-:W-:Y:S02]  /*a000*/  MOV R8, R8 ;  /* 0x0000000800087202 */ /* 0x000fe40000000f00 */
[----:B------:R-:W-:Y:S01]  /*a010*/  MOV R9, R204 ;  /* 0x000000cc00097202 */ /* 0x000fe20000000f00 */
[----:B------:R-:W-:-:S02]  /*a020*/  WARPGROUP.DEPBAR.LE gsb0, 0x0 ;  /* 0x00008000000079c5 */ /* 0x000fc40000010000 */
[----:B------:R-:W-:Y:S01]  /*a030*/  WARPGROUP.ARRIVE ;  /* 0x00000000000079c5 */ /* 0x000fe20000000000 */
[--C-:B------:R-:W-:Y:S01]  /*a040*/  IMAD.X R199, RZ, RZ, R223.reuse, P4 ;  /* 0x000000ffffc77224 */ /* 0x100fe200020e06df */
[----:B------:R-:W-:Y:S01]  /*a050*/  LOP3.LUT R198, R156, R157, RZ, 0x3c, !PT ;  /* 0x0000009d9cc67212 */ /* 0x000fe200078e3cff */
[----:B------:R-:W-:Y:S01]  /*a060*/  IMAD.X R197, RZ, RZ, R223, P3 ;  /* 0x000000ffffc57224 */ /* 0x000fe200018e06df */
[C---:B------:R-:W-:Y:S02]  /*a070*/  IADD3 R157, P4, R154.reuse, 0x1000, RZ ;  /* 0x000010009a9d7810 */ /* 0x040fe40007f9e0ff */
[----:B------:R-:W-:Y:S01]  /*a080*/  HGMMA.64x256x16.F32.BF16 R24, R192, gdesc[UR4].tnspB, R24, gsb0 ;  /* 0x43e00004c0187df0 */ /* 0x000fe20008001818 */
[----:B------:R-:W-:Y:S01]  /*a090*/  IADD3 R159, P3, R154, 0x2000, RZ ;  /* 0x000020009a9f7810 */ /* 0x000fe20007f7e0ff */
[----:B------:R-:W-:Y:S01]  /*a0a0*/  UIMAD.WIDE.U32 UR6, UR10, UR8, URZ ;  /* 0x000000080a0672a5 */ /* 0x000fe2000f8e003f */
[----:B------:R-:W-:Y:S02]  /*a0b0*/  LOP3.LUT R156, R157, 0x380, RZ, 0xc0, !PT ;  /* 0x000003809d9c7812 */ /* 0x000fe400078ec0ff */
[----:B------:R-:W-:Y:S01]  /*a0c0*/  LOP3.LUT R158, R159, 0x380, RZ, 0xc0, !PT ;  /* 0x000003809f9e7812 */ /* 0x000fe200078ec0ff */
[----:B------:R-:W-:Y:S01]  /*a0d0*/  ULDC.64 UR8, c[0x0][0x208] ;  /* 0x0000820000087ab9 */ /* 0x000fe20000000a00 */
[----:B------:R-:W-:Y:S01]  /*a0e0*/  SHF.R.U64 R156, R156, 0x3, RZ ;  /* 0x000000039c9c7819 */ /* 0x000fe200000012ff */
[----:B------:R-:W-:Y:S01]  /*a0f0*/  IMAD.U32 R188, RZ, RZ, UR6 ;  /* 0x00000006ffbc7e24 */ /* 0x000fe2000f8e00ff */
[----:B------:R-:W-:Y:S01]  /*a100*/  SHF.R.U64 R158, R158, 0x3, RZ ;  /* 0x000000039e9e7819 */ /* 0x000fe200000012ff */
[----:B------:R-:W-:Y:S01]  /*a110*/  UIADD3 UR6, UR7, UR5, URZ ;  /* 0x0000000507067290 */ /* 0x000fe2000fffe03f */
[----:B------:R-:W-:Y:S01]  /*a120*/  LOP3.LUT R156, R156, R157, RZ, 0x3c, !PT ;  /* 0x0000009d9c9c7212 */ /* 0x000fe200078e3cff */
[--C-:B------:R-:W-:Y:S01]  /*a130*/  IMAD.X R157, RZ, RZ, R155.reuse, P4 ;  /* 0x000000ffff9d7224 */ /* 0x100fe200020e069b */
[----:B------:R-:W-:Y:S01]  /*a140*/  LOP3.LUT R158, R158, R159, RZ, 0x3c, !PT ;  /* 0x0000009f9e9e7212 */ /* 0x000fe200078e3cff */
[----:B------:R-:W-:Y:S01]  /*a150*/  IMAD.X R159, RZ, RZ, R155, P3 ;  /* 0x000000ffff9f7224 */ /* 0x000fe200018e069b */
[C---:B------:R-:W-:Y:S01]  /*a160*/  IADD3 R177, P4, R154.reuse, 0x7000, RZ ;  /* 0x000070009ab17810 */ /* 0x040fe20007f9e0ff */
[----:B------:R-:W-:Y:S01]  /*a170*/  IMAD.U32 R189, RZ, RZ, UR7 ;  /* 0x00000007ffbd7e24 */ /* 0x000fe2000f8e00ff */
[----:B------:R-:W-:Y:S01]  /*a180*/  IADD3 R181, P3, R154, 0x8000, RZ ;  /* 0x000080009ab57810 */ /* 0x000fe20007f7e0ff */
[----:B------:R-:W-:Y:S01]  /*a190*/  IMAD.U32 R189, RZ, RZ, UR6 ;  /* 0x00000006ffbd7e24 */ /* 0x000fe2000f8e00ff */
[----:B------:R-:W-:Y:S01]  /*a1a0*/  LOP3.LUT R176, R177, 0x380, RZ, 0xc0, !PT ;  /* 0x00000380b1b07812 */ /* 0x000fe200078ec0ff */
[----:B------:R-:W-:Y:S01]  /*a1b0*/  ULDC.64 UR6, c[0x0][0xb88] ;  /* 0x0002e20000067ab9 */ /* 0x000fe20000000a00 */
[----:B------:R-:W-:-:S02]  /*a1c0*/  LOP3.LUT R180, R181, 0x380, RZ, 0xc0, !PT ;  /* 0x00000380b5b47812 */ /* 0x000fc400078ec0ff */
[----:B------:R-:W-:Y:S02]  /*a1d0*/  SHF.R.U64 R176, R176, 0x3, RZ ;  /* 0x00000003b0b07819 */ /* 0x000fe400000012ff */
[----:B------:R-:W-:Y:S02]  /*a1e0*/  SHF.R.U64 R180, R180, 0x3, RZ ;  /* 0x00000003b4b47819 */ /* 0x000fe400000012ff */
[----:B------:R-:W-:Y:S01]  /*a1f0*/  LOP3.LUT R176, R176, R177, RZ, 0x3c, !PT ;  /* 0x000000b1b0b07212 */ /* 0x000fe200078e3cff */
[--C-:B------:R-:W-:Y:S01]  /*a200*/  IMAD.X R177, RZ, RZ, R155.reuse, P4 ;  /* 0x000000ffffb17224 */ /* 0x100fe200020e069b */
[----:B------:R-:W-:Y:S01]  /*a210*/  LOP3.LUT R180, R180, R181, RZ, 0x3c, !PT ;  /* 0x000000b5b4b47212 */ /* 0x000fe200078e3cff */
[----:B------:R-:W-:Y:S01]  /*a220*/  IMAD.X R181, RZ, RZ, R155, P3 ;  /* 0x000000ffffb57224 */ /* 0x000fe200018e069b */
[C---:B------:R-:W-:Y:S02]  /*a230*/  IADD3 R183, P4, R154.reuse, 0xd000, RZ ;  /* 0x0000d0009ab77810 */ /* 0x040fe40007f9e0ff */
[----:B------:R-:W-:-:S02]  /*a240*/  IADD3 R165, P3, R154, 0xe000, RZ ;  /* 0x0000e0009aa57810 */ /* 0x000fc40007f7e0ff */
[----:B------:R-:W-:Y:S02]  /*a250*/  LOP3.LUT R182, R183, 0x380, RZ, 0xc0, !PT ;  /* 0x00000380b7b67812 */ /* 0x000fe400078ec0ff */
[----:B------:R-:W-:Y:S02]  /*a260*/  LOP3.LUT R164, R165, 0x380, RZ, 0xc0, !PT ;  /* 0x00000380a5a47812 */ /* 0x000fe400078ec0ff */
[----:B------:R-:W-:Y:S02]  /*a270*/  LOP3.LUT R196, R7, R4, RZ, 0x3c, !PT ;  /* 0x0000000407c47212 */ /* 0x000fe400078e3cff */
[----:B------:R-:W-:Y:S02]  /*a280*/  SHF.R.U64 R182, R182, 0x3, RZ ;  /* 0x00000003b6b67819 */ /* 0x000fe400000012ff */
[----:B------:R-:W-:Y:S02]  /*a290*/  SHF.R.U64 R164, R164, 0x3, RZ ;  /* 0x00000003a4a47819 */ /* 0x000fe400000012ff */
[----:B------:R-:W-:-:S02]  /*a2a0*/  IADD3 R4, P2, R154, 0xf000, RZ ;  /* 0x0000f0009a047810 */ /* 0x000fc40007f5e0ff */
[----:B------:R-:W-:Y:S02]  /*a2b0*/  LOP3.LUT R182, R182, R183, RZ, 0x3c, !PT ;  /* 0x000000b7b6b67212 */ /* 0x000fe400078e3cff */
[----:B------:R-:W-:Y:S01]  /*a2c0*/  LOP3.LUT R164, R164, R165, RZ, 0x3c, !PT ;  /* 0x000000a5a4a47212 */ /* 0x000fe200078e3cff */
[--C-:B------:R-:W-:Y:S01]  /*a2d0*/  IMAD.X R165, RZ, RZ, R155.reuse, P3 ;  /* 0x000000ffffa57224 */ /* 0x100fe200018e069b */
[----:B------:R-:W-:Y:S01]  /*a2e0*/  IADD3.X R183, RZ, R155, RZ, P4, !PT ;  /* 0x0000009bffb77210 */ /* 0x000fe200027fe4ff */
[----:B------:R-:W-:Y:S01]  /*a2f0*/  IMAD.X R179, RZ, RZ, R155, P2 ;  /* 0x000000ffffb37224 */ /* 0x000fe200010e069b */
[----:B------:R-:W-:Y:S02]  /*a300*/  @!P1 PRMT R155, RZ, 0x654, R152 ;  /* 0x00000654ff9b9816 */ /* 0x000fe40000000098 */
[----:B------:R-:W-:Y:S02]  /*a310*/  MOV R154, R222 ;  /* 0x000000de009a7202 */ /* 0x000fe40000000f00 */
[----:B------:R-:W-:-:S02]  /*a320*/  R2UR UR5, R217 ;  /* 0x00000000d90572ca */ /* 0x000fc400000e0000 */
[----:B------:R-:W-:Y:S02]  /*a330*/  MOV R152, R190 ;  /* 0x000000be00987202 */ /* 0x000fe40000000f00 */
[----:B------:R-:W-:Y:S02]  /*a340*/  MOV R20, R196 ;  /* 0x000000c400147202 */ /* 0x000fe40000000f00 */
[----:B------:R-:W-:Y:S02]  /*a350*/  MOV R11, R198 ;  /* 0x000000c6000b7202 */ /* 0x000fe40000000f00 */
[----:B------:R-:W-:Y:S02]  /*a360*/  LOP3.LUT R3, R4, 0x380, RZ, 0xc0, !PT ;  /* 0x0000038004037812 */ /* 0x000fe400078ec0ff */
[----:B------:R-:W-:Y:S02]  /*a370*/  MOV R7, R208 ;  /* 0x000000d000077202 */ /* 0x000fe40000000f00 */
[----:B------:R-:W-:-:S04]  /*a380*/  SHF.R.U64 R3, R3, 0x3, RZ ;  /* 0x0000000303037819 */ /* 0x000fc800000012ff */
[----:B------:R-:W-:Y:S02]  /*a390*/  LOP3.LUT R178, R3, R4, RZ, 0x3c, !PT ;  /* 0x0000000403b27212 */ /* 0x000fe400078e3cff */
[----:B------:R-:W-:Y:S02]  /*a3a0*/  MOV R3, R206 ;  /* 0x000000ce00037202 */ /* 0x000fe40000000f00 */
[----:B------:R-:W-:Y:S01]  /*a3b0*/  MOV R4, R210 ;  /* 0x000000d200047202 */ /* 0x000fe20000000f00 */
[----:B------:R-:W-:Y:S02]  /*a3c0*/  UIADD3 UR60, UR60, 0x1, URZ ;  /* 0x000000013c3c7890 */ /* 0x000fe4000fffe03f */
[----:B------:R-:W-:Y:S02]  /*a3d0*/  UIADD3 UR4, UR4, 0x38820, URZ ;  /* 0x0003882004047890 */ /* 0x000fe4000fffe03f */
[----:B------:R-:W-:Y:S02]  /*a3e0*/  UISETP.NE.AND UP0, UPT, UR60, 0x2, UPT ;  /* 0x000000023c00788c */ /* 0x000fe4000bf05270 */
[----:B------:R-:W-:Y:S01]  /*a3f0*/  UPRMT UR4, URZ, 0x654, UR4 ;  /* 0x000006543f047896 */ /* 0x000fe20008000004 */
[----:B------:R-:W-:Y:S01]  /*a400*/  BSSY B0, `(.L_x_29) ;  /* 0x000015a000007945 */ /* 0x000fe20003800000 */
[----:B------:R-:W-:Y:S01]  /*a410*/  USEL UR60, UR60, URZ, UP0 ;  /* 0x0000003f3c3c7287 */ /* 0x000fe20008000000 */
[----:B------:R-:W-:-:S02]  /*a420*/  WARPGROUP.DEPBAR.LE gsb0, 0x0 ;  /* 0x00008000000079c5 */ /* 0x000fc40000010000 */
[----:B------:R-:W0:Y:S01]  /*a430*/  LDC R192, c[0x0][0xbe8] ;  /* 0x0002fa00ffc07b82 */ /* 0x000e220000000800 */
[-C--:B--2---:R-:W-:Y:S01]  /*a440*/  FMUL.FTZ R25, R25, R6.reuse ;  /* 0x0000000619197220 */ /* 0x084fe20000410000 */
[-C--:B------:R-:W-:Y:S01]  /*a450*/  FMUL.FTZ R24, R24, R6.reuse ;  /* 0x0000000618187220 */ /* 0x080fe20000410000 */
[-C--:B------:R-:W-:Y:S01]  /*a460*/  FMUL.FTZ R28, R28, R6.reuse ;  /* 0x000000061c1c7220 */ /* 0x080fe20000410000 */
[-C--:B------:R-:W-:Y:S01]  /*a470*/  FMUL.FTZ R33, R33, R6.reuse ;  /* 0x0000000621217220 */ /* 0x080fe20000410000 */
[-C--:B------:R-:W-:Y:S01]  /*a480*/  FMUL.FTZ R32, R32, R6.reuse ;  /* 0x0000000620207220 */ /* 0x080fe20000410000 */
[-C--:B------:R-:W-:Y:S01]  /*a490*/  FMUL.FTZ R37, R37, R6.reuse ;  /* 0x0000000625257220 */ /* 0x080fe20000410000 */
[-C--:B------:R-:W-:Y:S01]  /*a4a0*/  FMUL.FTZ R36, R36, R6.reuse ;  /* 0x0000000624247220 */ /* 0x080fe20000410000 */
[----:B------:R4:W-:Y:S01]  /*a4b0*/  @!P1 SYNCS.ARRIVE.TRANS64.RED.A1T0 RZ, [R155+URZ], RZ ;  /* 0x000000ff9bff99a7 */ /* 0x0009e2000810043f */
[-C--:B------:R-:W-:Y:S01]  /*a4c0*/  FMUL.FTZ R41, R41, R6.reuse ;  /* 0x0000000629297220 */ /* 0x080fe20000410000 */
[-C--:B------:R-:W-:Y:S01]  /*a4d0*/  FMUL.FTZ R40, R40, R6.reuse ;  /* 0x0000000628287220 */ /* 0x080fe20000410000 */
[-C--:B------:R-:W-:Y:S01]  /*a4e0*/  FMUL.FTZ R45, R45, R6.reuse ;  /* 0x000000062d2d7220 */ /* 0x080fe20000410000 */
[-C--:B------:R-:W-:Y:S01]  /*a4f0*/  FMUL.FTZ R44, R44, R6.reuse ;  /* 0x000000062c2c7220 */ /* 0x080fe20000410000 */
[-C--:B------:R-:W-:Y:S01]  /*a500*/  FMUL.FTZ R49, R49, R6.reuse ;  /* 0x0000000631317220 */ /* 0x080fe20000410000 */
[-C--:B------:R-:W-:Y:S01]  /*a510*/  FMUL.FTZ R48, R48, R6.reuse ;  /* 0x0000000630307220 */ /* 0x080fe20000410000 */
[-C--:B------:R-:W-:Y:S01]  /*a520*/  FMUL.FTZ R53, R53, R6.reuse ;  /* 0x0000000635357220 */ /* 0x080fe20000410000 */
[-C--:B----4-:R-:W-:Y:S01]  /*a530*/  FMUL.FTZ R155, R26, R5.reuse ;  /* 0x000000051a9b7220 */ /* 0x090fe20000410000 */
[-C--:B------:R-:W-:Y:S01]  /*a540*/  FMUL.FTZ R26, R29, R6.reuse ;  /* 0x000000061d1a7220 */ /* 0x080fe20000410000 */
[-C--:B------:R-:W-:Y:S01]  /*a550*/  FMUL.FTZ R52, R52, R6.reuse ;  /* 0x0000000634347220 */ /* 0x080fe20000410000 */
[-C--:B------:R-:W-:Y:S01]  /*a560*/  FMUL.FTZ R57, R57, R6.reuse ;  /* 0x0000000639397220 */ /* 0x080fe20000410000 */
[-C--:B------:R-:W-:Y:S01]  /*a570*/  FMUL.FTZ R56, R56, R6.reuse ;  /* 0x0000000638387220 */ /* 0x080fe20000410000 */
[-C--:B------:R-:W-:Y:S01]  /*a580*/  FMUL.FTZ R61, R61, R6.reuse ;  /* 0x000000063d3d7220 */ /* 0x080fe20000410000 */
[-C--:B------:R-:W-:Y:S01]  /*a590*/  FMUL.FTZ R60, R60, R6.reuse ;  /* 0x000000063c3c7220 */ /* 0x080fe20000410000 */
[-C--:B------:R-:W-:Y:S01]  /*a5a0*/  FMUL.FTZ R65, R65, R6.reuse ;  /* 0x0000000641417220 */ /* 0x080fe20000410000 */
[----:B0-----:R-:W-:Y:S01]  /*a5b0*/  ISETP.NE.AND P2, PT, R192, 0x1, PT ;  /* 0x00000001c000780c */ /* 0x001fe20003f45270 */
        /* <DEDUP_REMOVED lines=44> */
[----:B------:R-:W0:Y:S01]  /*a880*/  LDC R148, c[0x0][0xc38] ;  /* 0x00030e00ff947b82 */ /* 0x000e220000000800 */
[-C--:B------:R-:W-:Y:S01]  /*a890*/  FMUL.FTZ R31, R31, R5.reuse ;  /* 0x000000051f1f7220 */ /* 0x080fe20000410000 */
[----:B------:R-:W-:Y:S01]  /*a8a0*/  FMUL.FTZ R30, R30, R5 ;  /* 0x000000051e1e7220 */ /* 0x000fe20000410000 */
[----:B------:R-:W-:Y:S01]  /*a8b0*/  F2FP.BF16.F32.PACK_AB R24, R25, R24 ;  /* 0x000000181918723e */ /* 0x000fe200000010ff */
[----:B------:R-:W-:Y:S01]  /*a8c0*/  IMAD R29, RZ, RZ, -UR14 ;  /* 0x8000000eff1d7e24 */ /* 0x000fe2000f8e02ff */
[----:B------:R-:W-:Y:S01]  /*a8d0*/  F2FP.BF16.F32.PACK_AB R25, R27, R155 ;  /* 0x0000009b1b19723e */ /* 0x000fe200000010ff */
[-C--:B------:R-:W-:Y:S01]  /*a8e0*/  FMUL.FTZ R35, R35, R5.reuse ;  /* 0x0000000523237220 */ /* 0x080fe20000410000 */
[----:B------:R-:W-:Y:S01]  /*a8f0*/  F2FP.BF16.F32.PACK_AB R27, R31, R30 ;  /* 0x0000001e1f1b723e */ /* 0x000fe200000010ff */
[----:B------:R-:W-:Y:S01]  /*a900*/  FMUL.FTZ R34, R34, R5 ;  /* 0x0000000522227220 */ /* 0x000fe20000410000 */
[----:B------:R-:W1:Y:S01]  /*a910*/  @P2 LDC R31, c[0x0][0xbec] ;  /* 0x0002fb00ff1f2b82 */ /* 0x000e620000000800 */
[----:B------:R-:W-:-:S07]  /*a920*/  F2FP.BF16.F32.PACK_AB R26, R26, R28 ;  /* 0x0000001c1a1a723e */ /* 0x000fce00000010ff */
[----:B------:R-:W-:Y:S01]  /*a930*/  BAR.SYNC.DEFER_BLOCKING 0x1, 0x100 ;  /* 0x0044000000007b1d */ /* 0x000fe20000010000 */
[----:B------:R-:W-:Y:S01]  /*a940*/  F2FP.BF16.F32.PACK_AB R32, R33, R32 ;  /* 0x000000202120723e */ /* 0x000fe200000010ff */
[-C--:B------:R-:W-:Y:S01]  /*a950*/  FMUL.FTZ R39, R39, R5.reuse ;  /* 0x0000000527277220 */ /* 0x080fe20000410000 */
[----:B------:R-:W-:Y:S01]  /*a960*/  F2FP.BF16.F32.PACK_AB R33, R35, R34 ;  /* 0x000000222321723e */ /* 0x000fe200000010ff */
[----:B------:R-:W-:Y:S01]  /*a970*/  FMUL.FTZ R38, R38, R5 ;  /* 0x0000000526267220 */ /* 0x000fe20000410000 */
[----:B------:R-:W-:-:S03]  /*a980*/  F2FP.BF16.F32.PACK_AB R34, R37, R36 ;  /* 0x000000242522723e */ /* 0x000fc600000010ff */
[----:B------:R-:W2:Y:S01]  /*a990*/  @P2 LDC R30, c[0x0][0xbf0] ;  /* 0x0002fc00ff1e2b82 */ /* 0x000ea20000000800 */
[-C--:B------:R-:W-:Y:S01]  /*a9a0*/  FMUL.FTZ R43, R43, R5.reuse ;  /* 0x000000052b2b7220 */ /* 0x080fe20000410000 */
[-C--:B------:R-:W-:Y:S01]  /*a9b0*/  FMUL.FTZ R42, R42, R5.reuse ;  /* 0x000000052a2a7220 */ /* 0x080fe20000410000 */
[-C--:B------:R-:W-:Y:S01]  /*a9c0*/  FMUL.FTZ R47, R47, R5.reuse ;  /* 0x000000052f2f7220 */ /* 0x080fe20000410000 */
[-C--:B------:R-:W-:Y:S01]  /*a9d0*/  FMUL.FTZ R46, R46, R5.reuse ;  /* 0x000000052e2e7220 */ /* 0x080fe20000410000 */
[-C--:B------:R-:W-:Y:S01]  /*a9e0*/  FMUL.FTZ R28, R51, R5.reuse ;  /* 0x00000005331c7220 */ /* 0x080fe20000410000 */
[----:B------:R-:W-:Y:S01]  /*a9f0*/  FMUL.FTZ R50, R50, R5 ;  /* 0x0000000532327220 */ /* 0x000fe20000410000 */
[----:B0-----:R-:W-:Y:S01]  /*aa00*/  IMAD R29, R148, R29, UR5 ;  /* 0x00000005941d7e24 */ /* 0x001fe2000f8e021d */
[----:B------:R-:W-:Y:S01]  /*aa10*/  F2FP.BF16.F32.PACK_AB R35, R39, R38 ;  /* 0x000000262723723e */ /* 0x000fe200000010ff */
[-C--:B------:R-:W-:Y:S01]  /*aa20*/  FMUL.FTZ R51, R55, R5.reuse ;  /* 0x0000000537337220 */ /* 0x080fe20000410000 */
[----:B------:R-:W-:Y:S01]  /*aa30*/  FMUL.FTZ R54, R54, R5 ;  /* 0x0000000536367220 */ /* 0x000fe20000410000 */
[----:B------:R-:W-:-:S02]  /*aa40*/  IMAD R36, R29, 0x80, R221 ;  /* 0x000000801d247824 */ /* 0x000fc400078e02dd */
[-C--:B------:R-:W-:Y:S01]  /*aa50*/  FMUL.FTZ R59, R59, R5.reuse ;  /* 0x000000053b3b7220 */ /* 0x080fe20000410000 */
[-C--:B------:R-:W-:Y:S01]  /*aa60*/  FMUL.FTZ R58, R58, R5.reuse ;  /* 0x000000053a3a7220 */ /* 0x080fe20000410000 */
[-C--:B------:R-:W-:Y:S01]  /*aa70*/  FMUL.FTZ R63, R63, R5.reuse ;  /* 0x000000053f3f7220 */ /* 0x080fe20000410000 */
[----:B------:R-:W-:Y:S01]  /*aa80*/  FMUL.FTZ R62, R62, R5 ;  /* 0x000000053e3e7220 */ /* 0x000fe20000410000 */
[----:B-1----:R-:W-:-:S04]  /*aa90*/  @P2 IMAD.HI.U32 R31, R36, R31, RZ ;  /* 0x0000001f241f2227 */ /* 0x002fc800078e00ff */
[-C--:B------:R-:W-:Y:S01]  /*aaa0*/  FMUL.FTZ R67, R67, R5.reuse ;  /* 0x0000000543437220 */ /* 0x080fe20000410000 */
[----:B------:R0:W-:Y:S01]  /*aab0*/  STSM.16.M88.4 [R154], R24 ;  /* 0x000000189a007844 */ /* 0x0001e20000000200 */
[-C--:B------:R-:W-:Y:S01]  /*aac0*/  FMUL.FTZ R66, R66, R5.reuse ;  /* 0x0000000542427220 */ /* 0x080fe20000410000 */
[-C--:B------:R-:W-:Y:S01]  /*aad0*/  FMUL.FTZ R71, R71, R5.reuse ;  /* 0x0000000547477220 */ /* 0x080fe20000410000 */
[-C--:B------:R-:W-:Y:S01]  /*aae0*/  FMUL.FTZ R70, R70, R5.reuse ;  /* 0x0000000546467220 */ /* 0x080fe20000410000 */
[-C--:B------:R-:W-:Y:S01]  /*aaf0*/  FMUL.FTZ R75, R75, R5.reuse ;  /* 0x000000054b4b7220 */ /* 0x080fe20000410000 */
[-C--:B------:R-:W-:Y:S01]  /*ab00*/  FMUL.FTZ R74, R74, R5.reuse ;  /* 0x000000054a4a7220 */ /* 0x080fe20000410000 */
[----:B------:R-:W-:Y:S01]  /*ab10*/  F2FP.BF16.F32.PACK_AB R40, R41, R40 ;  /* 0x000000282928723e */ /* 0x000fe200000010ff */
[-C--:B------:R-:W-:Y:S01]  /*ab20*/  FMUL.FTZ R79, R79, R5.reuse ;  /* 0x000000054f4f7220 */ /* 0x080fe20000410000 */
[-C--:B------:R-:W-:Y:S01]  /*ab30*/  FMUL.FTZ R78, R78, R5.reuse ;  /* 0x000000054e4e7220 */ /* 0x080fe20000410000 */
[----:B------:R-:W-:Y:S01]  /*ab40*/  F2FP.BF16.F32.PACK_AB R41, R43, R42 ;  /* 0x0000002a2b29723e */ /* 0x000fe200000010ff */
[----:B------:R1:W-:Y:S01]  /*ab50*/  STSM.16.M88.4 [R15], R32 ;  /* 0x000000200f007844 */ /* 0x0003e20000000200 */
[----:B------:R-:W-:Y:S01]  /*ab60*/  F2FP.BF16.F32.PACK_AB R48, R49, R48 ;  /* 0x000000303130723e */ /* 0x000fe200000010ff */
[-C--:B------:R-:W-:Y:S01]  /*ab70*/  FMUL.FTZ R83, R83, R5.reuse ;  /* 0x0000000553537220 */ /* 0x080fe20000410000 */
[----:B------:R-:W-:Y:S01]  /*ab80*/  F2FP.BF16.F32.PACK_AB R42, R45, R44 ;  /* 0x0000002c2d2a723e */ /* 0x000fe200000010ff */
[-C--:B------:R-:W-:Y:S01]  /*ab90*/  FMUL.FTZ R82, R82, R5.reuse ;  /* 0x0000000552527220 */ /* 0x080fe20000410000 */
[----:B------:R-:W-:Y:S01]  /*aba0*/  F2FP.BF16.F32.PACK_AB R43, R47, R46 ;  /* 0x0000002e2f2b723e */ /* 0x000fe200000010ff */
[----:B0-----:R-:W0:Y:S01]  /*abb0*/  LDC.64 R24, c[0x0][0xb98] ;  /* 0x0002e600ff187b82 */ /* 0x001e220000000a00 */
[--C-:B------:R-:W-:Y:S01]  /*abc0*/  IMAD.MOV.U32 R27, RZ, RZ, R36.reuse ;  /* 0x000000ffff1b7224 */ /* 0x100fe200078e0024 */
[----:B--2---:R-:W-:Y:S01]  /*abd0*/  @P2 SHF.R.U32.HI R27, RZ, R30, R31 ;  /* 0x0000001eff1b2219 */ /* 0x004fe2000001161f */
[-C--:B------:R-:W-:Y:S01]  /*abe0*/  FMUL.FTZ R87, R87, R5.reuse ;  /* 0x0000000557577220 */ /* 0x080fe20000410000 */
[----:B------:R-:W-:Y:S01]  /*abf0*/  F2FP.BF16.F32.PACK_AB R49, R28, R50 ;  /* 0x000000321c31723e */ /* 0x000fe200000010ff */
[----:B------:R-:W-:Y:S01]  /*ac00*/  STSM.16.M88.4 [R153], R40 ;  /* 0x0000002899007844 */ /* 0x000fe20000000200 */
[----:B------:R-:W-:Y:S01]  /*ac10*/  F2FP.BF16.F32.PACK_AB R56, R57, R56 ;  /* 0x000000383938723e */ /* 0x000fe200000010ff */
[-C--:B------:R-:W-:Y:S01]  /*ac20*/  FMUL.FTZ R86, R86, R5.reuse ;  /* 0x0000000556567220 */ /* 0x080fe20000410000 */
[----:B------:R-:W-:Y:S01]  /*ac30*/  F2FP.BF16.F32.PACK_AB R50, R53, R52 ;  /* 0x000000343532723e */ /* 0x000fe200000010ff */
[-C--:B------:R-:W-:Y:S01]  /*ac40*/  FMUL.FTZ R91, R91, R5.reuse ;  /* 0x000000055b5b7220 */ /* 0x080fe20000410000 */
[----:B------:R-:W-:Y:S01]  /*ac50*/  F2FP.BF16.F32.PACK_AB R51, R51, R54 ;  /* 0x000000363333723e */ /* 0x000fe200000010ff */
[----:B-1----:R-:W-:Y:S01]  /*ac60*/  IMAD.MOV R15, RZ, RZ, -R27 ;  /* 0x000000ffff0f7224 */ /* 0x002fe200078e0a1b */
[----:B------:R-:W-:Y:S01]  /*ac70*/  F2FP.BF16.F32.PACK_AB R57, R59, R58 ;  /* 0x0000003a3b39723e */ /* 0x000fe200000010ff */
[----:B------:R-:W-:Y:S01]  /*ac80*/  FMUL.FTZ R90, R90, R5 ;  /* 0x000000055a5a7220 */ /* 0x000fe20000410000 */
[----:B------:R-:W-:Y:S01]  /*ac90*/  F2FP.BF16.F32.PACK_AB R64, R65, R64 ;  /* 0x000000404140723e */ /* 0x000fe200000010ff */
[----:B------:R-:W-:Y:S01]  /*aca0*/  IMAD R15, R192, R15, R36 ;  /* 0x0000000fc00f7224 */ /* 0x000fe200078e0224 */
[----:B------:R-:W-:Y:S01]  /*acb0*/  F2FP.BF16.F32.PACK_AB R58, R61, R60 ;  /* 0x0000003c3d3a723e */ /* 0x000fe200000010ff */
[----:B------:R-:W-:Y:S01]  /*acc0*/  STSM.16.M88.4 [R152], R48 ;  /* 0x0000003098007844 */ /* 0x000fe20000000200 */
[----:B------:R-:W-:Y:S01]  /*acd0*/  F2FP.BF16.F32.PACK_AB R59, R63, R62 ;  /* 0x0000003e3f3b723e */ /* 0x000fe200000010ff */
[-C--:B------:R-:W-:Y:S01]  /*ace0*/  FMUL.FTZ R95, R95, R5.reuse ;  /* 0x000000055f5f7220 */ /* 0x080fe20000410000 */
[----:B------:R-:W-:Y:S01]  /*acf0*/  F2FP.BF16.F32.PACK_AB R65, R67, R66 ;  /* 0x000000424341723e */ /* 0x000fe200000010ff */
[-C--:B------:R-:W-:Y:S01]  /*ad00*/  FMUL.FTZ R94, R94, R5.reuse ;  /* 0x000000055e5e7220 */ /* 0x080fe20000410000 */
[----:B------:R-:W-:Y:S01]  /*ad10*/  F2FP.BF16.F32.PACK_AB R72, R73, R72 ;  /* 0x000000484948723e */ /* 0x000fe200000010ff */
[----:B------:R-:W-:Y:S01]  /*ad20*/  STSM.16.M88.4 [R20], R56 ;  /* 0x0000003814007844 */ /* 0x000fe20000000200 */
[C---:B0-----:R-:W-:Y:S01]  /*ad30*/  IMAD R26, R24.reuse, UR12, RZ ;  /* 0x0000000c181a7c24 */ /* 0x041fe2000f8e02ff */
[----:B------:R-:W-:Y:S01]  /*ad40*/  F2FP.BF16.F32.PACK_AB R66, R69, R68 ;  /* 0x000000444542723e */ /* 0x000fe200000010ff */
[-C--:B------:R-:W-:Y:S01]  /*ad50*/  FMUL.FTZ R99, R99, R5.reuse ;  /* 0x0000000563637220 */ /* 0x080fe20000410000 */
[----:B------:R-:W-:Y:S01]  /*ad60*/  F2FP.BF16.F32.PACK_AB R67, R71, R70 ;  /* 0x000000464743723e */ /* 0x000fe200000010ff */
[----:B------:R-:W-:Y:S01]  /*ad70*/  IMAD R26, R25, UR13, R26 ;  /* 0x0000000d191a7c24 */ /* 0x000fe2000f8e021a */
[----:B------:R-:W-:Y:S01]  /*ad80*/  F2FP.BF16.F32.PACK_AB R73, R75, R74 ;  /* 0x0000004a4b49723e */ /* 0x000fe200000010ff */
[----:B------:R-:W-:Y:S01]  /*ad90*/  IMAD.WIDE.U32 R24, R24, UR13, R188 ;  /* 0x0000000d18187c25 */ /* 0x000fe2000f8e00bc */
[----:B------:R-:W-:Y:S01]  /*ada0*/  F2FP.BF16.F32.PACK_AB R74, R77, R76 ;  /* 0x0000004c4d4a723e */ /* 0x000fe200000010ff */
[----:B------:R0:W-:Y:S01]  /*adb0*/  STSM.16.M88.4 [R11], R64 ;  /* 0x000000400b007844 */ /* 0x0001e20000000200 */
[----:B------:R-:W-:Y:S01]  /*adc0*/  F2FP.BF16.F32.PACK_AB R75, R79, R78 ;  /* 0x0000004e4f4b723e */ /* 0x000fe200000010ff */
[-C--:B------:R-:W-:Y:S01]  /*add0*/  FMUL.FTZ R98, R98, R5.reuse ;  /* 0x0000000562627220 */ /* 0x080fe20000410000 */
[----:B------:R-:W-:Y:S01]  /*ade0*/  IADD3 R24, P0, R27, R24, RZ ;  /* 0x000000181b187210 */ /* 0x000fe20007f1e0ff */
[-C--:B------:R-:W-:Y:S01]  /*adf0*/  FMUL.FTZ R103, R103, R5.reuse ;  /* 0x0000000567677220 */ /* 0x080fe20000410000 */
[-C--:B------:R-:W-:Y:S01]  /*ae00*/  FMUL.FTZ R102, R102, R5.reuse ;  /* 0x0000000566667220 */ /* 0x080fe20000410000 */
[----:B------:R1:W-:Y:S01]  /*ae10*/  STSM.16.M88.4 [R21], R72 ;  /* 0x0000004815007844 */ /* 0x0003e20000000200 */
[----:B------:R-:W-:Y:S01]  /*ae20*/  F2FP.BF16.F32.PACK_AB R80, R81, R80 ;  /* 0x000000505150723e */ /* 0x000fe200000010ff */
[-C--:B------:R-:W-:Y:S01]  /*ae30*/  FMUL.FTZ R107, R107, R5.reuse ;  /* 0x000000056b6b7220 */ /* 0x080fe20000410000 */
        /* <DEDUP_REMOVED lines=8> */
[----:B0-----:R-:W-:Y:S01]  /*aec0*/  SHF.R.S32.HI R11, RZ, 0x1f, R15 ;  /* 0x0000001fff0b7819 */ /* 0x001fe2000001140f */
[-C--:B------:R-:W-:Y:S01]  /*aed0*/  FMUL.FTZ R114, R114, R5.reuse ;  /* 0x0000000572727220 */ /* 0x080fe20000410000 */
[----:B------:R-:W-:Y:S01]  /*aee0*/  F2FP.BF16.F32.PACK_AB R89, R91, R90 ;  /* 0x0000005a5b59723e */ /* 0x000fe200000010ff */
[-C--:B------:R-:W-:Y:S01]  /*aef0*/  FMUL.FTZ R119, R119, R5.reuse ;  /* 0x0000000577777220 */ /* 0x080fe20000410000 */
[----:B------:R-:W-:Y:S01]  /*af00*/  F2FP.BF16.F32.PACK_AB R96, R97, R96 ;  /* 0x000000606160723e */ /* 0x000fe200000010ff */
[----:B------:R-:W-:Y:S01]  /*af10*/  IMAD R20, R11, UR6, RZ ;  /* 0x000000060b147c24 */ /* 0x000fe2000f8e02ff */
[----:B-1----:R-:W-:Y:S01]  /*af20*/  SHF.R.S32.HI R21, RZ, 0x1f, R27 ;  /* 0x0000001fff157819 */ /* 0x002fe2000001141b */
[-C--:B------:R-:W-:Y:S01]  /*af30*/  FMUL.FTZ R118, R118, R5.reuse ;  /* 0x0000000576767220 */ /* 0x080fe20000410000 */
[----:B------:R-:W-:Y:S01]  /*af40*/  F2FP.BF16.F32.PACK_AB R90, R93, R92 ;  /* 0x0000005c5d5a723e */ /* 0x000fe200000010ff */
[----:B------:R-:W-:Y:S01]  /*af50*/  FMUL.FTZ R123, R123, R5 ;  /* 0x000000057b7b7220 */ /* 0x000fe20000410000 */
[----:B------:R-:W-:Y:S01]  /*af60*/  IADD3.X R25, R21, R25, R26, P0, !PT ;  /* 0x0000001915197210 */ /* 0x000fe200007fe41a */
        /* <DEDUP_REMOVED lines=8> */
[----:B------:R-:W-:Y:S01]  /*aff0*/  FMUL.FTZ R130, R130, R5 ;  /* 0x0000000582827220 */ /* 0x000fe20000410000 */
[----:B------:R-:W-:-:S02]  /*b000*/  IMAD R21, R15, UR7, R20 ;  /* 0x000000070f157c24 */ /* 0x000fc4000f8e0214 */
[----:B------:R-:W-:Y:S01]  /*b010*/  FMUL.FTZ R135, R135, R5 ;  /* 0x0000000587877220 */ /* 0x000fe20000410000 */
[----:B------:R-:W-:-:S04]  /*b020*/  IMAD.WIDE.U32 R24, R15, UR6, R24 ;  /* 0x000000060f187c25 */ /* 0x000fc8000f8e0018 */
[-C--:B------:R-:W-:Y:S01]  /*b030*/  FMUL.FTZ R134, R134, R5.reuse ;  /* 0x0000000586867220 */ /* 0x080fe20000410000 */
[-C--:B------:R-:W-:Y:S01]  /*b040*/  FMUL.FTZ R139, R139, R5.reuse ;  /* 0x000000058b8b7220 */ /* 0x080fe20000410000 */
[-C--:B------:R-:W-:Y:S01]  /*b050*/  FMUL.FTZ R138, R138, R5.reuse ;  /* 0x000000058a8a7220 */ /* 0x080fe20000410000 */
[----:B------:R-:W-:Y:S01]  /*b060*/  STSM.16.M88.4 [R12], R80 ;  /* 0x000000500c007844 */ /* 0x000fe20000000200 */
[----:B------:R-:W-:Y:S01]  /*b070*/  F2FP.BF16.F32.PACK_AB R104, R105, R104 ;  /* 0x000000686968723e */ /* 0x000fe200000010ff */
[-C--:B------:R-:W-:Y:S01]  /*b080*/  FMUL.FTZ R143, R143, R5.reuse ;  /* 0x000000058f8f7220 */ /* 0x080fe20000410000 */
[-C--:B------:R-:W-:Y:S01]  /*b090*/  FMUL.FTZ R142, R142, R5.reuse ;  /* 0x000000058e8e7220 */ /* 0x080fe20000410000 */
[-C--:B------:R-:W-:Y:S01]  /*b0a0*/  FMUL.FTZ R147, R147, R5.reuse ;  /* 0x0000000593937220 */ /* 0x080fe20000410000 */
[-C--:B------:R-:W-:Y:S01]  /*b0b0*/  FMUL.FTZ R146, R146, R5.reuse ;  /* 0x0000000592927220 */ /* 0x080fe20000410000 */
[-C--:B------:R-:W-:Y:S01]  /*b0c0*/  FMUL.FTZ R151, R151, R5.reuse ;  /* 0x0000000597977220 */ /* 0x080fe20000410000 */
[----:B------:R-:W-:Y:S01]  /*b0d0*/  STSM.16.M88.4 [R14], R88 ;  /* 0x000000580e007844 */ /* 0x000fe20000000200 */
[----:B------:R-:W-:Y:S01]  /*b0e0*/  F2FP.BF16.F32.PACK_AB R105, R107, R106 ;  /* 0x0000006a6b69723e */ /* 0x000fe200000010ff */
[----:B------:R-:W-:Y:S01]  /*b0f0*/  FMUL.FTZ R5, R150, R5 ;  /* 0x0000000596057220 */ /* 0x000fe20000410000 */
[----:B------:R-:W-:Y:S01]  /*b100*/  F2FP.BF16.F32.PACK_AB R112, R113, R112 ;  /* 0x000000707170723e */ /* 0x000fe200000010ff */
[----:B------:R0:W-:Y:S01]  /*b110*/  STSM.16.M88.4 [R13], R96 ;  /* 0x000000600d007844 */ /* 0x0001e20000000200 */
[----:B------:R-:W-:Y:S01]  /*b120*/  F2FP.BF16.F32.PACK_AB R106, R109, R108 ;  /* 0x0000006c6d6a723e */ /* 0x000fe200000010ff */
[----:B------:R-:W-:Y:S01]  /*b130*/  ULDC.64 UR6, c[0x0][0xb50] ;  /* 0x0002d40000067ab9 */ /* 0x000fe20000000a00 */
[----:B------:R-:W-:Y:S01]  /*b140*/  F2FP.BF16.F32.PACK_AB R107, R111, R110 ;  /* 0x0000006e6f6b723e */ /* 0x000fe200000010ff */
[----:B------:R-:W-:Y:S01]  /*b150*/  IMAD R15, R29, 0x80, R220 ;  /* 0x000000801d0f7824 */ /* 0x000fe200078e02dc */
[----:B------:R-:W-:Y:S01]  /*b160*/  F2FP.BF16.F32.PACK_AB R113, R115, R114 ;  /* 0x000000727371723e */ /* 0x000fe200000010ff */
[----:B------:R-:W-:Y:S01]  /*b170*/  ULDC UR5, c[0x0][0xa88] ;  /* 0x0002a20000057ab9 */ /* 0x000fe20000000800 */
[----:B------:R-:W-:Y:S01]  /*b180*/  F2FP.BF16.F32.PACK_AB R120, R121, R120 ;  /* 0x000000787978723e */ /* 0x000fe200000010ff */
[----:B------:R-:W-:Y:S01]  /*b190*/  STSM.16.M88.4 [R9], R104 ;  /* 0x0000006809007844 */ /* 0x000fe20000000200 */
[----:B------:R-:W-:Y:S01]  /*b1a0*/  F2FP.BF16.F32.PACK_AB R114, R117, R116 ;  /* 0x000000747572723e */ /* 0x000fe200000010ff */
[----:B------:R-:W-:Y:S01]  /*b1b0*/  IMAD R20, R192, UR5, RZ ;  /* 0x00000005c0147c24 */ /* 0x000fe2000f8e02ff */
[----:B------:R-:W-:Y:S01]  /*b1c0*/  F2FP.BF16.F32.PACK_AB R115, R119, R118 ;  /* 0x000000767773723e */ /* 0x000fe200000010ff */
[----:B------:R-:W-:Y:S01]  /*b1d0*/  VIADD R11, R15, 0x8 ;  /* 0x000000080f0b7836 */ /* 0x000fe20000000000 */
[----:B------:R-:W-:-:S02]  /*b1e0*/  F2FP.BF16.F32.PACK_AB R121, R123, R122 ;  /* 0x0000007a7b79723e */ /* 0x000fc400000010ff */
[----:B------:R-:W-:Y:S01]  /*b1f0*/  F2FP.BF16.F32.PACK_AB R128, R129, R128 ;  /* 0x000000808180723e */ /* 0x000fe200000010ff */
[----:B0-----:R-:W-:Y:S01]  /*b200*/  IMAD.IADD R13, R25, 0x1, R21 ;  /* 0x00000001190d7824 */ /* 0x001fe200078e0215 */
[----:B------:R-:W-:Y:S01]  /*b210*/  LEA R12, P3, R24, UR6, 0x2 ;  /* 0x00000006180c7c11 */ /* 0x000fe2000f8610ff */
[----:B------:R0:W-:Y:S01]  /*b220*/  STSM.16.M88.4 [R3], R112 ;  /* 0x0000007003007844 */ /* 0x0001e20000000200 */
[----:B------:R-:W-:Y:S01]  /*b230*/  F2FP.BF16.F32.PACK_AB R122, R125, R124 ;  /* 0x0000007c7d7a723e */ /* 0x000fe200000010ff */
[----:B------:R-:W1:Y:S01]  /*b240*/  @P2 LDC R21, c[0x0][0xbf0] ;  /* 0x0002fc00ff152b82 */ /* 0x000e620000000800 */
[----:B------:R-:W-:Y:S01]  /*b250*/  F2FP.BF16.F32.PACK_AB R123, R127, R126 ;  /* 0x0000007e7f7b723e */ /* 0x000fe200000010ff */
[----:B------:R-:W-:Y:S01]  /*b260*/  SHFL.IDX PT, R30, R12, RZ, 0x1c1f ;  /* 0x001c1fff0c1e7589 */ /* 0x000fe200000e0000 */
[----:B------:R-:W-:Y:S02]  /*b270*/  F2FP.BF16.F32.PACK_AB R129, R131, R130 ;  /* 0x000000828381723e */ /* 0x000fe400000010ff */
[----:B------:R-:W-:Y:S01]  /*b280*/  F2FP.BF16.F32.PACK_AB R136, R137, R136 ;  /* 0x000000888988723e */ /* 0x000fe200000010ff */
[----:B------:R-:W-:Y:S01]  /*b290*/  STSM.16.M88.4 [R10], R120 ;  /* 0x000000780a007844 */ /* 0x000fe20000000200 */
[----:B------:R-:W-:-:S02]  /*b2a0*/  F2FP.BF16.F32.PACK_AB R130, R133, R132 ;  /* 0x000000848582723e */ /* 0x000fc400000010ff */
[----:B------:R-:W-:Y:S01]  /*b2b0*/  F2FP.BF16.F32.PACK_AB R131, R135, R134 ;  /* 0x000000868783723e */ /* 0x000fe200000010ff */
[----:B------:R-:W-:Y:S01]  /*b2c0*/  SHFL.IDX PT, R48, R12, 0x1, 0x1c1f ;  /* 0x003c1f000c307f89 */ /* 0x000fe200000e0000 */
[----:B------:R-:W-:Y:S02]  /*b2d0*/  F2FP.BF16.F32.PACK_AB R137, R139, R138 ;  /* 0x0000008a8b89723e */ /* 0x000fe400000010ff */
[----:B------:R-:W-:Y:S01]  /*b2e0*/  F2FP.BF16.F32.PACK_AB R144, R145, R144 ;  /* 0x000000909190723e */ /* 0x000fe200000010ff */
[----:B------:R-:W-:Y:S01]  /*b2f0*/  STSM.16.M88.4 [R8], R128 ;  /* 0x0000008008007844 */ /* 0x000fe20000000200 */
[----:B------:R-:W-:Y:S01]  /*b300*/  F2FP.BF16.F32.PACK_AB R138, R141, R140 ;  /* 0x0000008c8d8a723e */ /* 0x000fe200000010ff */
[----:B0-----:R-:W0:Y:S01]  /*b310*/  @P2 LDC R3, c[0x0][0xbec] ;  /* 0x0002fb00ff032b82 */ /* 0x001e220000000800 */
[----:B------:R-:W-:Y:S02]  /*b320*/  F2FP.BF16.F32.PACK_AB R139, R143, R142 ;  /* 0x0000008e8f8b723e */ /* 0x000fe400000010ff */
[----:B------:R-:W-:-:S02]  /*b330*/  F2FP.BF16.F32.PACK_AB R145, R147, R146 ;  /* 0x000000929391723e */ /* 0x000fc400000010ff */
[----:B------:R-:W-:Y:S01]  /*b340*/  F2FP.BF16.F32.PACK_AB R146, R149, R6 ;  /* 0x000000069592723e */ /* 0x000fe200000010ff */
[----:B------:R-:W-:Y:S01]  /*b350*/  STSM.16.M88.4 [R7], R136 ;  /* 0x0000008807007844 */ /* 0x000fe20000000200 */
[----:B------:R-:W-:Y:S02]  /*b360*/  F2FP.BF16.F32.PACK_AB R147, R151, R5 ;  /* 0x000000059793723e */ /* 0x000fe400000010ff */
[----:B------:R-:W-:Y:S02]  /*b370*/  LEA.HI.X R13, R24, UR7, R13, 0x2, P3 ;  /* 0x00000007180d7c11 */ /* 0x000fe400098f140d */
[----:B------:R-:W-:Y:S01]  /*b380*/  LOP3.LUT P0, RZ, R218, 0x3, RZ, 0xc0, !PT ;  /* 0x00000003daff7812 */ /* 0x000fe2000780c0ff */
[----:B------:R-:W-:Y:S01]  /*b390*/  STSM.16.M88.4 [R4], R144 ;  /* 0x0000009004007844 */ /* 0x000fe20000000200 */
[----:B------:R-:W-:Y:S02]  /*b3a0*/  BAR.SYNC.DEFER_BLOCKING 0x1, 0x100 ;  /* 0x0044000000007b1d */ /* 0x000fe40000010000 */
[----:B------:R-:W-:-:S02]  /*b3b0*/  ISETP.GE.OR P1, PT, R15, R20, P0 ;  /* 0x000000140f00720c */ /* 0x000fc40000726670 */
[----:B------:R-:W-:Y:S02]  /*b3c0*/  ISETP.GE.OR P0, PT, R11, R20, P0 ;  /* 0x000000140b00720c */ /* 0x000fe40000706670 */
[----:B------:R-:W2:Y:S04]  /*b3d0*/  SHFL.IDX PT, R31, R13, RZ, 0x1c1f ;  /* 0x001c1fff0d1f7589 */ /* 0x000ea800000e0000 */
[----:B------:R-:W3:Y:S05]  /*b3e0*/  SHFL.IDX PT, R49, R13, 0x1, 0x1c1f ;  /* 0x003c1f000d317f89 */ /* 0x000eea00000e0000 */
[----:B--2---:R2:W-:Y:S04]  /*b3f0*/  @!P1 ST.E desc[UR8][R30.64], R2 ;  /* 0x000000021e009985 */ /* 0x0045e8000c101908 */
[----:B---3--:R3:W-:Y:S04]  /*b400*/  @!P0 ST.E desc[UR8][R48.64], R0 ;  /* 0x0000000030008985 */ /* 0x0087e8000c101908 */
[----:B------:R4:W5:Y:S01]  /*b410*/  LD.E.128 R12, desc[UR8][R186.64] ;  /* 0x00000008ba0c7980 */ /* 0x000962000c101d00 */
[----:B--2---:R-:W2:Y:S03]  /*b420*/  LDC.64 R30, c[0x0][0xae0] ;  /* 0x0002b800ff1e7b82 */ /* 0x004ea60000000a00 */
[----:B------:R4:W5:Y:S01]  /*b430*/  LD.E.128 R24, desc[UR8][R156.64] ;  /* 0x000000089c187980 */ /* 0x000962000c101d00 */
[----:B---3--:R-:W-:-:S03]  /*b440*/  IMAD R0, R23, 0x20, R213 ;  /* 0x0000002017007824 */ /* 0x008fc600078e02d5 */
[----:B------:R4:W5:Y:S04]  /*b450*/  LD.E.128 R32, desc[UR8][R158.64] ;  /* 0x000000089e207980 */ /* 0x000968000c101d00 */
[----:B------:R4:W5:Y:S01]  /*b460*/  LD.E.128 R36, desc[UR8][R162.64] ;  /* 0x00000008a2247980 */ /* 0x000962000c101d00 */
[----:B------:R-:W-:-:S03]  /*b470*/  IMAD R28, R29, 0x80, R0 ;  /* 0x000000801d1c7824 */ /* 0x000fc600078e0200 */
[----:B------:R4:W5:Y:S04]  /*b480*/  LD.E.128 R44, desc[UR8][R166.64] ;  /* 0x00000008a62c7980 */ /* 0x000968000c101d00 */
        /* <DEDUP_REMOVED lines=10> */
[----:B------:R4:W5:Y:S01]  /*b530*/  LD.E.128 R60, desc[UR8][R178.64] ;  /* 0x00000008b23c7980 */ /* 0x000962000c101d00 */
[----:B------:R-:W-:Y:S01]  /*b540*/  ULDC.64 UR8, c[0x0][0xae8] ;  /* 0x0002ba0000087ab9 */ /* 0x000fe20000000a00 */
[----:B0-----:R-:W-:Y:S01]  /*b550*/  @P2 IMAD.HI.U32 R0, R28, R3, RZ ;  /* 0x000000031c002227 */ /* 0x001fe200078e00ff */
[----:B------:R-:W-:Y:S01]  /*b560*/  UIMAD UR5, UR11, UR8, URZ ;  /* 0x000000080b0572a4 */ /* 0x000fe2000f8e023f */
[----:B------:R-:W-:Y:S01]  /*b570*/  @!PT LDS RZ, [RZ] ;  /* 0x00000000fffff984 */ /* 0x000fe20000000800 */
[----:B------:R-:W-:Y:S01]  /*b580*/  @!PT LDS RZ, [RZ] ;  /* 0x00000000fffff984 */ /* 0x000fe20000000800 */
[----:B------:R-:W-:Y:S01]  /*b590*/  @!PT LDS RZ, [RZ] ;  /* 0x00000000fffff984 */ /* 0x000fe20000000800 */
[----:B------:R-:W-:Y:S01]  /*b5a0*/  @!PT LDS RZ, [RZ] ;  /* 0x00000000fffff984 */ /* 0x000fe20000000800 */
[----:B------:R0:W-:Y:S06]  /*b5b0*/  MEMBAR.ALL.CTA ;  /* 0x0000000000007992 */ /* 0x0001ec0000008000 */
[----:B0-----:R-:W0:Y:S01]  /*b5c0*/  FENCE.VIEW.ASYNC.S ;  /* 0x00000000000073c6 */ /* 0x001e220000000000 */
[----:B------:R-:W-:Y:S01]  /*b5d0*/  UIMAD.WIDE.U32 UR6, UR10, UR8, URZ ;  /* 0x000000080a0672a5 */ /* 0x000fe2000f8e003f */
[----:B------:R-:W-:Y:S01]  /*b5e0*/  IMAD.MOV.U32 R2, RZ, RZ, R28 ;  /* 0x000000ffff027224 */ /* 0x000fe200078e001c */
[----:B------:R-:W-:Y:S01]  /*b5f0*/  UIMAD UR5, UR10, UR9, UR5 ;  /* 0x000000090a0572a4 */ /* 0x000fe2000f8e0205 */
[----:B-1----:R-:W-:Y:S01]  /*b600*/  @P2 SHF.R.U32.HI R2, RZ, R21, R0 ;  /* 0x00000015ff022219 */ /* 0x002fe20000011600 */
[----:B------:R-:W-:Y:S01]  /*b610*/  IMAD R85, R29, 0x80, R213 ;  /* 0x000000801d557824 */ /* 0x000fe200078e02d5 */
[----:B------:R-:W-:Y:S01]  /*b620*/  ULDC.64 UR8, c[0x0][0xaf0] ;  /* 0x0002bc0000087ab9 */ /* 0x000fe20000000a00 */
[----:B------:R-:W-:Y:S01]  /*b630*/  UIADD3 UR7, UR7, UR5, URZ ;  /* 0x0000000507077290 */ /* 0x000fe2000fffe03f */
[--C-:B------:R-:W-:Y:S01]  /*b640*/  SHF.R.S32.HI R3, RZ, 0x1f, R2.reuse ;  /* 0x0000001fff037819 */ /* 0x100fe20000011402 */
[----:B------:R-:W-:Y:S01]  /*b650*/  UIMAD UR5, UR12, UR8, URZ ;  /* 0x000000080c0572a4 */ /* 0x000fe2000f8e023f */
[----:B------:R-:W-:Y:S01]  /*b660*/  IMAD.MOV R21, RZ, RZ, -R2 ;  /* 0x000000ffff157224 */ /* 0x000fe200078e0a02 */
[----:B------:R-:W-:Y:S01]  /*b670*/  UIMAD.WIDE.U32 UR6, UR13, UR8, UR6 ;  /* 0x000000080d0672a5 */ /* 0x000fe2000f8e0006 */
[----:B------:R-:W-:Y:S01]  /*b680*/  R2UR UR10, R212 ;  /* 0x00000000d40a72ca */ /* 0x000fe200000e0000 */
[----:B------:R-:W-:Y:S01]  /*b690*/  UIMAD UR5, UR13, UR9, UR5 ;  /* 0x000000090d0572a4 */ /* 0x000fe2000f8e0205 */
[----:B------:R-:W-:Y:S01]  /*b6a0*/  IMAD R21, R192, R21, R28 ;  /* 0x00000015c0157224 */ /* 0x000fe200078e021c */
[----:B------:R-:W-:Y:S01]  /*b6b0*/  R2UR UR9, R16 ;  /* 0x00000000100972ca */ /* 0x000fe200000e0000 */
[----:B--2---:R-:W-:Y:S01]  /*b6c0*/  IMAD R3, R3, R30, RZ ;  /* 0x0000001e03037224 */ /* 0x004fe200078e02ff */
[----:B------:R-:W-:Y:S01]  /*b6d0*/  UIADD3 UR7, UR7, UR5, URZ ;  /* 0x0000000507077290 */ /* 0x000fe2000fffe03f */
[----:B------:R-:W-:-:S02]  /*b6e0*/  ISETP.GE.AND P2, PT, R85, R20, PT ;  /* 0x000000145500720c */ /* 0x000fc40003f46270 */
[C---:B------:R-:W-:Y:S01]  /*b6f0*/  IMAD R31, R2.reuse, R31, R3 ;  /* 0x0000001f021f7224 */ /* 0x040fe200078e0203 */
[----:B------:R-:W-:Y:S01]  /*b700*/  SHF.R.S32.HI R0, RZ, 0x1f, R21 ;  /* 0x0000001fff007819 */ /* 0x000fe20000011415 */
[----:B------:R-:W-:Y:S01]  /*b710*/  ULDC UR5, c[0x0][0xc] ;  /* 0x0000030000057ab9 */ /* 0x000fe20000000800 */
[----:B------:R-:W-:Y:S01]  /*b720*/  IMAD.WIDE.U32 R2, R2, R30, UR6 ;  /* 0x0000000602027e25 */ /* 0x000fe2000f8e001e */
[----:B------:R-:W-:Y:S01]  /*b730*/  ULDC.64 UR6, c[0x0][0xad8] ;  /* 0x0002b60000067ab9 */ /* 0x000fe20000000a00 */
[----:B------:R-:W-:Y:S01]  /*b740*/  UIADD3 UR10, UR5, UR10, URZ ;  /* 0x0000000a050a7290 */ /* 0x000fe2000fffe03f */
[----:B0-----:R-:W-:Y:S01]  /*b750*/  SYNCS.ARRIVE.TRANS64.RED.A1T0 RZ, [UR4], RZ ;  /* 0x000000ffffff79a7 */ /* 0x001fe20008100404 */
[----:B------:R-:W-:Y:S02]  /*b760*/  IMAD.IADD R3, R3, 0x1, R31 ;  /* 0x0000000103037824 */ /* 0x000fe400078e021f */
[----:B------:R-:W-:Y:S02]  /*b770*/  IMAD R0, R0, UR6, RZ ;  /* 0x0000000600007c24 */ /* 0x000fe4000f8e02ff */
[----:B------:R-:W-:-:S04]  /*b780*/  IMAD.WIDE.U32 R2, R21, UR6, R2 ;  /* 0x0000000615027c25 */ /* 0x000fc8000f8e0002 */
[----:B------:R-:W-:Y:S01]  /*b790*/  IMAD R29, R21, UR7, R0 ;  /* 0x00000007151d7c24 */ /* 0x000fe2000f8e0200 */
[----:B------:R-:W-:Y:S01]  /*b7a0*/  ULDC.64 UR6, c[0x0][0xa80] ;  /* 0x0002a00000067ab9 */ /* 0x000fe20000000a00 */
[----:B------:R-:W-:Y:S01]  /*b7b0*/  VIADD R21, R85, 0x20 ;  /* 0x0000002055157836 */ /* 0x000fe20000000000 */
[----:B------:R-:W-:Y:S01]  /*b7c0*/  LEA R0, P3, R2, UR6, 0x1 ;  /* 0x0000000602007c11 */ /* 0x000fe2000f8608ff */
[----:B------:R-:W-:Y:S01]  /*b7d0*/  IMAD.IADD R3, R3, 0x1, R29 ;  /* 0x0000000103037824 */ /* 0x000fe200078e021d */
[----:B------:R-:W-:Y:S01]  /*b7e0*/  USEL UR6, URZ, 0x1, UP0 ;  /* 0x000000013f067887 */ /* 0x000fe20008000000 */
[----:B------:R-:W-:Y:S01]  /*b7f0*/  IMAD.U32 R212, RZ, RZ, UR10 ;  /* 0x0000000affd47e24 */ /* 0x000fe2000f8e00ff */
[-C--:B------:R-:W-:Y:S01]  /*b800*/  ISETP.GE.AND P1, PT, R21, R20.reuse, PT ;  /* 0x000000141500720c */ /* 0x080fe20003f26270 */
[----:B------:R-:W-:Y:S01]  /*b810*/  VIADD R21, R85, 0x40 ;  /* 0x0000004055157836 */ /* 0x000fe20000000000 */
[----:B------:R-:W-:Y:S01]  /*b820*/  ULOP3.LUT UR9, UR9, UR6, URZ, 0x3c, !UPT ;  /* 0x0000000609097292 */ /* 0x000fe2000f8e3c3f */
[----:B------:R4:W0:Y:S03]  /*b830*/  SHFL.IDX PT, R28, R0, RZ, 0x181f ;  /* 0x00181fff001c7589 */ /* 0x00082600000e0000 */
[----:B------:R-:W-:-:S02]  /*b840*/  ISETP.GE.AND P0, PT, R21, R20, PT ;  /* 0x000000141500720c */ /* 0x000fc40003f06270 */
[----:B------:R-:W-:Y:S01]  /*b850*/  LEA.HI.X R21, R2, UR7, R3, 0x1, P3 ;  /* 0x0000000702157c11 */ /* 0x000fe200098f0c03 */
[----:B------:R-:W-:-:S04]  /*b860*/  IMAD.U32 R16, RZ, RZ, UR9 ;  /* 0x00000009ff107e24 */ /* 0x000fc8000f8e00ff */
[----:B------:R4:W1:Y:S01]  /*b870*/  SHFL.IDX PT, R29, R21, RZ, 0x181f ;  /* 0x00181fff151d7589 */ /* 0x00086200000e0000 */
[----:B------:R-:W-:Y:S05]  /*b880*/  @P2 BRA `(.L_x_30) ;  /* 0x0000000000442947 */ /* 0x000fea0003800000 */
[----:B------:R-:W-:Y:S01]  /*b890*/  ULDC UR4, c[0x0][0xac8] ;  /* 0x0002b20000047ab9 */ /* 0x000fe20000000800 */
[----:B------:R-:W-:Y:S01]  /*b8a0*/  ULDC.64 UR6, c[0x0][0x208] ;  /* 0x0000820000067ab9 */ /* 0x000fe20000000a00 */
[----:B------:R-:W-:Y:S02]  /*b8b0*/  ISETP.GE.AND P4, PT, R22, UR4, PT ;  /* 0x0000000416007c0c */ /* 0x000fe4000bf86270 */
[----:B------:R-:W-:Y:S02]  /*b8c0*/  ISETP.GE.AND P3, PT, R19, UR4, PT ;  /* 0x0000000413007c0c */ /* 0x000fe4000bf66270 */
[----:B------:R-:W-:Y:S02]  /*b8d0*/  ISETP.GE.AND P2, PT, R18, UR4, PT ;  /* 0x0000000412007c0c */ /* 0x000fe4000bf46270 */
[----:B------:R-:W-:-:S07]  /*b8e0*/  ISETP.GE.AND P5, PT, R17, UR4, PT ;  /* 0x0000000411007c0c */ /* 0x000fce000bfa6270 */
[----:B0-----:R-:W-:-:S04]  /*b8f0*/  @!P4 LEA R30, P6, R22, R28, 0x1 ;  /* 0x0000001c161ec211 */ /* 0x001fc800078c08ff */
[----:B-1----:R-:W-:Y:S02]  /*b900*/  @!P4 LEA.HI.X R31, R22, R29, R229, 0x1, P6 ;  /* 0x0000001d161fc211 */ /* 0x002fe400030f0ce5 */
[----:B------:R-:W-:Y:S01]  /*b910*/  @!P3 LEA R80, P6, R19, R28, 0x1 ;  /* 0x0000001c1350b211 */ /* 0x000fe200078c08ff */
[----:B------:R-:W-:-:S03]  /*b920*/  @!P5 IMAD.WIDE R2, R17, 0x2, R28 ;  /* 0x000000021102d825 */ /* 0x000fc600078e021c */
[-C--:B------:R-:W-:Y:S02]  /*b930*/  @!P3 LEA.HI.X R81, R19, R29.reuse, R228, 0x1, P6 ;  /* 0x0000001d1351b211 */ /* 0x080fe400030f0ce4 */
[C---:B------:R-:W-:Y:S01]  /*b940*/  @!P2 LEA R82, P6, R18.reuse, R28, 0x1 ;  /* 0x0000001c1252a211 */ /* 0x040fe200078c08ff */
[----:B-----5:R2:W-:Y:S03]  /*b950*/  @!P5 ST.E.128 desc[UR6][R2.64], R12 ;  /* 0x0000000c0200d985 */ /* 0x0205e6000c101d06 */
[----:B------:R-:W-:Y:S01]  /*b960*/  @!P2 LEA.HI.X R83, R18, R29, R227, 0x1, P6 ;  /* 0x0000001d1253a211 */ /* 0x000fe200030f0ce3 */
[----:B------:R2:W-:Y:S04]  /*b970*/  @!P4 ST.E.128 desc[UR6][R30.64], R44 ;  /* 0x0000002c1e00c985 */ /* 0x0005e8000c101d06 */
[----:B------:R2:W-:Y:S04]  /*b980*/  @!P3 ST.E.128 desc[UR6][R80.64], R68 ;  /* 0x000000445000b985 */ /* 0x0005e8000c101d06 */
[----:B------:R2:W-:Y:S02]  /*b990*/  @!P2 ST.E.128 desc[UR6][R82.64], R76 ;  /* 0x0000004c5200a985 */ /* 0x0005e4000c101d06 */
.L_x_30:
[----:B------:R-:W-:Y:S05]  /*b9a0*/  BSYNC B0 ;  /* 0x0000000000007941 */ /* 0x000fea0003800000 */
.L_x_29:
[----:B--2--5:R2:W3:Y:S01]  /*b9b0*/  SHFL.IDX PT, R13, R21, 0x1, 0x181f ;  /* 0x00381f00150d7f89 */ /* 0x0244e200000e0000 */
[----:B------:R-:W-:Y:S03]  /*b9c0*/  BSSY B0, `(.L_x_31) ;  /* 0x0000014000007945 */ /* 0x000fe60003800000 */
[----:B------:R2:W0:Y:S01]  /*b9d0*/  SHFL.IDX PT, R12, R0, 0x1, 0x181f ;  /* 0x00381f00000c7f89 */ /* 0x00042200000e0000 */
[----:B------:R-:W-:Y:S05]  /*b9e0*/  @P1 BRA `(.L_x_32) ;  /* 0x0000000000441947 */ /* 0x000fea0003800000 */
[----:B------:R-:W-:Y:S01]  /*b9f0*/  ULDC UR4, c[0x0][0xac8] ;  /* 0x0002b20000047ab9 */ /* 0x000fe20000000800 */
[----:B------:R-:W-:Y:S01]  /*ba00*/  ULDC.64 UR6, c[0x0][0x208] ;  /* 0x0000820000067ab9 */ /* 0x000fe20000000a00 */
[----:B------:R-:W-:Y:S02]  /*ba10*/  ISETP.GE.AND P3, PT, R22, UR4, PT ;  /* 0x0000000416007c0c */ /* 0x000fe4000bf66270 */
[----:B------:R-:W-:Y:S02]  /*ba20*/  ISETP.GE.AND P2, PT, R19, UR4, PT ;  /* 0x0000000413007c0c */ /* 0x000fe4000bf46270 */
[----:B------:R-:W-:Y:S02]  /*ba30*/  ISETP.GE.AND P1, PT, R18, UR4, PT ;  /* 0x0000000412007c0c */ /* 0x000fe4000bf26270 */
[----:B------:R-:W-:-:S07]  /*ba40*/  ISETP.GE.AND P4, PT, R17, UR4, PT ;  /* 0x0000000411007c0c */ /* 0x000fce000bf86270 */
[CC--:B0-----:R-:W-:Y:S02]  /*ba50*/  @!P3 LEA R14, P6, R22.reuse, R12.reuse, 0x1 ;  /* 0x0000000c160eb211 */ /* 0x0c1fe400078c08ff */
[-C--:B------:R-:W-:Y:S02]  /*ba60*/  @!P2 LEA R28, P5, R19, R12.reuse, 0x1 ;  /* 0x0000000c131ca211 */ /* 0x080fe400078a08ff */
[-C--:B---3--:R-:W-:Y:S02]  /*ba70*/  @!P3 LEA.HI.X R15, R22, R13.reuse, R229, 0x1, P6 ;  /* 0x0000000d160fb211 */ /* 0x088fe400030f0ce5 */
[C---:B------:R-:W-:Y:S01]  /*ba80*/  @!P1 LEA R30, P6, R18.reuse, R12, 0x1 ;  /* 0x0000000c121e9211 */ /* 0x040fe200078c08ff */
[----:B------:R-:W-:Y:S01]  /*ba90*/  @!P4 IMAD.WIDE R2, R17, 0x2, R12 ;  /* 0x000000021102c825 */ /* 0x000fe200078e020c */
[-C--:B-1----:R-:W-:Y:S02]  /*baa0*/  @!P2 LEA.HI.X R29, R19, R13.reuse, R228, 0x1, P5 ;  /* 0x0000000d131da211 */ /* 0x082fe400028f0ce4 */
[----:B------:R-:W-:-:S02]  /*bab0*/  @!P1 LEA.HI.X R31, R18, R13, R227, 0x1, P6 ;  /* 0x0000000d121f9211 */ /* 0x000fc400030f0ce3 */
[----:B------:R0:W-:Y:S04]  /*bac0*/  @!P4 ST.E.128 desc[UR6][R2.64], R24 ;  /* 0x000000180200c985 */ /* 0x0001e8000c101d06 */
[----:B------:R0:W-:Y:S04]  /*bad0*/  @!P3 ST.E.128 desc[UR6][R14.64], R8 ;  /* 0x000000080e00b985 */ /* 0x0001e8000c101d06 */
[----:B------:R0:W-:Y:S04]  /*bae0*/  @!P2 ST.E.128 desc[UR6][R28.64], R56 ;  /* 0x000000381c00a985 */ /* 0x0001e8000c101d06 */
[----:B------:R0:W-:Y:S02]  /*baf0*/  @!P1 ST.E.128 desc[UR6][R30.64], R72 ;  /* 0x000000481e009985 */ /* 0x0001e4000c101d06 */
.L_x_32:
[----:B------:R-:W-:Y:S05]  /*bb00*/  BSYNC B0 ;  /* 0x0000000000007941 */ /* 0x000fea0003800000 */
.L_x_31:
[----:B0-----:R0:W0:Y:S01]  /*bb10*/  SHFL.IDX PT, R9, R21, 0x2, 0x181f ;  /* 0x00581f0015097f89 */ /* 0x00102200000e0000 */
        /* <DEDUP_REMOVED lines=9> */
[-C--:B0-----:R-:W-:Y:S02]  /*bbb0*/  @!P4 LEA R10, P0, R22, R8.reuse, 0x1 ;  /* 0x00000008160ac211 */ /* 0x081fe400078008ff */
[-C--:B------:R-:W-:Y:S02]  /*bbc0*/  @!P5 LEA R12, P1, R19, R8.reuse, 0x1 ;  /* 0x00000008130cd211 */ /* 0x080fe400078208ff */
[----:B------:R-:W-:Y:S02]  /*bbd0*/  @!P6 LEA R14, P2, R18, R8, 0x1 ;  /* 0x00000008120ee211 */ /* 0x000fe400078408ff */
[----:B------:R-:W-:Y:S01]  /*bbe0*/  @!P3 IMAD.WIDE R2, R17, 0x2, R8 ;  /* 0x000000021102b825 */ /* 0x000fe200078e0208 */
[-C--:B------:R-:W-:Y:S02]  /*bbf0*/  @!P4 LEA.HI.X R11, R22, R9.reuse, R229, 0x1, P0 ;  /* 0x00000009160bc211 */ /* 0x080fe400000f0ce5 */
[-C--:B---3--:R-:W-:Y:S02]  /*bc00*/  @!P5 LEA.HI.X R13, R19, R9.reuse, R228, 0x1, P1 ;  /* 0x00000009130dd211 */ /* 0x088fe400008f0ce4 */
[----:B------:R-:W-:Y:S01]  /*bc10*/  @!P6 LEA.HI.X R15, R18, R9, R227, 0x1, P2 ;  /* 0x00000009120fe211 */ /* 0x000fe200010f0ce3 */
[----:B------:R0:W-:Y:S04]  /*bc20*/  @!P3 ST.E.128 desc[UR6][R2.64], R32 ;  /* 0x000000200200b985 */ /* 0x0001e8000c101d06 */
[----:B------:R0:W-:Y:S04]  /*bc30*/  @!P4 ST.E.128 desc[UR6][R10.64], R40 ;  /* 0x000000280a00c985 */ /* 0x0001e8000c101d06 */
[----:B------:R0:W-:Y:S04]  /*bc40*/  @!P5 ST.E.128 desc[UR6][R12.64], R48 ;  /* 0x000000300c00d985 */ /* 0x0001e8000c101d06 */
[----:B------:R0:W-:Y:S02]  /*bc50*/  @!P6 ST.E.128 desc[UR6][R14.64], R64 ;  /* 0x000000400e00e985 */ /* 0x0001e4000c101d06 */
.L_x_34:
[----:B------:R-:W-:Y:S05]  /*bc60*/  BSYNC B0 ;  /* 0x0000000000007941 */ /* 0x000fea0003800000 */
.L_x_33:
[----:B------:R-:W-:Y:S01]  /*bc70*/  R2UR UR4, R214 ;  /* 0x00000000d60472ca */ /* 0x000fe200000e0000 */
[----:B0-----:R-:W-:Y:S01]  /*bc80*/  VIADD R3, R85, 0x60 ;  /* 0x0000006055037836 */ /* 0x001fe20000000000 */
[----:B------:R0:W0:Y:S01]  /*bc90*/  SHFL.IDX PT, R9, R21, 0x3, 0x181f ;  /* 0x00781f0015097f89 */ /* 0x00002200000e0000 */
[----:B------:R-:W-:Y:S03]  /*bca0*/  BSSY B0, `(.L_x_35) ;  /* 0x0000017000007945 */ /* 0x000fe60003800000 */
[----:B------:R-:W-:Y:S01]  /*bcb0*/  ISETP.GE.AND P0, PT, R3, R20, PT ;  /* 0x000000140300720c */ /* 0x000fe20003f06270 */
[----:B------:R0:W0:Y:S06]  /*bcc0*/  SHFL.IDX PT, R8, R0, 0x3, 0x181f ;  /* 0x00781f0000087f89 */ /* 0x00002c00000e0000 */
[----:B------:R-:W-:-:S06]  /*bcd0*/  UIADD3 UR4, UR4, 0x1, URZ ;  /* 0x0000000104047890 */ /* 0x000fcc000fffe03f */
[----:B------:R-:W-:Y:S01]  /*bce0*/  IMAD.U32 R214, RZ, RZ, UR4 ;  /* 0x00000004ffd67e24 */ /* 0x000fe2000f8e00ff */
[----:B------:R-:W-:Y:S06]  /*bcf0*/  @P0 BRA `(.L_x_36) ;  /* 0x0000000000440947 */ /* 0x000fec0003800000 */
        /* <DEDUP_REMOVED lines=17> */
.L_x_36:
[----:B------:R-:W-:Y:S05]  /*be10*/  BSYNC B0 ;  /* 0x0000000000007941 */ /* 0x000fea0003800000 */
.L_x_35:
[----:B0-2-4-:R-:W0:Y:S01]  /*be20*/  LDC R0, c[0x0][0xc34] ;  /* 0x00030d00ff007b82 */ /* 0x015e220000000800 */
[----:B------:R-:W-:-:S13]  /*be30*/  R2UR UR4, R212 ;  /* 0x00000000d40472ca */ /* 0x000fda00000e0000 */
[----:B0-----:R-:W-:-:S13]  /*be40*/  ISETP.LE.AND P0, PT, R0, UR4, PT ;  /* 0x0000000400007c0c */ /* 0x001fda000bf03270 */
[----:B------:R-:W-:Y:S05]  /*be50*/  @!P0 BRA `(.L_x_37) ;  /* 0xffffff4c00e88947 */ /* 0x000fea000383ffff */
[----:B------:R-:W-:Y:S05]  /*be60*/  EXIT ;  /* 0x000000000000794d */ /* 0x000fea0003800000 */
.L_x_7:
[----:B------:R-:W-:-:S08]  /*be70*/  NOP ;  /* 0x0000000000007918 */ /* 0x000fd00000000000 */
[----:B0-----:R-:W0:-:S00]  /*be80*/  USETMAXREG.DEALLOC.CTAPOOL 0x18 ;  /* 0x00000018000079c8 */ /* 0x001e0000080e0500 */
[----:B------:R-:W1:Y:S01]  /*be90*/  S2UR UR5, SR_CTAID.X ;  /* 0x00000000000579c3 */ /* 0x000e620000002500 */
[----:B0-----:R-:W-:Y:S01]  /*bea0*/  IMAD.MOV.U32 R2, RZ, RZ, 0x1 ;  /* 0x00000001ff027424 */ /* 0x001fe200078e00ff */
[----:B------:R-:W-:-:S06]  /*beb0*/  MOV R18, RZ ;  /* 0x000000ff00127202 */ /* 0x000fcc0000000f00 */
[----:B------:R-:W1:Y:S02]  /*bec0*/  LDC R3, c[0x0][0xc34] ;  /* 0x00030d00ff037b82 */ /* 0x000e640000000800 */
[----:B-1----:R-:W-:Y:S01]  /*bed0*/  ISETP.LE.AND P0, PT, R3, UR5, PT ;  /* 0x0000000503007c0c */ /* 0x002fe2000bf03270 */
[----:B------:R-:W-:-:S05]  /*bee0*/  IMAD.MOV.U32 R3, RZ, RZ, 0x1 ;  /* 0x00000001ff037424 */ /* 0x000fca00078e00ff */
[----:B------:R0:W-:Y:S07]  /*bef0*/  STL [R1], R3 ;  /* 0x0000000301007387 */ /* 0x0001ee0000100800 */
[----:B------:R-:W-:Y:S05]  /*bf00*/  @P0 BRA `(.L_x_38) ;  /* 0x0000004800940947 */ /* 0x000fea0003800000 */
[----:B------:R-:W1:Y:S01]  /*bf10*/  S2UR UR4, SR_CgaCtaId ;  /* 0x00000000000479c3 */ /* 0x000e620000008800 */
[C---:B------:R-:W-:Y:S01]  /*bf20*/  IMAD.SHL.U32 R2, R0.reuse, 0x8, RZ ;  /* 0x0000000800027824 */ /* 0x040fe200078e00ff */
[----:B------:R-:W-:Y:S01]  /*bf30*/  LOP3.LUT R5, R0, 0x7f, RZ, 0xc0, !PT ;  /* 0x0000007f00057812 */ /* 0x000fe200078ec0ff */
[----:B------:R-:W-:Y:S01]  /*bf40*/  UMOV UR36, 0x400 ;  /* 0x0000040000247882 */ /* 0x000fe20000000000 */
[----:B------:R-:W-:Y:S01]  /*bf50*/  IMAD.MOV.U32 R18, RZ, RZ, RZ ;  /* 0x000000ffff127224 */ /* 0x000fe200078e00ff */
[----:B------:R-:W-:Y:S01]  /*bf60*/  ULDC.64 UR38, c[0x0][0x198] ;  /* 0x0000660000267ab9 */ /* 0x000fe20000000a00 */
[C---:B0-----:R-:W-:Y:S01]  /*bf70*/  LOP3.LUT R3, R2.reuse, 0x1f8, RZ, 0xc0, !PT ;  /* 0x000001f802037812 */ /* 0x041fe200078ec0ff */
[----:B------:R-:W-:Y:S01]  /*bf80*/  ULDC UR37, c[0x0][0xc] ;  /* 0x0000030000257ab9 */ /* 0x000fe20000000800 */
[----:B------:R-:W-:Y:S02]  /*bf90*/  LOP3.LUT R2, R2, 0x38, RZ, 0xc0, !PT ;  /* 0x0000003802027812 */ /* 0x000fe400078ec0ff */
[----:B------:R-:W-:Y:S01]  /*bfa0*/  LOP3.LUT R4, R3, 0x38, R0, 0x78, !PT ;  /* 0x0000003803047812 */ /* 0x000fe200078e7800 */
[----:B------:R-:W-:Y:S01]  /*bfb0*/  IMAD.SHL.U32 R3, R5, 0x8, RZ ;  /* 0x0000000805037824 */ /* 0x000fe200078e00ff */
[----:B------:R-:W-:-:S04]  /*bfc0*/  SHF.R.U32.HI R5, RZ, 0x3, R5 ;  /* 0x00000003ff057819 */ /* 0x000fc80000011605 */
[----:B------:R-:W-:Y:S01]  /*bfd0*/  LOP3.LUT R4, R4, 0x200, R3, 0xf8, !PT ;  /* 0x0000020004047812 */ /* 0x000fe200078ef803 */
[----:B------:R-:W-:-:S05]  /*bfe0*/  IMAD.SHL.U32 R3, R0, 0x10, RZ ;  /* 0x0000001000037824 */ /* 0x000fca00078e00ff */
[----:B------:R-:W-:Y:S01]  /*bff0*/  LOP3.LUT R0, R5, 0x70, R3, 0xf8, !PT ;  /* 0x0000007005007812 */ /* 0x000fe200078ef803 */
[----:B------:R-:W-:Y:S01]  /*c000*/  IMAD.U32 R3, RZ, RZ, UR5 ;  /* 0x00000005ff037e24 */ /* 0x000fe2000f8e00ff */
[----:B-1----:R-:W-:Y:S01]  /*c010*/  ULEA UR36, UR4, UR36, 0x18 ;  /* 0x0000002404247291 */ /* 0x002fe2000f8ec03f */
[----:B------:R-:W-:-:S05]  /*c020*/  IMAD.MOV.U32 R0, RZ, RZ, 0x1 ;  /* 0x00000001ff007424 */ /* 0x000fca00078e00ff */
[----:B------:R-:W-:-:S05]  /*c030*/  LEA R4, R4, UR36, 0x1 ;  /* 0x0000002404047c11 */ /* 0x000fca000f8e08ff */
[----:B------:R0:W-:Y:S04]  /*c040*/  STL [R1+0x14], R4 ;  /* 0x0000140401007387 */ /* 0x0001e80000100800 */
[----:B------:R1:W-:Y:S04]  /*c050*/  STL [R1+0x28], R3 ;  /* 0x0000280301007387 */ /* 0x0003e80000100800 */
[----:B------:R2:W-:Y:S01]  /*c060*/  STL [R1], R0 ;  /* 0x0000000001007387 */ /* 0x0005e20000100800 */
[----:B0-----:R-:W-:-:S03]  /*c070*/  LOP3.LUT R4, R2, 0x40, RZ, 0xfc, !PT ;  /* 0x0000004002047812 */ /* 0x001fc600078efcff */
[----:B------:R0:W-:Y:S01]  /*c080*/  STL [R1+0x30], RZ ;  /* 0x000030ff01007387 */ /* 0x0001e20000100800 */
[C---:B-1----:R-:W-:Y:S02]  /*c090*/  LOP3.LUT R3, R2.reuse, 0x80, RZ, 0xfc, !PT ;  /* 0x0000008002037812 */ /* 0x042fe400078efcff */
[----:B--2---:R-:W-:-:S07]  /*c0a0*/  LOP3.LUT R0, R2, 0xc0, RZ, 0xfc, !PT ;  /* 0x000000c002007812 */ /* 0x004fce00078efcff */
.L_x_125:
[----:B------:R-:W2:Y:S01]  /*c0b0*/  LDL R2, [R1+0x28] ;  /* 0x0000280001027983 */ /* 0x000ea20000100800 */
[----:B-1----:R-:W1:Y:S01]  /*c0c0*/  LDC R0, c[0x0][0xc38] ;  /* 0x00030e00ff007b82 */ /* 0x002e620000000800 */
[----:B------:R-:W-:Y:S05]  /*c0d0*/  YIELD ;  /* 0x0000000000007946 */ /* 0x000fea0003800000 */
[----:B------:R-:W-:Y:S02]  /*c0e0*/  ULDC.64 UR4, c[0x0][0x418] ;  /* 0x0001060000047ab9 */ /* 0x000fe40000000a00 */
[----:B------:R-:W3:Y:S01]  /*c0f0*/  LDC R16, c[0x0][0xc44] ;  /* 0x00031100ff107b82 */ /* 0x000ee20000000800 */
[----:B------:R-:W-:-:S03]  /*c100*/  UISETP.NE.U32.AND UP0, UPT, UR4, URZ, UPT ;  /* 0x0000003f0400728c */ /* 0x000fc6000bf05070 */
[----:B------:R-:W-:Y:S01]  /*c110*/  ULDC UR4, c[0x0][0x424] ;  /* 0x0001090000047ab9 */ /* 0x000fe20000000800 */
[----:B------:R-:W-:-:S04]  /*c120*/  UISETP.NE.AND.EX UP0, UPT, UR5, URZ, UPT, UP0 ;  /* 0x0000003f0500728c */ /* 0x000fc8000bf05300 */
[----:B------:R-:W-:Y:S01]  /*c130*/  USEL UR4, UR4, 0x1, UP0 ;  /* 0x0000000104047887 */ /* 0x000fe20008000000 */
[----:B-1----:R-:W-:-:S13]  /*c140*/  ISETP.NE.AND P0, PT, R0, 0x1, PT ;  /* 0x000000010000780c */ /* 0x002fda0003f05270 */
[----:B------:R-:W2:Y:S08]  /*c150*/  @P0 LDC R0, c[0x0][0xc3c] ;  /* 0x00030f00ff000b82 */ /* 0x000eb00000000800 */
[----:B------:R-:W1:Y:S01]  /*c160*/  @P0 LDC R3, c[0x0][0xc40] ;  /* 0x00031000ff030b82 */ /* 0x000e620000000800 */
[----:B--2---:R-:W-:-:S04]  /*c170*/  @P0 IMAD.HI.U32 R0, R2, R0, RZ ;  /* 0x0000000002000227 */ /* 0x004fc800078e00ff */
[----:B------:R-:W-:Y:S01]  /*c180*/  IMAD.MOV.U32 R4, RZ, RZ, R2 ;  /* 0x000000ffff047224 */ /* 0x000fe200078e0002 */
[----:B-1----:R-:W-:Y:S02]  /*c190*/  @P0 SHF.R.U32.HI R4, RZ, R3, R0 ;  /* 0x00000003ff040219 */ /* 0x002fe40000011600 */
[----:B---3--:R-:W-:Y:S01]  /*c1a0*/  ISETP.NE.AND P0, PT, R16, 0x1, PT ;  /* 0x000000011000780c */ /* 0x008fe20003f05270 */
[----:B------:R-:W1:Y:S02]  /*c1b0*/  LDC R0, c[0x0][0x2f0] ;  /* 0x0000bc00ff007b82 */ /* 0x000e640000000800 */
[----:B------:R-:W-:Y:S01]  /*c1c0*/  IMAD.MOV.U32 R19, RZ, RZ, R4 ;  /* 0x000000ffff137224 */ /* 0x000fe200078e0004 */
[----:B------:R-:W-:Y:S09]  /*c1d0*/  STL [R1+0x20], R4 ;  /* 0x0000200401007387 */ /* 0x000ff20000100800 */
[----:B------:R-:W2:Y:S02]  /*c1e0*/  @P0 LDC.64 R2, c[0x0][0xc48] ;  /* 0x00031200ff020b82 */ /* 0x000ea40000000a00 */
[----:B--2---:R-:W-:-:S05]  /*c1f0*/  @P0 IMAD.HI.U32 R2, R4, R2, RZ ;  /* 0x0000000204020227 */ /* 0x004fca00078e00ff */
[----:B------:R-:W-:Y:S01]  /*c200*/  @P0 SHF.R.U32.HI R19, RZ, R3, R2 ;  /* 0x00000003ff130219 */ /* 0x000fe20000011602 */
[----:B-1----:R-:W-:Y:S01]  /*c210*/  IMAD R2, R0, UR4, RZ ;  /* 0x0000000400027c24 */ /* 0x002fe2000f8e02ff */
[----:B------:R-:W-:-:S03]  /*c220*/  UIADD3 UR4, UR36, 0x24400, URZ ;  /* 0x0002440024047890 */ /* 0x000fc6000fffe03f */
[----:B------:R-:W-:Y:S01]  /*c230*/  VIADD R0, R2, 0x4f ;  /* 0x0000004f02007836 */ /* 0x000fe20000000000 */
[----:B------:R-:W-:Y:S01]  /*c240*/  STL [R1+0x18], R19 ;  /* 0x0000181301007387 */ /* 0x000fe20000100800 */
[----:B------:R-:W-:Y:S01]  /*c250*/  ULOP3.LUT UP0, URZ, UR4, 0x3ff, URZ, 0xc0, !UPT ;  /* 0x000003ff043f7892 */ /* 0x000fe2000f80c03f */
[----:B------:R-:W-:Y:S02]  /*c260*/  IMAD.MOV R3, RZ, RZ, -R19 ;  /* 0x000000ffff037224 */ /* 0x000fe400078e0a13 */
[----:B------:R-:W-:Y:S01]  /*c270*/  IMAD.HI R0, R0, 0x66666667, RZ ;  /* 0x6666666700007827 */ /* 0x000fe200078e02ff */
[----:B------:R1:W-:Y:S02]  /*c280*/  STL [R1+0x2c], R2 ;  /* 0x00002c0201007387 */ /* 0x0003e40000100800 */
[----:B------:R-:W-:Y:S01]  /*c290*/  PLOP3.LUT P0, PT, PT, PT, UP0, 0x80, 0x0 ;  /* 0x000000000000781c */ /* 0x000fe20003f0f008 */
[----:B------:R-:W-:Y:S01]  /*c2a0*/  IMAD R16, R16, R3, R4 ;  /* 0x0000000310107224 */ /* 0x000fe200078e0204 */
[----:B-1----:R-:W-:-:S04]  /*c2b0*/  SHF.R.U32.HI R2, RZ, 0x1f, R0 ;  /* 0x0000001fff027819 */ /* 0x002fc80000011600 */
[----:B------:R-:W-:-:S05]  /*c2c0*/  LEA.HI.SX32 R0, R0, R2, 0x1b ;  /* 0x0000000200007211 */ /* 0x000fca00078fdaff */
[----:B------:R1:W-:Y:S02]  /*c2d0*/  STL [R1+0x24], R0 ;  /* 0x0000240001007387 */ /* 0x0003e40000100800 */
[----:B------:R-:W-:Y:S05]  /*c2e0*/  @!P0 BRA `(.L_x_39) ;  /* 0x0000000000408947 */ /* 0x000fea0003800000 */
[----:B------:R-:W-:Y:S01]  /*c2f0*/  MOV R2, 0x0 ;  /* 0x0000000000027802 */ /* 0x000fe20000000f00 */
[----:B------:R-:W-:Y:S01]  /*c300*/  ULDC.64 UR6, c[0x4][0xa8] ;  /* 0x01002a0000067ab9 */ /* 0x000fe20000000a00 */
[----:B------:R-:W-:Y:S01]  /*c310*/  ULDC.64 UR8, c[0x4][0xb0] ;  /* 0x01002c0000087ab9 */ /* 0x000fe20000000a00 */
[----:B------:R-:W-:Y:S01]  /*c320*/  ULDC.64 UR4, c[0x4][0x8] ;  /* 0x0100020000047ab9 */ /* 0x000fe20000000a00 */
[----:B------:R-:W-:Y:S02]  /*c330*/  IMAD.U32 R4, RZ, RZ, UR6 ;  /* 0x00000006ff047e24 */ /* 0x000fe4000f8e00ff */
[----:B------:R-:W2:Y:S01]  /*c340*/  LDC.64 R2, c[0x4][R2] ;  /* 0x0100000002027b82 */ /* 0x000ea20000000a00 */
[----:B------:R-:W-:Y:S02]  /*c350*/  IMAD.U32 R5, RZ, RZ, UR7 ;  /* 0x00000007ff057e24 */ /* 0x000fe4000f8e00ff */
[----:B------:R-:W-:Y:S02]  /*c360*/  IMAD.U32 R6, RZ, RZ, UR8 ;  /* 0x00000008ff067e24 */ /* 0x000fe4000f8e00ff */
[----:B------:R-:W-:-:S02]  /*c370*/  IMAD.U32 R7, RZ, RZ, UR9 ;  /* 0x00000009ff077e24 */ /* 0x000fc4000f8e00ff */
[----:B------:R-:W-:Y:S02]  /*c380*/  IMAD.U32 R10, RZ, RZ, UR4 ;  /* 0x00000004ff0a7e24 */ /* 0x000fe4000f8e00ff */
[----:B------:R-:W-:Y:S02]  /*c390*/  IMAD.U32 R11, RZ, RZ, UR5 ;  /* 0x00000005ff0b7e24 */ /* 0x000fe4000f8e00ff */
[----:B------:R-:W-:Y:S02]  /*c3a0*/  IMAD.MOV.U32 R8, RZ, RZ, 0x70 ;  /* 0x00000070ff087424 */ /* 0x000fe400078e00ff */
[----:B------:R-:W-:Y:S02]  /*c3b0*/  IMAD.MOV.U32 R12, RZ, RZ, 0x1 ;  /* 0x00000001ff0c7424 */ /* 0x000fe400078e00ff */
[----:B------:R-:W-:-:S07]  /*c3c0*/  IMAD.MOV.U32 R13, RZ, RZ, RZ ;  /* 0x000000ffff0d7224 */ /* 0x000fce00078e00ff */
[----:B------:R-:W-:-:S07]  /*c3d0*/  LEPC R20, `(.L_x_39) ;  /* 0x000000001014794e */ /* 0x000fce0000000000 */
[----:B012---:R-:W-:Y:S05]  /*c3e0*/  CALL.ABS.NOINC R2 ;  /* 0x0000000002007343 */ /* 0x007fea0003c00000 */
.L_x_39:
[----:B------:R-:W-:-:S04]  /*c3f0*/  UIADD3 UR4, UR36, 0x400, URZ ;  /* 0x0000040024047890 */ /* 0x000fc8000fffe03f */
[----:B------:R-:W-:-:S06]  /*c400*/  ULOP3.LUT UP0, URZ, UR4, 0x3ff, URZ, 0xc0, !UPT ;  /* 0x000003ff043f7892 */ /* 0x000fcc000f80c03f */
[----:B------:R-:W-:-:S13]  /*c410*/  PLOP3.LUT P0, PT, PT, PT, UP0, 0x80, 0x0 ;  /* 0x000000000000781c */ /* 0x000fda0003f0f008 */
[----:B------:R-:W-:Y:S05]  /*c420*/  @!P0 BRA `(.L_x_40) ;  /* 0x00000000007c8947 */ /* 0x000fea0003800000 */
[----:B------:R-:W-:Y:S01]  /*c430*/  MOV R17, 0x0 ;  /* 0x0000000000117802 */ /* 0x000fe20000000f00 */
[----:B------:R-:W-:Y:S01]  /*c440*/  ULDC.64 UR6, c[0x4][0xa8] ;  /* 0x01002a0000067ab9 */ /* 0x000fe20000000a00 */
[----:B------:R-:W-:Y:S01]  /*c450*/  ULDC.64 UR8, c[0x4][0xb0] ;  /* 0x01002c0000087ab9 */ /* 0x000fe20000000a00 */
[----:B------:R-:W-:Y:S01]  /*c460*/  ULDC.64 UR4, c[0x4][0x10] ;  /* 0x0100040000047ab9 */ /* 0x000fe20000000a00 */
[----:B------:R2:W3:Y:S01]  /*c470*/  LDC.64 R2, c[0x4][R17] ;  /* 0x0100000011027b82 */ /* 0x0004e20000000a00 */
[----:B------:R-:W-:Y:S01]  /*c480*/  IMAD.U32 R4, RZ, RZ, UR6 ;  /* 0x00000006ff047e24 */ /* 0x000fe2000f8e00ff */
[----:B------:R-:W-:Y:S01]  /*c490*/  MOV R8, 0x70 ;  /* 0x0000007000087802 */ /* 0x000fe20000000f00 */
[----:B------:R-:W-:Y:S02]  /*c4a0*/  IMAD.U32 R5, RZ, RZ, UR7 ;  /* 0x00000007ff057e24 */ /* 0x000fe4000f8e00ff */
[----:B------:R-:W-:Y:S02]  /*c4b0*/  IMAD.U32 R6, RZ, RZ, UR8 ;  /* 0x00000008ff067e24 */ /* 0x000fe4000f8e00ff */
[----:B------:R-:W-:-:S02]  /*c4c0*/  IMAD.U32 R7, RZ, RZ, UR9 ;  /* 0x00000009ff077e24 */ /* 0x000fc4000f8e00ff */
[----:B------:R-:W-:Y:S02]  /*c4d0*/  IMAD.U32 R10, RZ, RZ, UR4 ;  /* 0x00000004ff0a7e24 */ /* 0x000fe4000f8e00ff */
[----:B------:R-:W-:Y:S02]  /*c4e0*/  IMAD.U32 R11, RZ, RZ, UR5 ;  /* 0x00000005ff0b7e24 */ /* 0x000fe4000f8e00ff */
[----:B------:R-:W-:Y:S02]  /*c4f0*/  IMAD.MOV.U32 R12, RZ, RZ, 0x1 ;  /* 0x00000001ff0c7424 */ /* 0x000fe400078e00ff */
[----:B--2---:R-:W-:-:S07]  /*c500*/  IMAD.MOV.U32 R13, RZ, RZ, RZ ;  /* 0x000000ffff0d7224 */ /* 0x004fce00078e00ff */
[----:B------:R-:W-:-:S07]  /*c510*/  LEPC R20, `(.L_x_41) ;  /* 0x000000001014794e */ /* 0x000fce0000000000 */
[----:B01-3--:R-:W-:Y:S05]  /*c520*/  CALL.ABS.NOINC R2 ;  /* 0x0000000002007343 */ /* 0x00bfea0003c00000 */
.L_x_41:
[----:B------:R0:W1:Y:S01]  /*c530*/  LDC.64 R2, c[0x4][R17] ;  /* 0x0100000011027b82 */ /* 0x0000620000000a00 */
[----:B------:R-:W-:Y:S01]  /*c540*/  ULDC.64 UR6, c[0x4][0xa8] ;  /* 0x01002a0000067ab9 */ /* 0x000fe20000000a00 */
[----:B------:R-:W-:Y:S01]  /*c550*/  ULDC.64 UR8, c[0x4][0xb0] ;  /* 0x01002c0000087ab9 */ /* 0x000fe20000000a00 */
[----:B------:R-:W-:Y:S01]  /*c560*/  ULDC.64 UR4, c[0x4][0x18] ;  /* 0x0100060000047ab9 */ /* 0x000fe20000000a00 */
[----:B------:R-:W-:Y:S02]  /*c570*/  IMAD.U32 R4, RZ, RZ, UR6 ;  /* 0x00000006ff047e24 */ /* 0x000fe4000f8e00ff */
[----:B------:R-:W-:Y:S02]  /*c580*/  IMAD.U32 R5, RZ, RZ, UR7 ;  /* 0x00000007ff057e24 */ /* 0x000fe4000f8e00ff */
[----:B------:R-:W-:Y:S02]  /*c590*/  IMAD.U32 R6, RZ, RZ, UR8 ;  /* 0x00000008ff067e24 */ /* 0x000fe4000f8e00ff */
[----:B------:R-:W-:-:S02]  /*c5a0*/  IMAD.U32 R7, RZ, RZ, UR9 ;  /* 0x00000009ff077e24 */ /* 0x000fc4000f8e00ff */
[----:B------:R-:W-:Y:S02]  /*c5b0*/  IMAD.U32 R10, RZ, RZ, UR4 ;  /* 0x00000004ff0a7e24 */ /* 0x000fe4000f8e00ff */
[----:B------:R-:W-:Y:S02]  /*c5c0*/  IMAD.U32 R11, RZ, RZ, UR5 ;  /* 0x00000005ff0b7e24 */ /* 0x000fe4000f8e00ff */
[----:B------:R-:W-:Y:S02]  /*c5d0*/  IMAD.MOV.U32 R8, RZ, RZ, 0x70 ;  /* 0x00000070ff087424 */ /* 0x000fe400078e00ff */
[----:B------:R-:W-:Y:S02]  /*c5e0*/  IMAD.MOV.U32 R12, RZ, RZ, 0x1 ;  /* 0x00000001ff0c7424 */ /* 0x000fe400078e00ff */
[----:B0-----:R-:W-:-:S07]  /*c5f0*/  IMAD.MOV.U32 R13, RZ, RZ, RZ ;  /* 0x000000ffff0d7224 */ /* 0x001fce00078e00ff */
[----:B------:R-:W-:-:S07]  /*c600*/  LEPC R20, `(.L_x_40) ;  /* 0x000000001014794e */ /* 0x000fce0000000000 */
[----:B-1----:R-:W-:Y:S05]  /*c610*/  CALL.ABS.NOINC R2 ;  /* 0x0000000002007343 */ /* 0x002fea0003c00000 */
.L_x_40:
[----:B------:R-:W-:Y:S01]  /*c620*/  ULDC.64 UR4, c[0x0][0x9f8] ;  /* 0x00027e0000047ab9 */ /* 0x000fe20000000a00 */
[----:B------:R-:W2:Y:S01]  /*c630*/  LDL R17, [R1+0x24] ;  /* 0x0000240001117983 */ /* 0x000ea20000100800 */
[----:B------:R-:W-:Y:S01]  /*c640*/  ISETP.NE.U32.AND P0, PT, RZ, UR4, PT ;  /* 0x00000004ff007c0c */ /* 0x000fe2000bf05070 */
[----:B------:R-:W-:-:S03]  /*c650*/  ULDC.64 UR6, c[0x0][0x208] ;  /* 0x0000820000067ab9 */ /* 0x000fc60000000a00 */
[----:B------:R-:W-:-:S13]  /*c660*/  ISETP.NE.AND.EX P0, PT, RZ, UR5, PT, P0 ;  /* 0x00000005ff007c0c */ /* 0x000fda000bf05300 */
[----:B------:R-:W3:Y:S02]  /*c670*/  @P0 LDC.64 R2, c[0x0][0x9f8] ;  /* 0x00027e00ff020b82 */ /* 0x000ee40000000a00 */
[----:B---3--:R-:W-:-:S05]  /*c680*/  @P0 IMAD.WIDE R2, R19, 0x4, R2 ;  /* 0x0000000413020825 */ /* 0x008fca00078e0202 */
[----:B------:R3:W4:Y:S01]  /*c690*/  @P0 LDG.E R19, desc[UR6][R2.64] ;  /* 0x0000000602130981 */ /* 0x000722000c1e1900 */
[----:B------:R-:W-:Y:S01]  /*c6a0*/  UMOV UR4, 0xffffffff ;  /* 0xffffffff00047882 */ /* 0x000fe20000000000 */
[----:B---3--:R-:W3:Y:S02]  /*c6b0*/  LDC.64 R2, c[0x0][0x418] ;  /* 0x00010600ff027b82 */ /* 0x008ee40000000a00 */
[----:B---3--:R-:W-:-:S04]  /*c6c0*/  ISETP.NE.U32.AND P0, PT, R2, RZ, PT ;  /* 0x000000ff0200720c */ /* 0x008fc80003f05070 */
[----:B------:R-:W-:-:S04]  /*c6d0*/  ISETP.NE.AND.EX P1, PT, R3, RZ, PT, P0 ;  /* 0x000000ff0300720c */ /* 0x000fc80003f25300 */
[----:B-1----:R-:W-:Y:S01]  /*c6e0*/  P2R R0, PR, RZ, 0x2 ;  /* 0x00000002ff007803 */ /* 0x002fe20000000000 */
[----:B--2---:R-:W-:-:S05]  /*c6f0*/  VIADD R8, R17, 0xffffffff ;  /* 0xffffffff11087836 */ /* 0x004fca0000000000 */
[----:B------:R1:W-:Y:S04]  /*c700*/  STL [R1+0x1c], R8 ;  /* 0x00001c0801007387 */ /* 0x0003e80000100800 */
[----:B------:R1:W-:Y:S01]  /*c710*/  STL [R1+0x10], R0 ;  /* 0x0000100001007387 */ /* 0x0003e20000100800 */
[----:B----4-:R-:W-:Y:S02]  /*c720*/  SHF.R.S32.HI R7, RZ, 0x1f, R19 ;  /* 0x0000001fff077819 */ /* 0x010fe40000011413 */
[----:B------:R-:W-:-:S03]  /*c730*/  SEL R17, R19, RZ, !P1 ;  /* 0x000000ff13117207 */ /* 0x000fc60004800000 */
[----:B------:R1:W-:Y:S01]  /*c740*/  STL [R1+0x8], R7 ;  /* 0x0000080701007387 */ /* 0x0003e20000100800 */
[----:B------:R-:W-:Y:S05]  /*c750*/  BRA.DIV UR4, `(.L_x_42) ;  /* 0x0000004604d87947 */ /* 0x000fea000b800000 */
[----:B-1----:R-:W1:Y:S02]  /*c760*/  S2R R0, SR_TID.X ;  /* 0x0000000000007919 */ /* 0x002e640000002100 */
[----:B-1----:R-:W-:-:S04]  /*c770*/  SHF.R.U32.HI R0, RZ, 0x5, R0 ;  /* 0x00000005ff007819 */ /* 0x002fc80000011600 */
[----:B------:R-:W-:-:S05]  /*c780*/  LOP3.LUT R0, R0, 0x3, RZ, 0xc0, !PT ;  /* 0x0000000300007812 */ /* 0x000fca00078ec0ff */
[----:B------:R1:W2:Y:S02]  /*c790*/  SHFL.IDX PT, R14, R0, RZ, 0x1f ;  /* 0x00001fff000e7589 */ /* 0x0002a400000e0000 */
.L_x_141:
[----:B------:R-:W-:Y:S02]  /*c7a0*/  PLOP3.LUT P2, PT, PT, PT, PT, 0x8, 0x0 ;  /* 0x000000000000781c */ /* 0x000fe40003f4e170 */
[----:B--2---:R-:W-:Y:S02]  /*c7b0*/  ISETP.NE.AND P0, PT, R14, RZ, PT ;  /* 0x000000ff0e00720c */ /* 0x004fe40003f05270 */
[----:B-1----:R-:W-:-:S05]  /*c7c0*/  P2R R0, PR, RZ, 0x4 ;  /* 0x00000004ff007803 */ /* 0x002fca0000000000 */
[----:B------:R1:W-:Y:S06]  /*c7d0*/  STL [R1+0xc], R0 ;  /* 0x00000c0001007387 */ /* 0x0003ec0000100800 */
[----:B------:R-:W-:Y:S05]  /*c7e0*/  @P0 BRA `(.L_x_43) ;  /* 0x0000000400380947 */ /* 0x000fea0003800000 */
[----:B------:R-:W-:-:S03]  /*c7f0*/  UMOV UR4, 0xffffffff ;  /* 0xffffffff00047882 */ /* 0x000fc60000000000 */
[----:B------:R-:W-:Y:S05]  /*c800*/  BRA.DIV UR4, `(.L_x_44) ;  /* 0x0000004604e07947 */ /* 0x000fea000b800000 */
[----:B------:R-:W-:-:S13]  /*c810*/  ELECT P6, URZ, PT ;  /* 0x00000000003f782f */ /* 0x000fda00038c0000 */
.L_x_144:
[----:B------:R-:W-:Y:S05]  /*c820*/  @!P6 BRA `(.L_x_43) ;  /* 0x000000040028e947 */ /* 0x000fea0003800000 */
[----:B------:R2:W-:Y:S01]  /*c830*/  STL [R1+0x4], R8 ;  /* 0x0000040801007387 */ /* 0x0005e20000100800 */
[----:B------:R-:W-:Y:S01]  /*c840*/  IMAD.MOV.U32 R17, RZ, RZ, R19 ;  /* 0x000000ffff117224 */ /* 0x000fe200078e0013 */
[----:B------:R-:W-:Y:S06]  /*c850*/  @!P1 BRA `(.L_x_45) ;  /* 0x0000000000509947 */ /* 0x000fec0003800000 */
[----:B------:R-:W3:Y:S01]  /*c860*/  LDC R6, c[0x0][0x43c] ;  /* 0x00010f00ff067b82 */ /* 0x000ee20000000800 */
[----:B-1----:R-:W-:Y:S01]  /*c870*/  IMAD.MOV.U32 R0, RZ, RZ, R8 ;  /* 0x000000ffff007224 */ /* 0x002fe200078e0008 */
[----:B------:R-:W-:Y:S01]  /*c880*/  ULDC.64 UR4, c[0x0][0x428] ;  /* 0x00010a0000047ab9 */ /* 0x000fe20000000a00 */
[----:B------:R-:W-:Y:S01]  /*c890*/  ULDC.64 UR6, c[0x0][0x208] ;  /* 0x0000820000067ab9 */ /* 0x000fe20000000a00 */
[----:B---3--:R-:W-:-:S13]  /*c8a0*/  ISETP.NE.AND P0, PT, R6, 0x1, PT ;  /* 0x000000010600780c */ /* 0x008fda0003f05270 */
[----:B------:R-:W1:Y:S02]  /*c8b0*/  @P0 LDC.64 R4, c[0x0][0x440] ;  /* 0x00011000ff040b82 */ /* 0x000e640000000a00 */
[----:B-1----:R-:W-:-:S05]  /*c8c0*/  @P0 IMAD.HI.U32 R4, R8, R4, RZ ;  /* 0x0000000408040227 */ /* 0x002fca00078e00ff */
[----:B------:R-:W-:-:S04]  /*c8d0*/  @P0 SHF.R.U32.HI R0, RZ, R5, R4 ;  /* 0x00000005ff000219 */ /* 0x000fc80000011604 */
[--C-:B------:R-:W-:Y:S01]  /*c8e0*/  SHF.R.S32.HI R5, RZ, 0x1f, R0.reuse ;  /* 0x0000001fff057819 */ /* 0x100fe20000011400 */
[----:B------:R-:W-:-:S04]  /*c8f0*/  IMAD.MOV R4, RZ, RZ, -R0 ;  /* 0x000000ffff047224 */ /* 0x000fc800078e0a00 */
[----:B------:R-:W-:Y:S02]  /*c900*/  IMAD R6, R6, R4, R8 ;  /* 0x0000000406067224 */ /* 0x000fe400078e0208 */
[----:B------:R-:W-:-:S03]  /*c910*/  IMAD.MOV.U32 R4, RZ, RZ, R0 ;  /* 0x000000ffff047224 */ /* 0x000fc600078e0000 */
[----:B------:R1:W-:Y:S01]  /*c920*/  STL [R1+0x4], R6 ;  /* 0x0000040601007387 */ /* 0x0003e20000100800 */
[----:B------:R-:W-:-:S03]  /*c930*/  IMAD.WIDE.U32 R4, R19, UR4, R4 ;  /* 0x0000000413047c25 */ /* 0x000fc6000f8e0004 */
[----:B------:R-:W-:Y:S01]  /*c940*/  LEA R2, P0, R4, R2, 0x2 ;  /* 0x0000000204027211 */ /* 0x000fe200078010ff */
[----:B-1----:R-:W-:-:S04]  /*c950*/  IMAD R6, R7, UR4, RZ ;  /* 0x0000000407067c24 */ /* 0x002fc8000f8e02ff */
[----:B------:R-:W-:-:S04]  /*c960*/  IMAD R0, R19, UR5, R6 ;  /* 0x0000000513007c24 */ /* 0x000fc8000f8e0206 */
[----:B------:R-:W-:-:S05]  /*c970*/  IMAD.IADD R0, R5, 0x1, R0 ;  /* 0x0000000105007824 */ /* 0x000fca00078e0200 */
[----:B------:R-:W-:-:S05]  /*c980*/  LEA.HI.X R3, R4, R3, R0, 0x2, P0 ;  /* 0x0000000304037211 */ /* 0x000fca00000f1400 */
[----:B------:R3:W5:Y:S02]  /*c990*/  LDG.E R17, desc[UR6][R2.64] ;  /* 0x0000000602117981 */ /* 0x000764000c1e1900 */
.L_x_45:
[----:B---3--:R-:W3:Y:S01]  /*c9a0*/  LDL R2, [R1] ;  /* 0x0000000001027983 */ /* 0x008ee20000100800 */
[----:B-1----:R-:W-:Y:S02]  /*c9b0*/  LEA R0, R18, UR36, 0x3 ;  /* 0x0000002412007c11 */ /* 0x002fe4000f8e18ff */
[----:B---3--:R-:W-:-:S04]  /*c9c0*/  SHF.L.U32 R2, R2, 0x1f, RZ ;  /* 0x0000001f02027819 */ /* 0x008fc800000006ff */
[----:B------:R-:W1:Y:S02]  /*c9d0*/  SYNCS.PHASECHK.TRANS64.TRYWAIT P0, [R0+URZ+0x38840], R2 ;  /* 0x03884002000075a7 */ /* 0x000e64000800017f */
[----:B-1----:R-:W-:Y:S05]  /*c9e0*/  @!P0 BRA `(.L_x_46) ;  /* 0x0000004400888947 */ /* 0x002fea0003800000 */
.L_x_145:
[----:B------:R-:W3:Y:S02]  /*c9f0*/  S2R R3, SR_TID.X ;  /* 0x0000000000037919 */ /* 0x000ee40000002100 */
[----:B---3--:R-:W-:-:S04]  /*ca00*/  LOP3.LUT R3, R3, 0x7f, RZ, 0xc0, !PT ;  /* 0x0000007f03037812 */ /* 0x008fc800078ec0ff */
[----:B------:R-:W-:-:S13]  /*ca10*/  ISETP.NE.AND P0, PT, R3, RZ, PT ;  /* 0x000000ff0300720c */ /* 0x000fda0003f05270 */
[----:B------:R-:W-:Y:S05]  /*ca20*/  @P0 BRA `(.L_x_47) ;  /* 0x00000000001c0947 */ /* 0x000fea0003800000 */
[----:B------:R-:W3:Y:S01]  /*ca30*/  S2R R3, SR_TID.X ;  /* 0x0000000000037919 */ /* 0x000ee20000002100 */
[----:B-1----:R-:W-:-:S04]  /*ca40*/  IMAD.MOV.U32 R2, RZ, RZ, 0xa000 ;  /* 0x0000a000ff027424 */ /* 0x002fc800078e00ff */
[----:B------:R4:W-:Y:S01]  /*ca50*/  SYNCS.ARRIVE.TRANS64 RZ, [R0+URZ+0x38830], R2 ;  /* 0x0388300200ff79a7 */ /* 0x0009e2000800003f */
[----:B---3--:R-:W-:-:S04]  /*ca60*/  LOP3.LUT R3, R3, 0x1f, RZ, 0xc0, !PT ;  /* 0x0000001f03037812 */ /* 0x008fc800078ec0ff */
[----:B------:R-:W-:-:S13]  /*ca70*/  ISETP.NE.AND P0, PT, R3, RZ, PT ;  /* 0x000000ff0300720c */ /* 0x000fda0003f05270 */
[----:B----4-:R-:W-:Y:S05]  /*ca80*/  @!P0 BRA `(.L_x_47) ;  /* 0x0000000000048947 */ /* 0x010fea0003800000 */
[----:B------:R-:W-:Y:S01]  /*ca90*/  BPT.TRAP 0x1 ;  /* 0x000000040000795c */ /* 0x000fe20000300000 */
.L_x_47:
[----:B-1----:R-:W3:Y:S01]  /*caa0*/  LDL R2, [R1+0x4] ;  /* 0x0000040001027983 */ /* 0x002ee20000100800 */
[----:B------:R-:W-:Y:S01]  /*cab0*/  R2UR UR14, R18 ;  /* 0x00000000120e72ca */ /* 0x000fe200000e0000 */
[----:B------:R-:W-:Y:S01]  /*cac0*/  UIADD3 UR4, UP0, UR38, 0x370, URZ ;  /* 0x0000037026047890 */ /* 0x000fe2000ff1e03f */
[----:B------:R-:W-:Y:S01]  /*cad0*/  R2UR UR9, R0 ;  /* 0x00000000000972ca */ /* 0x000fe200000e0000 */
[----:B------:R-:W-:Y:S01]  /*cae0*/  UMOV UR10, URZ ;  /* 0x0000003f000a7c82 */ /* 0x000fe20008000000 */
[----:B------:R-:W-:Y:S01]  /*caf0*/  R2UR UR12, R16 ;  /* 0x00000000100c72ca */ /* 0x000fe200000e0000 */
[----:B------:R-:W-:Y:S01]  /*cb00*/  UIADD3.X UR5, URZ, UR39, URZ, UP0, !UPT ;  /* 0x000000273f057290 */ /* 0x000fe200087fe43f */
[----:B-----5:R-:W-:Y:S01]  /*cb10*/  R2UR UR13, R17 ;  /* 0x00000000110d72ca */ /* 0x020fe200000e0000 */
[----:B------:R-:W-:Y:S01]  /*cb20*/  UMOV UR6, 0x0 ;  /* 0x0000000000067882 */ /* 0x000fe20000000000 */
[----:B------:R-:W-:Y:S01]  /*cb30*/  UMOV UR7, 0x14f00000 ;  /* 0x14f0000000077882 */ /* 0x000fe20000000000 */
[----:B------:R-:W-:Y:S01]  /*cb40*/  UMOV UR16, 0x40 ;  /* 0x0000004000107882 */ /* 0x000fe20000000000 */
[----:B------:R-:W-:-:S03]  /*cb50*/  PLOP3.LUT P0, PT, PT, PT, PT, 0x80, 0x0 ;  /* 0x000000000000781c */ /* 0x000fc60003f0f070 */
[----:B------:R-:W-:Y:S01]  /*cb60*/  UIMAD UR14, UR14, 0xa000, UR36 ;  /* 0x0000a0000e0e78a4 */ /* 0x000fe2000f8e0224 */
[----:B------:R-:W-:Y:S01]  /*cb70*/  P2R R0, PR, RZ, 0x1 ;  /* 0x00000001ff007803 */ /* 0x000fe20000000000 */
[----:B------:R-:W-:Y:S02]  /*cb80*/  UIADD3 UR9, UR9, 0x38830, URZ ;  /* 0x0003883009097890 */ /* 0x000fe4000fffe03f */
[----:B------:R-:W-:Y:S02]  /*cb90*/  UIADD3 UR8, UR14, 0x24400, URZ ;  /* 0x000244000e087890 */ /* 0x000fe4000fffe03f */
[----:B------:R-:W-:Y:S01]  /*cba0*/  UIADD3 UR15, UR14, 0x26c00, URZ ;  /* 0x00026c000e0f7890 */ /* 0x000fe2000fffe03f */
[----:B------:R4:W-:Y:S01]  /*cbb0*/  STL [R1+0xc], R0 ;  /* 0x00000c0001007387 */ /* 0x0009e20000100800 */
[----:B------:R-:W-:Y:S02]  /*cbc0*/  UIADD3 UR17, UR14, 0x29400, URZ ;  /* 0x000294000e117890 */ /* 0x000fe4000fffe03f */
[----:B------:R-:W-:-:S03]  /*cbd0*/  UIADD3 UR18, UR14, 0x2bc00, URZ ;  /* 0x0002bc000e127890 */ /* 0x000fc6000fffe03f */
[----:B------:R-:W-:Y:S01]  /*cbe0*/  UMOV UR14, 0x80 ;  /* 0x00000080000e7882 */ /* 0x000fe20000000000 */
[----:B---3--:R-:W-:-:S13]  /*cbf0*/  R2UR UR11, R2 ;  /* 0x00000000020b72ca */ /* 0x008fda00000e0000 */
[----:B------:R-:W-:-:S09]  /*cc00*/  UIMAD UR11, UR11, 0x50, URZ ;  /* 0x000000500b0b78a4 */ /* 0x000fd2000f8e023f */
[----:B------:R1:W-:Y:S02]  /*cc10*/  UTMALDG.4D [UR8], [UR4], desc[UR6] ;  /* 0x00000608040075b4 */ /* 0x0003e40008019000 */
[----:B-1----:R-:W-:Y:S01]  /*cc20*/  UMOV UR8, UR15 ;  /* 0x0000000f00087c82 */ /* 0x002fe20008000000 */
[----:B------:R-:W-:Y:S02]  /*cc30*/  UMOV UR10, UR16 ;  /* 0x00000010000a7c82 */ /* 0x000fe40008000000 */
[----:B------:R1:W-:Y:S02]  /*cc40*/  UTMALDG.4D [UR8], [UR4], desc[UR6] ;  /* 0x00000608040075b4 */ /* 0x0003e40008019000 */
[----:B-1----:R-:W-:Y:S01]  /*cc50*/  UMOV UR8, UR17 ;  /* 0x0000001100087c82 */ /* 0x002fe20008000000 */
[----:B------:R-:W-:Y:S01]  /*cc60*/  UMOV UR10, UR14 ;  /* 0x0000000e000a7c82 */ /* 0x000fe20008000000 */
[----:B------:R-:W-:Y:S01]  /*cc70*/  UMOV UR14, 0xc0 ;  /* 0x000000c0000e7882 */ /* 0x000fe20000000000 */
[----:B------:R1:W-:Y:S02]  /*cc80*/  UTMALDG.4D [UR8], [UR4], desc[UR6] ;  /* 0x00000608040075b4 */ /* 0x0003e40008019000 */
[----:B-1----:R-:W-:Y:S01]  /*cc90*/  UMOV UR8, UR18 ;  /* 0x0000001200087c82 */ /* 0x002fe20008000000 */
[----:B------:R-:W-:-:S02]  /*cca0*/  UMOV UR10, UR14 ;  /* 0x0000000e000a7c82 */ /* 0x000fc40008000000 */
[----:B------:R4:W-:Y:S02]  /*ccb0*/  UTMALDG.4D [UR8], [UR4], desc[UR6] ;  /* 0x00000608040075b4 */ /* 0x0009e40008019000 */
[----:B----4-:R-:W-:Y:S01]  /*ccc0*/  NOP ;  /* 0x0000000000007918 */ /* 0x010fe20000000000 */
.L_x_43:
[----:B------:R-:W-:Y:S05]  /*ccd0*/  WARPSYNC.ALL ;  /* 0x0000000000007948 */ /* 0x000fea0003800000 */
[----:B------:R-:W-:Y:S01]  /*cce0*/  UIADD3 UR4, UR36, 0x14400, URZ ;  /* 0x0001440024047890 */ /* 0x000fe2000fffe03f */
[----:B------:R-:W-:Y:S03]  /*ccf0*/  BAR.SYNC.DEFER_BLOCKING 0x8, 0x180 ;  /* 0x0206000000007b1d */ /* 0x000fe60000010000 */
[----:B------:R-:W-:-:S06]  /*cd00*/  ULOP3.LUT UP0, URZ, UR4, 0x3ff, URZ, 0xc0, !UPT ;  /* 0x000003ff043f7892 */ /* 0x000fcc000f80c03f */
[----:B------:R-:W-:-:S13]  /*cd10*/  PLOP3.LUT P0, PT, PT, PT, UP0, 0x80, 0x0 ;  /* 0x000000000000781c */ /* 0x000fda0003f0f008 */
[----:B------:R-:W-:Y:S05]  /*cd20*/  @!P0 BRA `(.L_x_48) ;  /* 0x0000000000408947 */ /* 0x000fea0003800000 */
[----:B------:R-:W-:Y:S01]  /*cd30*/  MOV R2, 0x0 ;  /* 0x0000000000027802 */ /* 0x000fe20000000f00 */
[----:B------:R-:W-:Y:S01]  /*cd40*/  ULDC.64 UR6, c[0x4][0xa8] ;  /* 0x01002a0000067ab9 */ /* 0x000fe20000000a00 */
[----:B------:R-:W-:Y:S01]  /*cd50*/  ULDC.64 UR8, c[0x4][0xb0] ;  /* 0x01002c0000087ab9 */ /* 0x000fe20000000a00 */
[----:B------:R-:W-:Y:S01]  /*cd60*/  ULDC.64 UR4, c[0x4][0x20] ;  /* 0x0100080000047ab9 */ /* 0x000fe20000000a00 */
[----:B------:R-:W-:Y:S01]  /*cd70*/  IMAD.U32 R4, RZ, RZ, UR6 ;  /* 0x00000006ff047e24 */ /* 0x000fe2000f8e00ff */
[----:B------:R-:W-:Y:S01]  /*cd80*/  MOV R13, RZ ;  /* 0x000000ff000d7202 */ /* 0x000fe20000000f00 */
[----:B------:R-:W3:Y:S01]  /*cd90*/  LDC.64 R2, c[0x4][R2] ;  /* 0x0100000002027b82 */ /* 0x000ee20000000a00 */
[----:B------:R-:W-:Y:S02]  /*cda0*/  IMAD.U32 R5, RZ, RZ, UR7 ;  /* 0x00000007ff057e24 */ /* 0x000fe4000f8e00ff */
[----:B------:R-:W-:Y:S02]  /*cdb0*/  IMAD.U32 R6, RZ, RZ, UR8 ;  /* 0x00000008ff067e24 */ /* 0x000fe4000f8e00ff */
[----:B------:R-:W-:-:S02]  /*cdc0*/  IMAD.U32 R7, RZ, RZ, UR9 ;  /* 0x00000009ff077e24 */ /* 0x000fc4000f8e00ff */
[----:B------:R-:W-:Y:S02]  /*cdd0*/  IMAD.U32 R10, RZ, RZ, UR4 ;  /* 0x00000004ff0a7e24 */ /* 0x000fe4000f8e00ff */
[----:B------:R-:W-:Y:S02]  /*cde0*/  IMAD.U32 R11, RZ, RZ, UR5 ;  /* 0x00000005ff0b7e24 */ /* 0x000fe4000f8e00ff */
[----:B--2---:R-:W-:Y:S02]  /*cdf0*/  IMAD.MOV.U32 R8, RZ, RZ, 0x70 ;  /* 0x00000070ff087424 */ /* 0x004fe400078e00ff */
[----:B------:R-:W-:-:S07]  /*ce00*/  IMAD.MOV.U32 R12, RZ, RZ, 0x1 ;  /* 0x00000001ff0c7424 */ /* 0x000fce00078e00ff */
[----:B------:R-:W-:-:S07]  /*ce10*/  LEPC R20, `(.L_x_48) ;  /* 0x000000001014794e */ /* 0x000fce0000000000 */
[----:B01-3--:R-:W-:Y:S05]  /*ce20*/  CALL.ABS.NOINC R2 ;  /* 0x0000000002007343 */ /* 0x00bfea0003c00000 */
.L_x_48:
[----:B------:R-:W3:Y:S01]  /*ce30*/  LDL.LU R4, [R1+0x18] ;  /* 0x0000180001047983 */ /* 0x000ee20000300800 */
[----:B-1----:R-:W-:Y:S01]  /*ce40*/  SHF.R.S32.HI R0, RZ, 0x1f, R16 ;  /* 0x0000001fff007819 */ /* 0x002fe20000011410 */
[----:B------:R-:W-:Y:S01]  /*ce50*/  ULDC.64 UR4, c[0x0][0x2d8] ;  /* 0x0000b60000047ab9 */ /* 0x000fe20000000a00 */
[----:B--2---:R-:W1:Y:S01]  /*ce60*/  LDC R8, c[0x0][0x448] ;  /* 0x00011200ff087b82 */ /* 0x004e620000000800 */
[----:B------:R-:W2:Y:S01]  /*ce70*/  LDL.LU R7, [R1+0x20] ;  /* 0x0000200001077983 */ /* 0x000ea20000300800 */
[----:B------:R-:W-:-:S03]  /*ce80*/  ULDC.64 UR6, c[0x0][0x280] ;  /* 0x0000a00000067ab9 */ /* 0x000fc60000000a00 */
[----:B------:R-:W4:Y:S01]  /*ce90*/  LDL R5, [R1+0x28] ;  /* 0x0000280001057983 */ /* 0x000f220000100800 */
[----:B------:R-:W-:Y:S02]  /*cea0*/  IMAD R0, R0, UR4, RZ ;  /* 0x0000000400007c24 */ /* 0x000fe4000f8e02ff */
[C---:B------:R-:W-:Y:S01]  /*ceb0*/  IMAD.WIDE.U32 R2, R16.reuse, UR4, RZ ;  /* 0x0000000410027c25 */ /* 0x040fe2000f8e00ff */
[----:B------:R-:W0:Y:S03]  /*cec0*/  S2R R10, SR_TID.X ;  /* 0x00000000000a7919 */ /* 0x000e260000002100 */
[----:B------:R-:W-:Y:S01]  /*ced0*/  IMAD R0, R16, UR5, R0 ;  /* 0x0000000510007c24 */ /* 0x000fe2000f8e0200 */
[----:B------:R-:W-:-:S03]  /*cee0*/  ULDC.64 UR4, c[0x0][0x2e0] ;  /* 0x0000b80000047ab9 */ /* 0x000fc60000000a00 */
[----:B------:R-:W-:Y:S01]  /*cef0*/  IMAD.IADD R3, R3, 0x1, R0 ;  /* 0x0000000103037824 */ /* 0x000fe200078e0200 */
[----:B-1----:R-:W-:-:S13]  /*cf00*/  ISETP.NE.AND P0, PT, R8, 0x1, PT ;  /* 0x000000010800780c */ /* 0x002fda0003f05270 */
[----:B------:R-:W1:Y:S01]  /*cf10*/  @P0 LDC R6, c[0x0][0x44c] ;  /* 0x00011300ff060b82 */ /* 0x000e620000000800 */
[----:B0-----:R-:W-:-:S05]  /*cf20*/  IMAD.SHL.U32 R10, R10, 0x8, RZ ;  /* 0x000000080a0a7824 */ /* 0x001fca00078e00ff */
[----:B------:R-:W-:Y:S02]  /*cf30*/  LOP3.LUT R10, R10, 0x38, RZ, 0xc0, !PT ;  /* 0x000000380a0a7812 */ /* 0x000fe400078ec0ff */
[----:B---3--:R-:W-:Y:S01]  /*cf40*/  SHF.R.S32.HI R0, RZ, 0x1f, R4 ;  /* 0x0000001fff007819 */ /* 0x008fe20000011404 */
[----:B------:R-:W-:-:S04]  /*cf50*/  IMAD.WIDE.U32 R2, R4, UR4, R2 ;  /* 0x0000000404027c25 */ /* 0x000fc8000f8e0002 */
[----:B------:R-:W-:Y:S01]  /*cf60*/  IMAD R0, R0, UR4, RZ ;  /* 0x0000000400007c24 */ /* 0x000fe2000f8e02ff */
[----:B------:R-:W-:-:S03]  /*cf70*/  ULDC UR4, c[0x0][0xc38] ;  /* 0x00030e0000047ab9 */ /* 0x000fc60000000800 */
[----:B------:R-:W-:Y:S02]  /*cf80*/  IMAD R0, R4, UR5, R0 ;  /* 0x0000000504007c24 */ /* 0x000fe4000f8e0200 */
[----:B------:R-:W0:Y:S02]  /*cf90*/  S2R R4, SR_TID.X ;  /* 0x0000000000047919 */ /* 0x000e240000002100 */
[----:B------:R-:W-:Y:S02]  /*cfa0*/  IMAD.IADD R3, R3, 0x1, R0 ;  /* 0x0000000103037824 */ /* 0x000fe400078e0200 */
[----:B--2---:R-:W-:Y:S02]  /*cfb0*/  IMAD.MOV R0, RZ, RZ, -R7 ;  /* 0x000000ffff007224 */ /* 0x004fe400078e0a07 */
[----:B------:R-:W2:Y:S02]  /*cfc0*/  @P0 LDC R7, c[0x0][0x450] ;  /* 0x00011400ff070b82 */ /* 0x000ea40000000800 */
[----:B----4-:R-:W-:Y:S01]  /*cfd0*/  IMAD R0, R0, UR4, R5 ;  /* 0x0000000400007c24 */ /* 0x010fe2000f8e0205 */
[----:B------:R-:W-:-:S03]  /*cfe0*/  ULDC.64 UR4, c[0x0][0x2d0] ;  /* 0x0000b40000047ab9 */ /* 0x000fc60000000a00 */
[----:B------:R-:W-:Y:S01]  /*cff0*/  IMAD.SHL.U32 R5, R0, 0x80, RZ ;  /* 0x0000008000057824 */ /* 0x000fe200078e00ff */
[----:B0-----:R-:W-:-:S04]  /*d000*/  LOP3.LUT R4, R4, 0x7f, RZ, 0xc0, !PT ;  /* 0x0000007f04047812 */ /* 0x001fc800078ec0ff */
[----:B------:R-:W-:Y:S02]  /*d010*/  SHF.R.U32.HI R9, RZ, 0x3, R4 ;  /* 0x00000003ff097819 */ /* 0x000fe40000011604 */
[----:B------:R-:W0:Y:S02]  /*d020*/  S2R R4, SR_TID.X ;  /* 0x0000000000047919 */ /* 0x000e240000002100 */
[----:B0-----:R-:W-:-:S05]  /*d030*/  IMAD.SHL.U32 R4, R4, 0x10, RZ ;  /* 0x0000001004047824 */ /* 0x001fca00078e00ff */
[----:B------:R-:W-:Y:S02]  /*d040*/  LOP3.LUT R4, R9, 0x70, R4, 0xf8, !PT ;  /* 0x0000007009047812 */ /* 0x000fe400078ef804 */
[----:B------:R-:W0:Y:S02]  /*d050*/  S2R R9, SR_TID.X ;  /* 0x0000000000097919 */ /* 0x000e240000002100 */
[----:B------:R-:W-:-:S05]  /*d060*/  LOP3.LUT R0, R4, R5, RZ, 0xfc, !PT ;  /* 0x0000000504007212 */ /* 0x000fca00078efcff */
[----:B-1----:R-:W-:-:S04]  /*d070*/  @P0 IMAD.HI.U32 R6, R0, R6, RZ ;  /* 0x0000000600060227 */ /* 0x002fc800078e00ff */
[----:B------:R-:W-:Y:S01]  /*d080*/  IMAD.MOV.U32 R4, RZ, RZ, R0 ;  /* 0x000000ffff047224 */ /* 0x000fe200078e0000 */
[----:B--2---:R-:W-:-:S05]  /*d090*/  @P0 SHF.R.U32.HI R4, RZ, R7, R6 ;  /* 0x00000007ff040219 */ /* 0x004fca0000011606 */
[----:B------:R-:W-:Y:S02]  /*d0a0*/  IMAD.MOV R6, RZ, RZ, -R4 ;  /* 0x000000ffff067224 */ /* 0x000fe400078e0a04 */
[----:B------:R-:W-:-:S04]  /*d0b0*/  IMAD.WIDE.U32 R2, R4, UR4, R2 ;  /* 0x0000000404027c25 */ /* 0x000fc8000f8e0002 */
[----:B------:R-:W-:Y:S01]  /*d0c0*/  IMAD R0, R8, R6, R0 ;  /* 0x0000000608007224 */ /* 0x000fe200078e0200 */
[----:B------:R-:W-:-:S05]  /*d0d0*/  SHF.R.S32.HI R6, RZ, 0x1f, R4 ;  /* 0x0000001fff067819 */ /* 0x000fca0000011404 */
[----:B------:R-:W-:Y:S02]  /*d0e0*/  IMAD R6, R6, UR4, RZ ;  /* 0x0000000406067c24 */ /* 0x000fe4000f8e02ff */
[----:B0-----:R-:W-:Y:S02]  /*d0f0*/  IMAD.SHL.U32 R9, R9, 0x8, RZ ;  /* 0x0000000809097824 */ /* 0x001fe400078e00ff */
[----:B------:R-:W-:Y:S01]  /*d100*/  IMAD R6, R4, UR5, R6 ;  /* 0x0000000504067c24 */ /* 0x000fe2000f8e0206 */
[----:B------:R-:W-:Y:S01]  /*d110*/  SHF.R.S32.HI R4, RZ, 0x1f, R0 ;  /* 0x0000001fff047819 */ /* 0x000fe20000011400 */
[----:B------:R-:W-:Y:S01]  /*d120*/  ULDC.64 UR4, c[0x0][0x2c8] ;  /* 0x0000b20000047ab9 */ /* 0x000fe20000000a00 */
[----:B------:R-:W-:Y:S01]  /*d130*/  LOP3.LUT R9, R9, 0x38, RZ, 0xc0, !PT ;  /* 0x0000003809097812 */ /* 0x000fe200078ec0ff */
[----:B------:R-:W-:Y:S02]  /*d140*/  IMAD.IADD R3, R3, 0x1, R6 ;  /* 0x0000000103037824 */ /* 0x000fe400078e0206 */
[----:B------:R-:W-:Y:S01]  /*d150*/  IMAD R4, R4, UR4, RZ ;  /* 0x0000000404047c24 */ /* 0x000fe2000f8e02ff */
[C---:B------:R-:W-:Y:S01]  /*d160*/  LOP3.LUT R12, R9.reuse, 0x40, RZ, 0xfc, !PT ;  /* 0x00000040090c7812 */ /* 0x040fe200078efcff */
[C---:B------:R-:W-:Y:S01]  /*d170*/  IMAD.WIDE.U32 R2, R0.reuse, UR4, R2 ;  /* 0x0000000400027c25 */ /* 0x040fe2000f8e0002 */
[C---:B------:R-:W-:Y:S01]  /*d180*/  LOP3.LUT R11, R9.reuse, 0x80, RZ, 0xfc, !PT ;  /* 0x00000080090b7812 */ /* 0x040fe200078efcff */
[----:B------:R-:W-:Y:S01]  /*d190*/  ULDC UR4, c[0x0][0x2b8] ;  /* 0x0000ae0000047ab9 */ /* 0x000fe20000000800 */
[----:B------:R-:W-:Y:S01]  /*d1a0*/  LOP3.LUT R9, R9, 0xc0, RZ, 0xfc, !PT ;  /* 0x000000c009097812 */ /* 0x000fe200078efcff */
[----:B------:R-:W-:Y:S01]  /*d1b0*/  IMAD R0, R0, UR5, R4 ;  /* 0x0000000500007c24 */ /* 0x000fe2000f8e0204 */
[----:B------:R-:W-:-:S02]  /*d1c0*/  ISETP.GE.AND P0, PT, R10, UR4, PT ;  /* 0x000000040a007c0c */ /* 0x000fc4000bf06270 */
[----:B------:R-:W-:Y:S02]  /*d1d0*/  ISETP.GE.AND P3, PT, R9, UR4, PT ;  /* 0x0000000409007c0c */ /* 0x000fe4000bf66270 */
[----:B------:R0:W5:Y:S01]  /*d1e0*/  LDL R9, [R1+0x14] ;  /* 0x0000140001097983 */ /* 0x0001620000100800 */
[----:B------:R-:W-:Y:S01]  /*d1f0*/  IMAD.IADD R0, R3, 0x1, R0 ;  /* 0x0000000103007824 */ /* 0x000fe200078e0200 */
[----:B------:R-:W-:Y:S02]  /*d200*/  LEA R4, P4, R2, UR6, 0x1 ;  /* 0x0000000602047c11 */ /* 0x000fe4000f8808ff */
[----:B------:R-:W-:Y:S02]  /*d210*/  ISETP.GE.AND P1, PT, R12, UR4, PT ;  /* 0x000000040c007c0c */ /* 0x000fe4000bf26270 */
[----:B------:R-:W-:Y:S01]  /*d220*/  ISETP.GE.AND P2, PT, R11, UR4, PT ;  /* 0x000000040b007c0c */ /* 0x000fe2000bf46270 */
[----:B------:R-:W-:Y:S01]  /*d230*/  UMOV UR4, 0xffffffff ;  /* 0xffffffff00047882 */ /* 0x000fe20000000000 */
[----:B------:R-:W-:-:S02]  /*d240*/  LEA.HI.X R3, R2, UR7, R0, 0x1, P4 ;  /* 0x0000000702037c11 */ /* 0x000fc4000a0f0c00 */
[----:B0-----:R-:W-:Y:S09]  /*d250*/  BRA.DIV UR4, `(.L_x_49) ;  /* 0x0000003e04807947 */ /* 0x001ff2000b800000 */
[----:B------:R-:W0:Y:S01]  /*d260*/  S2R R7, SR_TID.X ;  /* 0x0000000000077919 */ /* 0x000e220000002100 */
[----:B------:R-:W-:Y:S01]  /*d270*/  ULDC UR4, c[0x0][0x288] ;  /* 0x0000a20000047ab9 */ /* 0x000fe20000000800 */
[----:B------:R-:W-:Y:S01]  /*d280*/  ULDC.64 UR6, c[0x0][0x208] ;  /* 0x0000820000067ab9 */ /* 0x000fe20000000a00 */
[----:B------:R-:W-:Y:S01]  /*d290*/  IMAD R2, R8, UR4, RZ ;  /* 0x0000000408027c24 */ /* 0x000fe2000f8e02ff */
[----:B------:R-:W1:Y:S01]  /*d2a0*/  SHFL.IDX PT, R6, R4, RZ, 0x181f ;  /* 0x00181fff04067589 */ /* 0x000e6200000e0000 */
[----:B0-----:R-:W-:-:S04]  /*d2b0*/  LOP3.LUT R7, R7, 0x7f, RZ, 0xc0, !PT ;  /* 0x0000007f07077812 */ /* 0x001fc800078ec0ff */
[----:B------:R-:W-:Y:S02]  /*d2c0*/  SHF.R.U32.HI R11, RZ, 0x3, R7 ;  /* 0x00000003ff0b7819 */ /* 0x000fe40000011607 */
[----:B------:R-:W0:Y:S03]  /*d2d0*/  SHFL.IDX PT, R7, R3, RZ, 0x181f ;  /* 0x00181fff03077589 */ /* 0x000e2600000e0000 */
[----:B------:R-:W-:-:S04]  /*d2e0*/  IMAD.IADD R0, R11, 0x1, R5 ;  /* 0x000000010b007824 */ /* 0x000fc800078e0205 */
[C---:B------:R-:W-:Y:S01]  /*d2f0*/  VIADD R5, R0.reuse, 0x10 ;  /* 0x0000001000057836 */ /* 0x040fe20000000000 */
[----:B------:R-:W-:-:S13]  /*d300*/  ISETP.GE.AND P4, PT, R0, R2, PT ;  /* 0x000000020000720c */ /* 0x000fda0003f86270 */
[----:B-1----:R-:W-:-:S05]  /*d310*/  @!P4 LEA R6, P5, R10, R6, 0x1 ;  /* 0x000000060a06c211 */ /* 0x002fca00078a08ff */
[----:B0-----:R-:W-:-:S05]  /*d320*/  @!P4 IMAD.X R7, RZ, RZ, R7, P5 ;  /* 0x000000ffff07c224 */ /* 0x001fca00028e0607 */
[----:B------:R-:W-:Y:S01]  /*d330*/  @!PT LDS RZ, [RZ] ;  /* 0x00000000fffff984 */ /* 0x000fe20000000800 */
[----:B-----5:R-:W-:Y:S04]  /*d340*/  @!P4 LDGSTS.E.BYPASS.LTC128B.128 [R9+0x14400], desc[UR6][R6.64], !P0 ;  /* 0x144000000609cfae */ /* 0x020fe8000c101d46 */
[----:B------:R-:W-:Y:S04]  /*d350*/  @!P4 LDGSTS.E.BYPASS.LTC128B.128 [R9+0x18400], desc[UR6][R6.64+0x80], !P1 ;  /* 0x184000800609cfae */ /* 0x000fe8000c901d46 */
[----:B------:R-:W-:Y:S04]  /*d360*/  @!P4 LDGSTS.E.BYPASS.LTC128B.128 [R9+0x1c400], desc[UR6][R6.64+0x100], !P2 ;  /* 0x1c4001000609cfae */ /* 0x000fe8000d101d46 */
[----:B------:R0:W-:Y:S01]  /*d370*/  @!P4 LDGSTS.E.BYPASS.LTC128B.128 [R9+0x20400], desc[UR6][R6.64+0x180], !P3 ;  /* 0x204001800609cfae */ /* 0x0001e2000d901d46 */
[----:B------:R-:W-:-:S03]  /*d380*/  ISETP.GE.AND P4, PT, R5, R2, PT ;  /* 0x000000020500720c */ /* 0x000fc60003f86270 */
[----:B------:R-:W-:Y:S04]  /*d390*/  SHFL.IDX PT, R5, R3, 0x1, 0x181f ;  /* 0x00381f0003057f89 */ /* 0x000fe800000e0000 */
[----:B0-----:R-:W0:Y:S06]  /*d3a0*/  SHFL.IDX PT, R6, R4, 0x1, 0x181f ;  /* 0x00381f0004067f89 */ /* 0x001e2c00000e0000 */
[----:B0-----:R-:W-:-:S05]  /*d3b0*/  @!P4 LEA R6, P5, R10, R6, 0x1 ;  /* 0x000000060a06c211 */ /* 0x001fca00078a08ff */
[----:B------:R-:W-:-:S04]  /*d3c0*/  @!P4 IMAD.X R5, RZ, RZ, R5, P5 ;  /* 0x000000ffff05c224 */ /* 0x000fc800028e0605 */
[----:B------:R-:W-:Y:S02]  /*d3d0*/  @!P4 IMAD.MOV.U32 R7, RZ, RZ, R5 ;  /* 0x000000ffff07c224 */ /* 0x000fe400078e0005 */
[----:B------:R-:W-:-:S03]  /*d3e0*/  VIADD R5, R0, 0x20 ;  /* 0x0000002000057836 */ /* 0x000fc60000000000 */
[----:B------:R-:W-:Y:S04]  /*d3f0*/  @!P4 LDGSTS.E.BYPASS.LTC128B.128 [R9+0x14c00], desc[UR6][R6.64], !P0 ;  /* 0x14c000000609cfae */ /* 0x000fe8000c101d46 */
        /* <DEDUP_REMOVED lines=39> */
[----:B0-----:R-:W-:-:S04]  /*d670*/  @!P4 LEA R6, P5, R10, R6, 0x1 ;  /* 0x000000060a06c211 */ /* 0x001fc800078a08ff */
[----:B------:R-:W-:-:S05]  /*d680*/  @!P4 IADD3.X R5, RZ, R5, RZ, P5, !PT ;  /* 0x00000005ff05c210 */ /* 0x000fca0002ffe4ff */
        /* <DEDUP_REMOVED lines=12> */
[----:B------:R0:W1:Y:S04]  /*d750*/  SHFL.IDX PT, R5, R3, 0x7, 0x181f ;  /* 0x00f81f0003057f89 */ /* 0x00006800000e0000 */
[----:B------:R0:W-:Y:S04]  /*d760*/  @!P4 LDGSTS.E.BYPASS.LTC128B.128 [R9+0x17400], desc[UR6][R6.64], !P0 ;  /* 0x174000000609cfae */ /* 0x0001e8000c101d46 */
[----:B------:R0:W-:Y:S04]  /*d770*/  @!P4 LDGSTS.E.BYPASS.LTC128B.128 [R9+0x1b400], desc[UR6][R6.64+0x80], !P1 ;  /* 0x1b4000800609cfae */ /* 0x0001e8000c901d46 */
[----:B------:R0:W-:Y:S04]  /*d780*/  @!P4 LDGSTS.E.BYPASS.LTC128B.128 [R9+0x1f400], desc[UR6][R6.64+0x100], !P2 ;  /* 0x1f4001000609cfae */ /* 0x0001e8000d101d46 */
[----:B------:R0:W-:Y:S04]  /*d790*/  @!P4 LDGSTS.E.BYPASS.LTC128B.128 [R9+0x23400], desc[UR6][R6.64+0x180], !P3 ;  /* 0x234001800609cfae */ /* 0x0001e8000d901d46 */
[----:B------:R0:W2:Y:S02]  /*d7a0*/  SHFL.IDX PT, R3, R4, 0x7, 0x181f ;  /* 0x00f81f0004037f89 */ /* 0x0000a400000e0000 */
.L_x_162:
[----:B------:R-:W-:Y:S01]  /*d7b0*/  VIADD R0, R0, 0x70 ;  /* 0x0000007000007836 */ /* 0x000fe20000000000 */
[----:B------:R-:W-:Y:S04]  /*d7c0*/  BSSY B0, `(.L_x_50) ;  /* 0x000000d000007945 */ /* 0x000fe80003800000 */
[----:B------:R-:W-:-:S13]  /*d7d0*/  ISETP.GE.AND P4, PT, R0, R2, PT ;  /* 0x000000020000720c */ /* 0x000fda0003f86270 */
[----:B------:R-:W-:Y:S05]  /*d7e0*/  @P4 BRA `(.L_x_51) ;  /* 0x0000000000284947 */ /* 0x000fea0003800000 */
[----:B--2---:R-:W-:Y:S01]  /*d7f0*/  LEA R2, P4, R10, R3, 0x1 ;  /* 0x000000030a027211 */ /* 0x004fe200078808ff */
[----:B------:R-:W-:-:S04]  /*d800*/  ULDC.64 UR4, c[0x0][0x208] ;  /* 0x0000820000047ab9 */ /* 0x000fc80000000a00 */
[----:B01----:R-:W-:-:S05]  /*d810*/  IMAD.X R3, RZ, RZ, R5, P4 ;  /* 0x000000ffff037224 */ /* 0x003fca00020e0605 */
[----:B------:R-:W-:Y:S01]  /*d820*/  @!PT LDS RZ, [RZ] ;  /* 0x00000000fffff984 */ /* 0x000fe20000000800 */
[----:B------:R-:W-:Y:S01]  /*d830*/  @!PT LDS RZ, [RZ] ;  /* 0x00000000fffff984 */ /* 0x000fe20000000800 */
[----:B------:R-:W-:Y:S01]  /*d840*/  @!PT LDS RZ, [RZ] ;  /* 0x00000000fffff984 */ /* 0x000fe20000000800 */
[----:B------:R3:W-:Y:S04]  /*d850*/  LDGSTS.E.BYPASS.LTC128B.128 [R9+0x17c00], desc[UR4][R2.64], !P0 ;  /* 0x17c0000002097fae */ /* 0x0007e8000c101d44 */
[----:B------:R3:W-:Y:S04]  /*d860*/  LDGSTS.E.BYPASS.LTC128B.128 [R9+0x1bc00], desc[UR4][R2.64+0x80], !P1 ;  /* 0x1bc0008002097fae */ /* 0x0007e8000c901d44 */
[----:B------:R3:W-:Y:S04]  /*d870*/  LDGSTS.E.BYPASS.LTC128B.128 [R9+0x1fc00], desc[UR4][R2.64+0x100], !P2 ;  /* 0x1fc0010002097fae */ /* 0x0007e8000d101d44 */
[----:B------:R3:W-:Y:S02]  /*d880*/  LDGSTS.E.BYPASS.LTC128B.128 [R9+0x23c00], desc[UR4][R2.64+0x180], !P3 ;  /* 0x23c0018002097fae */ /* 0x0007e4000d901d44 */
.L_x_51:
[----:B------:R-:W-:Y:S05]  /*d890*/  BSYNC B0 ;  /* 0x0000000000007941 */ /* 0x000fea0003800000 */
.L_x_50:
[----:B---3--:R-:W3:Y:S01]  /*d8a0*/  LDL R2, [R1+0x30] ;  /* 0x0000300001027983 */ /* 0x008ee20000100800 */
[----:B------:R-:W-:Y:S01]  /*d8b0*/  NOP ;  /* 0x0000000000007918 */ /* 0x000fe20000000000 */
[----:B------:R-:W-:Y:S02]  /*d8c0*/  SYNCS.ARRIVE.TRANS64.RED.A0T1 RZ, [UR36+0x38800], RZ ;  /* 0x038800ffffff79a7 */ /* 0x000fe40008200424 */
[----:B------:R-:W-:Y:S01]  /*d8d0*/  ARRIVES.LDGSTSBAR.64.TRANSCNT [UR36+0x38800] ;  /* 0x03880000ff0079b0 */ /* 0x000fe20008000aa4 */
[----:B---3--:R-:W-:-:S04]  /*d8e0*/  LOP3.LUT R0, R2, 0x1, RZ, 0xc, !PT ;  /* 0x0000000102007812 */ /* 0x008fc800078e0cff */
[----:B------:R-:W-:Y:S01]  /*d8f0*/  SHF.L.U32 R0, R0, 0x1f, RZ ;  /* 0x0000001f00007819 */ /* 0x000fe200000006ff */
[----:B------:R-:W-:Y:S01]  /*d900*/  NOP ;  /* 0x0000000000007918 */ /* 0x000fe20000000000 */
[----:B------:R-:W3:Y:S01]  /*d910*/  LDL.LU R2, [R1+0x2c] ;  /* 0x00002c0001027983 */ /* 0x000ee20000300800 */
[----:B------:R-:W-:Y:S01]  /*d920*/  SYNCS.ARRIVE.TRANS64.A1T0 RZ, [UR36+0x38800], RZ ;  /* 0x038800ffffff79a7 */ /* 0x000fe20008100024 */
[----:B------:R-:W-:Y:S01]  /*d930*/  BSSY B0, `(.L_x_52) ;  /* 0x0000005000007945 */ /* 0x000fe20003800000 */
[----:B------:R-:W-:Y:S01]  /*d940*/  IMAD.U32 R12, RZ, RZ, UR36 ;  /* 0x00000024ff0c7e24 */ /* 0x000fe2000f8e00ff */
[----:B------:R-:W4:Y:S01]  /*d950*/  SYNCS.PHASECHK.TRANS64.TRYWAIT P0, [UR36+0x38820], R0 ;  /* 0x03882000ff0075a7 */ /* 0x000f220008000164 */
[----:B---3--:R-:W-:Y:S01]  /*d960*/  ISETP.GE.AND P1, PT, R2, 0x51, PT ;  /* 0x000000510200780c */ /* 0x008fe20003f26270 */
[----:B----4-:R-:W-:-:S12]  /*d970*/  @!P0 BRA `(.L_x_53) ;  /* 0x0000004000a08947 */ /* 0x010fd80003800000 */
.L_x_163:
[----:B------:R-:W-:Y:S05]  /*d980*/  BSYNC B0 ;  /* 0x0000000000007941 */ /* 0x000fea0003800000 */
.L_x_52:
[----:B------:R-:W-:Y:S01]  /*d990*/  VIADD R10, R12, 0x38800 ;  /* 0x000388000c0a7836 */ /* 0x000fe20000000000 */
[----:B------:R-:W-:Y:S06]  /*d9a0*/  @!P1 BRA `(.L_x_54) ;  /* 0x00000028003c9947 */ /* 0x000fec0003800000 */
[----:B------:R-:W0:Y:S01]  /*d9b0*/  LDL R2, [R1+0x24] ;  /* 0x0000240001027983 */ /* 0x000e220000100800 */
[----:B---3--:R-:W-:Y:S02]  /*d9c0*/  IMAD.MOV.U32 R0, RZ, RZ, 0x1 ;  /* 0x00000001ff007424 */ /* 0x008fe400078e00ff */
[----:B0-----:R-:W-:-:S05]  /*d9d0*/  IMAD.MOV R9, RZ, RZ, -R2 ;  /* 0x000000ffff097224 */ /* 0x001fca00078e0a02 */
[----:B------:R-:W-:-:S05]  /*d9e0*/  VIADDMNMX R9, R9, R0, 0xffffffff, !PT ;  /* 0xffffffff09097446 */ /* 0x000fca0007800100 */
[----:B------:R-:W-:-:S05]  /*d9f0*/  IMAD.IADD R0, R2, 0x1, R9 ;  /* 0x0000000102007824 */ /* 0x000fca00078e0209 */
[----:B------:R-:W-:-:S04]  /*da00*/  LOP3.LUT R0, R0, 0x1, RZ, 0xc0, !PT ;  /* 0x0000000100007812 */ /* 0x000fc800078ec0ff */
[----:B------:R-:W-:Y:S01]  /*da10*/  ISETP.NE.U32.AND P0, PT, R0, 0x1, PT ;  /* 0x000000010000780c */ /* 0x000fe20003f05070 */
[----:B------:R-:W-:-:S12]  /*da20*/  VIADD R0, R2, 0xfffffffe ;  /* 0xfffffffe02007836 */ /* 0x000fd80000000000 */
[----:B------:R-:W-:Y:S05]  /*da30*/  @P0 BRA `(.L_x_55) ;  /* 0x0000000c00600947 */ /* 0x000fea0003800000 */
[----:B--2---:R-:W2:Y:S04]  /*da40*/  LDL R3, [R1+0xc] ;  /* 0x00000c0001037983 */ /* 0x004ea80000100800 */
[----:B------:R-:W3:Y:S01]  /*da50*/  LDL R2, [R1] ;  /* 0x0000000001027983 */ /* 0x000ee20000100800 */
[----:B------:R-:W-:Y:S01]  /*da60*/  VIADD R4, R18, 0x1 ;  /* 0x0000000112047836 */ /* 0x000fe20000000000 */
[----:B------:R-:W-:Y:S04]  /*da70*/  BSSY B0, `(.L_x_56) ;  /* 0x00000d0000007945 */ /* 0x000fe80003800000 */
[----:B------:R-:W-:-:S04]  /*da80*/  ISETP.NE.AND P0, PT, R4, 0x2, PT ;  /* 0x000000020400780c */ /* 0x000fc80003f05270 */
[----:B------:R-:W-:Y:S02]  /*da90*/  SEL R8, RZ, 0x1, P0 ;  /* 0x00000001ff087807 */ /* 0x000fe40000000000 */
[----:B------:R-:W-:Y:S02]  /*daa0*/  SEL R4, R4, RZ, P0 ;  /* 0x000000ff04047207 */ /* 0x000fe40000000000 */
[----:B--2---:R-:W-:Y:S02]  /*dab0*/  ISETP.NE.AND P2, PT, R3, RZ, PT ;  /* 0x000000ff0300720c */ /* 0x004fe40003f45270 */
[----:B---3--:R-:W-:-:S11]  /*dac0*/  LOP3.LUT R8, R2, R8, RZ, 0x3c, !PT ;  /* 0x0000000802087212 */ /* 0x008fd600078e3cff */
[----:B------:R-:W-:Y:S05]  /*dad0*/  @!P2 BRA `(.L_x_57) ;  /* 0x0000000c0024a947 */ /* 0x000fea0003800000 */
[----:B------:R-:W2:Y:S01]  /*dae0*/  LDL R2, [R1+0x10] ;  /* 0x0000100001027983 */ /* 0x000ea20000100800 */
[----:B------:R-:W-:Y:S01]  /*daf0*/  IMAD.MOV.U32 R6, RZ, RZ, R17 ;  /* 0x000000ffff067224 */ /* 0x000fe200078e0011 */
[----:B--2---:R-:W-:-:S13]  /*db00*/  ISETP.NE.AND P2, PT, R2, RZ, PT ;  /* 0x000000ff0200720c */ /* 0x004fda0003f45270 */
[----:B------:R-:W-:Y:S05]  /*db10*/  @!P2 BRA `(.L_x_58) ;  /* 0x000000000050a947 */ /* 0x000fea0003800000 */
[----:B------:R-:W2:Y:S01]  /*db20*/  LDL R7, [R1+0x8] ;  /* 0x0000080001077983 */ /* 0x000ea20000100800 */
[----:B------:R-:W0:Y:S01]  /*db30*/  LDC R6, c[0x0][0x43c] ;  /* 0x00010f00ff067b82 */ /* 0x000e220000000800 */
[----:B------:R-:W-:Y:S01]  /*db40*/  ULDC.64 UR4, c[0x0][0x428] ;  /* 0x00010a0000047ab9 */ /* 0x000fe20000000a00 */
[----:B------:R-:W-:Y:S01]  /*db50*/  ULDC.64 UR6, c[0x0][0x208] ;  /* 0x0000820000067ab9 */ /* 0x000fe20000000a00 */
[----:B0-----:R-:W-:-:S13]  /*db60*/  ISETP.NE.AND P0, PT, R6, 0x1, PT ;  /* 0x000000010600780c */ /* 0x001fda0003f05270 */
[----:B------:R-:W1:Y:S02]  /*db70*/  @P0 LDC.64 R2, c[0x0][0x440] ;  /* 0x00011000ff020b82 */ /* 0x000e640000000a00 */
[----:B-1----:R-:W-:-:S04]  /*db80*/  @P0 IMAD.HI.U32 R5, R0, R2, RZ ;  /* 0x0000000200050227 */ /* 0x002fc800078e00ff */
[----:B------:R-:W-:Y:S01]  /*db90*/  IMAD.MOV.U32 R2, RZ, RZ, R0 ;  /* 0x000000ffff027224 */ /* 0x000fe200078e0000 */
[----:B------:R-:W-:-:S05]  /*dba0*/  @P0 SHF.R.U32.HI R2, RZ, R3, R5 ;  /* 0x00000003ff020219 */ /* 0x000fca0000011605 */
[----:B------:R-:W-:-:S04]  /*dbb0*/  IMAD.MOV R3, RZ, RZ, -R2 ;  /* 0x000000ffff037224 */ /* 0x000fc800078e0a02 */
[----:B------:R-:W-:Y:S01]  /*dbc0*/  IMAD R0, R6, R3, R0 ;  /* 0x0000000306007224 */ /* 0x000fe200078e0200 */
[----:B------:R-:W-:-:S03]  /*dbd0*/  SHF.R.S32.HI R3, RZ, 0x1f, R2 ;  /* 0x0000001fff037819 */ /* 0x000fc60000011402 */
[----:B------:R-:W-:-:S04]  /*dbe0*/  IMAD.WIDE.U32 R2, R19, UR4, R2 ;  /* 0x0000000413027c25 */ /* 0x000fc8000f8e0002 */
[----:B--2---:R-:W-:-:S04]  /*dbf0*/  IMAD R5, R7, UR4, RZ ;  /* 0x0000000407057c24 */ /* 0x004fc8000f8e02ff */
[----:B------:R-:W-:Y:S01]  /*dc00*/  IMAD R5, R19, UR5, R5 ;  /* 0x0000000513057c24 */ /* 0x000fe2000f8e0205 */
[----:B------:R-:W-:Y:S02]  /*dc10*/  ULDC.64 UR4, c[0x0][0x418] ;  /* 0x0001060000047ab9 */ /* 0x000fe40000000a00 */
[----:B------:R-:W-:Y:S01]  /*dc20*/  LEA R6, P0, R2, UR4, 0x2 ;  /* 0x0000000402067c11 */ /* 0x000fe2000f8010ff */
[----:B------:R-:W-:-:S05]  /*dc30*/  IMAD.IADD R3, R5, 0x1, R3 ;  /* 0x0000000105037824 */ /* 0x000fca00078e0203 */
[----:B------:R-:W-:-:S05]  /*dc40*/  LEA.HI.X R7, R2, UR5, R3, 0x2, P0 ;  /* 0x0000000502077c11 */ /* 0x000fca00080f1403 */
[----:B------:R0:W5:Y:S02]  /*dc50*/  LDG.E R6, desc[UR6][R6.64] ;  /* 0x0000000606067981 */ /* 0x000164000c1e1900 */
.L_x_58:
[----:B------:R-:W-:Y:S01]  /*dc60*/  LEA R3, R4, UR36, 0x3 ;  /* 0x0000002404037c11 */ /* 0x000fe2000f8e18ff */
[----:B------:R-:W-:Y:S01]  /*dc70*/  BSSY B1, `(.L_x_59) ;  /* 0x0000004000017945 */ /* 0x000fe20003800000 */
[----:B------:R-:W-:-:S04]  /*dc80*/  SHF.L.U32 R2, R8, 0x1f, RZ ;  /* 0x0000001f08027819 */ /* 0x000fc800000006ff */
[----:B------:R-:W2:Y:S02]  /*dc90*/  SYNCS.PHASECHK.TRANS64.TRYWAIT P0, [R3+URZ+0x38840], R2 ;  /* 0x03884002030075a7 */ /* 0x000ea4000800017f */
[----:B--2---:R-:W-:Y:S05]  /*dca0*/  @!P0 BRA `(.L_x_60) ;  /* 0x0000003c00e88947 */ /* 0x004fea0003800000 */
.L_x_164:
[----:B------:R-:W-:Y:S05]  /*dcb0*/  BSYNC B1 ;  /* 0x0000000000017941 */ /* 0x000fea0003800000 */
.L_x_59:
[----:B-1----:R-:W1:Y:S01]  /*dcc0*/  S2R R5, SR_TID.X ;  /* 0x0000000000057919 */ /* 0x002e620000002100 */
[----:B------:R-:W-:Y:S01]  /*dcd0*/  BSSY B1, `(.L_x_61) ;  /* 0x000000b000017945 */ /* 0x000fe20003800000 */
[----:B-1----:R-:W-:-:S04]  /*dce0*/  LOP3.LUT R5, R5, 0x7f, RZ, 0xc0, !PT ;  /* 0x0000007f05057812 */ /* 0x002fc800078ec0ff */
[----:B------:R-:W-:-:S13]  /*dcf0*/  ISETP.NE.AND P1, PT, R5, RZ, PT ;  /* 0x000000ff0500720c */ /* 0x000fda0003f25270 */
[----:B------:R-:W-:Y:S05]  /*dd00*/  @P1 BRA `(.L_x_62) ;  /* 0x00000000001c1947 */ /* 0x000fea0003800000 */
[----:B------:R-:W1:Y:S01]  /*dd10*/  S2R R5, SR_TID.X ;  /* 0x0000000000057919 */ /* 0x000e620000002100 */
[----:B--2---:R-:W-:-:S04]  /*dd20*/  IMAD.MOV.U32 R2, RZ, RZ, 0xa000 ;  /* 0x0000a000ff027424 */ /* 0x004fc800078e00ff */
[----:B------:R3:W-:Y:S01]  /*dd30*/  SYNCS.ARRIVE.TRANS64 RZ, [R3+URZ+0x38830], R2 ;  /* 0x0388300203ff79a7 */ /* 0x0007e2000800003f */
[----:B-1----:R-:W-:-:S04]  /*dd40*/  LOP3.LUT R5, R5, 0x1f, RZ, 0xc0, !PT ;  /* 0x0000001f05057812 */ /* 0x002fc800078ec0ff */
[----:B------:R-:W-:-:S13]  /*dd50*/  ISETP.NE.AND P0, PT, R5, RZ, PT ;  /* 0x000000ff0500720c */ /* 0x000fda0003f05270 */
[----:B---3--:R-:W-:Y:S05]  /*dd60*/  @!P0 BRA `(.L_x_62) ;  /* 0x0000000000048947 */ /* 0x008fea0003800000 */
[----:B------:R-:W-:Y:S01]  /*dd70*/  BPT.TRAP 0x1 ;  /* 0x000000040000795c */ /* 0x000fe20000300000 */
.L_x_62:
[----:B------:R-:W-:Y:S05]  /*dd80*/  BSYNC B1 ;  /* 0x0000000000017941 */ /* 0x000fea0003800000 */
.L_x_61:
[----:B------:R-:W-:Y:S01]  /*dd90*/  IMAD.MOV.U32 R11, RZ, RZ, RZ ;  /* 0x000000ffff0b7224 */ /* 0x000fe200078e00ff */
[----:B------:R-:W-:Y:S01]  /*dda0*/  UIADD3 UR4, UP0, UR38, 0x370, URZ ;  /* 0x0000037026047890 */ /* 0x000fe2000ff1e03f */
[----:B------:R-:W-:Y:S01]  /*ddb0*/  IMAD R5, R4, 0xa000, R12 ;  /* 0x0000a00004057824 */ /* 0x000fe200078e020c */
[----:B------:R-:W-:Y:S01]  /*ddc0*/  PLOP3.LUT P0, PT, PT, PT, PT, 0x80, 0x0 ;  /* 0x000000000000781c */ /* 0x000fe20003f0f070 */
[----:B--2---:R-:W-:Y:S01]  /*ddd0*/  VIADD R3, R3, 0x38830 ;  /* 0x0003883003037836 */ /* 0x004fe20000000000 */
[----:B------:R-:W-:Y:S01]  /*dde0*/  R2UR UR10, R11 ;  /* 0x000000000b0a72ca */ /* 0x000fe200000e0000 */
[----:B------:R-:W-:Y:S01]  /*ddf0*/  IMAD R2, R0, 0x50, RZ ;  /* 0x0000005000027824 */ /* 0x000fe200078e02ff */
[----:B------:R-:W-:Y:S01]  /*de00*/  UIADD3.X UR5, URZ, UR39, URZ, UP0, !UPT ;  /* 0x000000273f057290 */ /* 0x000fe200087fe43f */
[----:B0-----:R-:W-:Y:S01]  /*de10*/  VIADD R7, R5, 0x24400 ;  /* 0x0002440005077836 */ /* 0x001fe20000000000 */
[----:B------:R-:W-:Y:S01]  /*de20*/  UMOV UR6, 0x0 ;  /* 0x0000000000067882 */ /* 0x000fe20000000000 */
[----:B------:R-:W-:-:S10]  /*de30*/  UMOV UR7, 0x14f00000 ;  /* 0x14f0000000077882 */ /* 0x000fd40000000000 */
.L_x_63:
[----:B------:R-:W-:-:S13]  /*de40*/  @P0 ELECT P2, URZ, PT ;  /* 0x00000000003f082f */ /* 0x000fda0003840000 */
[----:B-----5:R-:W-:Y:S02]  /*de50*/  @P2 R2UR UR13, R6 ;  /* 0x00000000060d22ca */ /* 0x020fe400000e0000 */
[----:B------:R-:W-:Y:S02]  /*de60*/  @P2 R2UR UR12, R16 ;  /* 0x00000000100c22ca */ /* 0x000fe400000e0000 */
[----:B------:R-:W-:Y:S02]  /*de70*/  @P2 R2UR UR11, R2 ;  /* 0x00000000020b22ca */ /* 0x000fe400000e0000 */
[----:B------:R-:W-:Y:S02]  /*de80*/  @P2 R2UR UR9, R3 ;  /* 0x00000000030922ca */ /* 0x000fe400000e0000 */
[----:B------:R-:W-:Y:S02]  /*de90*/  @P2 R2UR UR8, R7 ;  /* 0x00000000070822ca */ /* 0x000fe400000e0000 */
[----:B------:R-:W-:-:S02]  /*dea0*/  @P2 PLOP3.LUT P0, PT, P2, PT, PT, 0x8, 0x0 ;  /* 0x000000000000281c */ /* 0x000fc4000170e170 */
[----:B------:R-:W-:-:S09]  /*deb0*/  PLOP3.LUT P2, PT, PT, PT, PT, 0x8, 0x0 ;  /* 0x000000000000781c */ /* 0x000fd20003f4e170 */
[----:B------:R0:W-:Y:S02]  /*dec0*/  UTMALDG.4D [UR8], [UR4], desc[UR6] ;  /* 0x00000608040075b4 */ /* 0x0001e40008019000 */
[----:B0-----:R-:W-:Y:S05]  /*ded0*/  @P0 BRA.U.ANY `(.L_x_63) ;  /* 0xfffffffd00d80947 */ /* 0x001fea000393ffff */
[----:B------:R-:W-:Y:S01]  /*dee0*/  IMAD.MOV.U32 R21, RZ, RZ, 0x40 ;  /* 0x00000040ff157424 */ /* 0x000fe200078e00ff */
[----:B------:R-:W-:Y:S01]  /*def0*/  PLOP3.LUT P0, PT, PT, PT, PT, 0x80, 0x0 ;  /* 0x000000000000781c */ /* 0x000fe20003f0f070 */
[----:B------:R-:W-:Y:S01]  /*df00*/  VIADD R7, R5, 0x26c00 ;  /* 0x00026c0005077836 */ /* 0x000fe20000000000 */
[----:B------:R-:W-:Y:S01]  /*df10*/  UMOV UR6, 0x0 ;  /* 0x0000000000067882 */ /* 0x000fe20000000000 */
[----:B------:R-:W-:Y:S01]  /*df20*/  UMOV UR7, 0x14f00000 ;  /* 0x14f0000000077882 */ /* 0x000fe20000000000 */
[----:B------:R-:W-:-:S15]  /*df30*/  R2UR UR10, R21 ;  /* 0x00000000150a72ca */ /* 0x000fde00000e0000 */
.L_x_64:
[----:B------:R-:W-:-:S13]  /*df40*/  @P0 ELECT P2, URZ, PT ;  /* 0x00000000003f082f */ /* 0x000fda0003840000 */
[----:B------:R-:W-:Y:S02]  /*df50*/  @P2 R2UR UR13, R6 ;  /* 0x00000000060d22ca */ /* 0x000fe400000e0000 */
        /* <DEDUP_REMOVED lines=14> */
.L_x_65:
        /* <DEDUP_REMOVED lines=12> */
[----:B------:R-:W-:Y:S01]  /*e100*/  UMOV UR6, 0x0 ;  /* 0x0000000000067882 */ /* 0x000fe20000000000 */
[----:B------:R-:W-:Y:S01]  /*e110*/  IADD3 R5, R5, 0x2bc00, RZ ;  /* 0x0002bc0005057810 */ /* 0x000fe20007ffe0ff */
[----:B------:R-:W-:Y:S01]  /*e120*/  UMOV UR7, 0x14f00000 ;  /* 0x14f0000000077882 */ /* 0x000fe20000000000 */
[----:B------:R-:W-:-:S15]  /*e130*/  R2UR UR10, R13 ;  /* 0x000000000d0a72ca */ /* 0x000fde00000e0000 */
.L_x_66:
        /* <DEDUP_REMOVED lines=10> */
[----:B------:R-:W2:Y:S01]  /*e1e0*/  LDL.LU R7, [R1] ;  /* 0x0000000001077983 */ /* 0x000ea20000300800 */
[----:B------:R-:W-:Y:S01]  /*e1f0*/  IMAD R3, R18, 0x8, R10 ;  /* 0x0000000812037824 */ /* 0x000fe200078e020a */
[----:B------:R-:W-:Y:S01]  /*e200*/  BSSY B1, `(.L_x_67) ;  /* 0x0000004000017945 */ /* 0x000fe20003800000 */
[----:B--2---:R-:W-:-:S04]  /*e210*/  SHF.L.U32 R2, R7, 0x1f, RZ ;  /* 0x0000001f07027819 */ /* 0x004fc800000006ff */
[----:B------:R-:W0:Y:S02]  /*e220*/  SYNCS.PHASECHK.TRANS64.TRYWAIT P0, [R3+URZ+0x60], R2 ;  /* 0x00006002030075a7 */ /* 0x000e24000800017f */
[----:B0-----:R-:W-:Y:S05]  /*e230*/  @!P0 BRA `(.L_x_68) ;  /* 0x0000003800988947 */ /* 0x001fea0003800000 */
.L_x_165:
[----:B------:R-:W-:Y:S05]  /*e240*/  BSYNC B1 ;  /* 0x0000000000017941 */ /* 0x000fea0003800000 */
.L_x_67:
[----:B------:R-:W-:Y:S01]  /*e250*/  BSSY B1, `(.L_x_69) ;  /* 0x000000c000017945 */ /* 0x000fe20003800000 */
[----:B------:R-:W-:Y:S02]  /*e260*/  IMAD.MOV.U32 R14, RZ, RZ, 0x0 ;  /* 0x00000000ff0e7424 */ /* 0x000fe400078e00ff */
[----:B------:R-:W-:Y:S01]  /*e270*/  IMAD.MOV.U32 R15, RZ, RZ, 0x14f00000 ;  /* 0x14f00000ff0f7424 */ /* 0x000fe200078e00ff */
[----:B------:R-:W-:Y:S06]  /*e280*/  @P1 BRA `(.L_x_70) ;  /* 0x0000000000201947 */ /* 0x000fec0003800000 */
[----:B------:R-:W1:Y:S01]  /*e290*/  S2R R5, SR_TID.X ;  /* 0x0000000000057919 */ /* 0x000e620000002100 */
[----:B0-----:R-:W-:Y:S01]  /*e2a0*/  LEA R2, R18, UR36, 0x3 ;  /* 0x0000002412027c11 */ /* 0x001fe2000f8e18ff */
[----:B------:R-:W-:-:S04]  /*e2b0*/  IMAD.MOV.U32 R3, RZ, RZ, 0xa000 ;  /* 0x0000a000ff037424 */ /* 0x000fc800078e00ff */
[----:B------:R2:W-:Y:S01]  /*e2c0*/  SYNCS.ARRIVE.TRANS64 RZ, [R2+URZ+0x38850], R3 ;  /* 0x0388500302ff79a7 */ /* 0x0005e2000800003f */
[----:B-1----:R-:W-:-:S04]  /*e2d0*/  LOP3.LUT R5, R5, 0x1f, RZ, 0xc0, !PT ;  /* 0x0000001f05057812 */ /* 0x002fc800078ec0ff */
[----:B------:R-:W-:-:S13]  /*e2e0*/  ISETP.NE.AND P0, PT, R5, RZ, PT ;  /* 0x000000ff0500720c */ /* 0x000fda0003f05270 */
[----:B--2---:R-:W-:Y:S05]  /*e2f0*/  @!P0 BRA `(.L_x_70) ;  /* 0x0000000000048947 */ /* 0x004fea0003800000 */
[----:B------:R-:W-:Y:S01]  /*e300*/  BPT.TRAP 0x1 ;  /* 0x000000040000795c */ /* 0x000fe20000300000 */
.L_x_70:
[----:B------:R-:W-:Y:S05]  /*e310*/  BSYNC B1 ;  /* 0x0000000000017941 */ /* 0x000fea0003800000 */
.L_x_69:
[----:B------:R-:W2:Y:S01]  /*e320*/  LDL.LU R5, [R1+0x4] ;  /* 0x0000040001057983 */ /* 0x000ea20000300800 */
[----:B------:R-:W-:Y:S01]  /*e330*/  R2UR UR10, R11 ;  /* 0x000000000b0a72ca */ /* 0x000fe200000e0000 */
[----:B0-----:R-:W-:Y:S01]  /*e340*/  IMAD R3, R18, 0xa000, R12 ;  /* 0x0000a00012037824 */ /* 0x001fe200078e020c */
[----:B------:R-:W-:Y:S01]  /*e350*/  R2UR UR6, R14 ;  /* 0x000000000e0672ca */ /* 0x000fe200000e0000 */
[----:B------:R-:W-:Y:S01]  /*e360*/  UIADD3 UR4, UP0, UR38, 0x470, URZ ;  /* 0x0000047026047890 */ /* 0x000fe2000ff1e03f */
[----:B------:R-:W-:Y:S01]  /*e370*/  R2UR UR7, R15 ;  /* 0x000000000f0772ca */ /* 0x000fe200000e0000 */
[----:B------:R-:W-:Y:S01]  /*e380*/  VIADD R7, R3, 0x400 ;  /* 0x0000040003077836 */ /* 0x000fe20000000000 */
[----:B------:R-:W-:Y:S01]  /*e390*/  LEA R2, R18, UR36, 0x3 ;  /* 0x0000002412027c11 */ /* 0x000fe2000f8e18ff */
[----:B------:R-:W-:Y:S01]  /*e3a0*/  UIADD3.X UR5, URZ, UR39, URZ, UP0, !UPT ;  /* 0x000000273f057290 */ /* 0x000fe200087fe43f */
[----:B------:R-:W-:-:S03]  /*e3b0*/  PLOP3.LUT P0, PT, PT, PT, PT, 0x80, 0x0 ;  /* 0x000000000000781c */ /* 0x000fc60003f0f070 */
[----:B------:R-:W-:Y:S02]  /*e3c0*/  VIADD R2, R2, 0x38850 ;  /* 0x0003885002027836 */ /* 0x000fe40000000000 */
[----:B--2---:R-:W-:-:S08]  /*e3d0*/  IMAD R5, R5, 0x50, RZ ;  /* 0x0000005005057824 */ /* 0x004fd000078e02ff */
.L_x_71:
        /* <DEDUP_REMOVED lines=10> */
[----:B------:R-:W-:Y:S01]  /*e480*/  R2UR UR10, R21 ;  /* 0x00000000150a72ca */ /* 0x000fe200000e0000 */
[----:B------:R-:W-:Y:S01]  /*e490*/  VIADD R7, R3, 0x2c00 ;  /* 0x00002c0003077836 */ /* 0x000fe20000000000 */
[----:B------:R-:W-:Y:S02]  /*e4a0*/  R2UR UR6, R14 ;  /* 0x000000000e0672ca */ /* 0x000fe400000e0000 */
[----:B------:R-:W-:Y:S02]  /*e4b0*/  R2UR UR7, R15 ;  /* 0x000000000f0772ca */ /* 0x000fe400000e0000 */
[----:B------:R-:W-:-:S13]  /*e4c0*/  PLOP3.LUT P0, PT, PT, PT, PT, 0x80, 0x0 ;  /* 0x000000000000781c */ /* 0x000fda0003f0f070 */
.L_x_72:
        /* <DEDUP_REMOVED lines=15> */
.L_x_73:
        /* <DEDUP_REMOVED lines=15> */
.L_x_74:
        /* <DEDUP_REMOVED lines=10> */
[----:B------:R0:W-:Y:S01]  /*e750*/  STL [R1+0x4], R0 ;  /* 0x0000040001007387 */ /* 0x0001e20000100800 */
[----:B------:R-:W-:-:S07]  /*e760*/  IMAD.MOV.U32 R17, RZ, RZ, R6 ;  /* 0x000000ffff117224 */ /* 0x000fce00078e0006 */
.L_x_57:
[----:B------:R-:W-:Y:S05]  /*e770*/  BSYNC B0 ;  /* 0x0000000000007941 */ /* 0x000fea0003800000 */
.L_x_56:
[----:B0-----:R-:W2:Y:S01]  /*e780*/  LDL.LU R0, [R1+0x24] ;  /* 0x0000240001007983 */ /* 0x001ea20000300800 */
[----:B------:R-:W-:-:S03]  /*e790*/  IMAD.MOV.U32 R18, RZ, RZ, R4 ;  /* 0x000000ffff127224 */ /* 0x000fc600078e0004 */
[----:B------:R0:W-:Y:S02]  /*e7a0*/  STL [R1], R8 ;  /* 0x0000000801007387 */ /* 0x0001e40000100800 */
[----:B0-2---:R-:W-:-:S07]  /*e7b0*/  VIADD R0, R0, 0xfffffffd ;  /* 0xfffffffd00007836 */ /* 0x005fce0000000000 */
.L_x_55:
[----:B------:R-:W3:Y:S01]  /*e7c0*/  LDL.LU R2, [R1+0x1c] ;  /* 0x00001c0001027983 */ /* 0x000ee20000300800 */
[----:B------:R-:W-:Y:S01]  /*e7d0*/  IMAD.MOV R9, RZ, RZ, -R9 ;  /* 0x000000ffff097224 */ /* 0x000fe200078e0a09 */
[----:B------:R-:W-:Y:S04]  /*e7e0*/  BSSY B0, `(.L_x_54) ;  /* 0x00001ab000007945 */ /* 0x000fe80003800000 */
[----:B---3--:R-:W-:-:S13]  /*e7f0*/  ISETP.NE.AND P0, PT, R2, R9, PT ;  /* 0x000000090200720c */ /* 0x008fda0003f05270 */
[----:B------:R-:W-:Y:S05]  /*e800*/  @!P0 BRA `(.L_x_75) ;  /* 0x0000001800a08947 */ /* 0x000fea0003800000 */
[----:B------:R-:W-:-:S07]  /*e810*/  IMAD.MOV.U32 R4, RZ, RZ, R17 ;  /* 0x000000ffff047224 */ /* 0x000fce00078e0011 */
.L_x_114:
[----:B--2---:R-:W2:Y:S04]  /*e820*/  LDL R3, [R1+0xc] ;  /* 0x00000c0001037983 */ /* 0x004ea80000100800 */
[----:B---3--:R-:W3:Y:S01]  /*e830*/  LDL R2, [R1] ;  /* 0x0000000001027983 */ /* 0x008ee20000100800 */
[----:B------:R-:W-:Y:S01]  /*e840*/  VIADD R6, R18, 0x1 ;  /* 0x0000000112067836 */ /* 0x000fe20000000000 */
[----:B------:R-:W-:Y:S04]  /*e850*/  BSSY B1, `(.L_x_76) ;  /* 0x00000ce000017945 */ /* 0x000fe80003800000 */
[----:B------:R-:W-:-:S04]  /*e860*/  ISETP.NE.AND P0, PT, R6, 0x2, PT ;  /* 0x000000020600780c */ /* 0x000fc80003f05270 */
[----:B------:R-:W-:Y:S02]  /*e870*/  SEL R7, RZ, 0x1, P0 ;  /* 0x00000001ff077807 */ /* 0x000fe40000000000 */
[----:B------:R-:W-:Y:S02]  /*e880*/  SEL R6, R6, RZ, P0 ;  /* 0x000000ff06067207 */ /* 0x000fe40000000000 */
[----:B--2---:R-:W-:Y:S02]  /*e890*/  ISETP.NE.AND P1, PT, R3, RZ, PT ;  /* 0x000000ff0300720c */ /* 0x004fe40003f25270 */
[----:B---3--:R-:W-:-:S11]  /*e8a0*/  LOP3.LUT R7, R2, R7, RZ, 0x3c, !PT ;  /* 0x0000000702077212 */ /* 0x008fd600078e3cff */
[----:B0-----:R-:W-:Y:S05]  /*e8b0*/  @!P1 BRA `(.L_x_77) ;  /* 0x0000000c001c9947 */ /* 0x001fea0003800000 */
[----:B------:R-:W2:Y:S01]  /*e8c0*/  LDL R2, [R1+0x10] ;  /* 0x0000100001027983 */ /* 0x000ea20000100800 */
[----:B------:R-:W-:Y:S01]  /*e8d0*/  IMAD.MOV.U32 R8, RZ, RZ, R0 ;  /* 0x000000ffff087224 */ /* 0x000fe200078e0000 */
[----:B--2---:R-:W-:-:S13]  /*e8e0*/  ISETP.NE.AND P1, PT, R2, RZ, PT ;  /* 0x000000ff0200720c */ /* 0x004fda0003f25270 */
[----:B------:R-:W-:Y:S05]  /*e8f0*/  @!P1 BRA `(.L_x_78) ;  /* 0x0000000000509947 */ /* 0x000fea0003800000 */
[----:B------:R-:W2:Y:S01]  /*e900*/  LDL R9, [R1+0x8] ;  /* 0x0000080001097983 */ /* 0x000ea20000100800 */
[----:B-1----:R-:W0:Y:S01]  /*e910*/  LDC R5, c[0x0][0x43c] ;  /* 0x00010f00ff057b82 */ /* 0x002e220000000800 */
[----:B------:R-:W-:Y:S01]  /*e920*/  ULDC.64 UR4, c[0x0][0x428] ;  /* 0x00010a0000047ab9 */ /* 0x000fe20000000a00 */
[----:B------:R-:W-:Y:S01]  /*e930*/  ULDC.64 UR6, c[0x0][0x208] ;  /* 0x0000820000067ab9 */ /* 0x000fe20000000a00 */
[----:B0-----:R-:W-:-:S13]  /*e940*/  ISETP.NE.AND P0, PT, R5, 0x1, PT ;  /* 0x000000010500780c */ /* 0x001fda0003f05270 */
[----:B------:R-:W0:Y:S02]  /*e950*/  @P0 LDC.64 R2, c[0x0][0x440] ;  /* 0x00011000ff020b82 */ /* 0x000e240000000a00 */
[----:B0-----:R-:W-:-:S04]  /*e960*/  @P0 IMAD.HI.U32 R4, R0, R2, RZ ;  /* 0x0000000200040227 */ /* 0x001fc800078e00ff */
[----:B------:R-:W-:Y:S01]  /*e970*/  IMAD.MOV.U32 R2, RZ, RZ, R0 ;  /* 0x000000ffff027224 */ /* 0x000fe200078e0000 */
[----:B------:R-:W-:-:S04]  /*e980*/  @P0 SHF.R.U32.HI R2, RZ, R3, R4 ;  /* 0x00000003ff020219 */ /* 0x000fc80000011604 */
[--C-:B------:R-:W-:Y:S01]  /*e990*/  SHF.R.S32.HI R3, RZ, 0x1f, R2.reuse ;  /* 0x0000001fff037819 */ /* 0x100fe20000011402 */
[--C-:B------:R-:W-:Y:S02]  /*e9a0*/  IMAD.MOV R8, RZ, RZ, -R2.reuse ;  /* 0x000000ffff087224 */ /* 0x100fe400078e0a02 */
[----:B------:R-:W-:-:S04]  /*e9b0*/  IMAD.WIDE.U32 R2, R19, UR4, R2 ;  /* 0x0000000413027c25 */ /* 0x000fc8000f8e0002 */
[----:B------:R-:W-:Y:S02]  /*e9c0*/  IMAD R8, R5, R8, R0 ;  /* 0x0000000805087224 */ /* 0x000fe400078e0200 */
[----:B--2---:R-:W-:-:S04]  /*e9d0*/  IMAD R4, R9, UR4, RZ ;  /* 0x0000000409047c24 */ /* 0x004fc8000f8e02ff */
[----:B------:R-:W-:Y:S01]  /*e9e0*/  IMAD R4, R19, UR5, R4 ;  /* 0x0000000513047c24 */ /* 0x000fe2000f8e0204 */
[----:B------:R-:W-:-:S03]  /*e9f0*/  ULDC.64 UR4, c[0x0][0x418] ;  /* 0x0001060000047ab9 */ /* 0x000fc60000000a00 */
[----:B------:R-:W-:Y:S01]  /*ea00*/  IMAD.IADD R3, R4, 0x1, R3 ;  /* 0x0000000104037824 */ /* 0x000fe200078e0203 */
[----:B------:R-:W-:-:S04]  /*ea10*/  LEA R4, P0, R2, UR4, 0x2 ;  /* 0x0000000402047c11 */ /* 0x000fc8000f8010ff */
[----:B------:R-:W-:-:S05]  /*ea20*/  LEA.HI.X R5, R2, UR5, R3, 0x2, P0 ;  /* 0x0000000502057c11 */ /* 0x000fca00080f1403 */
[----:B------:R0:W5:Y:S04]  /*ea30*/  LDG.E R4, desc[UR6][R4.64] ;  /* 0x0000000604047981 */ /* 0x000168000c1e1900 */
.L_x_78:
[----:B------:R-:W-:Y:S01]  /*ea40*/  LEA R3, R6, UR36, 0x3 ;  /* 0x0000002406037c11 */ /* 0x000fe2000f8e18ff */
[----:B------:R-:W-:Y:S01]  /*ea50*/  BSSY B2, `(.L_x_79) ;  /* 0x0000004000027945 */ /* 0x000fe20003800000 */
[----:B------:R-:W-:-:S04]  /*ea60*/  SHF.L.U32 R2, R7, 0x1f, RZ ;  /* 0x0000001f07027819 */ /* 0x000fc800000006ff */
[----:B------:R-:W2:Y:S02]  /*ea70*/  SYNCS.PHASECHK.TRANS64.TRYWAIT P0, [R3+URZ+0x38840], R2 ;  /* 0x03884002030075a7 */ /* 0x000ea4000800017f */
[----:B--2---:R-:W-:Y:S05]  /*ea80*/  @!P0 BRA `(.L_x_80) ;  /* 0x0000003000988947 */ /* 0x004fea0003800000 */
.L_x_166:
[----:B------:R-:W-:Y:S05]  /*ea90*/  BSYNC B2 ;  /* 0x0000000000027941 */ /* 0x000fea0003800000 */
.L_x_79:
[----:B01----:R-:W0:Y:S01]  /*eaa0*/  S2R R5, SR_TID.X ;  /* 0x0000000000057919 */ /* 0x003e220000002100 */
[----:B------:R-:W-:Y:S01]  /*eab0*/  BSSY B2, `(.L_x_81) ;  /* 0x000000b000027945 */ /* 0x000fe20003800000 */
[----:B0-----:R-:W-:-:S04]  /*eac0*/  LOP3.LUT R5, R5, 0x7f, RZ, 0xc0, !PT ;  /* 0x0000007f05057812 */ /* 0x001fc800078ec0ff */
[----:B------:R-:W-:-:S13]  /*ead0*/  ISETP.NE.AND P1, PT, R5, RZ, PT ;  /* 0x000000ff0500720c */ /* 0x000fda0003f25270 */
[----:B------:R-:W-:Y:S05]  /*eae0*/  @P1 BRA `(.L_x_82) ;  /* 0x00000000001c1947 */ /* 0x000fea0003800000 */
[----:B------:R-:W0:Y:S01]  /*eaf0*/  S2R R5, SR_TID.X ;  /* 0x0000000000057919 */ /* 0x000e220000002100 */
[----:B--2---:R-:W-:-:S04]  /*eb00*/  IMAD.MOV.U32 R2, RZ, RZ, 0xa000 ;  /* 0x0000a000ff027424 */ /* 0x004fc800078e00ff */
[----:B------:R1:W-:Y:S01]  /*eb10*/  SYNCS.ARRIVE.TRANS64 RZ, [R3+URZ+0x38830], R2 ;  /* 0x0388300203ff79a7 */ /* 0x0003e2000800003f */
[----:B0-----:R-:W-:-:S04]  /*eb20*/  LOP3.LUT R5, R5, 0x1f, RZ, 0xc0, !PT ;  /* 0x0000001f05057812 */ /* 0x001fc800078ec0ff */
[----:B------:R-:W-:-:S13]  /*eb30*/  ISETP.NE.AND P0, PT, R5, RZ, PT ;  /* 0x000000ff0500720c */ /* 0x000fda0003f05270 */
[----:B-1----:R-:W-:Y:S05]  /*eb40*/  @!P0 BRA `(.L_x_82) ;  /* 0x0000000000048947 */ /* 0x002fea0003800000 */
[----:B------:R-:W-:Y:S01]  /*eb50*/  BPT.TRAP 0x1 ;  /* 0x000000040000795c */ /* 0x000fe20000300000 */
.L_x_82:
[----:B------:R-:W-:Y:S05]  /*eb60*/  BSYNC B2 ;  /* 0x0000000000027941 */ /* 0x000fea0003800000 */
.L_x_81:
        /* <DEDUP_REMOVED lines=8> */
[----:B------:R-:W-:Y:S01]  /*ebf0*/  VIADD R9, R5, 0x24400 ;  /* 0x0002440005097836 */ /* 0x000fe20000000000 */
[----:B------:R-:W-:Y:S01]  /*ec00*/  UMOV UR6, 0x0 ;  /* 0x0000000000067882 */ /* 0x000fe20000000000 */
[----:B------:R-:W-:-:S10]  /*ec10*/  UMOV UR7, 0x14f00000 ;  /* 0x14f0000000077882 */ /* 0x000fd40000000000 */
.L_x_83:
        /* <DEDUP_REMOVED lines=16> */
.L_x_84:
        /* <DEDUP_REMOVED lines=16> */
.L_x_85:
        /* <DEDUP_REMOVED lines=16> */
.L_x_86:
        /* <DEDUP_REMOVED lines=16> */
.L_x_167:
[----:B------:R-:W-:Y:S05]  /*f020*/  BSYNC B2 ;  /* 0x0000000000027941 */ /* 0x000fea0003800000 */
.L_x_87:
[----:B------:R-:W-:Y:S01]  /*f030*/  BSSY B2, `(.L_x_89) ;  /* 0x000000b000027945 */ /* 0x000fe20003800000 */
[----:B0-----:R-:W-:Y:S02]  /*f040*/  IMAD.MOV.U32 R2, RZ, RZ, 0x0 ;  /* 0x00000000ff027424 */ /* 0x001fe400078e00ff */
[----:B------:R-:W-:Y:S01]  /*f050*/  IMAD.MOV.U32 R3, RZ, RZ, 0x14f00000 ;  /* 0x14f00000ff037424 */ /* 0x000fe200078e00ff */
[----:B------:R-:W-:Y:S06]  /*f060*/  @P1 BRA `(.L_x_90) ;  /* 0x00000000001c1947 */ /* 0x000fec0003800000 */
[----:B------:R-:W-:-:S04]  /*f070*/  IMAD.MOV.U32 R9, RZ, RZ, 0xa000 ;  /* 0x0000a000ff097424 */ /* 0x000fc800078e00ff */
[----:B------:R0:W-:Y:S02]  /*f080*/  SYNCS.ARRIVE.TRANS64 RZ, [R5+URZ+0x50], R9 ;  /* 0x0000500905ff79a7 */ /* 0x0001e4000800003f */
[----:B0-----:R-:W0:Y:S02]  /*f090*/  S2R R9, SR_TID.X ;  /* 0x0000000000097919 */ /* 0x001e240000002100 */
[----:B0-----:R-:W-:-:S04]  /*f0a0*/  LOP3.LUT R9, R9, 0x1f, RZ, 0xc0, !PT ;  /* 0x0000001f09097812 */ /* 0x001fc800078ec0ff */
[----:B------:R-:W-:-:S13]  /*f0b0*/  ISETP.NE.AND P0, PT, R9, RZ, PT ;  /* 0x000000ff0900720c */ /* 0x000fda0003f05270 */
[----:B------:R-:W-:Y:S05]  /*f0c0*/  @!P0 BRA `(.L_x_90) ;  /* 0x0000000000048947 */ /* 0x000fea0003800000 */
[----:B------:R-:W-:Y:S01]  /*f0d0*/  BPT.TRAP 0x1 ;  /* 0x000000040000795c */ /* 0x000fe20000300000 */
.L_x_90:
[----:B------:R-:W-:Y:S05]  /*f0e0*/  BSYNC B2 ;  /* 0x0000000000027941 */ /* 0x000fea0003800000 */
.L_x_89:
[----:B------:R-:W2:Y:S01]  /*f0f0*/  LDL.LU R9, [R1+0x4] ;  /* 0x0000040001097983 */ /* 0x000ea20000300800 */
[----:B------:R-:W-:Y:S01]  /*f100*/  R2UR UR6, R2 ;  /* 0x00000000020672ca */ /* 0x000fe200000e0000 */
[----:B------:R-:W-:Y:S01]  /*f110*/  IMAD R18, R18, 0xa000, R12 ;  /* 0x0000a00012127824 */ /* 0x000fe200078e020c */
[----:B------:R-:W-:Y:S01]  /*f120*/  R2UR UR7, R3 ;  /* 0x00000000030772ca */ /* 0x000fe200000e0000 */
[----:B------:R-:W-:Y:S01]  /*f130*/  UIADD3 UR4, UP0, UR38, 0x470, URZ ;  /* 0x0000047026047890 */ /* 0x000fe2000ff1e03f */
[----:B------:R-:W-:Y:S01]  /*f140*/  R2UR UR10, R11 ;  /* 0x000000000b0a72ca */ /* 0x000fe200000e0000 */
[----:B------:R-:W-:Y:S01]  /*f150*/  VIADD R5, R5, 0x50 ;  /* 0x0000005005057836 */ /* 0x000fe20000000000 */
[----:B------:R-:W-:Y:S01]  /*f160*/  PLOP3.LUT P0, PT, PT, PT, PT, 0x80, 0x0 ;  /* 0x000000000000781c */ /* 0x000fe20003f0f070 */
[----:B------:R-:W-:Y:S01]  /*f170*/  VIADD R11, R18, 0x400 ;  /* 0x00000400120b7836 */ /* 0x000fe20000000000 */
[----:B------:R-:W-:Y:S01]  /*f180*/  UIADD3.X UR5, URZ, UR39, URZ, UP0, !UPT ;  /* 0x000000273f057290 */ /* 0x000fe200087fe43f */
[----:B--2---:R-:W-:-:S11]  /*f190*/  IMAD R9, R9, 0x50, RZ ;  /* 0x0000005009097824 */ /* 0x004fd600078e02ff */
.L_x_91:
        /* <DEDUP_REMOVED lines=15> */
.L_x_92:
        /* <DEDUP_REMOVED lines=15> */
.L_x_93:
        /* <DEDUP_REMOVED lines=15> */
.L_x_94:
        /* <DEDUP_REMOVED lines=12> */
.L_x_77:
[----:B------:R-:W-:Y:S05]  /*f530*/  BSYNC B1 ;  /* 0x0000000000017941 */ /* 0x000fea0003800000 */
.L_x_76:
[----:B------:R-:W2:Y:S01]  /*f540*/  LDL R2, [R1+0xc] ;  /* 0x00000c0001027983 */ /* 0x000ea20000100800 */
[----:B------:R-:W-:Y:S01]  /*f550*/  VIADD R18, R6, 0x1 ;  /* 0x0000000106127836 */ /* 0x000fe20000000000 */
[----:B------:R-:W-:Y:S04]  /*f560*/  BSSY B1, `(.L_x_95) ;  /* 0x00000cf000017945 */ /* 0x000fe80003800000 */
[----:B------:R-:W-:-:S04]  /*f570*/  ISETP.NE.AND P0, PT, R18, 0x2, PT ;  /* 0x000000021200780c */ /* 0x000fc80003f05270 */
[----:B------:R-:W-:Y:S02]  /*f580*/  SEL R18, R18, RZ, P0 ;  /* 0x000000ff12127207 */ /* 0x000fe40000000000 */
[----:B--2---:R-:W-:Y:S02]  /*f590*/  ISETP.NE.AND P1, PT, R2, RZ, PT ;  /* 0x000000ff0200720c */ /* 0x004fe40003f25270 */
[----:B------:R-:W-:-:S04]  /*f5a0*/  SEL R2, RZ, 0x1, P0 ;  /* 0x00000001ff027807 */ /* 0x000fc80000000000 */
[----:B------:R-:W-:-:S05]  /*f5b0*/  LOP3.LUT R9, R7, R2, RZ, 0x3c, !PT ;  /* 0x0000000207097212 */ /* 0x000fca00078e3cff */
[----:B------:R2:W-:Y:S02]  /*f5c0*/  STL [R1], R9 ;  /* 0x0000000901007387 */ /* 0x0005e40000100800 */
[----:B------:R-:W-:Y:S05]  /*f5d0*/  @!P1 BRA `(.L_x_96) ;  /* 0x0000000c001c9947 */ /* 0x000fea0003800000 */
[----:B------:R-:W3:Y:S01]  /*f5e0*/  LDL R3, [R1+0x10] ;  /* 0x0000100001037983 */ /* 0x000ee20000100800 */
[----:B0-----:R-:W-:Y:S01]  /*f5f0*/  VIADD R8, R0, 0xffffffff ;  /* 0xffffffff00087836 */ /* 0x001fe20000000000 */
[----:B---3--:R-:W-:-:S13]  /*f600*/  ISETP.NE.AND P1, PT, R3, RZ, PT ;  /* 0x000000ff0300720c */ /* 0x008fda0003f25270 */
[----:B------:R-:W-:Y:S05]  /*f610*/  @!P1 BRA `(.L_x_97) ;  /* 0x0000000000509947 */ /* 0x000fea0003800000 */
[----:B------:R-:W3:Y:S01]  /*f620*/  LDL R11, [R1+0x8] ;  /* 0x00000800010b7983 */ /* 0x000ee20000100800 */
[----:B-1----:R-:W0:Y:S01]  /*f630*/  LDC R5, c[0x0][0x43c] ;  /* 0x00010f00ff057b82 */ /* 0x002e220000000800 */
[----:B------:R-:W-:Y:S01]  /*f640*/  ULDC.64 UR4, c[0x0][0x428] ;  /* 0x00010a0000047ab9 */ /* 0x000fe20000000a00 */
[----:B------:R-:W-:Y:S01]  /*f650*/  ULDC.64 UR6, c[0x0][0x208] ;  /* 0x0000820000067ab9 */ /* 0x000fe20000000a00 */
[----:B0-----:R-:W-:-:S13]  /*f660*/  ISETP.NE.AND P0, PT, R5, 0x1, PT ;  /* 0x000000010500780c */ /* 0x001fda0003f05270 */
[----:B------:R-:W0:Y:S02]  /*f670*/  @P0 LDC.64 R2, c[0x0][0x440] ;  /* 0x00011000ff020b82 */ /* 0x000e240000000a00 */
[----:B0-----:R-:W-:-:S04]  /*f680*/  @P0 IMAD.HI.U32 R4, R8, R2, RZ ;  /* 0x0000000208040227 */ /* 0x001fc800078e00ff */
[----:B------:R-:W-:Y:S01]  /*f690*/  IMAD.MOV.U32 R2, RZ, RZ, R8 ;  /* 0x000000ffff027224 */ /* 0x000fe200078e0008 */
[----:B------:R-:W-:-:S05]  /*f6a0*/  @P0 SHF.R.U32.HI R2, RZ, R3, R4 ;  /* 0x00000003ff020219 */ /* 0x000fca0000011604 */
[----:B------:R-:W-:-:S04]  /*f6b0*/  IMAD.MOV R3, RZ, RZ, -R2 ;  /* 0x000000ffff037224 */ /* 0x000fc800078e0a02 */
[----:B------:R-:W-:Y:S01]  /*f6c0*/  IMAD R8, R5, R3, R8 ;  /* 0x0000000305087224 */ /* 0x000fe200078e0208 */
[----:B------:R-:W-:-:S03]  /*f6d0*/  SHF.R.S32.HI R3, RZ, 0x1f, R2 ;  /* 0x0000001fff037819 */ /* 0x000fc60000011402 */
[----:B------:R-:W-:-:S04]  /*f6e0*/  IMAD.WIDE.U32 R2, R19, UR4, R2 ;  /* 0x0000000413027c25 */ /* 0x000fc8000f8e0002 */
[----:B---3--:R-:W-:-:S04]  /*f6f0*/  IMAD R4, R11, UR4, RZ ;  /* 0x000000040b047c24 */ /* 0x008fc8000f8e02ff */
[----:B------:R-:W-:Y:S01]  /*f700*/  IMAD R4, R19, UR5, R4 ;  /* 0x0000000513047c24 */ /* 0x000fe2000f8e0204 */
[----:B------:R-:W-:-:S03]  /*f710*/  ULDC.64 UR4, c[0x0][0x418] ;  /* 0x0001060000047ab9 */ /* 0x000fc60000000a00 */
[----:B------:R-:W-:Y:S01]  /*f720*/  IMAD.IADD R3, R4, 0x1, R3 ;  /* 0x0000000104037824 */ /* 0x000fe200078e0203 */
[----:B------:R-:W-:-:S04]  /*f730*/  LEA R4, P0, R2, UR4, 0x2 ;  /* 0x0000000402047c11 */ /* 0x000fc8000f8010ff */
[----:B------:R-:W-:-:S05]  /*f740*/  LEA.HI.X R5, R2, UR5, R3, 0x2, P0 ;  /* 0x0000000502057c11 */ /* 0x000fca00080f1403 */
[----:B------:R0:W5:Y:S04]  /*f750*/  LDG.E R4, desc[UR6][R4.64] ;  /* 0x0000000604047981 */ /* 0x000168000c1e1900 */
.L_x_97:
[----:B------:R-:W-:Y:S01]  /*f760*/  LEA R2, R18, UR36, 0x3 ;  /* 0x0000002412027c11 */ /* 0x000fe2000f8e18ff */
[----:B------:R-:W-:Y:S01]  /*f770*/  BSSY B2, `(.L_x_98) ;  /* 0x0000004000027945 */ /* 0x000fe20003800000 */
[----:B------:R-:W-:-:S04]  /*f780*/  SHF.L.U32 R3, R9, 0x1f, RZ ;  /* 0x0000001f09037819 */ /* 0x000fc800000006ff */
[----:B------:R-:W3:Y:S02]  /*f790*/  SYNCS.PHASECHK.TRANS64.TRYWAIT P0, [R2+URZ+0x38840], R3 ;  /* 0x03884003020075a7 */ /* 0x000ee4000800017f */
[----:B---3--:R-:W-:Y:S05]  /*f7a0*/  @!P0 BRA `(.L_x_99) ;  /* 0x0000002400788947 */ /* 0x008fea0003800000 */
.L_x_168:
[----:B------:R-:W-:Y:S05]  /*f7b0*/  BSYNC B2 ;  /* 0x0000000000027941 */ /* 0x000fea0003800000 */
.L_x_98:
[----:B01----:R-:W0:Y:S01]  /*f7c0*/  S2R R5, SR_TID.X ;  /* 0x0000000000057919 */ /* 0x003e220000002100 */
[----:B------:R-:W-:Y:S01]  /*f7d0*/  BSSY B2, `(.L_x_100) ;  /* 0x000000b000027945 */ /* 0x000fe20003800000 */
[----:B0-----:R-:W-:-:S04]  /*f7e0*/  LOP3.LUT R5, R5, 0x7f, RZ, 0xc0, !PT ;  /* 0x0000007f05057812 */ /* 0x001fc800078ec0ff */
[----:B------:R-:W-:-:S13]  /*f7f0*/  ISETP.NE.AND P1, PT, R5, RZ, PT ;  /* 0x000000ff0500720c */ /* 0x000fda0003f25270 */
[----:B------:R-:W-:Y:S05]  /*f800*/  @P1 BRA `(.L_x_101) ;  /* 0x00000000001c1947 */ /* 0x000fea0003800000 */
[----:B------:R-:W0:Y:S01]  /*f810*/  S2R R5, SR_TID.X ;  /* 0x0000000000057919 */ /* 0x000e220000002100 */
[----:B---3--:R-:W-:-:S04]  /*f820*/  IMAD.MOV.U32 R3, RZ, RZ, 0xa000 ;  /* 0x0000a000ff037424 */ /* 0x008fc800078e00ff */
[----:B------:R1:W-:Y:S01]  /*f830*/  SYNCS.ARRIVE.TRANS64 RZ, [R2+URZ+0x38830], R3 ;  /* 0x0388300302ff79a7 */ /* 0x0003e2000800003f */
[----:B0-----:R-:W-:-:S04]  /*f840*/  LOP3.LUT R5, R5, 0x1f, RZ, 0xc0, !PT ;  /* 0x0000001f05057812 */ /* 0x001fc800078ec0ff */
[----:B------:R-:W-:-:S13]  /*f850*/  ISETP.NE.AND P0, PT, R5, RZ, PT ;  /* 0x000000ff0500720c */ /* 0x000fda0003f05270 */
[----:B-1----:R-:W-:Y:S05]  /*f860*/  @!P0 BRA `(.L_x_101) ;  /* 0x0000000000048947 */ /* 0x002fea0003800000 */
[----:B------:R-:W-:Y:S01]  /*f870*/  BPT.TRAP 0x1 ;  /* 0x000000040000795c */ /* 0x000fe20000300000 */
.L_x_101:
[----:B------:R-:W-:Y:S05]  /*f880*/  BSYNC B2 ;  /* 0x0000000000027941 */ /* 0x000fea0003800000 */
.L_x_100:
[----:B------:R-:W-:Y:S01]  /*f890*/  IMAD.MOV.U32 R11, RZ, RZ, RZ ;  /* 0x000000ffff0b7224 */ /* 0x000fe200078e00ff */
[----:B------:R-:W-:Y:S01]  /*f8a0*/  UIADD3 UR4, UP0, UR38, 0x370, URZ ;  /* 0x0000037026047890 */ /* 0x000fe2000ff1e03f */
[C---:B---3--:R-:W-:Y:S01]  /*f8b0*/  IMAD R3, R18.reuse, 0x8, R10 ;  /* 0x0000000812037824 */ /* 0x048fe200078e020a */
[----:B------:R-:W-:Y:S01]  /*f8c0*/  PLOP3.LUT P0, PT, PT, PT, PT, 0x80, 0x0 ;  /* 0x000000000000781c */ /* 0x000fe20003f0f070 */
[----:B------:R-:W-:Y:S01]  /*f8d0*/  IMAD R5, R18, 0xa000, R12 ;  /* 0x0000a00012057824 */ /* 0x000fe200078e020c */
[----:B------:R-:W-:Y:S01]  /*f8e0*/  R2UR UR10, R11 ;  /* 0x000000000b0a72ca */ /* 0x000fe200000e0000 */
[----:B------:R-:W-:Y:S01]  /*f8f0*/  VIADD R3, R3, 0x30 ;  /* 0x0000003003037836 */ /* 0x000fe20000000000 */
[----:B------:R-:W-:Y:S01]  /*f900*/  UIADD3.X UR5, URZ, UR39, URZ, UP0, !UPT ;  /* 0x000000273f057290 */ /* 0x000fe200087fe43f */
[----:B------:R-:W-:Y:S01]  /*f910*/  IMAD R2, R8, 0x50, RZ ;  /* 0x0000005008027824 */ /* 0x000fe200078e02ff */
[----:B------:R-:W-:Y:S01]  /*f920*/  UMOV UR6, 0x0 ;  /* 0x0000000000067882 */ /* 0x000fe20000000000 */
[----:B--2---:R-:W-:Y:S01]  /*f930*/  VIADD R9, R5, 0x24400 ;  /* 0x0002440005097836 */ /* 0x004fe20000000000 */
[----:B------:R-:W-:-:S09]  /*f940*/  UMOV UR7, 0x14f00000 ;  /* 0x14f0000000077882 */ /* 0x000fd20000000000 */
.L_x_102:
        /* <DEDUP_REMOVED lines=16> */
.L_x_103:
        /* <DEDUP_REMOVED lines=16> */
.L_x_104:
        /* <DEDUP_REMOVED lines=10> */
[----:B------:R-:W-:Y:S01]  /*fbf0*/  MOV R13, 0xc0 ;  /* 0x000000c0000d7802 */ /* 0x000fe20000000f00 */
[----:B------:R-:W-:Y:S01]  /*fc00*/  VIADD R5, R5, 0x2bc00 ;  /* 0x0002bc0005057836 */ /* 0x000fe20000000000 */
[----:B------:R-:W-:Y:S01]  /*fc10*/  PLOP3.LUT P0, PT, PT, PT, PT, 0x80, 0x0 ;  /* 0x000000000000781c */ /* 0x000fe20003f0f070 */
[----:B------:R-:W-:Y:S01]  /*fc20*/  UMOV UR6, 0x0 ;  /* 0x0000000000067882 */ /* 0x000fe20000000000 */
[----:B------:R-:W-:Y:S01]  /*fc30*/  R2UR UR10, R13 ;  /* 0x000000000d0a72ca */ /* 0x000fe200000e0000 */
[----:B------:R-:W-:-:S14]  /*fc40*/  UMOV UR7, 0x14f00000 ;  /* 0x14f0000000077882 */ /* 0x000fdc0000000000 */
.L_x_105:
        /* <DEDUP_REMOVED lines=10> */
[----:B------:R-:W-:Y:S01]  /*fcf0*/  SHF.L.U32 R7, R7, 0x1f, RZ ;  /* 0x0000001f07077819 */ /* 0x000fe200000006ff */
[----:B------:R-:W-:Y:S01]  /*fd00*/  IMAD R5, R6, 0x8, R10 ;  /* 0x0000000806057824 */ /* 0x000fe200078e020a */
[----:B------:R-:W-:Y:S03]  /*fd10*/  BSSY B2, `(.L_x_106) ;  /* 0x0000003000027945 */ /* 0x000fe60003800000 */
[----:B------:R-:W0:Y:S02]  /*fd20*/  SYNCS.PHASECHK.TRANS64.TRYWAIT P0, [R5+URZ+0x60], R7 ;  /* 0x00006007050075a7 */ /* 0x000e24000800017f */
[----:B0-----:R-:W-:Y:S05]  /*fd30*/  @!P0 BRA `(.L_x_107) ;  /* 0x0000002000288947 */ /* 0x001fea0003800000 */
.L_x_169:
[----:B------:R-:W-:Y:S05]  /*fd40*/  BSYNC B2 ;  /* 0x0000000000027941 */ /* 0x000fea0003800000 */
.L_x_106:
[----:B------:R-:W-:Y:S01]  /*fd50*/  BSSY B2, `(.L_x_108) ;  /* 0x000000b000027945 */ /* 0x000fe20003800000 */
[----:B------:R-:W-:Y:S02]  /*fd60*/  IMAD.MOV.U32 R2, RZ, RZ, 0x0 ;  /* 0x00000000ff027424 */ /* 0x000fe400078e00ff */
[----:B------:R-:W-:Y:S01]  /*fd70*/  IMAD.MOV.U32 R3, RZ, RZ, 0x14f00000 ;  /* 0x14f00000ff037424 */ /* 0x000fe200078e00ff */
[----:B------:R-:W-:Y:S06]  /*fd80*/  @P1 BRA `(.L_x_109) ;  /* 0x00000000001c1947 */ /* 0x000fec0003800000 */
[----:B------:R-:W1:Y:S01]  /*fd90*/  S2R R9, SR_TID.X ;  /* 0x0000000000097919 */ /* 0x000e620000002100 */
[----:B0-----:R-:W-:-:S04]  /*fda0*/  IMAD.MOV.U32 R7, RZ, RZ, 0xa000 ;  /* 0x0000a000ff077424 */ /* 0x001fc800078e00ff */
[----:B------:R2:W-:Y:S01]  /*fdb0*/  SYNCS.ARRIVE.TRANS64 RZ, [R5+URZ+0x50], R7 ;  /* 0x0000500705ff79a7 */ /* 0x0005e2000800003f */
[----:B-1----:R-:W-:-:S04]  /*fdc0*/  LOP3.LUT R9, R9, 0x1f, RZ, 0xc0, !PT ;  /* 0x0000001f09097812 */ /* 0x002fc800078ec0ff */
[----:B------:R-:W-:-:S13]  /*fdd0*/  ISETP.NE.AND P0, PT, R9, RZ, PT ;  /* 0x000000ff0900720c */ /* 0x000fda0003f05270 */
[----:B--2---:R-:W-:Y:S05]  /*fde0*/  @!P0 BRA `(.L_x_109) ;  /* 0x0000000000048947 */ /* 0x004fea0003800000 */
[----:B------:R-:W-:Y:S01]  /*fdf0*/  BPT.TRAP 0x1 ;  /* 0x000000040000795c */ /* 0x000fe20000300000 */
.L_x_109:
[----:B------:R-:W-:Y:S05]  /*fe00*/  BSYNC B2 ;  /* 0x0000000000027941 */ /* 0x000fea0003800000 */
.L_x_108:
[----:B0-----:R-:W2:Y:S01]  /*fe10*/  LDL.LU R7, [R1+0x4] ;  /* 0x0000040001077983 */ /* 0x001ea20000300800 */
        /* <DEDUP_REMOVED lines=10> */
.L_x_110:
        /* <DEDUP_REMOVED lines=15> */
.L_x_111:
        /* <DEDUP_REMOVED lines=15> */
.L_x_112:
        /* <DEDUP_REMOVED lines=15> */
.L_x_113:
        /* <DEDUP_REMOVED lines=12> */
.L_x_96:
[----:B------:R-:W-:Y:S05]  /*10250*/  BSYNC B1 ;  /* 0x0000000000017941 */ /* 0x000fea0003800000 */
.L_x_95:
[C---:B------:R-:W-:Y:S01]  /*10260*/  ISETP.GT.AND P0, PT, R0.reuse, 0x1, PT ;  /* 0x000000010000780c */ /* 0x040fe20003f04270 */
[----:B------:R-:W-:-:S12]  /*10270*/  VIADD R0, R0, 0xfffffffe ;  /* 0xfffffffe00007836 */ /* 0x000fd80000000000 */
[----:B------:R-:W-:Y:S05]  /*10280*/  @P0 BRA `(.L_x_114) ;  /* 0xffffffe400640947 */ /* 0x000fea000383ffff */
.L_x_75:
[----:B------:R-:W-:Y:S05]  /*10290*/  BSYNC B0 ;  /* 0x0000000000007941 */ /* 0x000fea0003800000 */
.L_x_54:
[----:B---3--:R-:W3:Y:S01]  /*102a0*/  LDL.LU R0, [R1+0xc] ;  /* 0x00000c0001007983 */ /* 0x008ee20000300800 */
[----:B------:R-:W-:Y:S01]  /*102b0*/  BSSY B0, `(.L_x_115) ;  /* 0x0000059000007945 */ /* 0x000fe20003800000 */
[----:B---3--:R-:W-:-:S13]  /*102c0*/  ISETP.NE.AND P0, PT, R0, RZ, PT ;  /* 0x000000ff0000720c */ /* 0x008fda0003f05270 */
[----:B------:R-:W-:Y:S05]  /*102d0*/  @!P0 BRA `(.L_x_116) ;  /* 0x0000000400588947 */ /* 0x000fea0003800000 */
[----:B0-2---:R-:W2:Y:S01]  /*102e0*/  LDL R3, [R1] ;  /* 0x0000000001037983 */ /* 0x005ea20000100800 */
[----:B------:R-:W-:Y:S01]  /*102f0*/  LEA R2, R18, UR36, 0x3 ;  /* 0x0000002412027c11 */ /* 0x000fe2000f8e18ff */
[----:B------:R-:W-:Y:S01]  /*10300*/  BSSY B1, `(.L_x_117) ;  /* 0x0000007000017945 */ /* 0x000fe20003800000 */
[----:B------:R-:W0:Y:S02]  /*10310*/  S2R R0, SR_TID.X ;  /* 0x0000000000007919 */ /* 0x000e240000002100 */
[----:B0-----:R-:W-:-:S04]  /*10320*/  LOP3.LUT R0, R0, 0x7f, RZ, 0xc0, !PT ;  /* 0x0000007f00007812 */ /* 0x001fc800078ec0ff */
[----:B------:R-:W-:Y:S02]  /*10330*/  ISETP.NE.AND P1, PT, R0, RZ, PT ;  /* 0x000000ff0000720c */ /* 0x000fe40003f25270 */
[----:B--2---:R-:W-:-:S04]  /*10340*/  SHF.L.U32 R3, R3, 0x1f, RZ ;  /* 0x0000001f03037819 */ /* 0x004fc800000006ff */
[----:B------:R-:W0:Y:S02]  /*10350*/  SYNCS.PHASECHK.TRANS64.TRYWAIT P0, [R2+URZ+0x38860], R3 ;  /* 0x03886003020075a7 */ /* 0x000e24000800017f */
[----:B0-----:R-:W-:Y:S05]  /*10360*/  @!P0 BRA `(.L_x_118) ;  /* 0x0000001800b08947 */ /* 0x001fea0003800000 */
.L_x_170:
[----:B------:R-:W-:Y:S05]  /*10370*/  BSYNC B1 ;  /* 0x0000000000017941 */ /* 0x000fea0003800000 */
.L_x_117:
[----:B------:R-:W-:Y:S04]  /*10380*/  BSSY B1, `(.L_x_119) ;  /* 0x0000009000017945 */ /* 0x000fe80003800000 */
[----:B------:R-:W-:Y:S05]  /*10390*/  @P1 BRA `(.L_x_120) ;  /* 0x00000000001c1947 */ /* 0x000fea0003800000 */
[----:B------:R-:W2:Y:S01]  /*103a0*/  S2R R0, SR_TID.X ;  /* 0x0000000000007919 */ /* 0x000ea20000002100 */
[----:B0-----:R-:W-:-:S04]  /*103b0*/  IMAD.MOV.U32 R3, RZ, RZ, 0xa000 ;  /* 0x0000a000ff037424 */ /* 0x001fc800078e00ff */
[----:B------:R3:W-:Y:S01]  /*103c0*/  SYNCS.ARRIVE.TRANS64 RZ, [R2+URZ+0x38850], R3 ;  /* 0x0388500302ff79a7 */ /* 0x0007e2000800003f */
[----:B--2---:R-:W-:-:S04]  /*103d0*/  LOP3.LUT R0, R0, 0x1f, RZ, 0xc0, !PT ;  /* 0x0000001f00007812 */ /* 0x004fc800078ec0ff */
[----:B------:R-:W-:-:S13]  /*103e0*/  ISETP.NE.AND P0, PT, R0, RZ, PT ;  /* 0x000000ff0000720c */ /* 0x000fda0003f05270 */
[----:B---3--:R-:W-:Y:S05]  /*103f0*/  @!P0 BRA `(.L_x_120) ;  /* 0x0000000000048947 */ /* 0x008fea0003800000 */
[----:B------:R-:W-:Y:S01]  /*10400*/  BPT.TRAP 0x1 ;  /* 0x000000040000795c */ /* 0x000fe20000300000 */
.L_x_120:
[----:B------:R-:W-:Y:S05]  /*10410*/  BSYNC B1 ;  /* 0x0000000000017941 */ /* 0x000fea0003800000 */
.L_x_119:
[----:B------:R-:W2:Y:S01]  /*10420*/  LDL R0, [R1+0x4] ;  /* 0x0000040001007983 */ /* 0x000ea20000100800 */
[----:B------:R-:W-:Y:S01]  /*10430*/  IMAD R12, R18, 0xa000, R12 ;  /* 0x0000a000120c7824 */ /* 0x000fe200078e020c */
[----:B------:R-:W-:Y:S01]  /*10440*/  UIADD3 UR4, UP0, UR38, 0x470, URZ ;  /* 0x0000047026047890 */ /* 0x000fe2000ff1e03f */
[----:B------:R-:W-:Y:S01]  /*10450*/  PLOP3.LUT P0, PT, PT, PT, PT, 0x80, 0x0 ;  /* 0x000000000000781c */ /* 0x000fe20003f0f070 */
[----:B0-----:R-:W-:Y:S01]  /*10460*/  VIADD R2, R2, 0x38850 ;  /* 0x0003885002027836 */ /* 0x001fe20000000000 */
[----:B------:R-:W-:Y:S01]  /*10470*/  UMOV UR6, 0x0 ;  /* 0x0000000000067882 */ /* 0x000fe20000000000 */
[----:B------:R-:W-:Y:S01]  /*10480*/  VIADD R3, R12, 0x400 ;  /* 0x000004000c037836 */ /* 0x000fe20000000000 */
[----:B------:R-:W-:Y:S01]  /*10490*/  UIADD3.X UR5, URZ, UR39, URZ, UP0, !UPT ;  /* 0x000000273f057290 */ /* 0x000fe200087fe43f */
[----:B------:R-:W-:Y:S01]  /*104a0*/  UMOV UR7, 0x14f00000 ;  /* 0x14f0000000077882 */ /* 0x000fe20000000000 */
[----:B------:R-:W-:Y:S01]  /*104b0*/  UMOV UR10, URZ ;  /* 0x0000003f000a7c82 */ /* 0x000fe20008000000 */
[----:B--2---:R-:W-:-:S09]  /*104c0*/  IMAD R0, R0, 0x50, RZ ;  /* 0x0000005000007824 */ /* 0x004fd200078e02ff */
.L_x_121:
        /* <DEDUP_REMOVED lines=10> */
[----:B------:R-:W-:Y:S01]  /*10570*/  PLOP3.LUT P0, PT, PT, PT, PT, 0x80, 0x0 ;  /* 0x000000000000781c */ /* 0x000fe20003f0f070 */
[----:B------:R-:W-:Y:S01]  /*10580*/  VIADD R3, R12, 0x2c00 ;  /* 0x00002c000c037836 */ /* 0x000fe20000000000 */
[----:B------:R-:W-:Y:S01]  /*10590*/  UMOV UR6, 0x0 ;  /* 0x0000000000067882 */ /* 0x000fe20000000000 */
[----:B------:R-:W-:Y:S01]  /*105a0*/  UMOV UR7, 0x14f00000 ;  /* 0x14f0000000077882 */ /* 0x000fe20000000000 */
[----:B------:R-:W-:-:S09]  /*105b0*/  UMOV UR10, 0x40 ;  /* 0x00000040000a7882 */ /* 0x000fd20000000000 */
.L_x_122:
        /* <DEDUP_REMOVED lines=15> */
.L_x_123:
        /* <DEDUP_REMOVED lines=15> */
.L_x_124:
        /* <DEDUP_REMOVED lines=9> */
[----:B---3--:R-:W-:Y:S05]  /*10830*/  @P0 BRA.U.ANY `(.L_x_124) ;  /* 0xfffffffd00d80947 */ /* 0x008fea000393ffff */
.L_x_116:
[----:B------:R-:W-:Y:S05]  /*10840*/  BSYNC B0 ;  /* 0x0000000000007941 */ /* 0x000fea0003800000 */
.L_x_115:
[----:B-1----:R-:W3:Y:S01]  /*10850*/  LDL.LU R5, [R1+0x28] ;  /* 0x0000280001057983 */ /* 0x002ee20000300800 */
[----:B------:R-:W-:Y:S01]  /*10860*/  VIADD R18, R18, 0x1 ;  /* 0x0000000112127836 */ /* 0x000fe20000000000 */
[----:B------:R-:W-:Y:S02]  /*10870*/  ULDC UR4, c[0x0][0xc34] ;  /* 0x00030d0000047ab9 */ /* 0x000fe40000000800 */
[----:B0-----:R-:W4:Y:S04]  /*10880*/  LDL.LU R4, [R1] ;  /* 0x0000000001047983 */ /* 0x001f280000300800 */
[----:B--2---:R-:W2:Y:S01]  /*10890*/  LDL.LU R3, [R1+0x30] ;  /* 0x0000300001037983 */ /* 0x004ea20000300800 */
[----:B------:R-:W-:-:S04]  /*108a0*/  ISETP.NE.AND P0, PT, R18, 0x2, PT ;  /* 0x000000021200780c */ /* 0x000fc80003f05270 */
[----:B------:R-:W-:Y:S02]  /*108b0*/  SEL R0, RZ, 0x1, P0 ;  /* 0x00000001ff007807 */ /* 0x000fe40000000000 */
[----:B------:R-:W-:Y:S01]  /*108c0*/  SEL R18, R18, RZ, P0 ;  /* 0x000000ff12127207 */ /* 0x000fe20000000000 */
[----:B---3--:R-:W-:Y:S01]  /*108d0*/  VIADD R5, R5, UR37 ;  /* 0x0000002505057c36 */ /* 0x008fe20008000000 */
[----:B----4-:R-:W-:-:S04]  /*108e0*/  LOP3.LUT R4, R4, R0, RZ, 0x3c, !PT ;  /* 0x0000000004047212 */ /* 0x010fc800078e3cff */
[----:B------:R1:W-:Y:S01]  /*108f0*/  STL [R1+0x28], R5 ;  /* 0x0000280501007387 */ /* 0x0003e20000100800 */
[----:B------:R-:W-:Y:S01]  /*10900*/  ISETP.GE.AND P1, PT, R5, UR4, PT ;  /* 0x0000000405007c0c */ /* 0x000fe2000bf26270 */
[----:B--2---:R-:W-:-:S05]  /*10910*/  VIADD R3, R3, 0x1 ;  /* 0x0000000103037836 */ /* 0x004fca0000000000 */
[----:B------:R1:W-:Y:S04]  /*10920*/  STL [R1+0x30], R3 ;  /* 0x0000300301007387 */ /* 0x0003e80000100800 */
[----:B------:R1:W-:Y:S03]  /*10930*/  STL [R1], R4 ;  /* 0x0000000401007387 */ /* 0x0003e60000100800 */
[----:B------:R-:W-:Y:S05]  /*10940*/  @!P1 BRA `(.L_x_125) ;  /* 0xffffffb400d89947 */ /* 0x000fea000383ffff */
[----:B------:R-:W-:-:S07]  /*10950*/  LOP3.LUT R2, R3, 0x1, RZ, 0xc, !PT ;  /* 0x0000000103027812 */ /* 0x000fce00078e0cff */
.L_x_38:
[----:B01----:R-:W0:Y:S01]  /*10960*/  S2R R3, SR_CgaCtaId ;  /* 0x0000000000037919 */ /* 0x003e220000008800 */
[----:B------:R-:W-:Y:S01]  /*10970*/  MOV R0, 0x400 ;  /* 0x0000040000007802 */ /* 0x000fe20000000f00 */
[----:B------:R-:W-:Y:S03]  /*10980*/  BSSY B0, `(.L_x_126) ;  /* 0x0000005000007945 */ /* 0x000fe60003800000 */
[----:B0-----:R-:W-:Y:S02]  /*10990*/  LEA R0, R3, R0, 0x18 ;  /* 0x0000000003007211 */ /* 0x001fe400078ec0ff */
[----:B------:R-:W-:-:S04]  /*109a0*/  SHF.L.U32 R3, R2, 0x1f, RZ ;  /* 0x0000001f02037819 */ /* 0x000fc800000006ff */
[----:B------:R-:W0:Y:S02]  /*109b0*/  SYNCS.PHASECHK.TRANS64.TRYWAIT P0, [R0+URZ+0x38820], R3 ;  /* 0x03882003000075a7 */ /* 0x000e24000800017f */
[----:B0-----:R-:W-:Y:S05]  /*109c0*/  @!P0 BRA `(.L_x_127) ;  /* 0x00000014002c8947 */ /* 0x001fea0003800000 */
.L_x_171:
[----:B------:R-:W-:Y:S05]  /*109d0*/  BSYNC B0 ;  /* 0x0000000000007941 */ /* 0x000fea0003800000 */
.L_x_126:
[----:B------:R-:W-:-:S03]  /*109e0*/  UMOV UR4, 0xffffffff ;  /* 0xffffffff00047882 */ /* 0x000fc60000000000 */
[----:B------:R-:W-:Y:S05]  /*109f0*/  BRA.DIV UR4, `(.L_x_128) ;  /* 0x0000001604347947 */ /* 0x000fea000b800000 */
[----:B------:R-:W1:Y:S02]  /*10a00*/  S2R R2, SR_TID.X ;  /* 0x0000000000027919 */ /* 0x000e640000002100 */
[----:B-1----:R-:W-:-:S04]  /*10a10*/  SHF.R.U32.HI R2, RZ, 0x5, R2 ;  /* 0x00000005ff027819 */ /* 0x002fc80000011602 */
[----:B------:R-:W-:-:S05]  /*10a20*/  LOP3.LUT R2, R2, 0x3, RZ, 0xc0, !PT ;  /* 0x0000000302027812 */ /* 0x000fca00078ec0ff */
[----:B------:R1:W2:Y:S02]  /*10a30*/  SHFL.IDX PT, R14, R2, RZ, 0x1f ;  /* 0x00001fff020e7589 */ /* 0x0002a400000e0000 */
.L_x_174:
[----:B--2---:R-:W-:Y:S01]  /*10a40*/  ISETP.NE.AND P0, PT, R14, RZ, PT ;  /* 0x000000ff0e00720c */ /* 0x004fe20003f05270 */
[----:B------:R-:W-:-:S12]  /*10a50*/  BSSY B0, `(.L_x_129) ;  /* 0x0000027000007945 */ /* 0x000fd80003800000 */
[----:B------:R-:W-:Y:S05]  /*10a60*/  @P0 BRA `(.L_x_130) ;  /* 0x0000000000940947 */ /* 0x000fea0003800000 */
[----:B------:R-:W-:-:S03]  /*10a70*/  UMOV UR4, 0xffffffff ;  /* 0xffffffff00047882 */ /* 0x000fc60000000000 */
[----:B------:R-:W-:Y:S05]  /*10a80*/  BRA.DIV UR4, `(.L_x_131) ;  /* 0x0000001604447947 */ /* 0x000fea000b800000 */
[----:B------:R-:W-:-:S13]  /*10a90*/  ELECT P6, URZ, PT ;  /* 0x00000000003f782f */ /* 0x000fda00038c0000 */
.L_x_177:
[----:B------:R-:W-:Y:S05]  /*10aa0*/  @!P6 BRA `(.L_x_130) ;  /* 0x000000000084e947 */ /* 0x000fea0003800000 */
[----:B-1----:R-:W2:Y:S02]  /*10ab0*/  LDL R2, [R1+0x34] ;  /* 0x0000340001027983 */ /* 0x002ea40000100800 */
[----:B--2---:R-:W-:-:S13]  /*10ac0*/  R2UR UR4, R2 ;  /* 0x00000000020472ca */ /* 0x004fda00000e0000 */
[----:B------:R-:W-:-:S06]  /*10ad0*/  ULOP3.LUT UR4, UR4, 0x2, URZ, 0xfc, !UPT ;  /* 0x0000000204047892 */ /* 0x000fcc000f8efc3f */
[----:B------:R-:W-:-:S05]  /*10ae0*/  IMAD.U32 R2, RZ, RZ, UR4 ;  /* 0x00000004ff027e24 */ /* 0x000fca000f8e00ff */
[----:B------:R-:W-:-:S13]  /*10af0*/  ISETP.NE.AND P2, PT, R2, 0x3, PT ;  /* 0x000000030200780c */ /* 0x000fda0003f45270 */
[----:B------:R-:W-:Y:S05]  /*10b00*/  @!P2 BRA `(.L_x_132) ;  /* 0x000000000004a947 */ /* 0x000fea0003800000 */
[----:B------:R-:W-:Y:S01]  /*10b10*/  BPT.TRAP 0x1 ;  /* 0x000000040000795c */ /* 0x000fe20000300000 */
.L_x_132:
[----:B------:R-:W2:Y:S01]  /*10b20*/  LDL.LU R7, [R1] ;  /* 0x0000000001077983 */ /* 0x000ea20000300800 */
[----:B0-----:R-:W-:Y:S02]  /*10b30*/  VIADD R3, R0, 0x38840 ;  /* 0x0003884000037836 */ /* 0x001fe40000000000 */
[C---:B------:R-:W-:Y:S02]  /*10b40*/  VIADD R2, R18.reuse, 0x1 ;  /* 0x0000000112027836 */ /* 0x040fe40000000000 */
[----:B------:R-:W-:-:S03]  /*10b50*/  IMAD R6, R18, 0x8, R3 ;  /* 0x0000000812067824 */ /* 0x000fc600078e0203 */
[----:B------:R-:W-:-:S04]  /*10b60*/  ISETP.NE.AND P1, PT, R2, 0x2, PT ;  /* 0x000000020200780c */ /* 0x000fc80003f25270 */
[----:B------:R-:W-:Y:S02]  /*10b70*/  SEL R4, RZ, 0x1, P1 ;  /* 0x00000001ff047807 */ /* 0x000fe40000800000 */
[C---:B--2---:R-:W-:Y:S02]  /*10b80*/  SHF.L.U32 R5, R7.reuse, 0x1f, RZ ;  /* 0x0000001f07057819 */ /* 0x044fe400000006ff */
[----:B------:R-:W-:Y:S02]  /*10b90*/  LOP3.LUT R7, R7, R4, RZ, 0x3c, !PT ;  /* 0x0000000407077212 */ /* 0x000fe400078e3cff */
[----:B------:R-:W0:Y:S01]  /*10ba0*/  SYNCS.PHASECHK.TRANS64.TRYWAIT P0, [R6+URZ], R5 ;  /* 0x00000005060075a7 */ /* 0x000e22000800017f */
[----:B------:R-:W-:Y:S02]  /*10bb0*/  SEL R4, R2, RZ, P1 ;  /* 0x000000ff02047207 */ /* 0x000fe40000800000 */
[----:B------:R-:W-:-:S03]  /*10bc0*/  SHF.L.U32 R2, R7, 0x1f, RZ ;  /* 0x0000001f07027819 */ /* 0x000fc600000006ff */
[----:B------:R-:W-:Y:S01]  /*10bd0*/  IMAD R3, R4, 0x8, R3 ;  /* 0x0000000804037824 */ /* 0x000fe200078e0203 */
[----:B0-----:R-:W-:Y:S06]  /*10be0*/  @!P0 BRA `(.L_x_133) ;  /* 0x00000014000c8947 */ /* 0x001fec0003800000 */
.L_x_178:
[----:B------:R-:W1:Y:S02]  /*10bf0*/  SYNCS.PHASECHK.TRANS64.TRYWAIT P0, [R3+URZ], R2 ;  /* 0x00000002030075a7 */ /* 0x000e64000800017f */
[----:B-1----:R-:W-:Y:S05]  /*10c00*/  @!P0 BRA `(.L_x_134) ;  /* 0x0000001400188947 */ /* 0x002fea0003800000 */
.L_x_179:
[----:B------:R-:W-:Y:S05]  /*10c10*/  @!P2 BRA `(.L_x_135) ;  /* 0x000000000004a947 */ /* 0x000fea0003800000 */
[----:B------:R-:W-:Y:S01]  /*10c20*/  BPT.TRAP 0x1 ;  /* 0x000000040000795c */ /* 0x000fe20000300000 */
.L_x_135:
[----:B-1----:R-:W-:-:S05]  /*10c30*/  IADD3 R3, R0, 0x38860, RZ ;  /* 0x0003886000037810 */ /* 0x002fca0007ffe0ff */
[----:B------:R-:W-:-:S04]  /*10c40*/  IMAD R18, R18, 0x8, R3 ;  /* 0x0000000812127824 */ /* 0x000fc800078e0203 */
[----:B------:R-:W1:Y:S02]  /*10c50*/  SYNCS.PHASECHK.TRANS64.TRYWAIT P0, [R18+URZ], R5 ;  /* 0x00000005120075a7 */ /* 0x000e64000800017f */
[----:B-1----:R-:W-:Y:S05]  /*10c60*/  @!P0 BRA `(.L_x_136) ;  /* 0x0000001400148947 */ /* 0x002fea0003800000 */
.L_x_180:
[----:B------:R-:W-:-:S07]  /*10c70*/  IMAD R3, R4, 0x8, R3 ;  /* 0x0000000804037824 */ /* 0x000fce00078e0203 */
.L_x_137:
[----:B--2---:R2:W3:Y:S02]  /*10c80*/  SYNCS.PHASECHK.TRANS64.TRYWAIT P0, [R3+URZ], R2 ;  /* 0x00000002030075a7 */ /* 0x0044e4000800017f */
[----:B---3--:R-:W-:Y:S05]  /*10c90*/  @!P0 NANOSLEEP.SYNCS 0x989680 ;  /* 0x009896800000895d */ /* 0x008fea0003900000 */
[----:B------:R-:W3:Y:S02]  /*10ca0*/  @!P0 SYNCS.PHASECHK.TRANS64 P0, [R3+URZ], R2 ;  /* 0x00000002030085a7 */ /* 0x000ee4000800007f */
[----:B---3--:R-:W-:Y:S05]  /*10cb0*/  @!P0 BRA `(.L_x_137) ;  /* 0xfffffffc00f08947 */ /* 0x008fea000383ffff */
.L_x_130:
[----:B------:R-:W-:Y:S05]  /*10cc0*/  BSYNC B0 ;  /* 0x0000000000007941 */ /* 0x000fea0003800000 */
.L_x_129:
[----:B------:R-:W-:Y:S05]  /*10cd0*/  EXIT ;  /* 0x000000000000794d */ /* 0x000fea0003800000 */
.L_x_10:
[----:B0-----:R-:W-:-:S04]  /*10ce0*/  IMAD.U32 R3, RZ, RZ, UR36 ;  /* 0x00000024ff037e24 */ /* 0x001fc8000f8e00ff */
[----:B------:R0:W1:Y:S03]  /*10cf0*/  SYNCS.PHASECHK.TRANS64.TRYWAIT P1, [R3+URZ+0x38800], R0 ;  /* 0x03880000030075a7 */ /* 0x000066000802017f */
[----:B-1----:R-:W-:Y:S05]  /*10d00*/  @!P1 NANOSLEEP.SYNCS 0x989680 ;  /* 0x009896800000995d */ /* 0x002fea0003900000 */
[----:B------:R-:W1:Y:S02]  /*10d10*/  @!P1 SYNCS.PHASECHK.TRANS64 P1, [R3+URZ+0x38800], R0 ;  /* 0x03880000030095a7 */ /* 0x000e64000802007f */
[----:B-1----:R-:W-:Y:S05]  /*10d20*/  @!P1 BRA `(.L_x_10) ;  /* 0xfffffffc00ec9947 */ /* 0x002fea000383ffff */
[----:B------:R-:W-:Y:S05]  /*10d30*/  BRA `(.L_x_138) ;  /* 0xffffff0400487947 */ /* 0x000fea000383ffff */
.L_x_14:
[----:B-1----:R1:W2:Y:S02]  /*10d40*/  SYNCS.PHASECHK.TRANS64.TRYWAIT P2, [R0+URZ+0x38830], R3 ;  /* 0x03883003000075a7 */ /* 0x0022a4000804017f */
[----:B--2---:R-:W-:Y:S05]  /*10d50*/  @!P2 NANOSLEEP.SYNCS 0x989680 ;  /* 0x009896800000a95d */ /* 0x004fea0003900000 */
[----:B------:R-:W2:Y:S02]  /*10d60*/  @!P2 SYNCS.PHASECHK.TRANS64 P2, [R0+URZ+0x38830], R3 ;  /* 0x038830030000a5a7 */ /* 0x000ea4000804007f */
[----:B--2---:R-:W-:Y:S05]  /*10d70*/  @!P2 BRA `(.L_x_14) ;  /* 0xfffffffc00f0a947 */ /* 0x004fea000383ffff */
[----:B------:R-:W-:Y:S05]  /*10d80*/  BRA `(.L_x_13) ;  /* 0xffffff0400787947 */ /* 0x000fea000383ffff */
.L_x_19:
[----:B------:R-:W-:-:S13]  /*10d90*/  R2UR UR4, R223 ;  /* 0x00000000df0472ca */ /* 0x000fda00000e0000 */
[----:B-1----:R-:W-:-:S04]  /*10da0*/  IMAD.U32 R4, RZ, RZ, UR4 ;  /* 0x00000004ff047e24 */ /* 0x002fc8000f8e00ff */
[----:B------:R1:W2:Y:S03]  /*10db0*/  SYNCS.PHASECHK.TRANS64.TRYWAIT P2, [R4+URZ+0x38830], R3 ;  /* 0x03883003040075a7 */ /* 0x0002a6000804017f */
[----:B--2---:R-:W-:Y:S05]  /*10dc0*/  @!P2 NANOSLEEP.SYNCS 0x989680 ;  /* 0x009896800000a95d */ /* 0x004fea0003900000 */
[----:B------:R-:W2:Y:S02]  /*10dd0*/  @!P2 SYNCS.PHASECHK.TRANS64 P2, [R4+URZ+0x38830], R3 ;  /* 0x038830030400a5a7 */ /* 0x000ea4000804007f */
[----:B--2---:R-:W-:Y:S05]  /*10de0*/  @!P2 BRA `(.L_x_19) ;  /* 0xfffffffc00e8a947 */ /* 0x004fea000383ffff */
[----:B------:R-:W-:Y:S05]  /*10df0*/  BRA `(.L_x_18) ;  /* 0xffffff4400007947 */ /* 0x000fea000383ffff */
.L_x_23:
[----:B01----:R-:W-:-:S04]  /*10e00*/  IMAD.U32 R3, RZ, RZ, UR4 ;  /* 0x00000004ff037e24 */ /* 0x003fc8000f8e00ff */
[----:B------:R0:W1:Y:S03]  /*10e10*/  SYNCS.PHASECHK.TRANS64.TRYWAIT P2, [R3+URZ+0x38850], R0 ;  /* 0x03885000030075a7 */ /* 0x000066000804017f */
[----:B-1----:R-:W-:Y:S05]  /*10e20*/  @!P2 NANOSLEEP.SYNCS 0x989680 ;  /* 0x009896800000a95d */ /* 0x002fea0003900000 */
[----:B------:R-:W1:Y:S02]  /*10e30*/  @!P2 SYNCS.PHASECHK.TRANS64 P2, [R3+URZ+0x38850], R0 ;  /* 0x038850000300a5a7 */ /* 0x000e64000804007f */
[----:B-1----:R-:W-:Y:S05]  /*10e40*/  @!P2 BRA `(.L_x_23) ;  /* 0xfffffffc00eca947 */ /* 0x002fea000383ffff */
[----:B------:R-:W-:Y:S05]  /*10e50*/  BRA `(.L_x_22) ;  /* 0xffffff6c00247947 */ /* 0x000fea000383ffff */
.L_x_28:
[----:B-1----:R-:W-:-:S04]  /*10e60*/  IMAD.U32 R7, RZ, RZ, UR12 ;  /* 0x0000000cff077e24 */ /* 0x002fc8000f8e00ff */
[----:B------:R1:W2:Y:S03]  /*10e70*/  SYNCS.PHASECHK.TRANS64.TRYWAIT P0, [R7+URZ+0x38850], R0 ;  /* 0x03885000070075a7 */ /* 0x0002a6000800017f */
[----:B--2---:R-:W-:Y:S05]  /*10e80*/  @!P0 NANOSLEEP.SYNCS 0x989680 ;  /* 0x009896800000895d */ /* 0x004fea0003900000 */
[----:B------:R-:W2:Y:S02]  /*10e90*/  @!P0 SYNCS.PHASECHK.TRANS64 P0, [R7+URZ+0x38850], R0 ;  /* 0x03885000070085a7 */ /* 0x000ea4000800007f */
[----:B--2---:R-:W-:Y:S05]  /*10ea0*/  @!P0 BRA `(.L_x_28) ;  /* 0xfffffffc00ec8947 */ /* 0x004fea000383ffff */
[----:B------:R-:W-:Y:S05]  /*10eb0*/  BRA `(.L_x_27) ;  /* 0xffffff8400307947 */ /* 0x000fea000383ffff */
.L_x_42:
[----:B-1----:R-:W1:Y:S01]  /*10ec0*/  S2R R0, SR_TID.X ;  /* 0x0000000000007919 */ /* 0x002e620000002100 */
[----:B------:R-:W-:Y:S01]  /*10ed0*/  BSSY B0, `(.L_x_139) ;  /* 0x000000a000007945 */ /* 0x000fe20003800000 */
[----:B------:R-:W-:Y:S02]  /*10ee0*/  IMAD.MOV.U32 R12, RZ, RZ, RZ ;  /* 0x000000ffff0c7224 */ /* 0x000fe400078e00ff */
[----:B------:R-:W-:Y:S02]  /*10ef0*/  IMAD.MOV.U32 R11, RZ, RZ, 0x1f ;  /* 0x0000001fff0b7424 */ /* 0x000fe400078e00ff */
[----:B------:R-:W-:Y:S01]  /*10f00*/  IMAD.MOV.U32 R15, RZ, RZ, -0x1 ;  /* 0xffffffffff0f7424 */ /* 0x000fe200078e00ff */
[----:B-1----:R-:W-:-:S04]  /*10f10*/  SHF.R.U32.HI R0, RZ, 0x5, R0 ;  /* 0x00000005ff007819 */ /* 0x002fc80000011600 */
[----:B------:R-:W-:-:S05]  /*10f20*/  LOP3.LUT R0, R0, 0x3, RZ, 0xc0, !PT ;  /* 0x0000000300007812 */ /* 0x000fca00078ec0ff */
[----:B------:R-:W-:-:S07]  /*10f30*/  IMAD.MOV.U32 R13, RZ, RZ, R0 ;  /* 0x000000ffff0d7224 */ /* 0x000fce00078e0000 */
[----:B0-----:R-:W-:Y:S05]  /*10f40*/  WARPSYNC.COLLECTIVE R15, `(.L_x_140) ;  /* 0x000000000f087348 */ /* 0x001fea0003c00000 */
[----:B------:R1:W2:Y:S02]  /*10f50*/  SHFL.IDX P6, R14, R13, R12, R11 ;  /* 0x0000000c0d0e7389 */ /* 0x0002a400000c000b */
[----:B012---:R-:W-:Y:S01]  /*10f60*/  ENDCOLLECTIVE ;  /* 0x000000000000791b */ /* 0x007fe20003800000 */
.L_x_140:
[----:B------:R-:W-:Y:S05]  /*10f70*/  BSYNC B0 ;  /* 0x0000000000007941 */ /* 0x000fea0003800000 */
.L_x_139:
[----:B------:R-:W-:Y:S05]  /*10f80*/  BRA `(.L_x_141) ;  /* 0xffffffb800047947 */ /* 0x000fea000383ffff */
.L_x_44:
[----:B------:R-:W-:Y:S01]  /*10f90*/  BSSY B0, `(.L_x_142) ;  /* 0x0000006000007945 */ /* 0x000fe20003800000 */
[----:B------:R-:W-:-:S07]  /*10fa0*/  IMAD.MOV.U32 R15, RZ, RZ, -0x1 ;  /* 0xffffffffff0f7424 */ /* 0x000fce00078e00ff */
[----:B01----:R-:W-:Y:S05]  /*10fb0*/  WARPSYNC.COLLECTIVE R15, `(.L_x_143) ;  /* 0x000000000f0c7348 */ /* 0x003fea0003c00000 */
[----:B------:R-:W-:Y:S02]  /*10fc0*/  ELECT P6, UR62, PT ;  /* 0x00000000003e782f */ /* 0x000fe400038c0000 */
[----:B------:R-:W-:Y:S01]  /*10fd0*/  MOV R14, UR62 ;  /* 0x0000003e000e7c02 */ /* 0x000fe20008000f00 */
[----:B01----:R-:W-:Y:S10]  /*10fe0*/  ENDCOLLECTIVE ;  /* 0x000000000000791b */ /* 0x003ff40003800000 */
.L_x_143:
[----:B------:R-:W-:Y:S05]  /*10ff0*/  BSYNC B0 ;  /* 0x0000000000007941 */ /* 0x000fea0003800000 */
.L_x_142:
[----:B------:R-:W-:Y:S05]  /*11000*/  BRA `(.L_x_144) ;  /* 0xffffffb800047947 */ /* 0x000fea000383ffff */
.L_x_46:
[----:B-1----:R1:W3:Y:S02]  /*11010*/  SYNCS.PHASECHK.TRANS64.TRYWAIT P0, [R0+URZ+0x38840], R2 ;  /* 0x03884002000075a7 */ /* 0x0022e4000800017f */
[----:B---3--:R-:W-:Y:S05]  /*11020*/  @!P0 NANOSLEEP.SYNCS 0x989680 ;  /* 0x009896800000895d */ /* 0x008fea0003900000 */
[----:B------:R-:W3:Y:S02]  /*11030*/  @!P0 SYNCS.PHASECHK.TRANS64 P0, [R0+URZ+0x38840], R2 ;  /* 0x03884002000085a7 */ /* 0x000ee4000800007f */
[----:B---3--:R-:W-:Y:S05]  /*11040*/  @!P0 BRA `(.L_x_46) ;  /* 0xfffffffc00f08947 */ /* 0x008fea000383ffff */
[----:B------:R-:W-:Y:S05]  /*11050*/  BRA `(.L_x_145) ;  /* 0xffffffb800647947 */ /* 0x000fea000383ffff */
.L_x_49:
[----:B------:R-:W-:Y:S01]  /*11060*/  IMAD.MOV.U32 R13, RZ, RZ, R3 ;  /* 0x000000ffff0d7224 */ /* 0x000fe200078e0003 */
[----:B------:R-:W0:Y:S01]  /*11070*/  S2R R6, SR_TID.X ;  /* 0x0000000000067919 */ /* 0x000e220000002100 */
[----:B------:R-:W-:Y:S02]  /*11080*/  IMAD.MOV.U32 R12, RZ, RZ, RZ ;  /* 0x000000ffff0c7224 */ /* 0x000fe400078e00ff */
[----:B------:R-:W-:Y:S02]  /*11090*/  IMAD.MOV.U32 R11, RZ, RZ, 0x181f ;  /* 0x0000181fff0b7424 */ /* 0x000fe400078e00ff */
[----:B------:R-:W-:-:S07]  /*110a0*/  IMAD.MOV.U32 R15, RZ, RZ, -0x1 ;  /* 0xffffffffff0f7424 */ /* 0x000fce00078e00ff */
[----:B0----5:R-:W-:Y:S05]  /*110b0*/  WARPSYNC.COLLECTIVE R15, `(.L_x_146) ;  /* 0x000000000f087348 */ /* 0x021fea0003c00000 */
[----:B------:R1:W2:Y:S02]  /*110c0*/  SHFL.IDX P6, R14, R13, R12, R11 ;  /* 0x0000000c0d0e7389 */ /* 0x0002a400000c000b */
[----:B012--5:R-:W-:Y:S01]  /*110d0*/  ENDCOLLECTIVE ;  /* 0x000000000000791b */ /* 0x027fe20003800000 */
.L_x_146:
[----:B------:R-:W-:Y:S01]  /*110e0*/  IMAD.MOV.U32 R13, RZ, RZ, R4 ;  /* 0x000000ffff0d7224 */ /* 0x000fe200078e0004 */
[----:B------:R-:W-:Y:S01]  /*110f0*/  LOP3.LUT R6, R6, 0x7f, RZ, 0xc0, !PT ;  /* 0x0000007f06067812 */ /* 0x000fe200078ec0ff */
[----:B------:R-:W-:-:S07]  /*11100*/  IMAD.MOV.U32 R7, RZ, RZ, R14 ;  /* 0x000000ffff077224 */ /* 0x000fce00078e000e */
[----:B------:R-:W-:Y:S05]  /*11110*/  WARPSYNC.COLLECTIVE R15, `(.L_x_147) ;  /* 0x000000000f087348 */ /* 0x000fea0003c00000 */
[----:B------:R0:W1:Y:S02]  /*11120*/  SHFL.IDX P6, R14, R13, R12, R11 ;  /* 0x0000000c0d0e7389 */ /* 0x00006400000c000b */
[----:B01----:R-:W-:Y:S01]  /*11130*/  ENDCOLLECTIVE ;  /* 0x000000000000791b */ /* 0x003fe20003800000 */
.L_x_147:
[----:B------:R-:W-:Y:S01]  /*11140*/  SHF.R.U32.HI R0, RZ, 0x3, R6 ;  /* 0x00000003ff007819 */ /* 0x000fe20000011606 */
[----:B------:R-:W-:Y:S01]  /*11150*/  ULDC UR4, c[0x0][0x288] ;  /* 0x0000a20000047ab9 */ /* 0x000fe20000000800 */
[----:B------:R-:W-:Y:S01]  /*11160*/  ULDC.64 UR6, c[0x0][0x208] ;  /* 0x0000820000067ab9 */ /* 0x000fe20000000a00 */
[----:B------:R-:W-:Y:S02]  /*11170*/  IMAD R2, R8, UR4, RZ ;  /* 0x0000000408027c24 */ /* 0x000fe4000f8e02ff */
[----:B------:R-:W-:-:S04]  /*11180*/  IMAD.IADD R0, R0, 0x1, R5 ;  /* 0x0000000100007824 */ /* 0x000fc800078e0205 */
[C---:B------:R-:W-:Y:S01]  /*11190*/  VIADD R5, R0.reuse, 0x10 ;  /* 0x0000001000057836 */ /* 0x040fe20000000000 */
[----:B------:R-:W-:Y:S01]  /*111a0*/  ISETP.GE.AND P4, PT, R0, R2, PT ;  /* 0x000000020000720c */ /* 0x000fe20003f86270 */
[----:B------:R-:W-:Y:S02]  /*111b0*/  IMAD.MOV.U32 R13, RZ, RZ, R3 ;  /* 0x000000ffff0d7224 */ /* 0x000fe400078e0003 */
[----:B------:R-:W-:Y:S02]  /*111c0*/  IMAD.MOV.U32 R12, RZ, RZ, 0x1 ;  /* 0x00000001ff0c7424 */ /* 0x000fe400078e00ff */
[----:B------:R-:W-:-:S08]  /*111d0*/  IMAD.MOV.U32 R6, RZ, RZ, R14 ;  /* 0x000000ffff067224 */ /* 0x000fd000078e000e */
[----:B------:R-:W-:-:S05]  /*111e0*/  @!P4 LEA R6, P5, R10, R6, 0x1 ;  /* 0x000000060a06c211 */ /* 0x000fca00078a08ff */
[----:B------:R-:W-:-:S05]  /*111f0*/  @!P4 IMAD.X R7, RZ, RZ, R7, P5 ;  /* 0x000000ffff07c224 */ /* 0x000fca00028e0607 */
[----:B------:R-:W-:Y:S01]  /*11200*/  @!PT LDS RZ, [RZ] ;  /* 0x00000000fffff984 */ /* 0x000fe20000000800 */
[----:B------:R-:W-:Y:S01]  /*11210*/  @!PT LDS RZ, [RZ] ;  /* 0x00000000fffff984 */ /* 0x000fe20000000800 */
[----:B------:R-:W-:Y:S01]  /*11220*/  @!PT LDS RZ, [RZ] ;  /* 0x00000000fffff984 */ /* 0x000fe20000000800 */
[----:B------:R0:W-:Y:S04]  /*11230*/  @!P4 LDGSTS.E.BYPASS.LTC128B.128 [R9+0x14400], desc[UR6][R6.64], !P0 ;  /* 0x144000000609cfae */ /* 0x0001e8000c101d46 */
[----:B------:R0:W-:Y:S04]  /*11240*/  @!P4 LDGSTS.E.BYPASS.LTC128B.128 [R9+0x18400], desc[UR6][R6.64+0x80], !P1 ;  /* 0x184000800609cfae */ /* 0x0001e8000c901d46 */
[----:B------:R0:W-:Y:S04]  /*11250*/  @!P4 LDGSTS.E.BYPASS.LTC128B.128 [R9+0x1c400], desc[UR6][R6.64+0x100], !P2 ;  /* 0x1c4001000609cfae */ /* 0x0001e8000d101d46 */
[----:B------:R0:W-:Y:S01]  /*11260*/  @!P4 LDGSTS.E.BYPASS.LTC128B.128 [R9+0x20400], desc[UR6][R6.64+0x180], !P3 ;  /* 0x204001800609cfae */ /* 0x0001e2000d901d46 */
[----:B------:R-:W-:-:S13]  /*11270*/  ISETP.GE.AND P4, PT, R5, R2, PT ;  /* 0x000000020500720c */ /* 0x000fda0003f86270 */
[----:B0-----:R-:W-:Y:S05]  /*11280*/  WARPSYNC.COLLECTIVE R15, `(.L_x_148) ;  /* 0x000000000f087348 */ /* 0x001fea0003c00000 */
[----:B------:R1:W2:Y:S02]  /*11290*/  SHFL.IDX P6, R14, R13, R12, R11 ;  /* 0x0000000c0d0e7389 */ /* 0x0002a400000c000b */
[----:B012---:R-:W-:Y:S01]  /*112a0*/  ENDCOLLECTIVE ;  /* 0x000000000000791b */ /* 0x007fe20003800000 */
.L_x_148:
[----:B------:R-:W-:Y:S02]  /*112b0*/  IMAD.MOV.U32 R13, RZ, RZ, R4 ;  /* 0x000000ffff0d7224 */ /* 0x000fe400078e0004 */
[----:B------:R-:W-:-:S07]  /*112c0*/  IMAD.MOV.U32 R5, RZ, RZ, R14 ;  /* 0x000000ffff057224 */ /* 0x000fce00078e000e */
[----:B------:R-:W-:Y:S05]  /*112d0*/  WARPSYNC.COLLECTIVE R15, `(.L_x_149) ;  /* 0x000000000f087348 */ /* 0x000fea0003c00000 */
[----:B------:R0:W1:Y:S02]  /*112e0*/  SHFL.IDX P6, R14, R13, R12, R11 ;  /* 0x0000000c0d0e7389 */ /* 0x00006400000c000b */
[----:B01----:R-:W-:Y:S01]  /*112f0*/  ENDCOLLECTIVE ;  /* 0x000000000000791b */ /* 0x003fe20003800000 */
.L_x_149:
[----:B------:R-:W-:Y:S01]  /*11300*/  ULDC.64 UR4, c[0x0][0x208] ;  /* 0x0000820000047ab9 */ /* 0x000fe20000000a00 */
[----:B------:R-:W-:Y:S02]  /*11310*/  IMAD.MOV.U32 R13, RZ, RZ, R3 ;  /* 0x000000ffff0d7224 */ /* 0x000fe400078e0003 */
[----:B------:R-:W-:Y:S02]  /*11320*/  IMAD.MOV.U32 R12, RZ, RZ, 0x2 ;  /* 0x00000002ff0c7424 */ /* 0x000fe400078e00ff */
[----:B------:R-:W-:-:S05]  /*11330*/  IMAD.MOV.U32 R6, RZ, RZ, R14 ;  /* 0x000000ffff067224 */ /* 0x000fca00078e000e */
[----:B------:R-:W-:-:S04]  /*11340*/  @!P4 LEA R6, P5, R10, R6, 0x1 ;  /* 0x000000060a06c211 */ /* 0x000fc800078a08ff */
[----:B------:R-:W-:-:S05]  /*11350*/  @!P4 IADD3.X R5, RZ, R5, RZ, P5, !PT ;  /* 0x00000005ff05c210 */ /* 0x000fca0002ffe4ff */
[----:B------:R-:W-:Y:S02]  /*11360*/  @!P4 IMAD.MOV.U32 R7, RZ, RZ, R5 ;  /* 0x000000ffff07c224 */ /* 0x000fe400078e0005 */
[----:B------:R-:W-:-:S03]  /*11370*/  VIADD R5, R0, 0x20 ;  /* 0x0000002000057836 */ /* 0x000fc60000000000 */
        /* <DEDUP_REMOVED lines=11> */
.L_x_150:
[----:B------:R-:W-:Y:S02]  /*11430*/  IMAD.MOV.U32 R13, RZ, RZ, R4 ;  /* 0x000000ffff0d7224 */ /* 0x000fe400078e0004 */
[----:B------:R-:W-:-:S07]  /*11440*/  IMAD.MOV.U32 R5, RZ, RZ, R14 ;  /* 0x000000ffff057224 */ /* 0x000fce00078e000e */
[----:B------:R-:W-:Y:S05]  /*11450*/  WARPSYNC.COLLECTIVE R15, `(.L_x_151) ;  /* 0x000000000f087348 */ /* 0x000fea0003c00000 */
[----:B------:R0:W1:Y:S02]  /*11460*/  SHFL.IDX P6, R14, R13, R12, R11 ;  /* 0x0000000c0d0e7389 */ /* 0x00006400000c000b */
[----:B01----:R-:W-:Y:S01]  /*11470*/  ENDCOLLECTIVE ;  /* 0x000000000000791b */ /* 0x003fe20003800000 */
.L_x_151:
[----:B------:R-:W-:Y:S01]  /*11480*/  ULDC.64 UR4, c[0x0][0x208] ;  /* 0x0000820000047ab9 */ /* 0x000fe20000000a00 */
[----:B------:R-:W-:Y:S02]  /*11490*/  IMAD.MOV.U32 R13, RZ, RZ, R3 ;  /* 0x000000ffff0d7224 */ /* 0x000fe400078e0003 */
[----:B------:R-:W-:Y:S02]  /*114a0*/  IMAD.MOV.U32 R12, RZ, RZ, 0x3 ;  /* 0x00000003ff0c7424 */ /* 0x000fe400078e00ff */
[----:B------:R-:W-:-:S05]  /*114b0*/  IMAD.MOV.U32 R6, RZ, RZ, R14 ;  /* 0x000000ffff067224 */ /* 0x000fca00078e000e */
[----:B------:R-:W-:-:S05]  /*114c0*/  @!P4 LEA R6, P5, R10, R6, 0x1 ;  /* 0x000000060a06c211 */ /* 0x000fca00078a08ff */
[----:B------:R-:W-:-:S04]  /*114d0*/  @!P4 IMAD.X R5, RZ, RZ, R5, P5 ;  /* 0x000000ffff05c224 */ /* 0x000fc800028e0605 */
        /* <DEDUP_REMOVED lines=13> */
.L_x_152:
[----:B------:R-:W-:Y:S02]  /*115b0*/  IMAD.MOV.U32 R13, RZ, RZ, R4 ;  /* 0x000000ffff0d7224 */ /* 0x000fe400078e0004 */
[----:B------:R-:W-:-:S07]  /*115c0*/  IMAD.MOV.U32 R5, RZ, RZ, R14 ;  /* 0x000000ffff057224 */ /* 0x000fce00078e000e */
[----:B------:R-:W-:Y:S05]  /*115d0*/  WARPSYNC.COLLECTIVE R15, `(.L_x_153) ;  /* 0x000000000f087348 */ /* 0x000fea0003c00000 */
[----:B------:R0:W1:Y:S02]  /*115e0*/  SHFL.IDX P6, R14, R13, R12, R11 ;  /* 0x0000000c0d0e7389 */ /* 0x00006400000c000b */
[----:B01----:R-:W-:Y:S01]  /*115f0*/  ENDCOLLECTIVE ;  /* 0x000000000000791b */ /* 0x003fe20003800000 */
.L_x_153:
        /* <DEDUP_REMOVED lines=19> */
.L_x_154:
[----:B------:R-:W-:Y:S02]  /*11730*/  IMAD.MOV.U32 R13, RZ, RZ, R4 ;  /* 0x000000ffff0d7224 */ /* 0x000fe400078e0004 */
[----:B------:R-:W-:-:S07]  /*11740*/  IMAD.MOV.U32 R5, RZ, RZ, R14 ;  /* 0x000000ffff057224 */ /* 0x000fce00078e000e */
[----:B------:R-:W-:Y:S05]  /*11750*/  WARPSYNC.COLLECTIVE R15, `(.L_x_155) ;  /* 0x000000000f087348 */ /* 0x000fea0003c00000 */
[----:B------:R0:W1:Y:S02]  /*11760*/  SHFL.IDX P6, R14, R13, R12, R11 ;  /* 0x0000000c0d0e7389 */ /* 0x00006400000c000b */
[----:B01----:R-:W-:Y:S01]  /*11770*/  ENDCOLLECTIVE ;  /* 0x000000000000791b */ /* 0x003fe20003800000 */
.L_x_155:
[----:B------:R-:W-:Y:S01]  /*11780*/  ULDC.64 UR4, c[0x0][0x208] ;  /* 0x0000820000047ab9 */ /* 0x000fe20000000a00 */
[----:B------:R-:W-:Y:S01]  /*11790*/  MOV R13, R3 ;  /* 0x00000003000d7202 */ /* 0x000fe20000000f00 */
        /* <DEDUP_REMOVED lines=17> */
.L_x_156:
[----:B------:R-:W-:Y:S02]  /*118b0*/  IMAD.MOV.U32 R13, RZ, RZ, R4 ;  /* 0x000000ffff0d7224 */ /* 0x000fe400078e0004 */
[----:B------:R-:W-:-:S07]  /*118c0*/  IMAD.MOV.U32 R5, RZ, RZ, R14 ;  /* 0x000000ffff057224 */ /* 0x000fce00078e000e */
[----:B------:R-:W-:Y:S05]  /*118d0*/  WARPSYNC.COLLECTIVE R15, `(.L_x_157) ;  /* 0x000000000f087348 */ /* 0x000fea0003c00000 */
[----:B------:R0:W1:Y:S02]  /*118e0*/  SHFL.IDX P6, R14, R13, R12, R11 ;  /* 0x0000000c0d0e7389 */ /* 0x00006400000c000b */
[----:B01----:R-:W-:Y:S01]  /*118f0*/  ENDCOLLECTIVE ;  /* 0x000000000000791b */ /* 0x003fe20003800000 */
.L_x_157:
        /* <DEDUP_REMOVED lines=19> */
.L_x_158:
[----:B------:R-:W-:Y:S02]  /*11a30*/  IMAD.MOV.U32 R13, RZ, RZ, R4 ;  /* 0x000000ffff0d7224 */ /* 0x000fe400078e0004 */
[----:B------:R-:W-:-:S07]  /*11a40*/  IMAD.MOV.U32 R5, RZ, RZ, R14 ;  /* 0x000000ffff057224 */ /* 0x000fce00078e000e */
[----:B------:R-:W-:Y:S05]  /*11a50*/  WARPSYNC.COLLECTIVE R15, `(.L_x_159) ;  /* 0x000000000f087348 */ /* 0x000fea0003c00000 */
[----:B------:R0:W1:Y:S02]  /*11a60*/  SHFL.IDX P6, R14, R13, R12, R11 ;  /* 0x0000000c0d0e7389 */ /* 0x00006400000c000b */
[----:B01----:R-:W-:Y:S01]  /*11a70*/  ENDCOLLECTIVE ;  /* 0x000000000000791b */ /* 0x003fe20003800000 */
.L_x_159:
[----:B------:R-:W-:Y:S01]  /*11a80*/  ULDC.64 UR4, c[0x0][0x208] ;  /* 0x0000820000047ab9 */ /* 0x000fe20000000a00 */
[----:B------:R-:W-:Y:S02]  /*11a90*/  IMAD.MOV.U32 R13, RZ, RZ, R3 ;  /* 0x000000ffff0d7224 */ /* 0x000fe400078e0003 */
[----:B------:R-:W-:Y:S02]  /*11aa0*/  IMAD.MOV.U32 R12, RZ, RZ, 0x7 ;  /* 0x00000007ff0c7424 */ /* 0x000fe400078e00ff */
[----:B------:R-:W-:-:S05]  /*11ab0*/  IMAD.MOV.U32 R6, RZ, RZ, R14 ;  /* 0x000000ffff067224 */ /* 0x000fca00078e000e */
[----:B------:R-:W-:-:S05]  /*11ac0*/  @!P4 LEA R6, P5, R10, R6, 0x1 ;  /* 0x000000060a06c211 */ /* 0x000fca00078a08ff */
[----:B------:R-:W-:-:S04]  /*11ad0*/  @!P4 IMAD.X R5, RZ, RZ, R5, P5 ;  /* 0x000000ffff05c224 */ /* 0x000fc800028e0605 */
[----:B------:R-:W-:-:S05]  /*11ae0*/  @!P4 IMAD.MOV.U32 R7, RZ, RZ, R5 ;  /* 0x000000ffff07c224 */ /* 0x000fca00078e0005 */
[----:B------:R-:W-:Y:S01]  /*11af0*/  @!PT LDS RZ, [RZ] ;  /* 0x00000000fffff984 */ /* 0x000fe20000000800 */
[----:B------:R-:W-:Y:S01]  /*11b00*/  @!PT LDS RZ, [RZ] ;  /* 0x00000000fffff984 */ /* 0x000fe20000000800 */
[----:B------:R-:W-:Y:S01]  /*11b10*/  @!PT LDS RZ, [RZ] ;  /* 0x00000000fffff984 */ /* 0x000fe20000000800 */
[----:B------:R0:W-:Y:S04]  /*11b20*/  @!P4 LDGSTS.E.BYPASS.LTC128B.128 [R9+0x17400], desc[UR4][R6.64], !P0 ;  /* 0x174000000609cfae */ /* 0x0001e8000c101d44 */
[----:B------:R0:W-:Y:S04]  /*11b30*/  @!P4 LDGSTS.E.BYPASS.LTC128B.128 [R9+0x1b400], desc[UR4][R6.64+0x80], !P1 ;  /* 0x1b4000800609cfae */ /* 0x0001e8000c901d44 */
[----:B------:R0:W-:Y:S04]  /*11b40*/  @!P4 LDGSTS.E.BYPASS.LTC128B.128 [R9+0x1f400], desc[UR4][R6.64+0x100], !P2 ;  /* 0x1f4001000609cfae */ /* 0x0001e8000d101d44 */
[----:B------:R0:W-:Y:S02]  /*11b50*/  @!P4 LDGSTS.E.BYPASS.LTC128B.128 [R9+0x23400], desc[UR4][R6.64+0x180], !P3 ;  /* 0x234001800609cfae */ /* 0x0001e4000d901d44 */
[----:B0-----:R-:W-:Y:S05]  /*11b60*/  WARPSYNC.COLLECTIVE R15, `(.L_x_160) ;  /* 0x000000000f087348 */ /* 0x001fea0003c00000 */
[----:B------:R1:W2:Y:S02]  /*11b70*/  SHFL.IDX P6, R14, R13, R12, R11 ;  /* 0x0000000c0d0e7389 */ /* 0x0002a400000c000b */
[----:B012---:R-:W-:Y:S01]  /*11b80*/  ENDCOLLECTIVE ;  /* 0x000000000000791b */ /* 0x007fe20003800000 */
.L_x_160:
[----:B------:R-:W-:Y:S02]  /*11b90*/  IMAD.MOV.U32 R13, RZ, RZ, R4 ;  /* 0x000000ffff0d7224 */ /* 0x000fe400078e0004 */
[----:B------:R-:W-:-:S07]  /*11ba0*/  IMAD.MOV.U32 R5, RZ, RZ, R14 ;  /* 0x000000ffff057224 */ /* 0x000fce00078e000e */
[----:B------:R-:W-:Y:S05]  /*11bb0*/  WARPSYNC.COLLECTIVE R15, `(.L_x_161) ;  /* 0x000000000f087348 */ /* 0x000fea0003c00000 */
[----:B------:R0:W1:Y:S02]  /*11bc0*/  SHFL.IDX P6, R14, R13, R12, R11 ;  /* 0x0000000c0d0e7389 */ /* 0x00006400000c000b */
[----:B01----:R-:W-:Y:S01]  /*11bd0*/  ENDCOLLECTIVE ;  /* 0x000000000000791b */ /* 0x003fe20003800000 */
.L_x_161:
[----:B------:R-:W-:Y:S01]  /*11be0*/  IMAD.MOV.U32 R3, RZ, RZ, R14 ;  /* 0x000000ffff037224 */ /* 0x000fe200078e000e */
[----:B------:R-:W-:Y:S06]  /*11bf0*/  BRA `(.L_x_162) ;  /* 0xffffffb800ec7947 */ /* 0x000fec000383ffff */
.L_x_53:
[----:B---3--:R3:W4:Y:S02]  /*11c00*/  SYNCS.PHASECHK.TRANS64.TRYWAIT P0, [R12+URZ+0x38820], R0 ;  /* 0x038820000c0075a7 */ /* 0x008724000800017f */
[----:B----4-:R-:W-:Y:S05]  /*11c10*/  @!P0 NANOSLEEP.SYNCS 0x989680 ;  /* 0x009896800000895d */ /* 0x010fea0003900000 */
[----:B------:R-:W4:Y:S02]  /*11c20*/  @!P0 SYNCS.PHASECHK.TRANS64 P0, [R12+URZ+0x38820], R0 ;  /* 0x038820000c0085a7 */ /* 0x000f24000800007f */
[----:B----4-:R-:W-:Y:S05]  /*11c30*/  @!P0 BRA `(.L_x_53) ;  /* 0xfffffffc00f08947 */ /* 0x010fea000383ffff */
[----:B------:R-:W-:Y:S05]  /*11c40*/  BRA `(.L_x_163) ;  /* 0xffffffbc004c7947 */ /* 0x000fea000383ffff */
.L_x_60:
[----:B--2---:R2:W3:Y:S02]  /*11c50*/  SYNCS.PHASECHK.TRANS64.TRYWAIT P0, [R3+URZ+0x38840], R2 ;  /* 0x03884002030075a7 */ /* 0x0044e4000800017f */
[----:B---3--:R-:W-:Y:S05]  /*11c60*/  @!P0 NANOSLEEP.SYNCS 0x989680 ;  /* 0x009896800000895d */ /* 0x008fea0003900000 */
[----:B------:R-:W3:Y:S02]  /*11c70*/  @!P0 SYNCS.PHASECHK.TRANS64 P0, [R3+URZ+0x38840], R2 ;  /* 0x03884002030085a7 */ /* 0x000ee4000800007f */
[----:B---3--:R-:W-:Y:S05]  /*11c80*/  @!P0 BRA `(.L_x_60) ;  /* 0xfffffffc00f08947 */ /* 0x008fea000383ffff */
[----:B------:R-:W-:Y:S05]  /*11c90*/  BRA `(.L_x_164) ;  /* 0xffffffc000047947 */ /* 0x000fea000383ffff */
.L_x_68:
[----:B0-----:R0:W1:Y:S02]  /*11ca0*/  SYNCS.PHASECHK.TRANS64.TRYWAIT P0, [R3+URZ+0x60], R2 ;  /* 0x00006002030075a7 */ /* 0x001064000800017f */
[----:B-1----:R-:W-:Y:S05]  /*11cb0*/  @!P0 NANOSLEEP.SYNCS 0x989680 ;  /* 0x009896800000895d */ /* 0x002fea0003900000 */
[----:B------:R-:W1:Y:S02]  /*11cc0*/  @!P0 SYNCS.PHASECHK.TRANS64 P0, [R3+URZ+0x60], R2 ;  /* 0x00006002030085a7 */ /* 0x000e64000800007f */
[----:B-1----:R-:W-:Y:S05]  /*11cd0*/  @!P0 BRA `(.L_x_68) ;  /* 0xfffffffc00f08947 */ /* 0x002fea000383ffff */
[----:B------:R-:W-:Y:S05]  /*11ce0*/  BRA `(.L_x_165) ;  /* 0xffffffc400547947 */ /* 0x000fea000383ffff */
.L_x_80:
[----:B--2---:R2:W3:Y:S02]  /*11cf0*/  SYNCS.PHASECHK.TRANS64.TRYWAIT P0, [R3+URZ+0x38840], R2 ;  /* 0x03884002030075a7 */ /* 0x0044e4000800017f */
[----:B---3--:R-:W-:Y:S05]  /*11d00*/  @!P0 NANOSLEEP.SYNCS 0x989680 ;  /* 0x009896800000895d */ /* 0x008fea0003900000 */
[----:B------:R-:W3:Y:S02]  /*11d10*/  @!P0 SYNCS.PHASECHK.TRANS64 P0, [R3+URZ+0x38840], R2 ;  /* 0x03884002030085a7 */ /* 0x000ee4000800007f */
[----:B---3--:R-:W-:Y:S05]  /*11d20*/  @!P0 BRA `(.L_x_80) ;  /* 0xfffffffc00f08947 */ /* 0x008fea000383ffff */
[----:B------:R-:W-:Y:S05]  /*11d30*/  BRA `(.L_x_166) ;  /* 0xffffffcc00547947 */ /* 0x000fea000383ffff */
.L_x_88:
[----:B0-----:R0:W1:Y:S02]  /*11d40*/  SYNCS.PHASECHK.TRANS64.TRYWAIT P0, [R5+URZ+0x60], R2 ;  /* 0x00006002050075a7 */ /* 0x001064000800017f */
[----:B-1----:R-:W-:Y:S05]  /*11d50*/  @!P0 NANOSLEEP.SYNCS 0x989680 ;  /* 0x009896800000895d */ /* 0x002fea0003900000 */
[----:B------:R-:W1:Y:S02]  /*11d60*/  @!P0 SYNCS.PHASECHK.TRANS64 P0, [R5+URZ+0x60], R2 ;  /* 0x00006002050085a7 */ /* 0x000e64000800007f */
[----:B-1----:R-:W-:Y:S05]  /*11d70*/  @!P0 BRA `(.L_x_88) ;  /* 0xfffffffc00f08947 */ /* 0x002fea000383ffff */
[----:B------:R-:W-:Y:S05]  /*11d80*/  BRA `(.L_x_167) ;  /* 0xffffffd000a47947 */ /* 0x000fea000383ffff */
.L_x_99:
[----:B---3--:R3:W4:Y:S02]  /*11d90*/  SYNCS.PHASECHK.TRANS64.TRYWAIT P0, [R2+URZ+0x38840], R3 ;  /* 0x03884003020075a7 */ /* 0x008724000800017f */
[----:B----4-:R-:W-:Y:S05]  /*11da0*/  @!P0 NANOSLEEP.SYNCS 0x989680 ;  /* 0x009896800000895d */ /* 0x010fea0003900000 */
[----:B------:R-:W4:Y:S02]  /*11db0*/  @!P0 SYNCS.PHASECHK.TRANS64 P0, [R2+URZ+0x38840], R3 ;  /* 0x03884003020085a7 */ /* 0x000f24000800007f */
[----:B----4-:R-:W-:Y:S05]  /*11dc0*/  @!P0 BRA `(.L_x_99) ;  /* 0xfffffffc00f08947 */ /* 0x010fea000383ffff */
[----:B------:R-:W-:Y:S05]  /*11dd0*/  BRA `(.L_x_168) ;  /* 0xffffffd800747947 */ /* 0x000fea000383ffff */
.L_x_107:
[----:B0-----:R0:W1:Y:S02]  /*11de0*/  SYNCS.PHASECHK.TRANS64.TRYWAIT P0, [R5+URZ+0x60], R7 ;  /* 0x00006007050075a7 */ /* 0x001064000800017f */
[----:B-1----:R-:W-:Y:S05]  /*11df0*/  @!P0 NANOSLEEP.SYNCS 0x989680 ;  /* 0x009896800000895d */ /* 0x002fea0003900000 */
[----:B------:R-:W1:Y:S02]  /*11e00*/  @!P0 SYNCS.PHASECHK.TRANS64 P0, [R5+URZ+0x60], R7 ;  /* 0x00006007050085a7 */ /* 0x000e64000800007f */
[----:B-1----:R-:W-:Y:S05]  /*11e10*/  @!P0 BRA `(.L_x_107) ;  /* 0xfffffffc00f08947 */ /* 0x002fea000383ffff */
[----:B------:R-:W-:Y:S05]  /*11e20*/  BRA `(.L_x_169) ;  /* 0xffffffdc00c47947 */ /* 0x000fea000383ffff */
.L_x_118:
[----:B0-----:R0:W2:Y:S02]  /*11e30*/  SYNCS.PHASECHK.TRANS64.TRYWAIT P0, [R2+URZ+0x38860], R3 ;  /* 0x03886003020075a7 */ /* 0x0010a4000800017f */
[----:B--2---:R-:W-:Y:S05]  /*11e40*/  @!P0 NANOSLEEP.SYNCS 0x989680 ;  /* 0x009896800000895d */ /* 0x004fea0003900000 */
[----:B------:R-:W2:Y:S02]  /*11e50*/  @!P0 SYNCS.PHASECHK.TRANS64 P0, [R2+URZ+0x38860], R3 ;  /* 0x03886003020085a7 */ /* 0x000ea4000800007f */
[----:B--2---:R-:W-:Y:S05]  /*11e60*/  @!P0 BRA `(.L_x_118) ;  /* 0xfffffffc00f08947 */ /* 0x004fea000383ffff */
[----:B------:R-:W-:Y:S05]  /*11e70*/  BRA `(.L_x_170) ;  /* 0xffffffe4003c7947 */ /* 0x000fea000383ffff */
.L_x_127:
[----:B0-----:R0:W1:Y:S02]  /*11e80*/  SYNCS.PHASECHK.TRANS64.TRYWAIT P0, [R0+URZ+0x38820], R3 ;  /* 0x03882003000075a7 */ /* 0x001064000800017f */
[----:B-1----:R-:W-:Y:S05]  /*11e90*/  @!P0 NANOSLEEP.SYNCS 0x989680 ;  /* 0x009896800000895d */ /* 0x002fea0003900000 */
[----:B------:R-:W1:Y:S02]  /*11ea0*/  @!P0 SYNCS.PHASECHK.TRANS64 P0, [R0+URZ+0x38820], R3 ;  /* 0x03882003000085a7 */ /* 0x000e64000800007f */
[----:B-1----:R-:W-:Y:S05]  /*11eb0*/  @!P0 BRA `(.L_x_127) ;  /* 0xfffffffc00f08947 */ /* 0x002fea000383ffff */
[----:B------:R-:W-:Y:S05]  /*11ec0*/  BRA `(.L_x_171) ;  /* 0xffffffe800c07947 */ /* 0x000fea000383ffff */
.L_x_128:
[----:B------:R-:W1:Y:S01]  /*11ed0*/  S2R R2, SR_TID.X ;  /* 0x0000000000027919 */ /* 0x000e620000002100 */
        /* <DEDUP_REMOVED lines=10> */
.L_x_173:
[----:B------:R-:W-:Y:S05]  /*11f80*/  BSYNC B0 ;  /* 0x0000000000007941 */ /* 0x000fea0003800000 */
.L_x_172:
[----:B------:R-:W-:Y:S05]  /*11f90*/  BRA `(.L_x_174) ;  /* 0xffffffe800a87947 */ /* 0x000fea000383ffff */
.L_x_131:
[----:B------:R-:W-:Y:S01]  /*11fa0*/  BSSY B1, `(.L_x_175) ;  /* 0x0000006000017945 */ /* 0x000fe20003800000 */
[----:B------:R-:W-:-:S07]  /*11fb0*/  IMAD.MOV.U32 R15, RZ, RZ, -0x1 ;  /* 0xffffffffff0f7424 */ /* 0x000fce00078e00ff */
[----:B01----:R-:W-:Y:S05]  /*11fc0*/  WARPSYNC.COLLECTIVE R15, `(.L_x_176) ;  /* 0x000000000f0c7348 */ /* 0x003fea0003c00000 */
[----:B------:R-:W-:Y:S02]  /*11fd0*/  ELECT P6, UR62, PT ;  /* 0x00000000003e782f */ /* 0x000fe400038c0000 */
[----:B------:R-:W-:Y:S01]  /*11fe0*/  MOV R14, UR62 ;  /* 0x0000003e000e7c02 */ /* 0x000fe20008000f00 */
[----:B01----:R-:W-:Y:S10]  /*11ff0*/  ENDCOLLECTIVE ;  /* 0x000000000000791b */ /* 0x003ff40003800000 */
.L_x_176:
[----:B------:R-:W-:Y:S05]  /*12000*/  BSYNC B1 ;  /* 0x0000000000017941 */ /* 0x000fea0003800000 */
.L_x_175:
[----:B------:R-:W-:Y:S05]  /*12010*/  BRA `(.L_x_177) ;  /* 0xffffffe800a07947 */ /* 0x000fea000383ffff */
.L_x_133:
[----:B0-----:R0:W1:Y:S02]  /*12020*/  SYNCS.PHASECHK.TRANS64.TRYWAIT P0, [R6+URZ], R5 ;  /* 0x00000005060075a7 */ /* 0x001064000800017f */
[----:B-1----:R-:W-:Y:S05]  /*12030*/  @!P0 NANOSLEEP.SYNCS 0x989680 ;  /* 0x009896800000895d */ /* 0x002fea0003900000 */
[----:B------:R-:W1:Y:S02]  /*12040*/  @!P0 SYNCS.PHASECHK.TRANS64 P0, [R6+URZ], R5 ;  /* 0x00000005060085a7 */ /* 0x000e64000800007f */
[----:B-1----:R-:W-:Y:S05]  /*12050*/  @!P0 BRA `(.L_x_133) ;  /* 0xfffffffc00f08947 */ /* 0x002fea000383ffff */
[----:B------:R-:W-:Y:S05]  /*12060*/  BRA `(.L_x_178) ;  /* 0xffffffe800e07947 */ /* 0x000fea000383ffff */
.L_x_134:
[----:B-1----:R1:W2:Y:S02]  /*12070*/  SYNCS.PHASECHK.TRANS64.TRYWAIT P0, [R3+URZ], R2 ;  /* 0x00000002030075a7 */ /* 0x0022a4000800017f */
[----:B--2---:R-:W-:Y:S05]  /*12080*/  @!P0 NANOSLEEP.SYNCS 0x989680 ;  /* 0x009896800000895d */ /* 0x004fea0003900000 */
[----:B------:R-:W2:Y:S02]  /*12090*/  @!P0 SYNCS.PHASECHK.TRANS64 P0, [R3+URZ], R2 ;  /* 0x00000002030085a7 */ /* 0x000ea4000800007f */
[----:B--2---:R-:W-:Y:S05]  /*120a0*/  @!P0 BRA `(.L_x_134) ;  /* 0xfffffffc00f08947 */ /* 0x004fea000383ffff */
[----:B------:R-:W-:Y:S05]  /*120b0*/  BRA `(.L_x_179) ;  /* 0xffffffe800d47947 */ /* 0x000fea000383ffff */
.L_x_136:
[----:B-1----:R1:W2:Y:S02]  /*120c0*/  SYNCS.PHASECHK.TRANS64.TRYWAIT P0, [R18+URZ], R5 ;  /* 0x00000005120075a7 */ /* 0x0022a4000800017f */
[----:B--2---:R-:W-:Y:S05]  /*120d0*/  @!P0 NANOSLEEP.SYNCS 0x989680 ;  /* 0x009896800000895d */ /* 0x004fea0003900000 */
[----:B------:R-:W2:Y:S02]  /*120e0*/  @!P0 SYNCS.PHASECHK.TRANS64 P0, [R18+URZ], R5 ;  /* 0x00000005120085a7 */ /* 0x000ea4000800007f */
[----:B--2---:R-:W-:Y:S05]  /*120f0*/  @!P0 BRA `(.L_x_136) ;  /* 0xfffffffc00f08947 */ /* 0x004fea000383ffff */
[----:B------:R-:W-:Y:S05]  /*12100*/  BRA `(.L_x_180) ;  /* 0xffffffe800d87947 */ /* 0x000fea000383ffff */
.L_x_181:
[----:B------:R-:W-:-:S00]  /*12110*/  BRA `(.L_x_181) ;  /* 0xfffffffc00fc7947 */ /* 0x000fc0000383ffff */
[----:B------:R-:W-:-:S00]  /*12120*/  NOP ;  /* 0x0000000000007918 */ /* 0x000fc00000000000 */
        /* <DEDUP_REMOVED lines=13> */
.L_x_3424:


//--------------------- .text._ZN7cutlass13device_kernelIN5flash11enable_sm90INS1_16FlashAttnFwdSm90INS1_25CollectiveMainloopFwdSm90ILi2EN4cute5tupleIJNS5_1CILi2EEENS7_ILi1EEES9_EEENS6_IJNS7_ILi128EEENS7_ILi80EEENS7_ILi256EEEEEELi256ENS_10bfloat16_tEfNS_4arch4Sm90ELb0ELb0ELb0ELb0ELb0ELb0ELb0ELb1ELb1ELb1ELb0ELb0EEENS1_21CollectiveEpilogueFwdINS6_IJSB_SD_SC_EEESA_SF_SH_Li256ELb0ELb1ELb0ELb0EEENS1_29StaticPersistentTileSchedulerILb0EEEEEEEEEvNT_6ParamsE --------------------------
	.section	.text._ZN7cutlass13device_kernelIN5flash11enable_sm90INS1_16FlashAttnFwdSm90INS1_25CollectiveMainloopFwdSm90ILi2EN4cute5tupleIJNS5_1CILi2EEENS7_ILi1EEES9_EEENS6_IJNS7_ILi128EEENS7_ILi80EEENS7_ILi256EEEEEELi256ENS_10bfloat16_tEfNS_4arch4Sm90ELb0ELb0ELb0ELb0ELb0ELb0ELb0ELb1ELb1ELb1ELb0ELb0EEENS1_21CollectiveEpilogueFwdINS6_IJSB_SD_SC_EEESA_SF_SH_Li256ELb0ELb1ELb0ELb0EEENS1_29StaticPersistentTileSchedulerILb0EEEEEEEEEvNT_6ParamsE,"ax",@progbits
	.align	128
.text._ZN7cutlass13device_kernelIN5flash11enable_sm90INS1_16FlashAttnFwdSm90INS1_25CollectiveMainloopFwdSm90ILi2EN4cute5tupleIJNS5_1CILi2EEENS7_ILi1EEES9_EEENS6_IJNS7_ILi128EEENS7_ILi80EEENS7_ILi256EEEEEELi256ENS_10bfloat16_tEfNS_4arch4Sm90ELb0ELb0ELb0ELb0ELb0ELb0ELb0ELb1ELb1ELb1ELb0ELb0EEENS1_21CollectiveEpilogueFwdINS6_IJSB_SD_SC_EEESA_SF_SH_Li256ELb0ELb1ELb0ELb0EEENS1_29StaticPersistentTileSchedulerILb0EEEEEEEEEvNT_6ParamsE:
        .type           _ZN7cutlass13device_kernelIN5flash11enable_sm90INS1_16FlashAttnFwdSm90INS1_25CollectiveMainloopFwdSm90ILi2EN4cute5tupleIJNS5_1CILi2EEENS7_ILi1EEES9_EEENS6_IJNS7_ILi128EEENS7_ILi80EEENS7_ILi256EEEEEELi256ENS_10bfloat16_tEfNS_4arch4Sm90ELb0ELb0ELb0ELb0ELb0ELb0ELb0ELb1ELb1ELb1ELb0ELb0EEENS1_21CollectiveEpilogueFwdINS6_IJSB_SD_SC_EEESA_SF_SH_Li256ELb0ELb1ELb0ELb0EEENS1_29StaticPersistentTileSchedulerILb0EEEEEEEEEvNT_6ParamsE,@function
        .size           _ZN7cutlass13device_kernelIN5flash11enable_sm90INS1_16FlashAttnFwdSm90INS1_25CollectiveMainloopFwdSm90ILi2EN4cute5tupleIJNS5_1CILi2EEENS7_ILi1EEES9_EEENS6_IJNS7_ILi128EEENS7_ILi80EEENS7_ILi256EEEEEELi256ENS_10bfloat16_tEfNS_4arch4Sm90ELb0ELb0ELb0ELb0ELb0ELb0ELb0ELb1ELb1ELb1ELb0ELb0EEENS1_21CollectiveEpilogueFwdINS6_IJSB_SD_SC_EEESA_SF_SH_Li256ELb0ELb1ELb0ELb0EEENS1_29StaticPersistentTileSchedulerILb0EEEEEEEEEvNT_6ParamsE,(.L_x_3425 - _ZN7cutlass13device_kernelIN5flash11enable_sm90INS1_16FlashAttnFwdSm90INS1_25CollectiveMainloopFwdSm90ILi2EN4cute5tupleIJNS5_1CILi2EEENS7_ILi1EEES9_EEENS6_IJNS7_ILi128EEENS7_ILi80EEENS7_ILi256EEEEEELi256ENS_10bfloat16_tEfNS_4arch4Sm90ELb0ELb0ELb0ELb0ELb0ELb0ELb0ELb1ELb1ELb1ELb0ELb0EEENS1_21CollectiveEpilogueFwdINS6_IJSB_SD_SC_EEESA_SF_SH_Li256ELb0ELb1ELb0ELb0EEENS1_29StaticPersistentTileSchedulerILb0EEEEEEEEEvNT_6ParamsE)
        .other          _ZN7cutlass13device_kernelIN5flash11enable_sm90INS1_16FlashAttnFwdSm90INS1_25CollectiveMainloopFwdSm90ILi2EN4cute5tupleIJNS5_1CILi2EEENS7_ILi1EEES9_EEENS6_IJNS7_ILi128EEENS7_ILi80EEENS7_ILi256EEEEEELi256ENS_10bfloat16_tEfNS_4arch4Sm90ELb0ELb0ELb0ELb0ELb0ELb0ELb0ELb1ELb1ELb1ELb0ELb0EEENS1_21CollectiveEpilogueFwdINS6_IJSB_SD_SC_EEESA_SF_SH_Li256ELb0ELb1ELb0ELb0EEENS1_29StaticPersistentTileSchedulerILb0EEEEEEEEEvNT_6ParamsE,@"STO_CUDA_ENTRY STV_DEFAULT"
_ZN7cutlass13device_kernelIN5flash11enable_sm90INS1_16FlashAttnFwdSm90INS1_25CollectiveMainloopFwdSm90ILi2EN4cute5tupleIJNS5_1CILi2EEENS7_ILi1EEES9_EEENS6_IJNS7_ILi128EEENS7_ILi80EEENS7_ILi256EEEEEELi256ENS_10bfloat16_tEfNS_4arch4Sm90ELb0ELb0ELb0ELb0ELb0ELb0ELb0ELb1ELb1ELb1ELb0ELb0EEENS1_21CollectiveEpilogueFwdINS6_IJSB_SD_SC_EEESA_SF_SH_Li256ELb0ELb1ELb0ELb0EEENS1_29StaticPersistentTileSchedulerILb0EEEEEEEEEvNT_6ParamsE:
        /* <DEDUP_REMOVED lines=18> */
.L_x_183:
[----:B------:R-:W-:Y:S05]  /*0120*/  BSYNC B0 ;  /* 0x0000000000007941 */ /* 0x000fea0003800000 */
.L_x_182:
        /* <DEDUP_REMOVED lines=41> */
.L_x_184:
[----:B0-----:R-:W0:Y:S01]  /*03c0*/  S2UR UR4, SR_CTAID.Y ;  /* 0x00000000000479c3 */ /* 0x001e220000002600 */
[----:B------:R-:W3:Y:S01]  /*03d0*/  SHFL.IDX PT, R8, R2, RZ, 0x1f ;  /* 0x00001fff02087589 */ /* 0x000ee200000e0000 */
[----:B------:R-:W-:Y:S01]  /*03e0*/  ULDC UR5, c[0x0][0x154] ;  /* 0x0000550000057ab9 */ /* 0x000fe20000000800 */
[----:B------:R-:W-:-:S05]  /*03f0*/  NOP ;  /* 0x0000000000007918 */ /* 0x000fca0000000000 */
[----:B------:R-:W5:Y:S08]  /*0400*/  S2UR UR6, SR_CTAID.X ;  /* 0x00000000000679c3 */ /* 0x000f700000002500 */
[----:B------:R-:W1:Y:S01]  /*0410*/  LDC R7, c[0x0][0x148] ;  /* 0x00005200ff077b82 */ /* 0x000e620000000800 */
[----:B0-----:R-:W-:Y:S02]  /*0420*/  I2FP.F32.U32 R3, UR4 ;  /* 0x0000000400037c45 */ /* 0x001fe40008201000 */
[----:B---3--:R-:W-:-:S03]  /*0430*/  ISETP.NE.AND P0, PT, R8, RZ, PT ;  /* 0x000000ff0800720c */ /* 0x008fc60003f05270 */
[----:B------:R-:W-:Y:S01]  /*0440*/  FMUL R6, R3, UR5 ;  /* 0x0000000503067c20 */ /* 0x000fe20008400000 */
[----:B------:R-:W-:Y:S02]  /*0450*/  SHF.R.S32.HI R3, RZ, 0x1f, R0 ;  /* 0x0000001fff037819 */ /* 0x000fe40000011400 */
[----:B-----5:R-:W-:Y:S02]  /*0460*/  I2FP.F32.U32 R5, UR6 ;  /* 0x0000000600057c45 */ /* 0x020fe40008201000 */
[----:B------:R-:W-:Y:S01]  /*0470*/  LEA.HI R3, R3, R0, RZ, 0x7 ;  /* 0x0000000003037211 */ /* 0x000fe200078f38ff */
[----:B------:R-:W0:Y:S02]  /*0480*/  F2I.U32.TRUNC.NTZ R6, R6 ;  /* 0x0000000600067305 */ /* 0x000e24000020f000 */
[----:B0-----:R-:W-:-:S04]  /*0490*/  IMAD.MOV R12, RZ, RZ, -R6 ;  /* 0x000000ffff0c7224 */ /* 0x001fc800078e0a06 */
[----:B-1----:R-:W-:Y:S01]  /*04a0*/  IMAD R12, R7, R12, UR4 ;  /* 0x00000004070c7e24 */ /* 0x002fe2000f8e020c */
[----:B------:R-:W-:Y:S02]  /*04b0*/  ULDC UR4, c[0x0][0x150] ;  /* 0x0000540000047ab9 */ /* 0x000fe40000000800 */
[----:B------:R-:W-:Y:S01]  /*04c0*/  FMUL R10, R5, UR4 ;  /* 0x00000004050a7c20 */ /* 0x000fe20008400000 */
[----:B------:R-:W-:Y:S06]  /*04d0*/  @P0 BRA `(.L_x_185) ;  /* 0x0000000000480947 */ /* 0x000fec0003800000 */
[----:B------:R-:W0:Y:S01]  /*04e0*/  S2UR UR5, SR_CgaCtaId ;  /* 0x00000000000579c3 */ /* 0x000e220000008800 */
        /* <DEDUP_REMOVED lines=12> */
[----:B0-----:R0:W1:Y:S08]  /*05b0*/  SYNCS.EXCH.64 URZ, [UR8+0x38850], UR4 ;  /* 0x03885004083f75b2 */ /* 0x0010700008000100 */
[----:B------:R0:W3:Y:S01]  /*05c0*/  SYNCS.EXCH.64 URZ, [UR8+0x38860], UR6 ;  /* 0x03886006083f75b2 */ /* 0x0000e20008000100 */
[----:B------:R0:W0:Y:S01]  /*05d0*/  SYNCS.EXCH.64 URZ, [UR8+0x38858], UR4 ;  /* 0x03885804083f75b2 */ /* 0x0000220008000100 */
[----:B------:R0:W0:Y:S01]  /*05e0*/  SYNCS.EXCH.64 URZ, [UR8+0x38868], UR6 ;  /* 0x03886806083f75b2 */ /* 0x0000220008000100 */
[----:B------:R-:W-:Y:S01]  /*05f0*/  NOP ;  /* 0x0000000000007918 */ /* 0x000fe20000000000 */
.L_x_185:
[----:B------:R-:W5:Y:S01]  /*0600*/  SHFL.IDX PT, R7, R2, RZ, 0x1f ;  /* 0x00001fff02077589 */ /* 0x000f6200000e0000 */
[----:B------:R-:W-:Y:S01]  /*0610*/  LOP3.LUT R3, R3, 0xffffff80, RZ, 0xc0, !PT ;  /* 0xffffff8003037812 */ /* 0x000fe200078ec0ff */
[----:B------:R-:W0:Y:S01]  /*0620*/  LDC R11, c[0x0][0x144] ;  /* 0x00005100ff0b7b82 */ /* 0x000e220000000800 */
[----:B------:R-:W0:Y:S01]  /*0630*/  F2I.U32.TRUNC.NTZ R10, R10 ;  /* 0x0000000a000a7305 */ /* 0x000e22000020f000 */
[----:B------:R-:W-:Y:S01]  /*0640*/  SHF.R.S32.HI R9, RZ, 0x1f, R8 ;  /* 0x0000001fff097819 */ /* 0x000fe20000011408 */
[----:B------:R-:W-:Y:S01]  /*0650*/  NOP ;  /* 0x0000000000007918 */ /* 0x000fe20000000000 */
[----:B------:R-:W-:-:S05]  /*0660*/  IMAD.IADD R3, R0, 0x1, -R3 ;  /* 0x0000000100037824 */ /* 0x000fca00078e0a03 */
[----:B------:R-:W-:-:S04]  /*0670*/  SHF.R.S32.HI R6, RZ, 0x1f, R3 ;  /* 0x0000001fff067819 */ /* 0x000fc80000011403 */
[----:B------:R-:W-:-:S04]  /*0680*/  LEA.HI R6, R6, R3, RZ, 0x3 ;  /* 0x0000000306067211 */ /* 0x000fc800078f18ff */
[--C-:B------:R-:W-:Y:S02]  /*0690*/  SHF.R.S32.HI R5, RZ, 0x3, R6.reuse ;  /* 0x00000003ff057819 */ /* 0x100fe40000011406 */
[----:B------:R-:W-:Y:S02]  /*06a0*/  SHF.R.S32.HI R6, RZ, 0x1f, R6 ;  /* 0x0000001fff067819 */ /* 0x000fe40000011406 */
[----:B-----5:R-:W-:Y:S02]  /*06b0*/  ISETP.NE.AND P0, PT, R7, RZ, PT ;  /* 0x000000ff0700720c */ /* 0x020fe40003f05270 */
[----:B------:R-:W-:Y:S02]  /*06c0*/  LEA.HI R6, R6, R5, RZ, 0x2 ;  /* 0x0000000506067211 */ /* 0x000fe400078f10ff */
[----:B------:R-:W-:Y:S02]  /*06d0*/  SHF.R.S32.HI R7, RZ, 0x1f, R4 ;  /* 0x0000001fff077819 */ /* 0x000fe40000011404 */
[----:B------:R-:W-:-:S02]  /*06e0*/  LOP3.LUT R6, R6, 0xfffffffc, RZ, 0xc0, !PT ;  /* 0xfffffffc06067812 */ /* 0x000fc400078ec0ff */
[----:B------:R-:W-:-:S05]  /*06f0*/  LEA.HI R7, R7, R4, RZ, 0x2 ;  /* 0x0000000407077211 */ /* 0x000fca00078f10ff */
[----:B------:R-:W-:Y:S05]  /*0700*/  @P0 BRA `(.L_x_186) ;  /* 0x0000000000480947 */ /* 0x000fea0003800000 */
[----:B0-----:R-:W0:Y:S01]  /*0710*/  S2UR UR5, SR_CgaCtaId ;  /* 0x00000000000579c3 */ /* 0x001e220000008800 */
[----:B------:R-:W-:Y:S01]  /*0720*/  UMOV UR4, 0x400 ;  /* 0x0000040000047882 */ /* 0x000fe20000000000 */
[----:B------:R-:W-:Y:S01]  /*0730*/  UMOV UR6, 0x1 ;  /* 0x0000000100067882 */ /* 0x000fe20000000000 */
[----:B------:R-:W-:Y:S01]  /*0740*/  UMOV UR9, 0x2 ;  /* 0x0000000200097882 */ /* 0x000fe20000000000 */
[----:B------:R-:W-:-:S04]  /*0750*/  UIADD3 UR6, -UR6, 0x100000, URZ ;  /* 0x0010000006067890 */ /* 0x000fc8000fffe13f */
[----:B------:R-:W-:Y:S02]  /*0760*/  USHF.L.U32 UR7, UR6, 0xb, URZ ;  /* 0x0000000b06077899 */ /* 0x000fe4000800063f */
[----:B------:R-:W-:Y:S01]  /*0770*/  USHF.L.U32 UR6, UR6, 0x1, URZ ;  /* 0x0000000106067899 */ /* 0x000fe2000800063f */
[----:B------:R-:W-:Y:S01]  /*0780*/  ELECT P0, URZ, PT ;  /* 0x00000000003f782f */ /* 0x000fe20003800000 */
[----:B0-----:R-:W-:Y:S02]  /*0790*/  ULEA UR8, UR5, UR4, 0x18 ;  /* 0x0000000405087291 */ /* 0x001fe4000f8ec03f */
[----:B------:R-:W-:-:S04]  /*07a0*/  UIADD3 UR4, -UR9, 0x100000, URZ ;  /* 0x0010000009047890 */ /* 0x000fc8000fffe13f */
[----:B------:R-:W-:Y:S02]  /*07b0*/  USHF.L.U32 UR5, UR4, 0xb, URZ ;  /* 0x0000000b04057899 */ /* 0x000fe4000800063f */
[----:B------:R-:W-:Y:S01]  /*07c0*/  USHF.L.U32 UR4, UR4, 0x1, URZ ;  /* 0x0000000104047899 */ /* 0x000fe2000800063f */
[----:B------:R-:W0:Y:S03]  /*07d0*/  FENCE.VIEW.ASYNC.S ;  /* 0x00000000000073c6 */ /* 0x000e260000000000 */
[----:B0-----:R0:W0:Y:S08]  /*07e0*/  SYNCS.EXCH.64 URZ, [UR8+0x38870], UR6 ;  /* 0x03887006083f75b2 */ /* 0x0010300008000100 */
[----:B------:R0:W0:Y:S01]  /*07f0*/  SYNCS.EXCH.64 URZ, [UR8+0x38880], UR4 ;  /* 0x03888004083f75b2 */ /* 0x0000220008000100 */
[----:B------:R0:W0:Y:S01]  /*0800*/  SYNCS.EXCH.64 URZ, [UR8+0x38878], UR6 ;  /* 0x03887806083f75b2 */ /* 0x0000220008000100 */
[----:B------:R0:W0:Y:S01]  /*0810*/  SYNCS.EXCH.64 URZ, [UR8+0x38888], UR4 ;  /* 0x03888804083f75b2 */ /* 0x0000220008000100 */
[----:B------:R-:W-:Y:S01]  /*0820*/  NOP ;  /* 0x0000000000007918 */ /* 0x000fe20000000000 */
.L_x_186:
[----:B------:R-:W5:Y:S01]  /*0830*/  SHFL.IDX PT, R13, R2, RZ, 0x1f ;  /* 0x00001fff020d7589 */ /* 0x000f6200000e0000 */
[----:B0-----:R-:W0:Y:S01]  /*0840*/  S2UR UR4, SR_CTAID.X ;  /* 0x00000000000479c3 */ /* 0x001e220000002500 */
[----:B------:R-:W-:Y:S01]  /*0850*/  LOP3.LUT R7, R7, 0x3ffffffc, RZ, 0xc0, !PT ;  /* 0x3ffffffc07077812 */ /* 0x000fe200078ec0ff */
[----:B------:R-:W-:Y:S01]  /*0860*/  IMAD.IADD R6, R5, 0x1, -R6 ;  /* 0x0000000105067824 */ /* 0x000fe200078e0a06 */
[----:B------:R-:W-:Y:S01]  /*0870*/  LEA.HI R9, R9, R8, RZ, 0x2 ;  /* 0x0000000809097211 */ /* 0x000fe200078f10ff */
[----:B------:R-:W-:Y:S01]  /*0880*/  IMAD.MOV R10, RZ, RZ, -R10 ;  /* 0x000000ffff0a7224 */ /* 0x000fe200078e0a0a */
[----:B------:R-:W-:Y:S01]  /*0890*/  NOP ;  /* 0x0000000000007918 */ /* 0x000fe20000000000 */
[----:B------:R-:W-:Y:S01]  /*08a0*/  IMAD.IADD R7, R4, 0x1, -R7 ;  /* 0x0000000104077824 */ /* 0x000fe200078e0a07 */
[----:B------:R-:W-:-:S03]  /*08b0*/  LOP3.LUT R9, R9, 0x3ffffffc, RZ, 0xc0, !PT ;  /* 0x3ffffffc09097812 */ /* 0x000fc600078ec0ff */
[--C-:B------:R-:W-:Y:S02]  /*08c0*/  IMAD R7, R7, 0x4, R6.reuse ;  /* 0x0000000407077824 */ /* 0x100fe400078e0206 */
[----:B------:R-:W-:Y:S02]  /*08d0*/  IMAD.IADD R9, R8, 0x1, -R9 ;  /* 0x0000000108097824 */ /* 0x000fe400078e0a09 */
[----:B------:R-:W1:Y:S01]  /*08e0*/  LDC R8, c[0x0][0x140] ;  /* 0x00005000ff087b82 */ /* 0x000e620000000800 */
[----:B------:R-:W-:Y:S01]  /*08f0*/  LEA.HI R4, R7, R7, RZ, 0x1 ;  /* 0x0000000707047211 */ /* 0x000fe200078f08ff */
[----:B------:R-:W-:-:S03]  /*0900*/  IMAD R9, R9, 0x4, R6 ;  /* 0x0000000409097824 */ /* 0x000fc600078e0206 */
[----:B------:R-:W-:Y:S02]  /*0910*/  LOP3.LUT R4, R4, 0xfffffffe, RZ, 0xc0, !PT ;  /* 0xfffffffe04047812 */ /* 0x000fe400078ec0ff */
[----:B------:R-:W-:Y:S02]  /*0920*/  LEA.HI R5, R9, R9, RZ, 0x1 ;  /* 0x0000000909057211 */ /* 0x000fe400078f08ff */
[----:B-----5:R-:W-:Y:S01]  /*0930*/  ISETP.NE.AND P0, PT, R13, RZ, PT ;  /* 0x000000ff0d00720c */ /* 0x020fe20003f05270 */
[----:B0-----:R-:W-:Y:S02]  /*0940*/  IMAD R11, R11, R10, UR4 ;  /* 0x000000040b0b7e24 */ /* 0x001fe4000f8e020a */
[----:B------:R-:W-:-:S05]  /*0950*/  IMAD.IADD R4, R7, 0x1, -R4 ;  /* 0x0000000107047824 */ /* 0x000fca00078e0a04 */
[----:B------:R-:W-:Y:S02]  /*0960*/  ISETP.NE.AND P5, PT, R4, R11, PT ;  /* 0x0000000b0400720c */ /* 0x000fe40003fa5270 */
[----:B------:R-:W-:-:S05]  /*0970*/  LOP3.LUT R4, R5, 0xfffffffe, RZ, 0xc0, !PT ;  /* 0xfffffffe05047812 */ /* 0x000fca00078ec0ff */
[----:B------:R-:W-:Y:S01]  /*0980*/  IMAD.IADD R4, R9, 0x1, -R4 ;  /* 0x0000000109047824 */ /* 0x000fe200078e0a04 */
        /* <DEDUP_REMOVED lines=19> */
.L_x_187:
[----:B------:R-:W5:Y:S01]  /*0ac0*/  SHFL.IDX PT, R6, R2, RZ, 0x1f ;  /* 0x00001fff02067589 */ /* 0x000f6200000e0000 */
[----:B------:R-:W-:Y:S01]  /*0ad0*/  ISETP.NE.AND P2, PT, R4, R11, PT ;  /* 0x0000000b0400720c */ /* 0x000fe20003f45270 */
[----:B------:R-:W-:Y:S01]  /*0ae0*/  IMAD.SHL.U32 R4, R7, 0x4, RZ ;  /* 0x0000000407047824 */ /* 0x000fe200078e00ff */
[----:B------:R-:W-:Y:S01]  /*0af0*/  LOP3.LUT P0, RZ, R3, 0x7, RZ, 0xc0, !PT ;  /* 0x0000000703ff7812 */ /* 0x000fe2000780c0ff */
[----:B------:R-:W-:Y:S01]  /*0b00*/  IMAD.SHL.U32 R22, R9, 0x4, RZ ;  /* 0x0000000409167824 */ /* 0x000fe200078e00ff */
[----:B-1----:R-:W-:Y:S01]  /*0b10*/  ISETP.EQ.U32.AND P1, PT, R8, 0x1, PT ;  /* 0x000000010800780c */ /* 0x002fe20003f22070 */
[----:B------:R-:W-:Y:S01]  /*0b20*/  IMAD.MOV.U32 R19, RZ, RZ, 0x1 ;  /* 0x00000001ff137424 */ /* 0x000fe200078e00ff */
[----:B------:R-:W-:Y:S01]  /*0b30*/  LOP3.LUT R23, R7, 0xc, R4, 0x78, !PT ;  /* 0x0000000c07177812 */ /* 0x000fe200078e7804 */
[----:B------:R-:W-:Y:S01]  /*0b40*/  IMAD.MOV.U32 R18, RZ, RZ, 0x1 ;  /* 0x00000001ff127424 */ /* 0x000fe200078e00ff */
[----:B------:R-:W-:Y:S01]  /*0b50*/  LOP3.LUT R22, R9, 0xc, R22, 0x78, !PT ;  /* 0x0000000c09167812 */ /* 0x000fe200078e7816 */
[----:B------:R-:W-:Y:S01]  /*0b60*/  NOP ;  /* 0x0000000000007918 */ /* 0x000fe20000000000 */
[----:B------:R-:W-:-:S02]  /*0b70*/  @P5 LEA.HI R4, R23, R23, RZ, 0x1 ;  /* 0x0000001717045211 */ /* 0x000fc400078f08ff */
[----:B------:R-:W-:Y:S02]  /*0b80*/  ISETP.LT.U32.AND P4, PT, R23, 0x2, !P0 ;  /* 0x000000021700780c */ /* 0x000fe40004781070 */
[----:B------:R-:W-:Y:S02]  /*0b90*/  @P5 SHF.R.S32.HI R4, RZ, 0x1, R4 ;  /* 0x00000001ff045819 */ /* 0x000fe40000011404 */
[----:B------:R-:W-:Y:S02]  /*0ba0*/  @P2 LEA.HI R5, R22, R22, RZ, 0x1 ;  /* 0x0000001616052211 */ /* 0x000fe400078f08ff */
[----:B------:R-:W-:Y:S02]  /*0bb0*/  @P5 ISETP.NE.AND P6, PT, R4, R12, PT ;  /* 0x0000000c0400520c */ /* 0x000fe40003fc5270 */
[----:B------:R-:W-:Y:S02]  /*0bc0*/  SEL R4, RZ, 0x1, !P4 ;  /* 0x00000001ff047807 */ /* 0x000fe40006000000 */
[----:B------:R-:W-:-:S02]  /*0bd0*/  @P2 SHF.R.S32.HI R5, RZ, 0x1, R5 ;  /* 0x00000001ff052819 */ /* 0x000fc40000011405 */
[----:B-----5:R-:W-:Y:S02]  /*0be0*/  ISETP.NE.AND P4, PT, R6, RZ, PT ;  /* 0x000000ff0600720c */ /* 0x020fe40003f85270 */
[----:B------:R-:W-:Y:S02]  /*0bf0*/  @P2 ISETP.NE.AND P3, PT, R5, R12, PT ;  /* 0x0000000c0500220c */ /* 0x000fe40003f65270 */
[----:B------:R-:W-:Y:S02]  /*0c00*/  @P5 SEL R19, RZ, 0x1, P6 ;  /* 0x00000001ff135807 */ /* 0x000fe40003000000 */
[----:B------:R-:W-:Y:S02]  /*0c10*/  ISETP.LT.U32.AND P0, PT, R22, 0x2, !P0 ;  /* 0x000000021600780c */ /* 0x000fe40004701070 */
[----:B------:R-:W-:Y:S02]  /*0c20*/  LOP3.LUT R19, R19, R4, RZ, 0xc0, !PT ;  /* 0x0000000413137212 */ /* 0x000fe400078ec0ff */
[----:B------:R-:W-:-:S02]  /*0c30*/  SEL R3, RZ, 0x1, !P0 ;  /* 0x00000001ff037807 */ /* 0x000fc40004000000 */
[----:B------:R-:W-:Y:S01]  /*0c40*/  @P2 SEL R18, RZ, 0x1, P3 ;  /* 0x00000001ff122807 */ /* 0x000fe20001800000 */
[----:B------:R-:W-:Y:S06]  /*0c50*/  @P4 BRA `(.L_x_188) ;  /* 0x0000000000484947 */ /* 0x000fec0003800000 */
        /* <DEDUP_REMOVED lines=17> */
[----:B-1----:R-:W-:Y:S01]  /*0d70*/  NOP ;  /* 0x0000000000007918 */ /* 0x002fe20000000000 */
.L_x_188:
[----:B------:R-:W-:Y:S01]  /*0d80*/  LOP3.LUT R18, R18, R3, RZ, 0xc0, !PT ;  /* 0x0000000312127212 */ /* 0x000fe200078ec0ff */
[----:B------:R-:W-:Y:S01]  /*0d90*/  NOP ;  /* 0x0000000000007918 */ /* 0x000fe20000000000 */
[----:B------:R-:W-:Y:S05]  /*0da0*/  @!P1 BRA `(.L_x_189) ;  /* 0x0000000000089947 */ /* 0x000fea0003800000 */
[----:B0-234-:R-:W-:Y:S01]  /*0db0*/  UCGABAR_ARV ;  /* 0x00000000000079c7 */ /* 0x01dfe20008000000 */
[----:B------:R-:W-:Y:S05]  /*0dc0*/  BRA `(.L_x_190) ;  /* 0x0000000000047947 */ /* 0x000fea0003800000 */
.L_x_189:
[----:B0-234-:R-:W-:Y:S01]  /*0dd0*/  NOP ;  /* 0x0000000000007918 */ /* 0x01dfe20000000000 */
.L_x_190:
[----:B------:R-:W-:Y:S05]  /*0de0*/  @!P1 BRA `(.L_x_191) ;  /* 0x00000000000c9947 */ /* 0x000fea0003800000 */
[----:B------:R-:W-:Y:S01]  /*0df0*/  UCGABAR_WAIT ;  /* 0x0000000000007dc7 */ /* 0x000fe20008000000 */
[----:B------:R-:W-:Y:S01]  /*0e00*/  CCTL.IVALL ;  /* 0x00000000ff00798f */ /* 0x000fe20002000000 */
[----:B------:R-:W-:Y:S05]  /*0e10*/  BRA `(.L_x_192) ;  /* 0x0000000000047947 */ /* 0x000fea0003800000 */
.L_x_191:
[----:B------:R-:W-:Y:S06]  /*0e20*/  BAR.SYNC.DEFER_BLOCKING 0x0 ;  /* 0x0000000000007b1d */ /* 0x000fec0000010000 */
.L_x_192:
[----:B------:R-:W-:Y:S01]  /*0e30*/  UMOV UR4, 0x1 ;  /* 0x0000000100047882 */ /* 0x000fe20000000000 */
[----:B------:R-:W-:Y:S01]  /*0e40*/  PLOP3.LUT P0, PT, PT, PT, UP0, 0x80, 0x0 ;  /* 0x000000000000781c */ /* 0x000fe20003f0f008 */
[----:B------:R-:W-:-:S06]  /*0e50*/  USEL UR4, UR4, 0x2, !UP0 ;  /* 0x0000000204047887 */ /* 0x000fcc000c000000 */
[----:B------:R-:W-:-:S05]  /*0e60*/  IMAD.U32 R3, RZ, RZ, UR4 ;  /* 0x00000004ff037e24 */ /* 0x000fca000f8e00ff */
[----:B------:R0:W-:Y:S01]  /*0e70*/  STL [R1+0x30], R3 ;  /* 0x0000300301007387 */ /* 0x0001e20000100800 */
[----:B------:R-:W-:Y:S05]  /*0e80*/  @!P0 BRA `(.L_x_193) ;  /* 0x000000b000508947 */ /* 0x000fea0003800000 */
.L_x_194:
        /* <DEDUP_REMOVED lines=72> */
.L_x_227:
        /* <DEDUP_REMOVED lines=35> */
[----:B------:R-:W-:Y:S01]  /*1540*/  IMAD.U32 R218, RZ, RZ, UR10 ;  /* 0x0000000affda7e24 */ /* 0x000fe2000f8e00ff */
        /* <DEDUP_REMOVED lines=8> */
[----:B--2---:R-:W-:Y:S06]  /*15d0*/  @!P0 BRA `(.L_x_195) ;  /* 0x0000000000408947 */ /* 0x004fec0003800000 */
        /* <DEDUP_REMOVED lines=16> */
.L_x_195:
        /* <DEDUP_REMOVED lines=9> */
.L_x_336:
[----:B------:R-:W-:Y:S05]  /*1770*/  @!P0 BRA `(.L_x_197) ;  /* 0x0000000000048947 */ /* 0x000fea0003800000 */
[----:B------:R-:W-:Y:S01]  /*1780*/  BPT.TRAP 0x1 ;  /* 0x000000040000795c */ /* 0x000fe20000300000 */
.L_x_197:
        /* <DEDUP_REMOVED lines=8> */
.L_x_198:
[----:B-1----:R-:W-:Y:S05]  /*1810*/  @P1 BRA `(.L_x_199) ;  /* 0x0000000000081947 */ /* 0x002fea0003800000 */
[----:B------:R-:W1:Y:S02]  /*1820*/  SYNCS.PHASECHK.TRANS64.TRYWAIT P1, [R0+URZ+0x38830], R3 ;  /* 0x03883003000075a7 */ /* 0x000e64000802017f */
[----:B-1----:R-:W-:Y:S05]  /*1830*/  @!P1 BRA `(.L_x_200) ;  /* 0x000000fc00689947 */ /* 0x002fea0003800000 */
.L_x_199:
[----:B------:R-:W-:Y:S05]  /*1840*/  WARPSYNC.ALL ;  /* 0x0000000000007948 */ /* 0x000fea0003800000 */
[----:B------:R-:W-:Y:S01]  /*1850*/  UIADD3 UR36, UR36, 0x24400, URZ ;  /* 0x0002440024247890 */ /* 0x000fe2000fffe03f */
[----:B------:R-:W-:Y:S01]  /*1860*/  WARPGROUP.ARRIVE ;  /* 0x00000000000079c5 */ /* 0x000fe20000000000 */
[----:B------:R-:W-:Y:S02]  /*1870*/  ULOP3.LUT UR5, UR37, 0x10000, URZ, 0xfc, !UPT ;  /* 0x0001000025057892 */ /* 0x000fe4000f8efc3f */
[----:B------:R-:W-:Y:S01]  /*1880*/  USHF.R.U32.HI UR36, URZ, 0x4, UR36 ;  /* 0x000000043f247899 */ /* 0x000fe20008011624 */
[----:B------:R-:W-:Y:S01]  /*1890*/  UMOV UR17, 0x40000040 ;  /* 0x4000004000117882 */ /* 0x000fe20000000000 */
[----:B------:R-:W-:-:S02]  /*18a0*/  UMOV UR19, 0x40000040 ;  /* 0x4000004000137882 */ /* 0x000fc40000000000 */
[----:B------:R-:W-:Y:S01]  /*18b0*/  ULOP3.LUT UR36, UR36, 0x3fff, URZ, 0xc0, !UPT ;  /* 0x00003fff24247892 */ /* 0x000fe2000f8ec03f */
[----:B------:R-:W-:Y:S01]  /*18c0*/  IMAD.U32 R13, RZ, RZ, UR17 ;  /* 0x00000011ff0d7e24 */ /* 0x000fe2000f8e00ff */
[----:B------:R-:W-:Y:S01]  /*18d0*/  UMOV UR16, UR5 ;  /* 0x0000000500107c82 */ /* 0x000fe20008000000 */
[----:B------:R-:W-:Y:S01]  /*18e0*/  UMOV UR9, UR17 ;  /* 0x0000001100097c82 */ /* 0x000fe20008000000 */
[----:B------:R-:W-:Y:S01]  /*18f0*/  ULOP3.LUT UR4, UR36, 0x10000, URZ, 0xfc, !UPT ;  /* 0x0001000024047892 */ /* 0x000fe2000f8efc3f */
[----:B------:R-:W-:Y:S01]  /*1900*/  IMAD.U32 R12, RZ, RZ, UR16 ;  /* 0x00000010ff0c7e24 */ /* 0x000fe2000f8e00ff */
[----:B------:R-:W-:Y:S01]  /*1910*/  UMOV UR8, UR16 ;  /* 0x0000001000087c82 */ /* 0x000fe20008000000 */
[----:B------:R-:W-:Y:S01]  /*1920*/  UMOV UR11, 0x40000040 ;  /* 0x40000040000b7882 */ /* 0x000fe20000000000 */
[----:B------:R-:W-:Y:S01]  /*1930*/  UMOV UR12, UR16 ;  /* 0x00000010000c7c82 */ /* 0x000fe20008000000 */
[----:B------:R-:W-:Y:S01]  /*1940*/  UMOV UR13, UR17 ;  /* 0x00000011000d7c82 */ /* 0x000fe20008000000 */
[----:B------:R-:W-:Y:S01]  /*1950*/  IMAD.U32 R15, RZ, RZ, UR4 ;  /* 0x00000004ff0f7e24 */ /* 0x000fe2000f8e00ff */
[----:B------:R-:W-:Y:S01]  /*1960*/  UIMAD UR4, UR60, 0xa00, UR4 ;  /* 0x00000a003c0478a4 */ /* 0x000fe2000f8e0204 */
[----:B------:R-:W-:Y:S01]  /*1970*/  UMOV UR15, 0x40000040 ;  /* 0x40000040000f7882 */ /* 0x000fe20000000000 */
[----:B------:R-:W-:-:S02]  /*1980*/  UMOV UR23, 0x40000040 ;  /* 0x4000004000177882 */ /* 0x000fc40000000000 */
[----:B------:R-:W-:Y:S02]  /*1990*/  UIADD3 UR10, UR4, 0x80, URZ ;  /* 0x00000080040a7890 */ /* 0x000fe4000fffe03f */
[----:B------:R-:W-:Y:S02]  /*19a0*/  UIADD3 UR14, UR4, 0x100, URZ ;  /* 0x00000100040e7890 */ /* 0x000fe4000fffe03f */
[----:B------:R-:W-:Y:S01]  /*19b0*/  UMOV UR18, UR4 ;  /* 0x0000000400127c82 */ /* 0x000fe20008000000 */
[----:B------:R-:W-:Y:S01]  /*19c0*/  UIADD3 UR6, UR4, 0x180, URZ ;  /* 0x0000018004067890 */ /* 0x000fe2000fffe03f */
[----:B------:R-:W-:Y:S01]  /*19d0*/  HGMMA.64x16x16.F32.BF16 R56, gdesc[UR16], RZ, !UPT, gsb0 ;  /* 0x00200000103879f0 */ /* 0x000fe2000c0018ff */
[----:B------:R-:W-:Y:S01]  /*19e0*/  UIADD3 UR7, UR4, 0x200, URZ ;  /* 0x0000020004077890 */ /* 0x000fe2000fffe03f */
[----:B------:R-:W-:Y:S01]  /*19f0*/  UMOV UR19, 0x40000040 ;  /* 0x4000004000137882 */ /* 0x000fe20000000000 */
[----:B------:R-:W-:Y:S02]  /*1a00*/  UIADD3 UR22, UR4, 0x382, URZ ;  /* 0x0000038204167890 */ /* 0x000fe4000fffe03f */
[----:B------:R-:W-:Y:S01]  /*1a10*/  UIADD3 UR26, UR4, 0x384, URZ ;  /* 0x00000384041a7890 */ /* 0x000fe2000fffe03f */
[----:B------:R-:W-:Y:S01]  /*1a20*/  UMOV UR27, 0x40000040 ;  /* 0x40000040001b7882 */ /* 0x000fe20000000000 */
        /* <DEDUP_REMOVED lines=16> */
[----:B------:R-:W-:-:S02]  /*1b30*/  WARPGROUP.DEPBAR.LE gsb0, 0x0 ;  /* 0x00008000000079c5 */ /* 0x000fc40000010000 */
[----:B------:R-:W-:-:S06]  /*1b40*/  WARPGROUP.ARRIVE ;  /* 0x00000000000079c5 */ /* 0x000fcc0000000000 */
[----:B------:R-:W-:Y:S01]  /*1b50*/  HGMMA.64x16x16.F32.BF16 R48, gdesc[UR8], RZ, !UPT, gsb0 ;  /* 0x00200000083079f0 */ /* 0x000fe2000c0018ff */
[----:B------:R-:W-:Y:S01]  /*1b60*/  UMOV UR8, UR16 ;  /* 0x0000001000087c82 */ /* 0x000fe20008000000 */
[----:B------:R-:W-:Y:S01]  /*1b70*/  UMOV UR9, UR17 ;  /* 0x0000001100097c82 */ /* 0x000fe20008000000 */
[----:B------:R-:W-:Y:S01]  /*1b80*/  UMOV UR10, UR6 ;  /* 0x00000006000a7c82 */ /* 0x000fe20008000000 */
[----:B------:R-:W-:Y:S01]  /*1b90*/  UMOV UR11, 0x40000040 ;  /* 0x40000040000b7882 */ /* 0x000fe20000000000 */
[----:B------:R-:W-:Y:S01]  /*1ba0*/  UIADD3 UR6, UR5, 0x2, URZ ;  /* 0x0000000205067890 */ /* 0x000fe2000fffe03f */
[----:B------:R-:W-:Y:S02]  /*1bb0*/  WARPGROUP.DEPBAR.LE gsb0, 0x0 ;  /* 0x00008000000079c5 */ /* 0x000fe40000010000 */
[----:B------:R-:W-:-:S06]  /*1bc0*/  WARPGROUP.ARRIVE ;  /* 0x00000000000079c5 */ /* 0x000fcc0000000000 */
[----:B------:R-:W-:Y:S01]  /*1bd0*/  HGMMA.64x16x16.F32.BF16 R40, gdesc[UR12], RZ, !UPT, gsb0 ;  /* 0x002000000c2879f0 */ /* 0x000fe2000c0018ff */
[----:B------:R-:W-:Y:S01]  /*1be0*/  UIADD3 UR14, UR4, 0x102, URZ ;  /* 0x00000102040e7890 */ /* 0x000fe2000fffe03f */
[----:B------:R-:W-:Y:S01]  /*1bf0*/  UMOV UR15, 0x40000040 ;  /* 0x40000040000f7882 */ /* 0x000fe20000000000 */
[----:B------:R-:W-:Y:S02]  /*1c00*/  WARPGROUP.DEPBAR.LE gsb0, 0x0 ;  /* 0x00008000000079c5 */ /* 0x000fe40000010000 */
[----:B------:R-:W-:-:S06]  /*1c10*/  WARPGROUP.ARRIVE ;  /* 0x00000000000079c5 */ /* 0x000fcc0000000000 */
[----:B------:R-:W-:Y:S01]  /*1c20*/  HGMMA.64x16x16.F32.BF16 R32, gdesc[UR8], RZ, !UPT, gsb0 ;  /* 0x00200000082079f0 */ /* 0x000fe2000c0018ff */
[----:B------:R-:W-:Y:S01]  /*1c30*/  UMOV UR8, UR16 ;  /* 0x0000001000087c82 */ /* 0x000fe20008000000 */
[----:B------:R-:W-:Y:S01]  /*1c40*/  UMOV UR9, UR17 ;  /* 0x0000001100097c82 */ /* 0x000fe20008000000 */
[----:B------:R-:W-:Y:S01]  /*1c50*/  UMOV UR10, UR7 ;  /* 0x00000007000a7c82 */ /* 0x000fe20008000000 */
[----:B------:R-:W-:Y:S01]  /*1c60*/  UMOV UR11, 0x40000040 ;  /* 0x40000040000b7882 */ /* 0x000fe20000000000 */
[----:B------:R-:W-:Y:S01]  /*1c70*/  UMOV UR16, UR6 ;  /* 0x0000000600107c82 */ /* 0x000fe20008000000 */
[----:B------:R-:W-:Y:S01]  /*1c80*/  UIADD3 UR6, UR4, 0x2, URZ ;  /* 0x0000000204067890 */ /* 0x000fe2000fffe03f */
[----:B------:R-:W-:Y:S01]  /*1c90*/  IMAD.U32 R10, RZ, RZ, UR16 ;  /* 0x00000010ff0a7e24 */ /* 0x000fe2000f8e00ff */
[----:B------:R-:W-:Y:S01]  /*1ca0*/  UMOV UR17, 0x40000040 ;  /* 0x4000004000117882 */ /* 0x000fe20000000000 */
[----:B------:R-:W-:Y:S01]  /*1cb0*/  UMOV UR12, UR16 ;  /* 0x00000010000c7c82 */ /* 0x000fe20008000000 */
[----:B------:R-:W-:Y:S01]  /*1cc0*/  UMOV UR13, UR17 ;  /* 0x00000011000d7c82 */ /* 0x000fe20008000000 */
[----:B------:R-:W-:Y:S01]  /*1cd0*/  UIADD3 UR7, UR4, 0x202, URZ ;  /* 0x0000020204077890 */ /* 0x000fe2000fffe03f */
[----:B------:R-:W-:Y:S01]  /*1ce0*/  IMAD.U32 R11, RZ, RZ, UR17 ;  /* 0x00000011ff0b7e24 */ /* 0x000fe2000f8e00ff */
[----:B------:R-:W-:Y:S01]  /*1cf0*/  UMOV UR18, UR6 ;  /* 0x0000000600127c82 */ /* 0x000fe20008000000 */
[----:B------:R-:W-:Y:S01]  /*1d00*/  UIADD3 UR6, UR4, 0x182, URZ ;  /* 0x0000018204067890 */ /* 0x000fe2000fffe03f */
[----:B------:R-:W-:-:S02]  /*1d10*/  WARPGROUP.DEPBAR.LE gsb0, 0x0 ;  /* 0x00008000000079c5 */ /* 0x000fc40000010000 */
        /* <DEDUP_REMOVED lines=9> */
[----:B------:R-:W-:Y:S02]  /*1db0*/  UMOV UR19, 0x40000040 ;  /* 0x4000004000137882 */ /* 0x000fe40000000000 */
        /* <DEDUP_REMOVED lines=66> */
[----:B------:R-:W-:Y:S02]  /*21e0*/  UIADD3 UR8, UR5, 0x6, URZ ;  /* 0x0000000605087890 */ /* 0x000fe4000fffe03f */
[----:B------:R-:W-:Y:S01]  /*21f0*/  UIADD3 UR10, UR4, 0x6, URZ ;  /* 0x00000006040a7890 */ /* 0x000fe2000fffe03f */
[----:B------:R-:W-:Y:S01]  /*2200*/  UMOV UR9, 0x40000040 ;  /* 0x4000004000097882 */ /* 0x000fe20000000000 */
[----:B------:R-:W-:Y:S01]  /*2210*/  UMOV UR11, 0x40000040 ;  /* 0x40000040000b7882 */ /* 0x000fe20000000000 */
        /* <DEDUP_REMOVED lines=23> */
[----:B01----:R-:W-:Y:S02]  /*2390*/  MOV R3, UR12 ;  /* 0x0000000c00037c02 */ /* 0x003fe40008000f00 */
[----:B------:R-:W-:Y:S01]  /*23a0*/  MOV R2, UR13 ;  /* 0x0000000d00027c02 */ /* 0x000fe20008000f00 */
[----:B------:R-:W-:-:S02]  /*23b0*/  WARPGROUP.DEPBAR.LE gsb0, 0x0 ;  /* 0x00008000000079c5 */ /* 0x000fc40000010000 */
        /* <DEDUP_REMOVED lines=30> */
[----:B------:R-:W-:Y:S02]  /*25a0*/  MOV R4, UR17 ;  /* 0x0000001100047c02 */ /* 0x000fe40008000f00 */
        /* <DEDUP_REMOVED lines=10> */
[----:B------:R-:W-:Y:S01]  /*2650*/  UMOV UR13, 0x40000040 ;  /* 0x40000040000d7882 */ /* 0x000fe20000000000 */
[----:B------:R-:W-:Y:S01]  /*2660*/  UMOV UR15, 0x40000040 ;  /* 0x40000040000f7882 */ /* 0x000fe20000000000 */
[----:B------:R-:W-:Y:S01]  /*2670*/  IMAD.U32 R7, RZ, RZ, UR13 ;  /* 0x0000000dff077e24 */ /* 0x000fe2000f8e00ff */
        /* <DEDUP_REMOVED lines=257> */
[----:B------:R-:W-:-:S07]  /*3690*/  UIADD3 UR5, UR5, 0xc06, URZ ;  /* 0x00000c0605057890 */ /* 0x000fce000fffe03f */
[----:B------:R-:W-:Y:S01]  /*36a0*/  UMOV UR12, UR5 ;  /* 0x00000005000c7c82 */ /* 0x000fe20008000000 */
[----:B------:R-:W-:Y:S01]  /*36b0*/  UIADD3 UR5, UR4, 0x786, URZ ;  /* 0x0000078604057890 */ /* 0x000fe2000fffe03f */
[----:B------:R-:W-:Y:S01]  /*36c0*/  IMAD.U32 R6, RZ, RZ, UR12 ;  /* 0x0000000cff067e24 */ /* 0x000fe2000f8e00ff */
[----:B------:R-:W-:-:S05]  /*36d0*/  UMOV UR16, UR12 ;  /* 0x0000000c00107c82 */ /* 0x000fca0008000000 */
        /* <DEDUP_REMOVED lines=40> */
[----:B------:R-:W-:-:S07]  /*3960*/  UIADD3 UR7, UR4, 0x806, URZ ;  /* 0x0000080604077890 */ /* 0x000fce000fffe03f */
        /* <DEDUP_REMOVED lines=11> */
[----:B------:R-:W-:Y:S01]  /*3a20*/  UMOV UR5, UR15 ;  /* 0x0000000f00057c82 */ /* 0x000fe20008000000 */
[----:B------:R-:W-:Y:S02]  /*3a30*/  R2UR UR13, R2 ;  /* 0x00000000020d72ca */ /* 0x000fe400000e0000 */
[----:B------:R-:W-:Y:S01]  /*3a40*/  R2UR UR12, R3 ;  /* 0x00000000030c72ca */ /* 0x000fe200000e0000 */
[----:B------:R-:W-:Y:S02]  /*3a50*/  WARPGROUP.DEPBAR.LE gsb0, 0x0 ;  /* 0x00008000000079c5 */ /* 0x000fe40000010000 */
[----:B------:R-:W-:-:S06]  /*3a60*/  WARPGROUP.ARRIVE ;  /* 0x00000000000079c5 */ /* 0x000fcc0000000000 */
[----:B------:R-:W-:Y:S01]  /*3a70*/  HGMMA.64x16x16.F32.BF16 R48, gdesc[UR16], R48, gsb0 ;  /* 0x00200000103079f0 */ /* 0x000fe20008001830 */
[----:B------:R-:W-:Y:S02]  /*3a80*/  R2UR UR17, R4 ;  /* 0x00000000041172ca */ /* 0x000fe400000e0000 */
[----:B------:R-:W-:Y:S01]  /*3a90*/  R2UR UR16, R5 ;  /* 0x00000000051072ca */ /* 0x000fe200000e0000 */
        /* <DEDUP_REMOVED lines=16> */
.L_x_201:
[----:B------:R-:W-:Y:S01]  /*3ba0*/  R2UR UR4, R152 ;  /* 0x00000000980472ca */ /* 0x000fe200000e0000 */
[----:B------:R-:W-:Y:S01]  /*3bb0*/  VIADD R2, R227, UR61 ;  /* 0x0000003de3027c36 */ /* 0x000fe20008000000 */
[----:B------:R-:W-:Y:S01]  /*3bc0*/  ULDC UR5, c[0x0][0x988] ;  /* 0x0002620000057ab9 */ /* 0x000fe20000000800 */
[----:B------:R-:W-:Y:S01]  /*3bd0*/  P2R R21, PR, RZ, 0x1 ;  /* 0x00000001ff157803 */ /* 0x000fe20000000000 */
[----:B------:R-:W-:Y:S01]  /*3be0*/  UISETP.GE.AND UP0, UPT, UR61, 0x51, UPT ;  /* 0x000000513d00788c */ /* 0x000fe2000bf06270 */
[----:B------:R-:W-:Y:S02]  /*3bf0*/  CS2R R150, SRZ ;  /* 0x0000000000967805 */ /* 0x000fe4000001ff00 */
[----:B------:R-:W-:Y:S02]  /*3c00*/  CS2R R148, SRZ ;  /* 0x0000000000947805 */ /* 0x000fe4000001ff00 */
[----:B------:R-:W-:Y:S02]  /*3c10*/  CS2R R146, SRZ ;  /* 0x0000000000927805 */ /* 0x000fe4000001ff00 */
[----:B------:R-:W-:-:S02]  /*3c20*/  CS2R R144, SRZ ;  /* 0x0000000000907805 */ /* 0x000fc4000001ff00 */
[----:B------:R-:W-:Y:S02]  /*3c30*/  CS2R R142, SRZ ;  /* 0x00000000008e7805 */ /* 0x000fe4000001ff00 */
[----:B------:R-:W-:Y:S02]  /*3c40*/  CS2R R140, SRZ ;  /* 0x00000000008c7805 */ /* 0x000fe4000001ff00 */
[----:B------:R-:W-:Y:S02]  /*3c50*/  CS2R R138, SRZ ;  /* 0x00000000008a7805 */ /* 0x000fe4000001ff00 */
[----:B------:R-:W-:Y:S01]  /*3c60*/  CS2R R136, SRZ ;  /* 0x0000000000887805 */ /* 0x000fe2000001ff00 */
[----:B------:R-:W-:Y:S01]  /*3c70*/  IMAD.U32 R3, RZ, RZ, UR4 ;  /* 0x00000004ff037e24 */ /* 0x000fe2000f8e00ff */
[----:B------:R-:W-:Y:S02]  /*3c80*/  CS2R R134, SRZ ;  /* 0x0000000000867805 */ /* 0x000fe4000001ff00 */
[----:B------:R-:W-:-:S02]  /*3c90*/  CS2R R132, SRZ ;  /* 0x0000000000847805 */ /* 0x000fc4000001ff00 */
[----:B------:R-:W-:Y:S01]  /*3ca0*/  CS2R R130, SRZ ;  /* 0x0000000000827805 */ /* 0x000fe2000001ff00 */
[----:B------:R-:W-:Y:S01]  /*3cb0*/  IMAD R2, R3, -0x50, R2 ;  /* 0xffffffb003027824 */ /* 0x000fe200078e0202 */
[----:B------:R-:W-:Y:S02]  /*3cc0*/  CS2R R128, SRZ ;  /* 0x0000000000807805 */ /* 0x000fe4000001ff00 */
[----:B------:R-:W-:Y:S02]  /*3cd0*/  CS2R R126, SRZ ;  /* 0x00000000007e7805 */ /* 0x000fe4000001ff00 */
[----:B------:R-:W-:Y:S02]  /*3ce0*/  CS2R R124, SRZ ;  /* 0x00000000007c7805 */ /* 0x000fe4000001ff00 */
[----:B------:R-:W-:Y:S02]  /*3cf0*/  CS2R R122, SRZ ;  /* 0x00000000007a7805 */ /* 0x000fe4000001ff00 */
[----:B------:R-:W-:-:S02]  /*3d00*/  ISETP.GT.AND P2, PT, R2, RZ, PT ;  /* 0x000000ff0200720c */ /* 0x000fc40003f44270 */
[----:B------:R-:W-:Y:S02]  /*3d10*/  CS2R R120, SRZ ;  /* 0x0000000000787805 */ /* 0x000fe4000001ff00 */
[C---:B------:R-:W-:Y:S02]  /*3d20*/  ISETP.GT.AND P1, PT, R2.reuse, 0x1, PT ;  /* 0x000000010200780c */ /* 0x040fe40003f24270 */
[----:B------:R-:W-:Y:S02]  /*3d30*/  CS2R R118, SRZ ;  /* 0x0000000000767805 */ /* 0x000fe4000001ff00 */
[----:B------:R-:W-:Y:S02]  /*3d40*/  ISETP.GT.AND P6, PT, R2, 0x8, PT ;  /* 0x000000080200780c */ /* 0x000fe40003fc4270 */
[----:B------:R-:W-:Y:S02]  /*3d50*/  CS2R R116, SRZ ;  /* 0x0000000000747805 */ /* 0x000fe4000001ff00 */
[----:B------:R-:W-:-:S02]  /*3d60*/  FSEL R56, R56, -INF , P2 ;  /* 0xff80000038387808 */ /* 0x000fc40001000000 */
[----:B------:R-:W-:Y:S02]  /*3d70*/  CS2R R114, SRZ ;  /* 0x0000000000727805 */ /* 0x000fe4000001ff00 */
[----:B------:R-:W-:Y:S02]  /*3d80*/  FSEL R57, R57, -INF , P1 ;  /* 0xff80000039397808 */ /* 0x000fe40000800000 */
[----:B------:R-:W-:Y:S02]  /*3d90*/  CS2R R112, SRZ ;  /* 0x0000000000707805 */ /* 0x000fe4000001ff00 */
[----:B------:R-:W-:Y:S02]  /*3da0*/  ISETP.GT.AND P5, PT, R2, 0x9, PT ;  /* 0x000000090200780c */ /* 0x000fe40003fa4270 */
[----:B------:R-:W-:Y:S02]  /*3db0*/  CS2R R110, SRZ ;  /* 0x00000000006e7805 */ /* 0x000fe4000001ff00 */
[----:B------:R-:W-:-:S02]  /*3dc0*/  FSEL R60, R60, -INF , P6 ;  /* 0xff8000003c3c7808 */ /* 0x000fc40003000000 */
[----:B------:R-:W-:Y:S02]  /*3dd0*/  CS2R R108, SRZ ;  /* 0x00000000006c7805 */ /* 0x000fe4000001ff00 */
[----:B------:R-:W-:Y:S02]  /*3de0*/  FMNMX.FTZ R3, R56, R57, !PT ;  /* 0x0000003938037209 */ /* 0x000fe40007810000 */
        /* <DEDUP_REMOVED lines=13> */
[----:B------:R-:W-:Y:S02]  /*3ec0*/  FSEL R58, R58, -INF , P2 ;  /* 0xff8000003a3a7808 */ /* 0x000fe40001000000 */
[----:B------:R-:W-:Y:S02]  /*3ed0*/  CS2R R92, SRZ ;  /* 0x00000000005c7805 */ /* 0x000fe4000001ff00 */
[----:B------:R-:W-:-:S02]  /*3ee0*/  ISETP.GT.AND P2, PT, R2, 0x18, PT ;  /* 0x000000180200780c */ /* 0x000fc40003f44270 */
[----:B------:R-:W-:Y:S02]  /*3ef0*/  CS2R R90, SRZ ;  /* 0x00000000005a7805 */ /* 0x000fe4000001ff00 */
[----:B------:R-:W-:Y:S02]  /*3f00*/  FSEL R49, R49, -INF , P3 ;  /* 0xff80000031317808 */ /* 0x000fe40001800000 */
[----:B------:R-:W-:Y:S02]  /*3f10*/  CS2R R88, SRZ ;  /* 0x0000000000587805 */ /* 0x000fe4000001ff00 */
[----:B------:R-:W-:Y:S02]  /*3f20*/  FMNMX.FTZ R4, R48, R3, !PT ;  /* 0x0000000330047209 */ /* 0x000fe40007810000 */
[----:B------:R-:W-:Y:S02]  /*3f30*/  CS2R R86, SRZ ;  /* 0x0000000000567805 */ /* 0x000fe4000001ff00 */
[----:B------:R-:W-:-:S02]  /*3f40*/  FSEL R59, R59, -INF , P1 ;  /* 0xff8000003b3b7808 */ /* 0x000fc40000800000 */
[----:B------:R-:W-:Y:S02]  /*3f50*/  CS2R R84, SRZ ;  /* 0x0000000000547805 */ /* 0x000fe4000001ff00 */
[----:B------:R-:W-:Y:S02]  /*3f60*/  ISETP.GT.AND P1, PT, R2, 0x19, PT ;  /* 0x000000190200780c */ /* 0x000fe40003f24270 */
[----:B------:R-:W-:Y:S02]  /*3f70*/  CS2R R82, SRZ ;  /* 0x0000000000527805 */ /* 0x000fe4000001ff00 */
[----:B------:R-:W-:Y:S02]  /*3f80*/  FSEL R52, R52, -INF , P2 ;  /* 0xff80000034347808 */ /* 0x000fe40001000000 */
[----:B------:R-:W-:Y:S02]  /*3f90*/  CS2R R80, SRZ ;  /* 0x0000000000507805 */ /* 0x000fe4000001ff00 */
[----:B------:R-:W-:-:S02]  /*3fa0*/  FMNMX.FTZ R3, R49, R4, !PT ;  /* 0x0000000431037209 */ /* 0x000fc40007810000 */
        /* <DEDUP_REMOVED lines=16> */
[----:B------:R-:W-:Y:S02]  /*40b0*/  FSEL R50, R50, -INF , P4 ;  /* 0xff80000032327808 */ /* 0x000fe40002000000 */
[----:B------:R-:W-:-:S02]  /*40c0*/  ISETP.GT.AND P4, PT, R2, 0x28, PT ;  /* 0x000000280200780c */ /* 0x000fc40003f84270 */
[----:B------:R-:W-:Y:S02]  /*40d0*/  FSEL R41, R41, -INF , P5 ;  /* 0xff80000029297808 */ /* 0x000fe40002800000 */
[----:B------:R-:W-:Y:S02]  /*40e0*/  FMNMX.FTZ R4, R40, R3, !PT ;  /* 0x0000000328047209 */ /* 0x000fe40007810000 */
[----:B------:R-:W-:Y:S02]  /*40f0*/  FSEL R51, R51, -INF , P3 ;  /* 0xff80000033337808 */ /* 0x000fe40001800000 */
[----:B------:R-:W-:Y:S02]  /*4100*/  ISETP.GT.AND P3, PT, R2, 0x29, PT ;  /* 0x000000290200780c */ /* 0x000fe40003f64270 */
[----:B------:R-:W-:Y:S02]  /*4110*/  FSEL R44, R44, -INF , P4 ;  /* 0xff8000002c2c7808 */ /* 0x000fe40002000000 */
[----:B------:R-:W-:-:S02]  /*4120*/  FMNMX.FTZ R3, R41, R4, !PT ;  /* 0x0000000429037209 */ /* 0x000fc40007810000 */
[----:B------:R-:W-:Y:S02]  /*4130*/  FSEL R54, R54, -INF , P2 ;  /* 0xff80000036367808 */ /* 0x000fe40001000000 */
[----:B------:R-:W-:Y:S02]  /*4140*/  ISETP.GT.AND P2, PT, R2, 0x30, PT ;  /* 0x000000300200780c */ /* 0x000fe40003f44270 */
[----:B------:R-:W-:Y:S02]  /*4150*/  FSEL R45, R45, -INF , P3 ;  /* 0xff8000002d2d7808 */ /* 0x000fe40001800000 */
        /* <DEDUP_REMOVED lines=30> */
[----:B------:R-:W-:Y:S02]  /*4340*/  FMNMX.FTZ R2, R28, R3, !PT ;  /* 0x000000031c027209 */ /* 0x000fe40007810000 */
[----:B------:R-:W-:Y:S02]  /*4350*/  FSEL R38, R38, -INF , P6 ;  /* 0xff80000026267808 */ /* 0x000fe40003000000 */
[----:B------:R-:W-:-:S02]  /*4360*/  FMNMX.FTZ R5, R29, R2, !PT ;  /* 0x000000021d057209 */ /* 0x000fc40007810000 */
[----:B------:R-:W-:Y:S02]  /*4370*/  FSEL R39, R39, -INF , P5 ;  /* 0xff80000027277808 */ /* 0x000fe40002800000 */
[----:B------:R-:W-:Y:S01]  /*4380*/  FSEL R26, R26, -INF , P4 ;  /* 0xff8000001a1a7808 */ /* 0x000fe20002000000 */
[----:B------:R-:W0:Y:S01]  /*4390*/  SHFL.BFLY PT, R2, R5, 0x2, 0x1f ;  /* 0x0c401f0005027f89 */ /* 0x000e2200000e0000 */
[----:B------:R-:W-:Y:S02]  /*43a0*/  FSEL R27, R27, -INF , P3 ;  /* 0xff8000001b1b7808 */ /* 0x000fe40001800000 */
[----:B------:R-:W-:Y:S02]  /*43b0*/  FSEL R30, R30, -INF , P2 ;  /* 0xff8000001e1e7808 */ /* 0x000fe40001000000 */
[----:B------:R-:W-:Y:S02]  /*43c0*/  FSEL R31, R31, -INF , P1 ;  /* 0xff8000001f1f7808 */ /* 0x000fe40000800000 */
[----:B0-----:R-:W-:-:S05]  /*43d0*/  FMNMX.FTZ R14, R5, R2, !PT ;  /* 0x00000002050e7209 */ /* 0x001fca0007810000 */
[----:B------:R-:W0:Y:S02]  /*43e0*/  SHFL.BFLY PT, R3, R14, 0x1, 0x1f ;  /* 0x0c201f000e037f89 */ /* 0x000e2400000e0000 */
[----:B0-----:R-:W-:Y:S02]  /*43f0*/  FMNMX.FTZ R4, R14, R3, !PT ;  /* 0x000000030e047209 */ /* 0x001fe40007810000 */
        /* <DEDUP_REMOVED lines=20> */
[----:B------:R-:W0:Y:S01]  /*4540*/  MUFU.EX2 R57, R57 ;  /* 0x0000003900397308 */ /* 0x000e220000000800 */
        /* <DEDUP_REMOVED lines=16> */
[----:B0-----:R-:W-:Y:S01]  /*4650*/  FADD.FTZ R21, R56, R57 ;  /* 0x0000003938157221 */ /* 0x001fe20000010000 */
[----:B------:R-:W-:Y:S01]  /*4660*/  FFMA.FTZ R20, R29, UR5, -R20 ;  /* 0x000000051d147c23 */ /* 0x000fe20008010814 */
[----:B------:R-:W-:-:S02]  /*4670*/  FMNMX.FTZ R3, R47, R2, !PT ;  /* 0x000000022f037209 */ /* 0x000fc40007810000 */
[----:B------:R-:W-:Y:S02]  /*4680*/  F2FP.BF16.F32.PACK_AB R208, R57, R56 ;  /* 0x0000003839d0723e */ /* 0x000fe400000010ff */
[----:B------:R-:W-:Y:S02]  /*4690*/  CS2R R56, SRZ ;  /* 0x0000000000387805 */ /* 0x000fe4000001ff00 */
[----:B------:R-:W-:Y:S01]  /*46a0*/  FMNMX.FTZ R2, R34, R3, !PT ;  /* 0x0000000322027209 */ /* 0x000fe20007810000 */
[----:B------:R-:W0:Y:S01]  /*46b0*/  MUFU.EX2 R48, R48 ;  /* 0x0000003000307308 */ /* 0x000e220000000800 */
[----:B-1----:R-:W-:Y:S02]  /*46c0*/  FADD.FTZ R14, R60, R21 ;  /* 0x000000153c0e7221 */ /* 0x002fe40000010000 */
[----:B------:R-:W-:-:S04]  /*46d0*/  FMNMX.FTZ R3, R35, R2, !PT ;  /* 0x0000000223037209 */ /* 0x000fc80007810000 */
[----:B------:R-:W-:Y:S01]  /*46e0*/  FMNMX.FTZ R2, R38, R3, !PT ;  /* 0x0000000326027209 */ /* 0x000fe20007810000 */
[----:B------:R-:W1:Y:S01]  /*46f0*/  MUFU.EX2 R49, R49 ;  /* 0x0000003100317308 */ /* 0x000e620000000800 */
[C---:B--2---:R-:W-:Y:S01]  /*4700*/  FADD.FTZ R21, R61.reuse, R14 ;  /* 0x0000000e3d157221 */ /* 0x044fe20000010000 */
[----:B------:R-:W-:Y:S02]  /*4710*/  F2FP.BF16.F32.PACK_AB R210, R61, R60 ;  /* 0x0000003c3dd2723e */ /* 0x000fe400000010ff */
[----:B------:R-:W-:Y:S02]  /*4720*/  CS2R R60, SRZ ;  /* 0x00000000003c7805 */ /* 0x000fe4000001ff00 */
[----:B------:R-:W-:-:S04]  /*4730*/  FMNMX.FTZ R3, R39, R2, !PT ;  /* 0x0000000227037209 */ /* 0x000fc80007810000 */
[----:B------:R-:W-:Y:S01]  /*4740*/  FMNMX.FTZ R2, R26, R3, !PT ;  /* 0x000000031a027209 */ /* 0x000fe20007810000 */
[----:B------:R-:W-:Y:S01]  /*4750*/  MUFU.EX2 R52, R52 ;  /* 0x0000003400347308 */ /* 0x000fe20000000800 */
[----:B0-----:R-:W-:Y:S02]  /*4760*/  FADD.FTZ R14, R48, R21 ;  /* 0x00000015300e7221 */ /* 0x001fe40000010000 */
[----:B------:R-:W-:-:S04]  /*4770*/  FMNMX.FTZ R3, R27, R2, !PT ;  /* 0x000000021b037209 */ /* 0x000fc80007810000 */
[----:B------:R-:W-:Y:S01]  /*4780*/  FMNMX.FTZ R2, R30, R3, !PT ;  /* 0x000000031e027209 */ /* 0x000fe20007810000 */
[----:B------:R-:W0:Y:S01]  /*4790*/  MUFU.EX2 R53, R53 ;  /* 0x0000003500357308 */ /* 0x000e220000000800 */
[C---:B-1----:R-:W-:Y:S01]  /*47a0*/  FADD.FTZ R29, R49.reuse, R14 ;  /* 0x0000000e311d7221 */ /* 0x042fe20000010000 */
[----:B------:R-:W-:Y:S02]  /*47b0*/  F2FP.BF16.F32.PACK_AB R204, R49, R48 ;  /* 0x0000003031cc723e */ /* 0x000fe400000010ff */
[----:B------:R-:W-:Y:S02]  /*47c0*/  CS2R R48, SRZ ;  /* 0x0000000000307805 */ /* 0x000fe4000001ff00 */
[----:B------:R-:W-:Y:S02]  /*47d0*/  FMNMX.FTZ R2, R31, R2, !PT ;  /* 0x000000021f027209 */ /* 0x000fe40007810000 */
[----:B------:R-:W-:Y:S03]  /*47e0*/  MUFU.EX2 R40, R40 ;  /* 0x0000002800287308 */ /* 0x000fe60000000800 */
[----:B------:R-:W1:Y:S05]  /*47f0*/  SHFL.BFLY PT, R3, R2, 0x2, 0x1f ;  /* 0x0c401f0002037f89 */ /* 0x000e6a00000e0000 */
[----:B------:R-:W2:Y:S01]  /*4800*/  MUFU.EX2 R41, R41 ;  /* 0x0000002900297308 */ /* 0x000ea20000000800 */
[----:B0-----:R-:W-:-:S07]  /*4810*/  F2FP.BF16.F32.PACK_AB R206, R53, R52 ;  /* 0x0000003435ce723e */ /* 0x001fce00000010ff */
[----:B------:R-:W-:Y:S08]  /*4820*/  MUFU.EX2 R44, R44 ;  /* 0x0000002c002c7308 */ /* 0x000ff00000000800 */
[----:B------:R-:W0:Y:S01]  /*4830*/  MUFU.EX2 R45, R45 ;  /* 0x0000002d002d7308 */ /* 0x000e220000000800 */
[----:B-1----:R-:W-:Y:S02]  /*4840*/  FMNMX.FTZ R5, R2, R3, !PT ;  /* 0x0000000302057209 */ /* 0x002fe40007810000 */
[----:B--2---:R-:W-:-:S03]  /*4850*/  F2FP.BF16.F32.PACK_AB R200, R41, R40 ;  /* 0x0000002829c8723e */ /* 0x004fc600000010ff */
[----:B------:R-:W1:Y:S02]  /*4860*/  SHFL.BFLY PT, R2, R5, 0x1, 0x1f ;  /* 0x0c201f0005027f89 */ /* 0x000e6400000e0000 */
[----:B------:R-:W-:Y:S08]  /*4870*/  MUFU.EX2 R32, R32 ;  /* 0x0000002000207308 */ /* 0x000ff00000000800 */
[----:B------:R-:W2:Y:S01]  /*4880*/  MUFU.EX2 R33, R33 ;  /* 0x0000002100217308 */ /* 0x000ea20000000800 */
[----:B0-----:R-:W-:-:S07]  /*4890*/  F2FP.BF16.F32.PACK_AB R202, R45, R44 ;  /* 0x0000002c2dca723e */ /* 0x001fce00000010ff */
[----:B------:R-:W-:Y:S01]  /*48a0*/  MUFU.EX2 R36, R36 ;  /* 0x0000002400247308 */ /* 0x000fe20000000800 */
[----:B-1----:R-:W-:-:S07]  /*48b0*/  FMNMX.FTZ R3, R5, R2, !PT ;  /* 0x0000000205037209 */ /* 0x002fce0007810000 */
[----:B------:R0:W-:Y:S01]  /*48c0*/  MUFU.EX2 R5, R20 ;  /* 0x0000001400057308 */ /* 0x0001e20000000800 */
[----:B--2---:R-:W-:Y:S01]  /*48d0*/  F2FP.BF16.F32.PACK_AB R196, R33, R32 ;  /* 0x0000002021c4723e */ /* 0x004fe200000010ff */
[C---:B------:R-:W-:Y:S01]  /*48e0*/  FMUL.FTZ R2, R3.reuse, UR5 ;  /* 0x0000000503027c20 */ /* 0x040fe20008410000 */
[----:B------:R-:W-:-:S04]  /*48f0*/  FSETP.NEU.FTZ.AND P1, PT, R3, -INF , PT ;  /* 0xff8000000300780b */ /* 0x000fc80003f3d000 */
[----:B------:R-:W-:Y:S01]  /*4900*/  FSEL R2, R2, RZ, P1 ;  /* 0x000000ff02027208 */ /* 0x000fe20000800000 */
[----:B0-----:R-:W-:Y:S01]  /*4910*/  FADD.FTZ R20, R52, R29 ;  /* 0x0000001d34147221 */ /* 0x001fe20000010000 */
[----:B------:R-:W-:Y:S01]  /*4920*/  ISETP.NE.AND P1, PT, R19, RZ, PT ;  /* 0x000000ff1300720c */ /* 0x000fe20003f25270 */
[----:B------:R-:W-:Y:S02]  /*4930*/  MUFU.EX2 R37, R37 ;  /* 0x0000002500257308 */ /* 0x000fe40000000800 */
        /* <DEDUP_REMOVED lines=13> */
[----:B------:R-:W-:Y:S01]  /*4a10*/  @P1 VIADD R0, R0, 0x38840 ;  /* 0x0003884000001836 */ /* 0x000fe20000000000 */
[----:B------:R-:W0:Y:S01]  /*4a20*/  MUFU.EX2 R59, R59 ;  /* 0x0000003b003b7308 */ /* 0x000e220000000800 */
[----:B------:R-:W-:Y:S01]  /*4a30*/  FADD.FTZ R20, R40, R29 ;  /* 0x0000001d28147221 */ /* 0x000fe20000010000 */
[--C-:B------:R-:W-:Y:S01]  /*4a40*/  FFMA.FTZ R47, R47, UR5, -R2.reuse ;  /* 0x000000052f2f7c23 */ /* 0x100fe20008010802 */
[----:B------:R-:W-:Y:S01]  /*4a50*/  FFMA.FTZ R34, R34, UR5, -R2 ;  /* 0x0000000522227c23 */ /* 0x000fe20008010802 */
[----:B------:R-:W-:Y:S01]  /*4a60*/  @P1 PRMT R0, R23, 0x654, R0 ;  /* 0x0000065417001816 */ /* 0x000fe20000000000 */
[----:B------:R-:W-:Y:S01]  /*4a70*/  FADD.FTZ R29, R41, R20 ;  /* 0x00000014291d7221 */ /* 0x000fe20000010000 */
[--C-:B------:R-:W-:Y:S01]  /*4a80*/  FFMA.FTZ R35, R35, UR5, -R2.reuse ;  /* 0x0000000523237c23 */ /* 0x100fe20008010802 */
[--C-:B------:R-:W-:Y:S01]  /*4a90*/  FFMA.FTZ R38, R38, UR5, -R2.reuse ;  /* 0x0000000526267c23 */ /* 0x100fe20008010802 */
[----:B------:R-:W1:Y:S01]  /*4aa0*/  MUFU.EX2 R62, R62 ;  /* 0x0000003e003e7308 */ /* 0x000e620000000800 */
[----:B------:R2:W-:Y:S01]  /*4ab0*/  @P1 SYNCS.ARRIVE.TRANS64.RED.A1T0 RZ, [R0+URZ], RZ ;  /* 0x000000ff00ff19a7 */ /* 0x0005e2000810043f */
[--C-:B------:R-:W-:Y:S01]  /*4ac0*/  FFMA.FTZ R39, R39, UR5, -R2.reuse ;  /* 0x0000000527277c23 */ /* 0x100fe20008010802 */
[--C-:B------:R-:W-:Y:S01]  /*4ad0*/  FFMA.FTZ R26, R26, UR5, -R2.reuse ;  /* 0x000000051a1a7c23 */ /* 0x100fe20008010802 */
[--C-:B------:R-:W-:Y:S01]  /*4ae0*/  FFMA.FTZ R27, R27, UR5, -R2.reuse ;  /* 0x000000051b1b7c23 */ /* 0x100fe20008010802 */
[--C-:B------:R-:W-:Y:S01]  /*4af0*/  FFMA.FTZ R30, R30, UR5, -R2.reuse ;  /* 0x000000051e1e7c23 */ /* 0x100fe20008010802 */
[----:B------:R-:W-:Y:S01]  /*4b00*/  FFMA.FTZ R2, R31, UR5, -R2 ;  /* 0x000000051f027c23 */ /* 0x000fe20008010802 */
[----:B------:R-:W-:Y:S01]  /*4b10*/  PLOP3.LUT P1, PT, PT, PT, UP0, 0x80, 0x0 ;  /* 0x000000000000781c */ /* 0x000fe20003f2f008 */
[----:B------:R-:W3:Y:S01]  /*4b20*/  MUFU.EX2 R63, R63 ;  /* 0x0000003f003f7308 */ /* 0x000ee20000000800 */
[----:B0-----:R-:W-:Y:S01]  /*4b30*/  FADD.FTZ R21, R58, R59 ;  /* 0x0000003b3a157221 */ /* 0x001fe20000010000 */
[----:B--2---:R-:W-:Y:S01]  /*4b40*/  FADD.FTZ R0, R44, R29 ;  /* 0x0000001d2c007221 */ /* 0x004fe20000010000 */
[----:B------:R-:W-:-:S02]  /*4b50*/  F2FP.BF16.F32.PACK_AB R198, R37, R36 ;  /* 0x0000002425c6723e */ /* 0x000fc400000010ff */
[----:B------:R-:W-:Y:S02]  /*4b60*/  CS2R R52, SRZ ;  /* 0x0000000000347805 */ /* 0x000fe4000001ff00 */
[----:B------:R-:W-:Y:S01]  /*4b70*/  F2FP.BF16.F32.PACK_AB R209, R59, R58 ;  /* 0x0000003a3bd1723e */ /* 0x000fe200000010ff */
[----:B------:R-:W-:Y:S01]  /*4b80*/  FADD.FTZ R29, R45, R0 ;  /* 0x000000002d1d7221 */ /* 0x000fe20000010000 */
[----:B------:R-:W-:Y:S01]  /*4b90*/  CS2R R58, SRZ ;  /* 0x00000000003a7805 */ /* 0x000fe2000001ff00 */
[----:B------:R-:W0:Y:S01]  /*4ba0*/  MUFU.EX2 R50, R50 ;  /* 0x0000003200327308 */ /* 0x000e220000000800 */
[----:B-1----:R-:W-:Y:S01]  /*4bb0*/  FADD.FTZ R14, R62, R21 ;  /* 0x000000153e0e7221 */ /* 0x002fe20000010000 */
[----:B------:R-:W-:Y:S02]  /*4bc0*/  CS2R R44, SRZ ;  /* 0x00000000002c7805 */ /* 0x000fe4000001ff00 */
[----:B------:R-:W-:-:S04]  /*4bd0*/  CS2R R40, SRZ ;  /* 0x0000000000287805 */ /* 0x000fc8000001ff00 */
[----:B------:R-:W1:Y:S01]  /*4be0*/  MUFU.EX2 R51, R51 ;  /* 0x0000003300337308 */ /* 0x000e620000000800 */
[C---:B---3--:R-:W-:Y:S01]  /*4bf0*/  FADD.FTZ R21, R63.reuse, R14 ;  /* 0x0000000e3f157221 */ /* 0x048fe20000010000 */
[----:B------:R-:W-:Y:S02]  /*4c00*/  F2FP.BF16.F32.PACK_AB R211, R63, R62 ;  /* 0x0000003e3fd3723e */ /* 0x000fe400000010ff */
[----:B------:R-:W-:-:S04]  /*4c10*/  CS2R R62, SRZ ;  /* 0x00000000003e7805 */ /* 0x000fc8000001ff00 */
[----:B------:R-:W2:Y:S01]  /*4c20*/  MUFU.EX2 R54, R54 ;  /* 0x0000003600367308 */ /* 0x000ea20000000800 */
[----:B0-----:R-:W-:-:S07]  /*4c30*/  FADD.FTZ R14, R50, R21 ;  /* 0x00000015320e7221 */ /* 0x001fce0000010000 */
[----:B------:R-:W0:Y:S01]  /*4c40*/  MUFU.EX2 R55, R55 ;  /* 0x0000003700377308 */ /* 0x000e220000000800 */
[C---:B-1----:R-:W-:Y:S01]  /*4c50*/  FADD.FTZ R21, R51.reuse, R14 ;  /* 0x0000000e33157221 */ /* 0x042fe20000010000 */
[----:B------:R-:W-:Y:S02]  /*4c60*/  F2FP.BF16.F32.PACK_AB R205, R51, R50 ;  /* 0x0000003233cd723e */ /* 0x000fe400000010ff */
[----:B------:R-:W-:-:S04]  /*4c70*/  CS2R R50, SRZ ;  /* 0x0000000000327805 */ /* 0x000fc8000001ff00 */
[----:B------:R-:W1:Y:S01]  /*4c80*/  MUFU.EX2 R42, R42 ;  /* 0x0000002a002a7308 */ /* 0x000e620000000800 */
[----:B--2---:R-:W-:-:S07]  /*4c90*/  FADD.FTZ R14, R54, R21 ;  /* 0x00000015360e7221 */ /* 0x004fce0000010000 */
[----:B------:R-:W2:Y:S01]  /*4ca0*/  MUFU.EX2 R43, R43 ;  /* 0x0000002b002b7308 */ /* 0x000ea20000000800 */
[C---:B0-----:R-:W-:Y:S01]  /*4cb0*/  FADD.FTZ R21, R55.reuse, R14 ;  /* 0x0000000e37157221 */ /* 0x041fe20000010000 */
[----:B------:R-:W-:Y:S01]  /*4cc0*/  FADD.FTZ R14, R32, R29 ;  /* 0x0000001d200e7221 */ /* 0x000fe20000010000 */
[----:B------:R-:W-:Y:S02]  /*4cd0*/  F2FP.BF16.F32.PACK_AB R207, R55, R54 ;  /* 0x0000003637cf723e */ /* 0x000fe400000010ff */
[----:B------:R-:W-:Y:S01]  /*4ce0*/  CS2R R54, SRZ ;  /* 0x0000000000367805 */ /* 0x000fe2000001ff00 */
[----:B------:R-:W-:Y:S01]  /*4cf0*/  FADD.FTZ R29, R33, R14 ;  /* 0x0000000e211d7221 */ /* 0x000fe20000010000 */
[----:B------:R-:W-:Y:S01]  /*4d00*/  CS2R R32, SRZ ;  /* 0x0000000000207805 */ /* 0x000fe2000001ff00 */
[----:B------:R-:W0:Y:S01]  /*4d10*/  MUFU.EX2 R46, R46 ;  /* 0x0000002e002e7308 */ /* 0x000e220000000800 */
[----:B-1----:R-:W-:Y:S01]  /*4d20*/  FADD.FTZ R0, R42, R21 ;  /* 0x000000152a007221 */ /* 0x002fe20000010000 */
[----:B------:R-:W-:-:S04]  /*4d30*/  FADD.FTZ R14, R36, R29 ;  /* 0x0000001d240e7221 */ /* 0x000fc80000010000 */
[----:B------:R-:W-:Y:S01]  /*4d40*/  FADD.FTZ R29, R37, R14 ;  /* 0x0000000e251d7221 */ /* 0x000fe20000010000 */
[----:B------:R-:W-:Y:S01]  /*4d50*/  CS2R R36, SRZ ;  /* 0x0000000000247805 */ /* 0x000fe2000001ff00 */
[----:B------:R-:W1:Y:S01]  /*4d60*/  MUFU.EX2 R47, R47 ;  /* 0x0000002f002f7308 */ /* 0x000e620000000800 */
[C---:B--2---:R-:W-:Y:S01]  /*4d70*/  FADD.FTZ R21, R43.reuse, R0 ;  /* 0x000000002b157221 */ /* 0x044fe20000010000 */
        /* <DEDUP_REMOVED lines=12> */
[----:B------:R-:W-:Y:S02]  /*4e40*/  F2FP.BF16.F32.PACK_AB R197, R35, R34 ;  /* 0x0000002223c5723e */ /* 0x000fe400000010ff */
[----:B------:R-:W-:-:S04]  /*4e50*/  CS2R R34, SRZ ;  /* 0x0000000000227805 */ /* 0x000fc8000001ff00 */
[----:B------:R-:W0:Y:S01]  /*4e60*/  MUFU.EX2 R25, R25 ;  /* 0x0000001900197308 */ /* 0x000e220000000800 */
[----:B-1----:R-:W-:-:S07]  /*4e70*/  FADD.FTZ R14, R24, R29 ;  /* 0x0000001d180e7221 */ /* 0x002fce0000010000 */
[----:B------:R-:W1:Y:S01]  /*4e80*/  MUFU.EX2 R39, R39 ;  /* 0x0000002700277308 */ /* 0x000e620000000800 */
[----:B--2---:R-:W-:-:S07]  /*4e90*/  FADD.FTZ R0, R38, R21 ;  /* 0x0000001526007221 */ /* 0x004fce0000010000 */
[----:B------:R-:W2:Y:S01]  /*4ea0*/  MUFU.EX2 R28, R28 ;  /* 0x0000001c001c7308 */ /* 0x000ea20000000800 */
[C---:B0-----:R-:W-:Y:S01]  /*4eb0*/  FADD.FTZ R29, R25.reuse, R14 ;  /* 0x0000000e191d7221 */ /* 0x041fe20000010000 */
[----:B------:R-:W-:Y:S02]  /*4ec0*/  F2FP.BF16.F32.PACK_AB R192, R25, R24 ;  /* 0x0000001819c0723e */ /* 0x000fe400000010ff */
[----:B------:R-:W-:-:S04]  /*4ed0*/  CS2R R24, SRZ ;  /* 0x0000000000187805 */ /* 0x000fc8000001ff00 */
[----:B------:R-:W0:Y:S01]  /*4ee0*/  MUFU.EX2 R26, R26 ;  /* 0x0000001a001a7308 */ /* 0x000e220000000800 */
[C---:B-1----:R-:W-:Y:S01]  /*4ef0*/  FADD.FTZ R21, R39.reuse, R0 ;  /* 0x0000000027157221 */ /* 0x042fe20000010000 */
[----:B------:R-:W-:Y:S02]  /*4f00*/  F2FP.BF16.F32.PACK_AB R199, R39, R38 ;  /* 0x0000002627c7723e */ /* 0x000fe400000010ff */
[----:B------:R-:W-:-:S04]  /*4f10*/  CS2R R38, SRZ ;  /* 0x0000000000267805 */ /* 0x000fc8000001ff00 */
[----:B------:R-:W1:Y:S01]  /*4f20*/  MUFU.EX2 R27, R27 ;  /* 0x0000001b001b7308 */ /* 0x000e620000000800 */
[----:B--2---:R-:W-:Y:S01]  /*4f30*/  FADD.FTZ R14, R28, R29 ;  /* 0x0000001d1c0e7221 */ /* 0x004fe20000010000 */
[C---:B------:R-:W-:Y:S02]  /*4f40*/  F2FP.BF16.F32.PACK_AB R194, R5.reuse, R28 ;  /* 0x0000001c05c2723e */ /* 0x040fe400000010ff */
[----:B------:R-:W-:Y:S01]  /*4f50*/  CS2R R28, SRZ ;  /* 0x00000000001c7805 */ /* 0x000fe2000001ff00 */
[----:B------:R-:W-:-:S03]  /*4f60*/  FADD.FTZ R14, R5, R14 ;  /* 0x0000000e050e7221 */ /* 0x000fc60000010000 */
[----:B------:R-:W2:Y:S01]  /*4f70*/  MUFU.EX2 R30, R30 ;  /* 0x0000001e001e7308 */ /* 0x000ea20000000800 */
[----:B0-----:R-:W-:-:S07]  /*4f80*/  FADD.FTZ R0, R26, R21 ;  /* 0x000000151a007221 */ /* 0x001fce0000010000 */
[----:B------:R0:W3:Y:S01]  /*4f90*/  MUFU.EX2 R195, R2 ;  /* 0x0000000200c37308 */ /* 0x0000e20000000800 */
[C---:B-1----:R-:W-:Y:S01]  /*4fa0*/  FADD.FTZ R5, R27.reuse, R0 ;  /* 0x000000001b057221 */ /* 0x042fe20000010000 */
[----:B------:R-:W-:Y:S02]  /*4fb0*/  F2FP.BF16.F32.PACK_AB R193, R27, R26 ;  /* 0x0000001a1bc1723e */ /* 0x000fe400000010ff */
[----:B------:R-:W-:Y:S01]  /*4fc0*/  CS2R R26, SRZ ;  /* 0x00000000001a7805 */ /* 0x000fe2000001ff00 */
[----:B--2---:R-:W-:Y:S01]  /*4fd0*/  FADD.FTZ R0, R30, R5 ;  /* 0x000000051e007221 */ /* 0x004fe20000010000 */
[----:B0-----:R-:W-:-:S03]  /*4fe0*/  IMAD.MOV.U32 R2, RZ, RZ, 0x3f800000 ;  /* 0x3f800000ff027424 */ /* 0x001fc600078e00ff */
[C---:B---3--:R-:W-:Y:S01]  /*4ff0*/  FADD.FTZ R5, R195.reuse, R0 ;  /* 0x00000000c3057221 */ /* 0x048fe20000010000 */
[----:B------:R-:W-:Y:S01]  /*5000*/  F2FP.BF16.F32.PACK_AB R195, R195, R30 ;  /* 0x0000001ec3c3723e */ /* 0x000fe200000010ff */
[----:B------:R-:W-:Y:S01]  /*5010*/  IMAD.MOV.U32 R0, RZ, RZ, 0x3f800000 ;  /* 0x3f800000ff007424 */ /* 0x000fe200078e00ff */
[----:B------:R-:W-:Y:S01]  /*5020*/  CS2R R30, SRZ ;  /* 0x00000000001e7805 */ /* 0x000fe2000001ff00 */
[----:B------:R-:W-:Y:S06]  /*5030*/  @!P1 BRA `(.L_x_202) ;  /* 0x0000003800c89947 */ /* 0x000fec0003800000 */
[----:B------:R-:W-:Y:S01]  /*5040*/  R2UR UR4, R152 ;  /* 0x00000000980472ca */ /* 0x000fe200000e0000 */
[----:B------:R-:W-:Y:S01]  /*5050*/  IMAD.MOV.U32 R232, RZ, RZ, R3 ;  /* 0x000000ffffe87224 */ /* 0x000fe200078e0003 */
[----:B------:R-:W-:Y:S01]  /*5060*/  UMOV UR61, UR60 ;  /* 0x0000003c003d7c82 */ /* 0x000fe20008000000 */
[----:B------:R-:W-:Y:S02]  /*5070*/  IMAD.MOV.U32 R21, RZ, RZ, R4 ;  /* 0x000000ffff157224 */ /* 0x000fe400078e0004 */
[----:B------:R-:W-:Y:S02]  /*5080*/  IMAD.MOV.U32 R0, RZ, RZ, 0x3f800000 ;  /* 0x3f800000ff007424 */ /* 0x000fe400078e00ff */
[----:B------:R-:W-:-:S06]  /*5090*/  IMAD.MOV.U32 R151, RZ, RZ, RZ ;  /* 0x000000ffff977224 */ /* 0x000fcc00078e00ff */
[----:B------:R-:W-:-:S06]  /*50a0*/  UIADD3 UR4, UR4, -0x2, URZ ;  /* 0xfffffffe04047890 */ /* 0x000fcc000fffe03f */
[----:B------:R-:W-:Y:S01]  /*50b0*/  IMAD.U32 R20, RZ, RZ, UR4 ;  /* 0x00000004ff147e24 */ /* 0x000fe2000f8e00ff */
[----:B------:R-:W-:-:S13]  /*50c0*/  R2UR UR4, R16 ;  /* 0x00000000100472ca */ /* 0x000fda00000e0000 */
[----:B------:R-:W-:-:S07]  /*50d0*/  IMAD.U32 R234, RZ, RZ, UR4 ;  /* 0x00000004ffea7e24 */ /* 0x000fce000f8e00ff */
.L_x_213:
        /* <DEDUP_REMOVED lines=9> */
.L_x_203:
        /* <DEDUP_REMOVED lines=12> */
.L_x_204:
[----:B-1----:R-:W-:Y:S05]  /*5230*/  @P1 BRA `(.L_x_205) ;  /* 0x00000000000c1947 */ /* 0x002fea0003800000 */
[----:B------:R-:W-:-:S13]  /*5240*/  R2UR UR4, R233 ;  /* 0x00000000e90472ca */ /* 0x000fda00000e0000 */
[----:B------:R-:W1:Y:S02]  /*5250*/  SYNCS.PHASECHK.TRANS64.TRYWAIT P1, [UR4+0x38830], R3 ;  /* 0x03883003ff0075a7 */ /* 0x000e640008020144 */
[----:B-1----:R-:W-:Y:S05]  /*5260*/  @!P1 BRA `(.L_x_206) ;  /* 0x000000c000f09947 */ /* 0x002fea0003800000 */
.L_x_205:
        /* <DEDUP_REMOVED lines=51> */
[----:B------:R-:W-:Y:S01]  /*55a0*/  UMOV UR7, 0x40000040 ;  /* 0x4000004000077882 */ /* 0x000fe20000000000 */
        /* <DEDUP_REMOVED lines=143> */
[----:B-1----:R-:W-:-:S06]  /*5ea0*/  WARPGROUP.ARRIVE ;  /* 0x00000000000079c5 */ /* 0x002fcc0000000000 */
        /* <DEDUP_REMOVED lines=421> */
[----:B------:R-:W-:-:S03]  /*7900*/  UIADD3 UR6, UR4, 0x906, URZ ;  /* 0x0000090604067890 */ /* 0x000fc6000fffe03f */
        /* <DEDUP_REMOVED lines=25> */
.L_x_207:
[----:B------:R-:W-:Y:S02]  /*7aa0*/  R2UR UR4, R4 ;  /* 0x00000000040472ca */ /* 0x000fe400000e0000 */
[----:B------:R-:W-:-:S11]  /*7ab0*/  R2UR UR5, R234 ;  /* 0x00000000ea0572ca */ /* 0x000fd600000e0000 */
[----:B------:R-:W-:Y:S02]  /*7ac0*/  ULEA UR4, UR61, UR4, 0x3 ;  /* 0x000000043d047291 */ /* 0x000fe4000f8e183f */
[----:B------:R-:W-:-:S05]  /*7ad0*/  IMAD.U32 R0, RZ, RZ, UR5 ;  /* 0x00000005ff007e24 */ /* 0x000fca000f8e00ff */
[----:B------:R-:W-:-:S04]  /*7ae0*/  SHF.L.U32 R0, R0, 0x1f, RZ ;  /* 0x0000001f00007819 */ /* 0x000fc800000006ff */
[----:B------:R1:W2:Y:S01]  /*7af0*/  SYNCS.PHASECHK.TRANS64.TRYWAIT P1, [UR4+0x38850], R0 ;  /* 0x03885000ff0075a7 */ /* 0x0002a20008020144 */
[----:B------:R-:W-:Y:S05]  /*7b00*/  @!P0 BRA `(.L_x_208) ;  /* 0x0000000000048947 */ /* 0x000fea0003800000 */
[----:B------:R-:W-:Y:S01]  /*7b10*/  BPT.TRAP 0x1 ;  /* 0x000000040000795c */ /* 0x000fe20000300000 */
.L_x_208:
[----:B--2---:R-:W-:Y:S05]  /*7b20*/  @P1 BRA `(.L_x_209) ;  /* 0x0000000000081947 */ /* 0x004fea0003800000 */
[----:B------:R-:W2:Y:S02]  /*7b30*/  SYNCS.PHASECHK.TRANS64.TRYWAIT P1, [UR4+0x38850], R0 ;  /* 0x03885000ff0075a7 */ /* 0x000ea40008020144 */
[----:B--2---:R-:W-:Y:S05]  /*7b40*/  @!P1 BRA `(.L_x_210) ;  /* 0x0000009800d49947 */ /* 0x004fea0003800000 */
.L_x_209:
[----:B------:R-:W-:Y:S01]  /*7b50*/  R2UR UR5, R4 ;  /* 0x00000000040572ca */ /* 0x000fe200000e0000 */
[----:B------:R-:W-:Y:S01]  /*7b60*/  WARPGROUP.ARRIVE ;  /* 0x00000000000079c5 */ /* 0x000fe20000000000 */
[----:B------:R-:W-:-:S11]  /*7b70*/  UMOV UR7, 0x40000040 ;  /* 0x4000004000077882 */ /* 0x000fd60000000000 */
[----:B------:R-:W-:-:S04]  /*7b80*/  UIADD3 UR5, UR5, 0x400, URZ ;  /* 0x0000040005057890 */ /* 0x000fc8000fffe03f */
[----:B------:R-:W-:-:S04]  /*7b90*/  USHF.R.U32.HI UR5, URZ, 0x4, UR5 ;  /* 0x000000043f057899 */ /* 0x000fc80008011605 */
[----:B------:R-:W-:-:S04]  /*7ba0*/  ULOP3.LUT UR5, UR5, 0x3fff, URZ, 0xc0, !UPT ;  /* 0x00003fff05057892 */ /* 0x000fc8000f8ec03f */
[----:B------:R-:W-:-:S04]  /*7bb0*/  ULOP3.LUT UR5, UR5, 0x2800000, URZ, 0xfc, !UPT ;  /* 0x0280000005057892 */ /* 0x000fc8000f8efc3f */
[----:B------:R-:W-:-:S07]  /*7bc0*/  UIMAD UR5, UR61, 0xa00, UR5 ;  /* 0x00000a003d0578a4 */ /* 0x000fce000f8e0205 */
[----:B------:R-:W-:Y:S02]  /*7bd0*/  UMOV UR6, UR5 ;  /* 0x0000000500067c82 */ /* 0x000fe40008000000 */
        /* <DEDUP_REMOVED lines=24> */
[----:B------:R-:W-:Y:S03]  /*7d60*/  HGMMA.64x256x16.F32.BF16 R24, R192, gdesc[UR4].tnspB, R24, gsb0 ;  /* 0x43e00004c0187df0 */ /* 0x000fe60008001818 */
[----:B------:R-:W-:Y:S02]  /*7d70*/  WARPGROUP.DEPBAR.LE gsb0, 0x0 ;  /* 0x00008000000079c5 */ /* 0x000fe40000010000 */
[----:B------:R-:W-:Y:S05]  /*7d80*/  @!P0 BRA `(.L_x_211) ;  /* 0x0000000000048947 */ /* 0x000fea0003800000 */
[----:B------:R-:W-:Y:S01]  /*7d90*/  BPT.TRAP 0x1 ;  /* 0x000000040000795c */ /* 0x000fe20000300000 */
.L_x_211:
[----:B01----:R-:W-:Y:S01]  /*7da0*/  FMNMX.FTZ R0, R184, R21, !PT ;  /* 0x00000015b8007209 */ /* 0x003fe20007810000 */
[----:B------:R-:W-:Y:S01]  /*7db0*/  ULDC UR5, c[0x0][0x988] ;  /* 0x0002620000057ab9 */ /* 0x000fe20000000800 */
[----:B------:R-:W-:Y:S02]  /*7dc0*/  FMNMX.FTZ R2, R186, R232, !PT ;  /* 0x000000e8ba027209 */ /* 0x000fe40007810000 */
[----:B------:R-:W-:Y:S02]  /*7dd0*/  FMNMX.FTZ R3, R185, R0, !PT ;  /* 0x00000000b9037209 */ /* 0x000fe40007810000 */
[----:B------:R-:W-:Y:S02]  /*7de0*/  FMNMX.FTZ R193, R187, R2, !PT ;  /* 0x00000002bbc17209 */ /* 0x000fe40007810000 */
[----:B------:R-:W-:Y:S02]  /*7df0*/  FMNMX.FTZ R0, R188, R3, !PT ;  /* 0x00000003bc007209 */ /* 0x000fe40007810000 */
[----:B------:R-:W-:-:S02]  /*7e00*/  FMNMX.FTZ R2, R190, R193, !PT ;  /* 0x000000c1be027209 */ /* 0x000fc40007810000 */
[----:B------:R-:W-:Y:S02]  /*7e10*/  FMNMX.FTZ R3, R189, R0, !PT ;  /* 0x00000000bd037209 */ /* 0x000fe40007810000 */
        /* <DEDUP_REMOVED lines=33> */
[----:B------:R-:W-:Y:S01]  /*8030*/  R2UR UR6, R233 ;  /* 0x00000000e90672ca */ /* 0x000fe200000e0000 */
[----:B------:R-:W0:Y:S01]  /*8040*/  SHFL.BFLY PT, R3, R0, 0x2, 0x1f ;  /* 0x0c401f0000037f89 */ /* 0x000e2200000e0000 */
[----:B------:R-:W-:-:S03]  /*8050*/  ISETP.NE.AND P1, PT, R19, RZ, PT ;  /* 0x000000ff1300720c */ /* 0x000fc60003f25270 */
[----:B------:R-:W1:Y:S01]  /*8060*/  SHFL.BFLY PT, R193, R2, 0x2, 0x1f ;  /* 0x0c401f0002c17f89 */ /* 0x000e6200000e0000 */
[----:B0-----:R-:W-:Y:S02]  /*8070*/  FMNMX.FTZ R192, R0, R3, !PT ;  /* 0x0000000300c07209 */ /* 0x001fe40007810000 */
[----:B-1----:R-:W-:-:S03]  /*8080*/  FMNMX.FTZ R194, R2, R193, !PT ;  /* 0x000000c102c27209 */ /* 0x002fc60007810000 */
[----:B------:R-:W0:Y:S04]  /*8090*/  SHFL.BFLY PT, R3, R192, 0x1, 0x1f ;  /* 0x0c201f00c0037f89 */ /* 0x000e2800000e0000 */
[----:B------:R-:W1:Y:S01]  /*80a0*/  SHFL.BFLY PT, R193, R194, 0x1, 0x1f ;  /* 0x0c201f00c2c17f89 */ /* 0x000e6200000e0000 */
[----:B0-----:R-:W-:Y:S02]  /*80b0*/  FMNMX.FTZ R4, R192, R3, !PT ;  /* 0x00000003c0047209 */ /* 0x001fe40007810000 */
[----:B-1----:R-:W-:-:S03]  /*80c0*/  FMNMX.FTZ R3, R194, R193, !PT ;  /* 0x000000c1c2037209 */ /* 0x002fc60007810000 */
[C---:B------:R-:W-:Y:S01]  /*80d0*/  FMUL.FTZ R193, R4.reuse, UR5 ;  /* 0x0000000504c17c20 */ /* 0x040fe20008410000 */
[----:B------:R-:W-:-:S03]  /*80e0*/  FADD.FTZ R21, -R4, R21 ;  /* 0x0000001504157221 */ /* 0x000fc60000010100 */
[--C-:B------:R-:W-:Y:S01]  /*80f0*/  FFMA.FTZ R192, R152, UR5, -R193.reuse ;  /* 0x0000000598c07c23 */ /* 0x100fe200080108c1 */
[C---:B------:R-:W-:Y:S01]  /*8100*/  FADD.FTZ R0, -R3.reuse, R232 ;  /* 0x000000e803007221 */ /* 0x040fe20000010100 */
[----:B------:R-:W-:Y:S01]  /*8110*/  FMUL.FTZ R152, R3, UR5 ;  /* 0x0000000503987c20 */ /* 0x000fe20008410000 */
[----:B------:R-:W-:Y:S01]  /*8120*/  FMUL.FTZ R195, R21, UR5 ;  /* 0x0000000515c37c20 */ /* 0x000fe20008410000 */
[--C-:B------:R-:W-:Y:S01]  /*8130*/  FFMA.FTZ R21, R184, UR5, -R193.reuse ;  /* 0x00000005b8157c23 */ /* 0x100fe200080108c1 */
[----:B------:R-:W-:Y:S01]  /*8140*/  FMUL.FTZ R0, R0, UR5 ;  /* 0x0000000500007c20 */ /* 0x000fe20008410000 */
        /* <DEDUP_REMOVED lines=8> */
[--C-:B------:R-:W-:Y:S01]  /*81d0*/  FFMA.FTZ R196, R160, UR5, -R193.reuse ;  /* 0x00000005a0c47c23 */ /* 0x100fe200080108c1 */
[--C-:B------:R-:W-:Y:S01]  /*81e0*/  FFMA.FTZ R160, R191, UR5, -R152.reuse ;  /* 0x00000005bfa07c23 */ /* 0x100fe20008010898 */
[--C-:B------:R-:W-:Y:S01]  /*81f0*/  FFMA.FTZ R204, R176, UR5, -R193.reuse ;  /* 0x00000005b0cc7c23 */ /* 0x100fe200080108c1 */
[--C-:B------:R-:W-:Y:S01]  /*8200*/  FFMA.FTZ R205, R178, UR5, -R152.reuse ;  /* 0x00000005b2cd7c23 */ /* 0x100fe20008010898 */
[----:B------:R-:W0:Y:S01]  /*8210*/  MUFU.EX2 R21, R21 ;  /* 0x0000001500157308 */ /* 0x000e220000000800 */
[--C-:B------:R-:W-:Y:S01]  /*8220*/  FFMA.FTZ R185, R177, UR5, -R193.reuse ;  /* 0x00000005b1b97c23 */ /* 0x100fe200080108c1 */
        /* <DEDUP_REMOVED lines=9> */
[----:B------:R-:W-:Y:S01]  /*82c0*/  FFMA.FTZ R200, R168, UR5, -R193 ;  /* 0x00000005a8c87c23 */ /* 0x000fe200080108c1 */
[--C-:B------:R-:W-:Y:S01]  /*82d0*/  FFMA.FTZ R168, R183, UR5, -R152.reuse ;  /* 0x00000005b7a87c23 */ /* 0x100fe20008010898 */
[--C-:B------:R-:W-:Y:S01]  /*82e0*/  FFMA.FTZ R203, R174, UR5, -R152.reuse ;  /* 0x00000005aecb7c23 */ /* 0x100fe20008010898 */
[--C-:B------:R-:W-:Y:S01]  /*82f0*/  FFMA.FTZ R201, R170, UR5, -R152.reuse ;  /* 0x00000005aac97c23 */ /* 0x100fe20008010898 */
[--C-:B------:R-:W-:Y:S01]  /*8300*/  FFMA.FTZ R197, R162, UR5, -R152.reuse ;  /* 0x00000005a2c57c23 */ /* 0x100fe20008010898 */
[----:B------:R-:W1:Y:S01]  /*8310*/  MUFU.EX2 R209, R209 ;  /* 0x000000d100d17308 */ /* 0x000e620000000800 */
[----:B0-----:R-:W-:Y:S01]  /*8320*/  FFMA.FTZ R165, R2, R14, R21 ;  /* 0x0000000e02a57223 */ /* 0x001fe20000010015 */
        /* <DEDUP_REMOVED lines=8> */
[----:B------:R-:W-:Y:S01]  /*83b0*/  FFMA.FTZ R157, R157, UR5, -R193 ;  /* 0x000000059d9d7c23 */ /* 0x000fe200080108c1 */
[--C-:B------:R-:W-:Y:S01]  /*83c0*/  FFMA.FTZ R193, R154, UR5, -R152.reuse ;  /* 0x000000059ac17c23 */ /* 0x100fe20008010898 */
[----:B------:R-:W-:-:S04]  /*83d0*/  FFMA.FTZ R195, R158, UR5, -R152 ;  /* 0x000000059ec37c23 */ /* 0x000fc80008010898 */
[----:B------:R-:W2:Y:S01]  /*83e0*/  MUFU.EX2 R156, R156 ;  /* 0x0000009c009c7308 */ /* 0x000ea20000000800 */
[----:B-1----:R-:W-:-:S07]  /*83f0*/  FFMA.FTZ R5, R0, R5, R209 ;  /* 0x0000000500057223 */ /* 0x002fce00000100d1 */
[----:B------:R-:W1:Y:S01]  /*8400*/  MUFU.EX2 R210, R210 ;  /* 0x000000d200d27308 */ /* 0x000e620000000800 */
[----:B0-----:R-:W-:-:S07]  /*8410*/  FADD.FTZ R165, R208, R165 ;  /* 0x000000a5d0a57221 */ /* 0x001fce0000010000 */
[----:B------:R-:W0:Y:S01]  /*8420*/  MUFU.EX2 R211, R211 ;  /* 0x000000d300d37308 */ /* 0x000e220000000800 */
[----:B--2---:R-:W-:-:S07]  /*8430*/  FADD.FTZ R14, R156, R5 ;  /* 0x000000059c0e7221 */ /* 0x004fce0000010000 */
[----:B------:R-:W2:Y:S01]  /*8440*/  MUFU.EX2 R189, R189 ;  /* 0x000000bd00bd7308 */ /* 0x000ea20000000800 */
[----:B-1----:R-:W-:-:S07]  /*8450*/  FADD.FTZ R174, R210, R165 ;  /* 0x000000a5d2ae7221 */ /* 0x002fce0000010000 */
        /* <DEDUP_REMOVED lines=11> */
[----:B-1----:R-:W-:Y:S01]  /*8510*/  FADD.FTZ R163, R185, R166 ;  /* 0x000000a6b9a37221 */ /* 0x002fe20000010000 */
[----:B------:R-:W-:-:S06]  /*8520*/  FFMA.FTZ R166, R167, UR5, -R152 ;  /* 0x00000005a7a67c23 */ /* 0x000fcc0008010898 */
        /* <DEDUP_REMOVED lines=15> */
[----:B--2---:R-:W-:Y:S01]  /*8620*/  FADD.FTZ R163, R177, R154 ;  /* 0x0000009ab1a37221 */ /* 0x004fe20000010000 */
[--C-:B------:R-:W-:Y:S01]  /*8630*/  FFMA.FTZ R154, R155, UR5, -R152.reuse ;  /* 0x000000059b9a7c23 */ /* 0x100fe20008010898 */
[----:B------:R-:W-:-:S05]  /*8640*/  FFMA.FTZ R152, R159, UR5, -R152 ;  /* 0x000000059f987c23 */ /* 0x000fca0008010898 */
[----:B------:R-:W2:Y:S01]  /*8650*/  MUFU.EX2 R203, R203 ;  /* 0x000000cb00cb7308 */ /* 0x000ea20000000800 */
[----:B-1----:R-:W-:-:S07]  /*8660*/  FADD.FTZ R14, R170, R5 ;  /* 0x00000005aa0e7221 */ /* 0x002fce0000010000 */
[----:B------:R-:W1:Y:S01]  /*8670*/  MUFU.EX2 R173, R173 ;  /* 0x000000ad00ad7308 */ /* 0x000e620000000800 */
[----:B0-----:R-:W-:Y:S01]  /*8680*/  FADD.FTZ R174, R202, R163 ;  /* 0x000000a3caae7221 */ /* 0x001fe20000010000 */
[----:B------:R-:W-:-:S06]  /*8690*/  IMAD.U32 R163, RZ, RZ, UR6 ;  /* 0x00000006ffa37e24 */ /* 0x000fcc000f8e00ff */
        /* <DEDUP_REMOVED lines=10> */
[----:B------:R-:W-:-:S05]  /*8740*/  @P1 VIADD R14, R163, 0x38840 ;  /* 0x00038840a30e1836 */ /* 0x000fca0000000000 */
[----:B------:R-:W-:Y:S01]  /*8750*/  @P1 PRMT R14, R23, 0x654, R14 ;  /* 0x00000654170e1816 */ /* 0x000fe2000000000e */
[----:B------:R-:W1:Y:S01]  /*8760*/  MUFU.EX2 R198, R198 ;  /* 0x000000c600c67308 */ /* 0x000e620000000800 */
[----:B0-----:R-:W-:Y:S02]  /*8770*/  FADD.FTZ R155, R169, R158 ;  /* 0x0000009ea99b7221 */ /* 0x001fe40000010000 */
[----:B------:R0:W-:Y:S05]  /*8780*/  @P1 SYNCS.ARRIVE.TRANS64.RED.A1T0 RZ, [R14+URZ], RZ ;  /* 0x000000ff0eff19a7 */ /* 0x0001ea000810043f */
[----:B------:R-:W3:Y:S01]  /*8790*/  MUFU.EX2 R199, R199 ;  /* 0x000000c700c77308 */ /* 0x000ee20000000800 */
[----:B--2---:R-:W-:-:S07]  /*87a0*/  FADD.FTZ R158, R162, R5 ;  /* 0x00000005a29e7221 */ /* 0x004fce0000010000 */
[----:B------:R-:W2:Y:S01]  /*87b0*/  MUFU.EX2 R161, R161 ;  /* 0x000000a100a17308 */ /* 0x000ea20000000800 */
[----:B-1----:R-:W-:-:S07]  /*87c0*/  FADD.FTZ R174, R198, R155 ;  /* 0x0000009bc6ae7221 */ /* 0x002fce0000010000 */
[----:B------:R-:W0:Y:S01]  /*87d0*/  MUFU.EX2 R166, R166 ;  /* 0x000000a600a67308 */ /* 0x000e220000000800 */
[----:B---3--:R-:W-:-:S07]  /*87e0*/  FADD.FTZ R5, R199, R158 ;  /* 0x0000009ec7057221 */ /* 0x008fce0000010000 */
[----:B------:R-:W1:Y:S01]  /*87f0*/  MUFU.EX2 R192, R192 ;  /* 0x000000c000c07308 */ /* 0x000e620000000800 */
[----:B--2---:R-:W-:-:S07]  /*8800*/  FADD.FTZ R155, R161, R174 ;  /* 0x000000aea19b7221 */ /* 0x004fce0000010000 */
[----:B------:R-:W2:Y:S01]  /*8810*/  MUFU.EX2 R193, R193 ;  /* 0x000000c100c17308 */ /* 0x000ea20000000800 */
[----:B0-----:R-:W-:-:S07]  /*8820*/  FADD.FTZ R14, R166, R5 ;  /* 0x00000005a60e7221 */ /* 0x001fce0000010000 */
[----:B------:R-:W0:Y:S01]  /*8830*/  MUFU.EX2 R153, R153 ;  /* 0x0000009900997308 */ /* 0x000e220000000800 */
[----:B-1----:R-:W-:-:S07]  /*8840*/  FADD.FTZ R158, R192, R155 ;  /* 0x0000009bc09e7221 */ /* 0x002fce0000010000 */
        /* <DEDUP_REMOVED lines=9> */
[----:B0-----:R-:W-:Y:S01]  /*88e0*/  FADD.FTZ R5, R195, R14 ;  /* 0x0000000ec3057221 */ /* 0x001fe20000010000 */
[----:B-1----:R-:W-:-:S03]  /*88f0*/  FADD.FTZ R14, R157, R158 ;  /* 0x0000009e9d0e7221 */ /* 0x002fc60000010000 */
[----:B--2---:R-:W-:Y:S01]  /*8900*/  FADD.FTZ R5, R152, R5 ;  /* 0x0000000598057221 */ /* 0x004fe20000010000 */
[----:B------:R-:W-:Y:S06]  /*8910*/  @!P0 BRA `(.L_x_212) ;  /* 0x0000000000048947 */ /* 0x000fec0003800000 */
[----:B------:R-:W-:Y:S01]  /*8920*/  BPT.TRAP 0x1 ;  /* 0x000000040000795c */ /* 0x000fe20000300000 */
.L_x_212:
[----:B------:R-:W-:Y:S01]  /*8930*/  ISETP.NE.AND P1, PT, R18, RZ, PT ;  /* 0x000000ff1200720c */ /* 0x000fe20003f25270 */
[----:B------:R-:W-:Y:S01]  /*8940*/  IMAD.U32 R155, RZ, RZ, UR4 ;  /* 0x00000004ff9b7e24 */ /* 0x000fe2000f8e00ff */
[----:B------:R-:W-:Y:S01]  /*8950*/  R2UR UR6, R20 ;  /* 0x00000000140672ca */ /* 0x000fe200000e0000 */
[----:B------:R-:W-:Y:S01]  /*8960*/  UMOV UR61, UR60 ;  /* 0x0000003c003d7c82 */ /* 0x000fe20008000000 */
[----:B------:R-:W-:Y:S01]  /*8970*/  F2FP.BF16.F32.PACK_AB R208, R208, R21 ;  /* 0x00000015d0d0723e */ /* 0x000fe200000010ff */
[----:B------:R-:W-:Y:S01]  /*8980*/  IMAD.MOV.U32 R232, RZ, RZ, R3 ;  /* 0x000000ffffe87224 */ /* 0x000fe200078e0003 */
[----:B------:R-:W-:Y:S01]  /*8990*/  F2FP.BF16.F32.PACK_AB R209, R156, R209 ;  /* 0x000000d19cd1723e */ /* 0x000fe200000010ff */
[----:B------:R-:W-:Y:S01]  /*89a0*/  IMAD.MOV.U32 R21, RZ, RZ, R4 ;  /* 0x000000ffff157224 */ /* 0x000fe200078e0004 */
[----:B------:R-:W-:Y:S02]  /*89b0*/  F2FP.BF16.F32.PACK_AB R210, R189, R210 ;  /* 0x000000d2bdd2723e */ /* 0x000fe400000010ff */
[----:B------:R-:W-:-:S02]  /*89c0*/  F2FP.BF16.F32.PACK_AB R211, R160, R211 ;  /* 0x000000d3a0d3723e */ /* 0x000fc400000010ff */
[----:B------:R-:W-:Y:S01]  /*89d0*/  F2FP.BF16.F32.PACK_AB R204, R185, R204 ;  /* 0x000000ccb9cc723e */ /* 0x000fe200000010ff */
[----:B------:R-:W-:Y:S01]  /*89e0*/  @P1 VIADD R155, R155, 0x38860 ;  /* 0x000388609b9b1836 */ /* 0x000fe20000000000 */
[----:B------:R-:W-:Y:S01]  /*89f0*/  F2FP.BF16.F32.PACK_AB R205, R164, R205 ;  /* 0x000000cda4cd723e */ /* 0x000fe200000010ff */
[----:B------:R-:W-:Y:S01]  /*8a00*/  UIADD3 UR4, UR6, -0x1, URZ ;  /* 0xffffffff06047890 */ /* 0x000fe2000fffe03f */
[----:B------:R-:W-:Y:S02]  /*8a10*/  F2FP.BF16.F32.PACK_AB R206, R181, R206 ;  /* 0x000000ceb5ce723e */ /* 0x000fe400000010ff */
[----:B------:R-:W-:Y:S02]  /*8a20*/  @P1 PRMT R155, R22, 0x654, R155 ;  /* 0x00000654169b1816 */ /* 0x000fe4000000009b */
[----:B------:R-:W-:Y:S01]  /*8a30*/  F2FP.BF16.F32.PACK_AB R207, R168, R207 ;  /* 0x000000cfa8cf723e */ /* 0x000fe200000010ff */
[----:B------:R-:W-:Y:S01]  /*8a40*/  IMAD.U32 R20, RZ, RZ, UR4 ;  /* 0x00000004ff147e24 */ /* 0x000fe2000f8e00ff */
[----:B------:R0:W-:Y:S01]  /*8a50*/  @P1 SYNCS.ARRIVE.TRANS64.RED.A1T0 RZ, [R155+URZ], RZ ;  /* 0x000000ff9bff19a7 */ /* 0x0001e2000810043f */
[----:B------:R-:W-:-:S02]  /*8a60*/  ISETP.LT.AND P1, PT, RZ, UR6, PT ;  /* 0x00000006ff007c0c */ /* 0x000fc4000bf21270 */
[----:B------:R-:W-:Y:S02]  /*8a70*/  R2UR UR6, R16 ;  /* 0x00000000100672ca */ /* 0x000fe400000e0000 */
[----:B------:R-:W-:Y:S02]  /*8a80*/  F2FP.BF16.F32.PACK_AB R200, R177, R200 ;  /* 0x000000c8b1c8723e */ /* 0x000fe400000010ff */
[----:B------:R-:W-:Y:S02]  /*8a90*/  F2FP.BF16.F32.PACK_AB R201, R170, R201 ;  /* 0x000000c9aac9723e */ /* 0x000fe400000010ff */
[----:B------:R-:W-:Y:S02]  /*8aa0*/  F2FP.BF16.F32.PACK_AB R202, R173, R202 ;  /* 0x000000caadca723e */ /* 0x000fe400000010ff */
[----:B------:R-:W-:Y:S02]  /*8ab0*/  F2FP.BF16.F32.PACK_AB R203, R172, R203 ;  /* 0x000000cbaccb723e */ /* 0x000fe400000010ff */
[----:B------:R-:W-:-:S02]  /*8ac0*/  F2FP.BF16.F32.PACK_AB R196, R169, R196 ;  /* 0x000000c4a9c4723e */ /* 0x000fc400000010ff */
[----:B------:R-:W-:Y:S01]  /*8ad0*/  F2FP.BF16.F32.PACK_AB R197, R162, R197 ;  /* 0x000000c5a2c5723e */ /* 0x000fe200000010ff */
[----:B------:R-:W-:Y:S01]  /*8ae0*/  IMAD.U32 R234, RZ, RZ, UR6 ;  /* 0x00000006ffea7e24 */ /* 0x000fe2000f8e00ff */
[----:B------:R-:W-:Y:S02]  /*8af0*/  F2FP.BF16.F32.PACK_AB R198, R161, R198 ;  /* 0x000000c6a1c6723e */ /* 0x000fe400000010ff */
[----:B------:R-:W-:Y:S02]  /*8b00*/  F2FP.BF16.F32.PACK_AB R199, R166, R199 ;  /* 0x000000c7a6c7723e */ /* 0x000fe400000010ff */
[----:B------:R-:W-:Y:S02]  /*8b10*/  F2FP.BF16.F32.PACK_AB R192, R153, R192 ;  /* 0x000000c099c0723e */ /* 0x000fe400000010ff */
[----:B------:R-:W-:Y:S02]  /*8b20*/  F2FP.BF16.F32.PACK_AB R193, R154, R193 ;  /* 0x000000c19ac1723e */ /* 0x000fe400000010ff */
[----:B------:R-:W-:-:S02]  /*8b30*/  F2FP.BF16.F32.PACK_AB R194, R157, R194 ;  /* 0x000000c29dc2723e */ /* 0x000fc400000010ff */
[----:B------:R-:W-:Y:S01]  /*8b40*/  F2FP.BF16.F32.PACK_AB R195, R152, R195 ;  /* 0x000000c398c3723e */ /* 0x000fe200000010ff */
[----:B0-----:R-:W-:Y:S06]  /*8b50*/  @P1 BRA `(.L_x_213) ;  /* 0xffffffc400601947 */ /* 0x001fec000383ffff */
.L_x_202:
        /* <DEDUP_REMOVED lines=131> */
.L_x_214:
        /* <DEDUP_REMOVED lines=10> */
.L_x_215:
[----:B-1----:R-:W-:Y:S05]  /*9430*/  @P1 BRA `(.L_x_216) ;  /* 0x0000000000081947 */ /* 0x002fea0003800000 */
[----:B------:R-:W1:Y:S02]  /*9440*/  SYNCS.PHASECHK.TRANS64.TRYWAIT P1, [UR9+0x38850], R0 ;  /* 0x03885000ff0075a7 */ /* 0x000e640008020149 */
[----:B-1----:R-:W-:Y:S05]  /*9450*/  @!P1 BRA `(.L_x_217) ;  /* 0x0000008000a89947 */ /* 0x002fea0003800000 */
.L_x_216:
[----:B------:R-:W-:Y:S01]  /*9460*/  UIADD3 UR6, UR4, 0x400, URZ ;  /* 0x0000040004067890 */ /* 0x000fe2000fffe03f */
[----:B------:R-:W-:Y:S01]  /*9470*/  WARPGROUP.ARRIVE ;  /* 0x00000000000079c5 */ /* 0x000fe20000000000 */
[----:B------:R-:W-:Y:S01]  /*9480*/  UMOV UR7, 0x40000040 ;  /* 0x4000004000077882 */ /* 0x000fe20000000000 */
[----:B-1----:R-:W1:Y:S01]  /*9490*/  SHFL.BFLY PT, R7, R14, 0x2, 0x1f ;  /* 0x0c401f000e077f89 */ /* 0x002e6200000e0000 */
[----:B------:R-:W-:Y:S01]  /*94a0*/  USHF.R.U32.HI UR6, URZ, 0x4, UR6 ;  /* 0x000000043f067899 */ /* 0x000fe20008011606 */
[----:B------:R-:W-:Y:S02]  /*94b0*/  IMAD.MOV.U32 R6, RZ, RZ, RZ ;  /* 0x000000ffff067224 */ /* 0x000fe400078e00ff */
[----:B0-----:R-:W0:Y:S01]  /*94c0*/  SHFL.BFLY PT, R0, R5, 0x2, 0x1f ;  /* 0x0c401f0005007f89 */ /* 0x001e2200000e0000 */
[----:B------:R-:W-:Y:S01]  /*94d0*/  ULOP3.LUT UR6, UR6, 0x3fff, URZ, 0xc0, !UPT ;  /* 0x00003fff06067892 */ /* 0x000fe2000f8ec03f */
[----:B------:R-:W-:-:S03]  /*94e0*/  IMAD.U32 R13, RZ, RZ, UR5 ;  /* 0x00000005ff0d7e24 */ /* 0x000fc6000f8e00ff */
[----:B------:R-:W-:-:S04]  /*94f0*/  ULOP3.LUT UR6, UR6, 0x2800000, URZ, 0xfc, !UPT ;  /* 0x0280000006067892 */ /* 0x000fc8000f8efc3f */
[----:B------:R-:W-:-:S07]  /*9500*/  UIMAD UR8, UR60, 0xa00, UR6 ;  /* 0x00000a003c0878a4 */ /* 0x000fce000f8e0206 */
[----:B------:R-:W-:Y:S02]  /*9510*/  UMOV UR6, UR8 ;  /* 0x0000000800067c82 */ /* 0x000fe40008000000 */
[----:B------:R-:W-:Y:S01]  /*9520*/  HGMMA.64x256x16.F32.BF16 R24, R208, gdesc[UR4].tnspB, R24, gsb0 ;  /* 0x43e00004d0187df0 */ /* 0x000fe20008001818 */
[----:B------:R-:W-:Y:S01]  /*9530*/  UIADD3 UR6, UR8, 0x80, URZ ;  /* 0x0000008008067890 */ /* 0x000fe2000fffe03f */
[----:B-1----:R-:W-:Y:S01]  /*9540*/  FADD.FTZ R7, R7, R14 ;  /* 0x0000000e07077221 */ /* 0x002fe20000010000 */
[----:B------:R-:W-:Y:S01]  /*9550*/  UMOV UR7, 0x40000040 ;  /* 0x4000004000077882 */ /* 0x000fe20000000000 */
[----:B0-----:R-:W-:Y:S01]  /*9560*/  FADD.FTZ R2, R0, R5 ;  /* 0x0000000500027221 */ /* 0x001fe20000010000 */
[----:B------:R-:W-:Y:S02]  /*9570*/  IMAD.MOV.U32 R5, RZ, RZ, RZ ;  /* 0x000000ffff057224 */ /* 0x000fe400078e00ff */
[----:B------:R-:W0:Y:S04]  /*9580*/  SHFL.BFLY PT, R0, R7, 0x1, 0x1f ;  /* 0x0c201f0007007f89 */ /* 0x000e2800000e0000 */
[----:B------:R-:W1:Y:S01]  /*9590*/  SHFL.BFLY PT, R9, R2, 0x1, 0x1f ;  /* 0x0c201f0002097f89 */ /* 0x000e6200000e0000 */
[----:B0-----:R-:W-:Y:S01]  /*95a0*/  FADD.FTZ R11, R7, R0 ;  /* 0x00000000070b7221 */ /* 0x001fe20000010000 */
[----:B------:R-:W-:-:S02]  /*95b0*/  IMAD.U32 R7, RZ, RZ, UR5 ;  /* 0x00000005ff077e24 */ /* 0x000fc4000f8e00ff */
[----:B------:R-:W-:Y:S02]  /*95c0*/  IMAD.MOV.U32 R0, RZ, RZ, -0x800000 ;  /* 0xff800000ff007424 */ /* 0x000fe400078e00ff */
[----:B-1----:R-:W-:Y:S01]  /*95d0*/  FADD.FTZ R12, R2, R9 ;  /* 0x00000009020c7221 */ /* 0x002fe20000010000 */
[----:B------:R-:W-:Y:S01]  /*95e0*/  FSETP.NE.FTZ.AND P1, PT, R11, RZ, PT ;  /* 0x000000ff0b00720b */ /* 0x000fe20003f35000 */
[----:B------:R-:W-:-:S03]  /*95f0*/  IMAD.MOV.U32 R2, RZ, RZ, -0x800000 ;  /* 0xff800000ff027424 */ /* 0x000fc600078e00ff */
[----:B------:R-:W-:-:S09]  /*9600*/  FSETP.NE.FTZ.AND P2, PT, R12, RZ, PT ;  /* 0x000000ff0c00720b */ /* 0x000fd20003f55000 */
[----:B------:R-:W0:Y:S01]  /*9610*/  @P1 MUFU.LG2 R8, R11 ;  /* 0x0000000b00081308 */ /* 0x000e220000000c00 */
[----:B------:R-:W-:-:S03]  /*9620*/  @P1 FMUL.FTZ R7, R7, 0.69314718246459960938 ;  /* 0x3f31721807071820 */ /* 0x000fc60000410000 */
[----:B------:R-:W-:-:S04]  /*9630*/  @P2 FMUL.FTZ R13, R13, 0.69314718246459960938 ;  /* 0x3f3172180d0d2820 */ /* 0x000fc80000410000 */
[----:B------:R-:W1:Y:S08]  /*9640*/  @P2 MUFU.LG2 R9, R12 ;  /* 0x0000000c00092308 */ /* 0x000e700000000c00 */
[----:B------:R2:W3:Y:S01]  /*9650*/  @P1 MUFU.RCP R6, R11 ;  /* 0x0000000b00061308 */ /* 0x0004e20000001000 */
[----:B0-----:R-:W-:-:S04]  /*9660*/  @P1 FMUL.FTZ R8, R8, 0.69314718246459960938 ;  /* 0x3f31721808081820 */ /* 0x001fc80000410000 */
[----:B------:R-:W-:-:S03]  /*9670*/  @P1 FFMA.FTZ R2, R7, R4, R8 ;  /* 0x0000000407021223 */ /* 0x000fc60000010008 */
[----:B------:R2:W0:Y:S01]  /*9680*/  @P2 MUFU.RCP R5, R12 ;  /* 0x0000000c00052308 */ /* 0x0004220000001000 */
[----:B-1----:R-:W-:-:S04]  /*9690*/  @P2 FMUL.FTZ R10, R9, 0.69314718246459960938 ;  /* 0x3f317218090a2820 */ /* 0x002fc80000410000 */
        /* <DEDUP_REMOVED lines=18> */
[----:B------:R-:W-:Y:S01]  /*97c0*/  UMOV UR7, 0x40000040 ;  /* 0x4000004000077882 */ /* 0x000fe20000000000 */
[----:B------:R-:W-:Y:S02]  /*97d0*/  WARPGROUP.DEPBAR.LE gsb0, 0x0 ;  /* 0x00008000000079c5 */ /* 0x000fe40000010000 */
[----:B------:R-:W-:-:S15]  /*97e0*/  WARPGROUP.ARRIVE ;  /* 0x00000000000079c5 */ /* 0x000fde0000000000 */
[----:B------:R-:W-:-:S08]  /*97f0*/  NOP ;  /* 0x0000000000007918 */ /* 0x000fd00000000000 */
[----:B------:R-:W-:Y:S03]  /*9800*/  HGMMA.64x256x16.F32.BF16 R24, R192, gdesc[UR4].tnspB, R24, gsb0 ;  /* 0x43e00004c0187df0 */ /* 0x000fe60008001818 */
[----:B------:R-:W-:Y:S02]  /*9810*/  WARPGROUP.DEPBAR.LE gsb0, 0x0 ;  /* 0x00008000000079c5 */ /* 0x000fe40000010000 */
[----:B0-23--:R-:W-:Y:S05]  /*9820*/  @!P0 BRA `(.L_x_218) ;  /* 0x0000000000048947 */ /* 0x00dfea0003800000 */
[----:B------:R-:W-:Y:S01]  /*9830*/  BPT.TRAP 0x1 ;  /* 0x000000040000795c */ /* 0x000fe20000300000 */
.L_x_218:
[----:B------:R-:W0:Y:S01]  /*9840*/  S2UR UR5, SR_SWINHI ;  /* 0x00000000000579c3 */ /* 0x000e220000002f00 */
[----:B------:R-:W-:Y:S01]  /*9850*/  ISETP.NE.AND P0, PT, R18, RZ, PT ;  /* 0x000000ff1200720c */ /* 0x000fe20003f05270 */
[----:B------:R-:W-:Y:S02]  /*9860*/  IMAD.U32 R7, RZ, RZ, UR9 ;  /* 0x00000009ff077e24 */ /* 0x000fe4000f8e00ff */
        /* <DEDUP_REMOVED lines=11> */
[----:B------:R-:W-:-:S02]  /*9920*/  @P0 VIADD R7, R7, 0x38860 ;  /* 0x0003886007070836 */ /* 0x000fc40000000000 */
[-C--:B------:R-:W-:Y:S01]  /*9930*/  FMUL.FTZ R185, R125, R6.reuse ;  /* 0x000000067db97220 */ /* 0x080fe20000410000 */
[----:B------:R-:W-:Y:S01]  /*9940*/  FMUL.FTZ R184, R129, R6 ;  /* 0x0000000681b87220 */ /* 0x000fe20000410000 */
[-C--:B------:R-:W-:Y:S01]  /*9950*/  FMUL.FTZ R27, R27, R5.reuse ;  /* 0x000000051b1b7220 */ /* 0x080fe20000410000 */
[-C--:B------:R-:W-:Y:S01]  /*9960*/  FMUL.FTZ R26, R26, R5.reuse ;  /* 0x000000051a1a7220 */ /* 0x080fe20000410000 */
[----:B------:R-:W-:Y:S01]  /*9970*/  @P0 PRMT R7, R22, 0x654, R7 ;  /* 0x0000065416070816 */ /* 0x000fe20000000007 */
[-C--:B------:R-:W-:Y:S01]  /*9980*/  FMUL.FTZ R3, R31, R5.reuse ;  /* 0x000000051f037220 */ /* 0x080fe20000410000 */
[-C--:B------:R-:W-:Y:S01]  /*9990*/  FMUL.FTZ R21, R30, R5.reuse ;  /* 0x000000051e157220 */ /* 0x080fe20000410000 */
[-C--:B------:R-:W-:Y:S01]  /*99a0*/  FMUL.FTZ R35, R35, R5.reuse ;  /* 0x0000000523237220 */ /* 0x080fe20000410000 */
[-C--:B------:R-:W-:Y:S01]  /*99b0*/  FMUL.FTZ R34, R34, R5.reuse ;  /* 0x0000000522227220 */ /* 0x080fe20000410000 */
[----:B------:R-:W-:Y:S01]  /*99c0*/  UMOV UR6, UR4 ;  /* 0x0000000400067c82 */ /* 0x000fe20008000000 */
[----:B0-----:R-:W-:Y:S01]  /*99d0*/  UMOV UR7, UR5 ;  /* 0x0000000500077c82 */ /* 0x001fe20008000000 */
[----:B------:R-:W-:Y:S01]  /*99e0*/  FMUL.FTZ R39, R39, R5 ;  /* 0x0000000527277220 */ /* 0x000fe20000410000 */
[----:B------:R-:W-:-:S02]  /*99f0*/  IMAD.U32 R164, RZ, RZ, UR6 ;  /* 0x00000006ffa47e24 */ /* 0x000fc4000f8e00ff */
[-C--:B------:R-:W-:Y:S01]  /*9a00*/  FMUL.FTZ R38, R38, R5.reuse ;  /* 0x0000000526267220 */ /* 0x080fe20000410000 */
[----:B------:R-:W-:Y:S02]  /*9a10*/  IMAD.U32 R165, RZ, RZ, UR7 ;  /* 0x00000007ffa57e24 */ /* 0x000fe4000f8e00ff */
[-C--:B------:R-:W-:Y:S01]  /*9a20*/  FMUL.FTZ R43, R43, R5.reuse ;  /* 0x000000052b2b7220 */ /* 0x080fe20000410000 */
[-C--:B------:R-:W-:Y:S01]  /*9a30*/  FMUL.FTZ R42, R42, R5.reuse ;  /* 0x000000052a2a7220 */ /* 0x080fe20000410000 */
[----:B------:R-:W-:Y:S01]  /*9a40*/  FMUL.FTZ R47, R47, R5 ;  /* 0x000000052f2f7220 */ /* 0x000fe20000410000 */
[----:B------:R-:W-:-:S04]  /*9a50*/  IMAD.WIDE R12, R226, 0x2, R164 ;  /* 0x00000002e20c7825 */ /* 0x000fc800078e02a4 */
[-C--:B------:R-:W-:Y:S01]  /*9a60*/  FMUL.FTZ R46, R46, R5.reuse ;  /* 0x000000052e2e7220 */ /* 0x080fe20000410000 */
[-C--:B------:R-:W-:Y:S01]  /*9a70*/  FMUL.FTZ R51, R51, R5.reuse ;  /* 0x0000000533337220 */ /* 0x080fe20000410000 */
[-C--:B------:R-:W-:Y:S01]  /*9a80*/  FMUL.FTZ R50, R50, R5.reuse ;  /* 0x0000000532327220 */ /* 0x080fe20000410000 */
[-C--:B------:R-:W-:Y:S01]  /*9a90*/  FMUL.FTZ R55, R55, R5.reuse ;  /* 0x0000000537377220 */ /* 0x080fe20000410000 */
[----:B------:R-:W-:Y:S01]  /*9aa0*/  IADD3 R11, P3, R12, 0xc060, RZ ;  /* 0x0000c0600c0b7810 */ /* 0x000fe20007f7e0ff */
[-C--:B------:R-:W-:Y:S01]  /*9ab0*/  FMUL.FTZ R54, R54, R5.reuse ;  /* 0x0000000536367220 */ /* 0x080fe20000410000 */
[-C--:B------:R-:W-:Y:S01]  /*9ac0*/  FMUL.FTZ R59, R59, R5.reuse ;  /* 0x000000053b3b7220 */ /* 0x080fe20000410000 */
[-C--:B------:R-:W-:Y:S01]  /*9ad0*/  FMUL.FTZ R58, R58, R5.reuse ;  /* 0x000000053a3a7220 */ /* 0x080fe20000410000 */
[----:B------:R-:W-:Y:S01]  /*9ae0*/  LOP3.LUT R4, R11, 0x380, RZ, 0xc0, !PT ;  /* 0x000003800b047812 */ /* 0x000fe200078ec0ff */
        /* <DEDUP_REMOVED lines=49> */
[----:B------:R0:W-:Y:S01]  /*9e00*/  @P0 SYNCS.ARRIVE.TRANS64.RED.A1T0 RZ, [R7+URZ], RZ ;  /* 0x000000ff07ff09a7 */ /* 0x0001e2000810043f */
[----:B------:R-:W-:Y:S01]  /*9e10*/  IMAD.X R5, RZ, RZ, R13, P3 ;  /* 0x000000ffff057224 */ /* 0x000fe200018e060d */
[----:B------:R-:W-:Y:S01]  /*9e20*/  SHF.R.U64 R4, R4, 0x3, RZ ;  /* 0x0000000304047819 */ /* 0x000fe200000012ff */
[----:B------:R-:W-:Y:S01]  /*9e30*/  IMAD R9, R220, 0x40, R17 ;  /* 0x00000040dc097824 */ /* 0x000fe200078e0211 */
[C---:B------:R-:W-:Y:S01]  /*9e40*/  IADD3 R115, P4, R12.reuse, 0xc040, RZ ;  /* 0x0000c0400c737810 */ /* 0x040fe20007f9e0ff */
[----:B------:R-:W-:Y:S01]  /*9e50*/  FMUL.FTZ R199, R53, R6 ;  /* 0x0000000635c77220 */ /* 0x000fe20000410000 */
[C---:B------:R-:W-:Y:S01]  /*9e60*/  IADD3 R111, P5, R12.reuse, 0xc020, RZ ;  /* 0x0000c0200c6f7810 */ /* 0x040fe20007fbe0ff */
[----:B------:R-:W-:Y:S01]  /*9e70*/  IMAD.WIDE R164, R9, 0x2, R164 ;  /* 0x0000000209a47825 */ /* 0x000fe200078e02a4 */
[----:B------:R-:W-:-:S03]  /*9e80*/  IADD3 R107, P6, R12, 0xc000, RZ ;  /* 0x0000c0000c6b7810 */ /* 0x000fc60007fde0ff */
[-C--:B------:R-:W-:Y:S01]  /*9e90*/  FMUL.FTZ R198, R57, R6.reuse ;  /* 0x0000000639c67220 */ /* 0x080fe20000410000 */
[C---:B------:R-:W-:Y:S01]  /*9ea0*/  IADD3 R69, P0, R12.reuse, 0x8060, RZ ;  /* 0x000080600c457810 */ /* 0x040fe20007f1e0ff */
[----:B------:R-:W-:Y:S01]  /*9eb0*/  FMUL.FTZ R197, R61, R6 ;  /* 0x000000063dc57220 */ /* 0x000fe20000410000 */
[C---:B------:R-:W-:Y:S01]  /*9ec0*/  IADD3 R31, P1, R12.reuse, 0x20, RZ ;  /* 0x000000200c1f7810 */ /* 0x040fe20007f3e0ff */
[--C-:B0-----:R-:W-:Y:S01]  /*9ed0*/  IMAD.X R7, RZ, RZ, R13.reuse, P4 ;  /* 0x000000ffff077224 */ /* 0x101fe200020e060d */
[C---:B------:R-:W-:Y:S01]  /*9ee0*/  IADD3 R56, P2, R12.reuse, 0x8040, RZ ;  /* 0x000080400c387810 */ /* 0x040fe20007f5e0ff */
[--C-:B------:R-:W-:Y:S01]  /*9ef0*/  IMAD.X R9, RZ, RZ, R13.reuse, P5 ;  /* 0x000000ffff097224 */ /* 0x100fe200028e060d */
[C---:B------:R-:W-:Y:S01]  /*9f00*/  IADD3 R65, P3, R12.reuse, 0x8020, RZ ;  /* 0x000080200c417810 */ /* 0x040fe20007f7e0ff */
[--C-:B------:R-:W-:Y:S01]  /*9f10*/  IMAD.X R135, RZ, RZ, R13.reuse, P0 ;  /* 0x000000ffff877224 */ /* 0x100fe200000e060d */
[----:B------:R-:W-:Y:S01]  /*9f20*/  LOP3.LUT R131, R12, 0x380, RZ, 0xc0, !PT ;  /* 0x000003800c837812 */ /* 0x000fe200078ec0ff */
[--C-:B------:R-:W-:Y:S01]  /*9f30*/  IMAD.X R139, RZ, RZ, R13.reuse, P1 ;  /* 0x000000ffff8b7224 */ /* 0x100fe200008e060d */
[----:B------:R-:W-:Y:S01]  /*9f40*/  LOP3.LUT R4, R4, R11, RZ, 0x3c, !PT ;  /* 0x0000000b04047212 */ /* 0x000fe200078e3cff */
[--C-:B------:R-:W-:Y:S01]  /*9f50*/  IMAD.X R11, RZ, RZ, R13.reuse, P6 ;  /* 0x000000ffff0b7224 */ /* 0x100fe200030e060d */
[C---:B------:R-:W-:Y:S01]  /*9f60*/  IADD3 R30, P4, R12.reuse, 0x8000, RZ ;  /* 0x000080000c1e7810 */ /* 0x040fe20007f9e0ff */
        /* <DEDUP_REMOVED lines=14> */
[----:B------:R-:W-:-:S02]  /*a050*/  IMAD.X R161, RZ, RZ, R13, P2 ;  /* 0x000000ffffa17224 */ /* 0x000fc400010e060d */
[----:B------:R-:W-:Y:S01]  /*a060*/  FMUL.FTZ R183, R52, R6 ;  /* 0x0000000634b77220 */ /* 0x000fe20000410000 */
[--C-:B------:R-:W-:Y:S01]  /*a070*/  IMAD.X R163, RZ, RZ, R13.reuse, P3 ;  /* 0x000000ffffa37224 */ /* 0x100fe200018e060d */
[----:B------:R-:W-:Y:S01]  /*a080*/  LOP3.LUT R130, R131, R12, RZ, 0x3c, !PT ;  /* 0x0000000c83827212 */ /* 0x000fe200078e3cff */
[----:B------:R-:W-:Y:S01]  /*a090*/  IMAD.MOV.U32 R131, RZ, RZ, R13 ;  /* 0x000000ffff837224 */ /* 0x000fe200078e000d */
[----:B------:R-:W-:Y:S01]  /*a0a0*/  LOP3.LUT R13, R56, 0x380, RZ, 0xc0, !PT ;  /* 0x00000380380d7812 */ /* 0x000fe200078ec0ff */
[-C--:B------:R-:W-:Y:S01]  /*a0b0*/  FMUL.FTZ R25, R25, R6.reuse ;  /* 0x0000000619197220 */ /* 0x080fe20000410000 */
[----:B------:R-:W-:Y:S01]  /*a0c0*/  LOP3.LUT R12, R31, 0x380, RZ, 0xc0, !PT ;  /* 0x000003801f0c7812 */ /* 0x000fe200078ec0ff */
[-C--:B------:R-:W-:Y:S01]  /*a0d0*/  FMUL.FTZ R24, R24, R6.reuse ;  /* 0x0000000618187220 */ /* 0x080fe20000410000 */
[----:B------:R-:W-:Y:S01]  /*a0e0*/  SHF.R.U64 R13, R13, 0x3, RZ ;  /* 0x000000030d0d7819 */ /* 0x000fe200000012ff */
[-C--:B------:R-:W-:Y:S01]  /*a0f0*/  FMUL.FTZ R29, R29, R6.reuse ;  /* 0x000000061d1d7220 */ /* 0x080fe20000410000 */
[----:B------:R-:W-:Y:S01]  /*a100*/  SHF.R.U64 R12, R12, 0x3, RZ ;  /* 0x000000030c0c7819 */ /* 0x000fe200000012ff */
[----:B------:R-:W-:Y:S01]  /*a110*/  FMUL.FTZ R28, R28, R6 ;  /* 0x000000061c1c7220 */ /* 0x000fe20000410000 */
[----:B------:R-:W-:Y:S01]  /*a120*/  LOP3.LUT R142, R13, R56, RZ, 0x3c, !PT ;  /* 0x000000380d8e7212 */ /* 0x000fe200078e3cff */
[-C--:B------:R-:W-:Y:S01]  /*a130*/  FMUL.FTZ R33, R33, R6.reuse ;  /* 0x0000000621217220 */ /* 0x080fe20000410000 */
[----:B------:R-:W-:Y:S01]  /*a140*/  LOP3.LUT R13, R30, 0x380, RZ, 0xc0, !PT ;  /* 0x000003801e0d7812 */ /* 0x000fe200078ec0ff */
[-C--:B------:R-:W-:Y:S01]  /*a150*/  FMUL.FTZ R32, R32, R6.reuse ;  /* 0x0000000620207220 */ /* 0x080fe20000410000 */
[----:B------:R-:W-:Y:S01]  /*a160*/  LOP3.LUT R138, R12, R31, RZ, 0x3c, !PT ;  /* 0x0000001f0c8a7212 */ /* 0x000fe200078e3cff */
[-C--:B------:R-:W-:Y:S01]  /*a170*/  FMUL.FTZ R36, R36, R6.reuse ;  /* 0x0000000624247220 */ /* 0x080fe20000410000 */
[----:B------:R-:W-:Y:S01]  /*a180*/  SHF.R.U64 R13, R13, 0x3, RZ ;  /* 0x000000030d0d7819 */ /* 0x000fe200000012ff */
[-C--:B------:R-:W-:Y:S01]  /*a190*/  FMUL.FTZ R41, R41, R6.reuse ;  /* 0x0000000629297220 */ /* 0x080fe20000410000 */
[----:B------:R-:W-:Y:S01]  /*a1a0*/  LOP3.LUT R12, R61, 0x380, RZ, 0xc0, !PT ;  /* 0x000003803d0c7812 */ /* 0x000fe200078ec0ff */
[----:B------:R-:W-:Y:S01]  /*a1b0*/  FMUL.FTZ R40, R40, R6 ;  /* 0x0000000628287220 */ /* 0x000fe20000410000 */
[----:B------:R-:W-:Y:S01]  /*a1c0*/  LOP3.LUT R150, R13, R30, RZ, 0x3c, !PT ;  /* 0x0000001e0d967212 */ /* 0x000fe200078e3cff */
[-C--:B------:R-:W-:Y:S01]  /*a1d0*/  FMUL.FTZ R44, R44, R6.reuse ;  /* 0x000000062c2c7220 */ /* 0x080fe20000410000 */
[----:B------:R-:W-:Y:S01]  /*a1e0*/  LOP3.LUT R30, R57, 0x380, RZ, 0xc0, !PT ;  /* 0x00000380391e7812 */ /* 0x000fe200078ec0ff */
[-C--:B------:R-:W-:Y:S01]  /*a1f0*/  FMUL.FTZ R49, R49, R6.reuse ;  /* 0x0000000631317220 */ /* 0x080fe20000410000 */
[----:B------:R-:W-:Y:S01]  /*a200*/  LOP3.LUT R52, R65, 0x380, RZ, 0xc0, !PT ;  /* 0x0000038041347812 */ /* 0x000fe200078ec0ff */
[-C--:B------:R-:W-:Y:S01]  /*a210*/  FMUL.FTZ R48, R48, R6.reuse ;  /* 0x0000000630307220 */ /* 0x080fe20000410000 */
[----:B------:R-:W-:Y:S01]  /*a220*/  SHF.R.U64 R12, R12, 0x3, RZ ;  /* 0x000000030c0c7819 */ /* 0x000fe200000012ff */
[-C--:B------:R-:W-:Y:S01]  /*a230*/  FMUL.FTZ R181, R60, R6.reuse ;  /* 0x000000063cb57220 */ /* 0x080fe20000410000 */
[----:B------:R-:W-:Y:S01]  /*a240*/  LOP3.LUT R13, R20, 0x380, RZ, 0xc0, !PT ;  /* 0x00000380140d7812 */ /* 0x000fe200078ec0ff */
[-C--:B------:R-:W-:Y:S01]  /*a250*/  FMUL.FTZ R180, R64, R6.reuse ;  /* 0x0000000640b47220 */ /* 0x080fe20000410000 */
[----:B------:R-:W-:Y:S01]  /*a260*/  SHF.R.U64 R30, R30, 0x3, RZ ;  /* 0x000000031e1e7819 */ /* 0x000fe200000012ff */
[-C--:B------:R-:W-:Y:S01]  /*a270*/  FMUL.FTZ R179, R68, R6.reuse ;  /* 0x0000000644b37220 */ /* 0x080fe20000410000 */
[----:B------:R-:W-:Y:S01]  /*a280*/  SHF.R.U64 R52, R52, 0x3, RZ ;  /* 0x0000000334347819 */ /* 0x000fe200000012ff */
[-C--:B------:R-:W-:Y:S01]  /*a290*/  FMUL.FTZ R73, R73, R6.reuse ;  /* 0x0000000649497220 */ /* 0x080fe20000410000 */
[----:B------:R-:W-:Y:S01]  /*a2a0*/  LOP3.LUT R152, R12, R61, RZ, 0x3c, !PT ;  /* 0x0000003d0c987212 */ /* 0x000fe200078e3cff */
[-C--:B------:R-:W-:Y:S01]  /*a2b0*/  FMUL.FTZ R72, R72, R6.reuse ;  /* 0x0000000648487220 */ /* 0x080fe20000410000 */
[----:B------:R-:W-:Y:S01]  /*a2c0*/  LOP3.LUT R12, R53, 0x380, RZ, 0xc0, !PT ;  /* 0x00000380350c7812 */ /* 0x000fe200078ec0ff */
[-C--:B------:R-:W-:Y:S01]  /*a2d0*/  FMUL.FTZ R76, R76, R6.reuse ;  /* 0x000000064c4c7220 */ /* 0x080fe20000410000 */
[----:B------:R-:W-:Y:S01]  /*a2e0*/  SHF.R.U64 R13, R13, 0x3, RZ ;  /* 0x000000030d0d7819 */ /* 0x000fe200000012ff */
[-C--:B------:R-:W-:Y:S01]  /*a2f0*/  FMUL.FTZ R81, R81, R6.reuse ;  /* 0x0000000651517220 */ /* 0x080fe20000410000 */
[----:B------:R-:W-:Y:S01]  /*a300*/  LOP3.LUT R156, R30, R57, RZ, 0x3c, !PT ;  /* 0x000000391e9c7212 */ /* 0x000fe200078e3cff */
[-C--:B------:R-:W-:Y:S01]  /*a310*/  FMUL.FTZ R80, R80, R6.reuse ;  /* 0x0000000650507220 */ /* 0x080fe20000410000 */
[----:B------:R-:W-:Y:S01]  /*a320*/  IADD3 R30, P3, R164, 0x1000, RZ ;  /* 0x00001000a41e7810 */ /* 0x000fe20007f7e0ff */
[-C--:B------:R-:W-:Y:S01]  /*a330*/  FMUL.FTZ R84, R84, R6.reuse ;  /* 0x0000000654547220 */ /* 0x080fe20000410000 */
[----:B------:R-:W-:Y:S01]  /*a340*/  LOP3.LUT R31, R14, 0x380, RZ, 0xc0, !PT ;  /* 0x000003800e1f7812 */ /* 0x000fe200078ec0ff */
[-C--:B------:R-:W-:Y:S01]  /*a350*/  FMUL.FTZ R89, R89, R6.reuse ;  /* 0x0000000659597220 */ /* 0x080fe20000410000 */
[----:B------:R-:W-:Y:S01]  /*a360*/  LOP3.LUT R146, R52, R65, RZ, 0x3c, !PT ;  /* 0x0000004134927212 */ /* 0x000fe200078e3cff */
[-C--:B------:R-:W-:Y:S01]  /*a370*/  FMUL.FTZ R88, R88, R6.reuse ;  /* 0x0000000658587220 */ /* 0x080fe20000410000 */
[----:B------:R-:W-:Y:S01]  /*a380*/  SHF.R.U64 R12, R12, 0x3, RZ ;  /* 0x000000030c0c7819 */ /* 0x000fe200000012ff */
[----:B------:R-:W-:Y:S01]  /*a390*/  FMUL.FTZ R92, R92, R6 ;  /* 0x000000065c5c7220 */ /* 0x000fe20000410000 */
[----:B------:R-:W-:Y:S01]  /*a3a0*/  LOP3.LUT R158, R13, R20, RZ, 0x3c, !PT ;  /* 0x000000140d9e7212 */ /* 0x000fe200078e3cff */
[-C--:B------:R-:W-:Y:S01]  /*a3b0*/  FMUL.FTZ R97, R97, R6.reuse ;  /* 0x0000000661617220 */ /* 0x080fe20000410000 */
[----:B------:R-:W-:Y:S01]  /*a3c0*/  LOP3.LUT R52, R15, 0x380, RZ, 0xc0, !PT ;  /* 0x000003800f347812 */ /* 0x000fe200078ec0ff */
[-C--:B------:R-:W-:Y:S01]  /*a3d0*/  FMUL.FTZ R96, R96, R6.reuse ;  /* 0x0000000660607220 */ /* 0x080fe20000410000 */
[----:B------:R-:W-:Y:S01]  /*a3e0*/  IADD3 R20, P4, R164, 0x2000, RZ ;  /* 0x00002000a4147810 */ /* 0x000fe20007f9e0ff */
[-C--:B------:R-:W-:Y:S01]  /*a3f0*/  FMUL.FTZ R100, R100, R6.reuse ;  /* 0x0000000664647220 */ /* 0x080fe20000410000 */
[----:B------:R-:W-:Y:S01]  /*a400*/  LOP3.LUT R13, R30, 0x380, RZ, 0xc0, !PT ;  /* 0x000003801e0d7812 */ /* 0x000fe200078ec0ff */
[-C--:B------:R-:W-:Y:S01]  /*a410*/  FMUL.FTZ R104, R104, R6.reuse ;  /* 0x0000000668687220 */ /* 0x080fe20000410000 */
[----:B------:R-:W-:Y:S01]  /*a420*/  SHF.R.U64 R31, R31, 0x3, RZ ;  /* 0x000000031f1f7819 */ /* 0x000fe200000012ff */
[-C--:B------:R-:W-:Y:S01]  /*a430*/  FMUL.FTZ R108, R108, R6.reuse ;  /* 0x000000066c6c7220 */ /* 0x080fe20000410000 */
[----:B------:R-:W-:Y:S01]  /*a440*/  LOP3.LUT R154, R12, R53, RZ, 0x3c, !PT ;  /* 0x000000350c9a7212 */ /* 0x000fe200078e3cff */
[-C--:B------:R-:W-:Y:S01]  /*a450*/  FMUL.FTZ R112, R112, R6.reuse ;  /* 0x0000000670707220 */ /* 0x080fe20000410000 */
[----:B------:R-:W-:Y:S01]  /*a460*/  SHF.R.U64 R52, R52, 0x3, RZ ;  /* 0x0000000334347819 */ /* 0x000fe200000012ff */
[-C--:B------:R-:W-:Y:S01]  /*a470*/  FMUL.FTZ R116, R116, R6.reuse ;  /* 0x0000000674747220 */ /* 0x080fe20000410000 */
[----:B------:R-:W-:Y:S01]  /*a480*/  LOP3.LUT R12, R20, 0x380, RZ, 0xc0, !PT ;  /* 0x00000380140c7812 */ /* 0x000fe200078ec0ff */
[-C--:B------:R-:W-:Y:S01]  /*a490*/  FMUL.FTZ R120, R120, R6.reuse ;  /* 0x0000000678787220 */ /* 0x080fe20000410000 */
[----:B------:R-:W-:Y:S01]  /*a4a0*/  SHF.R.U64 R13, R13, 0x3, RZ ;  /* 0x000000030d0d7819 */ /* 0x000fe200000012ff */
[----:B------:R-:W-:Y:S01]  /*a4b0*/  FMUL.FTZ R124, R124, R6 ;  /* 0x000000067c7c7220 */ /* 0x000fe20000410000 */
[----:B------:R-:W-:Y:S01]  /*a4c0*/  LOP3.LUT R162, R31, R14, RZ, 0x3c, !PT ;  /* 0x0000000e1fa27212 */ /* 0x000fe200078e3cff */
[-C--:B------:R-:W-:Y:S01]  /*a4d0*/  FMUL.FTZ R128, R128, R6.reuse ;  /* 0x0000000680807220 */ /* 0x080fe20000410000 */
[----:B------:R-:W-:Y:S01]  /*a4e0*/  IADD3 R31, P5, R164, 0x3000, RZ ;  /* 0x00003000a41f7810 */ /* 0x000fe20007fbe0ff */
        /* <DEDUP_REMOVED lines=17> */
[----:B------:R-:W-:Y:S01]  /*a600*/  LOP3.LUT R30, R30, R31, RZ, 0x3c, !PT ;  /* 0x0000001f1e1e7212 */ /* 0x000fe200078e3cff */
[--C-:B------:R-:W-:Y:S01]  /*a610*/  IMAD.X R31, RZ, RZ, R165.reuse, P5 ;  /* 0x000000ffff1f7224 */ /* 0x100fe200028e06a5 */
[----:B------:R-:W-:Y:S01]  /*a620*/  IADD3 R111, P2, R164, 0x7000, RZ ;  /* 0x00007000a46f7810 */ /* 0x000fe20007f5e0ff */
[----:B------:R-:W-:Y:S01]  /*a630*/  FMUL.FTZ R148, R148, R6 ;  /* 0x0000000694947220 */ /* 0x000fe20000410000 */
[----:B------:R-:W-:Y:S01]  /*a640*/  IADD3 R53, P5, R164, 0xa000, RZ ;  /* 0x0000a000a4357810 */ /* 0x000fe20007fbe0ff */
[----:B------:R-:W0:Y:S01]  /*a650*/  LDC R200, c[0x0][0xbe8] ;  /* 0x0002fa00ffc87b82 */ /* 0x000e220000000800 */
[----:B------:R-:W-:Y:S01]  /*a660*/  LOP3.LUT R6, R115, 0x380, RZ, 0xc0, !PT ;  /* 0x0000038073067812 */ /* 0x000fe200078ec0ff */
[--C-:B------:R-:W-:Y:S01]  /*a670*/  IMAD.X R13, RZ, RZ, R165.reuse, P3 ;  /* 0x000000ffff0d7224 */ /* 0x100fe200018e06a5 */
[----:B------:R-:W-:Y:S01]  /*a680*/  LOP3.LUT R14, R15, R20, RZ, 0x3c, !PT ;  /* 0x000000140f0e7212 */ /* 0x000fe200078e3cff */
[----:B------:R-:W-:Y:S01]  /*a690*/  ULDC UR10, c[0x0][0xc44] ;  /* 0x00031100000a7ab9 */ /* 0x000fe20000000800 */
[----:B------:R-:W-:Y:S01]  /*a6a0*/  LOP3.LUT R110, R111, 0x380, RZ, 0xc0, !PT ;  /* 0x000003806f6e7812 */ /* 0x000fe200078ec0ff */
[----:B------:R-:W-:Y:S01]  /*a6b0*/  ULDC.64 UR8, c[0x0][0xb90] ;  /* 0x0002e40000087ab9 */ /* 0x000fe20000000a00 */
[----:B------:R-:W-:Y:S01]  /*a6c0*/  LOP3.LUT R20, R53, 0x380, RZ, 0xc0, !PT ;  /* 0x0000038035147812 */ /* 0x000fe200078ec0ff */
[----:B------:R-:W-:Y:S01]  /*a6d0*/  IMAD.X R15, RZ, RZ, R165, P4 ;  /* 0x000000ffff0f7224 */ /* 0x000fe200020e06a5 */
[----:B------:R-:W-:-:S02]  /*a6e0*/  SHF.R.U64 R6, R6, 0x3, RZ ;  /* 0x0000000306067819 */ /* 0x000fc400000012ff */
[----:B------:R-:W-:Y:S02]  /*a6f0*/  SHF.R.U64 R110, R110, 0x3, RZ ;  /* 0x000000036e6e7819 */ /* 0x000fe400000012ff */
[----:B------:R-:W-:Y:S02]  /*a700*/  SHF.R.U64 R20, R20, 0x3, RZ ;  /* 0x0000000314147819 */ /* 0x000fe400000012ff */
[----:B------:R-:W-:Y:S02]  /*a710*/  LOP3.LUT R6, R6, R115, RZ, 0x3c, !PT ;  /* 0x0000007306067212 */ /* 0x000fe400078e3cff */
[----:B------:R-:W-:Y:S01]  /*a720*/  LOP3.LUT R110, R110, R111, RZ, 0x3c, !PT ;  /* 0x0000006f6e6e7212 */ /* 0x000fe200078e3cff */
[----:B------:R-:W-:Y:S01]  /*a730*/  IMAD.X R111, RZ, RZ, R165, P2 ;  /* 0x000000ffff6f7224 */ /* 0x000fe200010e06a5 */
[----:B------:R-:W-:Y:S02]  /*a740*/  IADD3 R115, P3, R164, 0x8000, RZ ;  /* 0x00008000a4737810 */ /* 0x000fe40007f7e0ff */
[----:B------:R-:W-:-:S02]  /*a750*/  LOP3.LUT R20, R20, R53, RZ, 0x3c, !PT ;  /* 0x0000003514147212 */ /* 0x000fc400078e3cff */
[----:B------:R-:W-:Y:S02]  /*a760*/  IADD3 R53, P2, R164, 0xe000, RZ ;  /* 0x0000e000a4357810 */ /* 0x000fe40007f5e0ff */
[----:B------:R-:W-:Y:S02]  /*a770*/  LOP3.LUT R114, R115, 0x380, RZ, 0xc0, !PT ;  /* 0x0000038073727812 */ /* 0x000fe400078ec0ff */
[----:B------:R-:W-:Y:S02]  /*a780*/  LOP3.LUT R52, R53, 0x380, RZ, 0xc0, !PT ;  /* 0x0000038035347812 */ /* 0x000fe400078ec0ff */
[----:B------:R-:W-:Y:S02]  /*a790*/  SHF.R.U64 R114, R114, 0x3, RZ ;  /* 0x0000000372727819 */ /* 0x000fe400000012ff */
[----:B------:R-:W-:Y:S02]  /*a7a0*/  SHF.R.U64 R52, R52, 0x3, RZ ;  /* 0x0000000334347819 */ /* 0x000fe400000012ff */
[----:B------:R-:W-:-:S02]  /*a7b0*/  F2FP.BF16.F32.PACK_AB R24, R25, R24 ;  /* 0x000000181918723e */ /* 0x000fc400000010ff */
[----:B------:R-:W-:Y:S01]  /*a7c0*/  LOP3.LUT R114, R114, R115, RZ, 0x3c, !PT ;  /* 0x0000007372727212 */ /* 0x000fe200078e3cff */
[--C-:B------:R-:W-:Y:S01]  /*a7d0*/  IMAD.X R115, RZ, RZ, R165.reuse, P3 ;  /* 0x000000ffff737224 */ /* 0x100fe200018e06a5 */
[----:B------:R-:W-:Y:S02]  /*a7e0*/  F2FP.BF16.F32.PACK_AB R25, R27, R26 ;  /* 0x0000001a1b19723e */ /* 0x000fe400000010ff */
[----:B------:R-:W-:Y:S01]  /*a7f0*/  LOP3.LUT R52, R52, R53, RZ, 0x3c, !PT ;  /* 0x0000003534347212 */ /* 0x000fe200078e3cff */
[--C-:B------:R-:W-:Y:S01]  /*a800*/  IMAD.X R53, RZ, RZ, R165.reuse, P2 ;  /* 0x000000ffff357224 */ /* 0x100fe200010e06a5 */
[----:B------:R-:W-:Y:S02]  /*a810*/  MOV R201, R130 ;  /* 0x0000008200c97202 */ /* 0x000fe40000000f00 */
[----:B------:R-:W-:Y:S02]  /*a820*/  F2FP.BF16.F32.PACK_AB R26, R29, R28 ;  /* 0x0000001c1d1a723e */ /* 0x000fe400000010ff */
[----:B------:R-:W-:Y:S01]  /*a830*/  F2FP.BF16.F32.PACK_AB R27, R3, R21 ;  /* 0x00000015031b723e */ /* 0x000fe200000010ff */
[----:B------:R-:W-:Y:S01]  /*a840*/  BAR.SYNC.DEFER_BLOCKING 0x1, 0x100 ;  /* 0x0044000000007b1d */ /* 0x000fe20000010000 */
[----:B------:R-:W-:Y:S01]  /*a850*/  IADD3 R130, P3, R164, 0xf000, RZ ;  /* 0x0000f000a4827810 */ /* 0x000fe20007f7e0ff */
[----:B------:R-:W-:Y:S01]  /*a860*/  IMAD.X R21, RZ, RZ, R165, P5 ;  /* 0x000000ffff157224 */ /* 0x000fe200028e06a5 */
[----:B0-----:R-:W-:-:S02]  /*a870*/  ISETP.NE.AND P2, PT, R200, 0x1, PT ;  /* 0x00000001c800780c */ /* 0x001fc40003f45270 */
[----:B------:R-:W-:Y:S01]  /*a880*/  LOP3.LUT R3, R130, 0x380, RZ, 0xc0, !PT ;  /* 0x0000038082037812 */ /* 0x000fe200078ec0ff */
[----:B------:R-:W-:Y:S01]  /*a890*/  IMAD.X R131, RZ, RZ, R165, P3 ;  /* 0x000000ffff837224 */ /* 0x000fe200018e06a5 */
[----:B------:R-:W-:Y:S02]  /*a8a0*/  R2UR UR14, R218 ;  /* 0x00000000da0e72ca */ /* 0x000fe400000e0000 */
[----:B------:R-:W-:Y:S02]  /*a8b0*/  SHF.R.U64 R3, R3, 0x3, RZ ;  /* 0x0000000303037819 */ /* 0x000fe400000012ff */
[----:B------:R-:W-:Y:S02]  /*a8c0*/  R2UR UR13, R219 ;  /* 0x00000000db0d72ca */ /* 0x000fe400000e0000 */
[----:B------:R-:W-:Y:S02]  /*a8d0*/  LOP3.LUT R130, R3, R130, RZ, 0x3c, !PT ;  /* 0x0000008203827212 */ /* 0x000fe400078e3cff */
[----:B------:R-:W-:-:S02]  /*a8e0*/  LOP3.LUT R60, R69, 0x380, RZ, 0xc0, !PT ;  /* 0x00000380453c7812 */ /* 0x000fc400078ec0ff */
[----:B------:R-:W-:Y:S02]  /*a8f0*/  MOV R3, R4 ;  /* 0x0000000400037202 */ /* 0x000fe40000000f00 */
[----:B------:R-:W0:Y:S01]  /*a900*/  @P2 LDC R4, c[0x0][0xbec] ;  /* 0x0002fb00ff042b82 */ /* 0x000e220000000800 */
[----:B------:R-:W-:Y:S01]  /*a910*/  R2UR UR12, R217 ;  /* 0x00000000d90c72ca */ /* 0x000fe200000e0000 */
[----:B------:R-:W-:Y:S01]  /*a920*/  UIADD3 UR5, -UR14, URZ, URZ ;  /* 0x0000003f0e057290 */ /* 0x000fe2000fffe13f */
[----:B------:R-:W-:Y:S01]  /*a930*/  SHF.R.U64 R60, R60, 0x3, RZ ;  /* 0x000000033c3c7819 */ /* 0x000fe200000012ff */
[----:B------:R1:W-:Y:S02]  /*a940*/  STSM.16.M88.4 [R201], R24 ;  /* 0x00000018c9007844 */ /* 0x0003e40000000200 */
[----:B------:R-:W-:Y:S01]  /*a950*/  UIMAD UR10, UR10, UR5, UR13 ;  /* 0x000000050a0a72a4 */ /* 0x000fe2000f8e020d */
[----:B------:R-:W-:Y:S01]  /*a960*/  LOP3.LUT R134, R60, R69, RZ, 0x3c, !PT ;  /* 0x000000453c867212 */ /* 0x000fe200078e3cff */
[----:B------:R-:W2:Y:S01]  /*a970*/  @P2 LDC R5, c[0x0][0xbf0] ;  /* 0x0002fc00ff052b82 */ /* 0x000ea20000000800 */
[----:B------:R-:W-:Y:S01]  /*a980*/  IADD3 R65, P0, R164, 0x5000, RZ ;  /* 0x00005000a4417810 */ /* 0x000fe20007f1e0ff */
[----:B------:R-:W-:Y:S01]  /*a990*/  USHF.R.S32.HI UR11, URZ, 0x1f, UR10 ;  /* 0x0000001f3f0b7899 */ /* 0x000fe2000801140a */
[----:B------:R-:W-:Y:S01]  /*a9a0*/  MOV R134, R134 ;  /* 0x0000008600867202 */ /* 0x000fe20000000f00 */
[----:B------:R-:W-:Y:S01]  /*a9b0*/  IMAD R135, RZ, RZ, -UR13 ;  /* 0x8000000dff877e24 */ /* 0x000fe2000f8e02ff */
[----:B------:R-:W-:Y:S01]  /*a9c0*/  F2FP.BF16.F32.PACK_AB R40, R41, R40 ;  /* 0x000000282928723e */ /* 0x000fe200000010ff */
[----:B------:R-:W-:Y:S01]  /*a9d0*/  UIMAD UR5, UR11, UR8, URZ ;  /* 0x000000080b0572a4 */ /* 0x000fe2000f8e023f */
[----:B------:R-:W-:Y:S01]  /*a9e0*/  F2FP.BF16.F32.PACK_AB R41, R43, R42 ;  /* 0x0000002a2b29723e */ /* 0x000fe200000010ff */
[----:B------:R-:W-:Y:S01]  /*a9f0*/  UIMAD.WIDE.U32 UR6, UR10, UR8, URZ ;  /* 0x000000080a0672a5 */ /* 0x000fe2000f8e003f */
[----:B------:R-:W-:Y:S01]  /*aa00*/  LOP3.LUT R64, R65, 0x380, RZ, 0xc0, !PT ;  /* 0x0000038041407812 */ /* 0x000fe200078ec0ff */
[----:B------:R-:W-:Y:S01]  /*aa10*/  UIMAD UR5, UR10, UR9, UR5 ;  /* 0x000000090a0572a4 */ /* 0x000fe2000f8e0205 */
[----:B------:R-:W-:-:S02]  /*aa20*/  F2FP.BF16.F32.PACK_AB R43, R47, R46 ;  /* 0x0000002e2f2b723e */ /* 0x000fc400000010ff */
[----:B-1----:R-:W-:Y:S01]  /*aa30*/  MOV R26, R6 ;  /* 0x00000006001a7202 */ /* 0x002fe20000000f00 */
[----:B------:R-:W1:Y:S01]  /*aa40*/  LDC.64 R24, c[0x0][0xb98] ;  /* 0x0002e600ff187b82 */ /* 0x000e620000000a00 */
[----:B------:R-:W-:Y:S01]  /*aa50*/  LOP3.LUT R10, R107, 0x380, RZ, 0xc0, !PT ;  /* 0x000003806b0a7812 */ /* 0x000fe200078ec0ff */
[----:B------:R-:W-:Y:S01]  /*aa60*/  IMAD.U32 R126, RZ, RZ, UR6 ;  /* 0x00000006ff7e7e24 */ /* 0x000fe2000f8e00ff */
[----:B------:R-:W-:Y:S01]  /*aa70*/  SHF.R.U64 R64, R64, 0x3, RZ ;  /* 0x0000000340407819 */ /* 0x000fe200000012ff */
[----:B------:R-:W-:Y:S01]  /*aa80*/  UIADD3 UR6, UR7, UR5, URZ ;  /* 0x0000000507067290 */ /* 0x000fe2000fffe03f */
[----:B------:R-:W-:Y:S01]  /*aa90*/  SHF.R.U64 R10, R10, 0x3, RZ ;  /* 0x000000030a0a7819 */ /* 0x000fe200000012ff */
[----:B------:R-:W-:Y:S01]  /*aaa0*/  IMAD.U32 R127, RZ, RZ, UR7 ;  /* 0x00000007ff7f7e24 */ /* 0x000fe2000f8e00ff */
[----:B------:R-:W-:Y:S01]  /*aab0*/  F2FP.BF16.F32.PACK_AB R32, R33, R32 ;  /* 0x000000202120723e */ /* 0x000fe200000010ff */
[----:B------:R-:W3:Y:S01]  /*aac0*/  LDC R6, c[0x0][0xc38] ;  /* 0x00030e00ff067b82 */ /* 0x000ee20000000800 */
[----:B------:R-:W-:Y:S01]  /*aad0*/  F2FP.BF16.F32.PACK_AB R33, R35, R34 ;  /* 0x000000222321723e */ /* 0x000fe200000010ff */
[----:B------:R-:W-:Y:S01]  /*aae0*/  IMAD.U32 R127, RZ, RZ, UR6 ;  /* 0x00000006ff7f7e24 */ /* 0x000fe2000f8e00ff */
[----:B------:R-:W-:Y:S01]  /*aaf0*/  LOP3.LUT R64, R64, R65, RZ, 0x3c, !PT ;  /* 0x0000004140407212 */ /* 0x000fe200078e3cff */
[----:B------:R-:W-:Y:S01]  /*ab00*/  IMAD.X R65, RZ, RZ, R165, P0 ;  /* 0x000000ffff417224 */ /* 0x000fe200000e06a5 */
[----:B------:R-:W-:Y:S01]  /*ab10*/  MOV R138, R138 ;  /* 0x0000008a008a7202 */ /* 0x000fe20000000f00 */
[----:B------:R-:W-:Y:S01]  /*ab20*/  ULDC.64 UR6, c[0x0][0xb88] ;  /* 0x0002e20000067ab9 */ /* 0x000fe20000000a00 */
[----:B------:R-:W-:Y:S01]  /*ab30*/  F2FP.BF16.F32.PACK_AB R34, R178, R36 ;  /* 0x00000024b222723e */ /* 0x000fe200000010ff */
[----:B------:R-:W-:Y:S01]  /*ab40*/  ULDC UR5, c[0x0][0xa88] ;  /* 0x0002a20000057ab9 */ /* 0x000fe20000000800 */
[----:B------:R-:W-:Y:S01]  /*ab50*/  F2FP.BF16.F32.PACK_AB R35, R39, R38 ;  /* 0x000000262723723e */ /* 0x000fe200000010ff */
[----:B------:R-:W-:Y:S01]  /*ab60*/  ULDC.64 UR8, c[0x0][0x208] ;  /* 0x0000820000087ab9 */ /* 0x000fe20000000a00 */
[----:B------:R-:W-:-:S02]  /*ab70*/  LOP3.LUT R10, R10, R107, RZ, 0x3c, !PT ;  /* 0x0000006b0a0a7212 */ /* 0x000fc400078e3cff */
[C---:B------:R-:W-:Y:S01]  /*ab80*/  IADD3 R107, P0, R164.reuse, 0xc000, RZ ;  /* 0x0000c000a46b7810 */ /* 0x040fe20007f1e0ff */
[----:B------:R1:W-:Y:S01]  /*ab90*/  STSM.16.M88.4 [R138], R32 ;  /* 0x000000208a007844 */ /* 0x0003e20000000200 */
[C---:B------:R-:W-:Y:S02]  /*aba0*/  IADD3 R57, P6, R164.reuse, 0x4000, RZ ;  /* 0x00004000a4397810 */ /* 0x040fe40007fde0ff */
[----:B------:R-:W-:Y:S02]  /*abb0*/  IADD3 R69, P1, R164, 0x6000, RZ ;  /* 0x00006000a4457810 */ /* 0x000fe40007f3e0ff */
[----:B------:R-:W-:Y:S02]  /*abc0*/  LOP3.LUT R106, R107, 0x380, RZ, 0xc0, !PT ;  /* 0x000003806b6a7812 */ /* 0x000fe400078ec0ff */
[----:B------:R-:W-:Y:S02]  /*abd0*/  LOP3.LUT R56, R57, 0x380, RZ, 0xc0, !PT ;  /* 0x0000038039387812 */ /* 0x000fe400078ec0ff */
[----:B------:R-:W-:Y:S01]  /*abe0*/  LOP3.LUT R68, R69, 0x380, RZ, 0xc0, !PT ;  /* 0x0000038045447812 */ /* 0x000fe200078ec0ff */
[----:B---3--:R-:W-:Y:S01]  /*abf0*/  IMAD R135, R6, R135, UR12 ;  /* 0x0000000c06877e24 */ /* 0x008fe2000f8e0287 */
[----:B------:R-:W-:Y:S01]  /*ac00*/  USHF.R.S32.HI UR12, URZ, 0x1f, UR14 ;  /* 0x0000001f3f0c7899 */ /* 0x000fe2000801140e */
[----:B------:R-:W-:-:S02]  /*ac10*/  F2FP.BF16.F32.PACK_AB R48, R49, R48 ;  /* 0x000000303130723e */ /* 0x000fc400000010ff */
[----:B------:R-:W-:Y:S01]  /*ac20*/  IMAD R47, R135, 0x80, R225 ;  /* 0x00000080872f7824 */ /* 0x000fe200078e02e1 */
[----:B------:R-:W-:Y:S02]  /*ac30*/  MOV R154, R154 ;  /* 0x0000009a009a7202 */ /* 0x000fe40000000f00 */
[----:B-1----:R-:W-:Y:S01]  /*ac40*/  IMAD R32, R24, UR12, RZ ;  /* 0x0000000c18207c24 */ /* 0x002fe2000f8e02ff */
[----:B------:R-:W-:Y:S01]  /*ac50*/  F2FP.BF16.F32.PACK_AB R42, R177, R44 ;  /* 0x0000002cb12a723e */ /* 0x000fe200000010ff */
[----:B0-----:R-:W-:Y:S01]  /*ac60*/  @P2 IMAD.HI.U32 R4, R47, R4, RZ ;  /* 0x000000042f042227 */ /* 0x001fe200078e00ff */
[----:B------:R-:W-:Y:S02]  /*ac70*/  F2FP.BF16.F32.PACK_AB R49, R51, R50 ;  /* 0x000000323331723e */ /* 0x000fe400000010ff */
[----:B------:R-:W-:Y:S01]  /*ac80*/  LOP3.LUT R29, R164, 0x380, RZ, 0xc0, !PT ;  /* 0x00000380a41d7812 */ /* 0x000fe200078ec0ff */
[----:B------:R-:W-:Y:S01]  /*ac90*/  IMAD.MOV.U32 R39, RZ, RZ, R47 ;  /* 0x000000ffff277224 */ /* 0x000fe200078e002f */
[----:B--2---:R-:W-:Y:S01]  /*aca0*/  @P2 SHF.R.U32.HI R39, RZ, R5, R4 ;  /* 0x00000005ff272219 */ /* 0x004fe20000011604 */
[----:B------:R-:W-:Y:S01]  /*acb0*/  IMAD R32, R25, UR14, R32 ;  /* 0x0000000e19207c24 */ /* 0x000fe2000f8e0220 */
[----:B------:R-:W-:Y:S01]  /*acc0*/  MOV R162, R162 ;  /* 0x000000a200a27202 */ /* 0x000fe20000000f00 */
[----:B------:R-:W-:Y:S01]  /*acd0*/  IMAD.WIDE.U32 R24, R24, UR14, R126 ;  /* 0x0000000e18187c25 */ /* 0x000fe2000f8e007e */
[----:B------:R-:W-:Y:S01]  /*ace0*/  F2FP.BF16.F32.PACK_AB R50, R199, R183 ;  /* 0x000000b7c732723e */ /* 0x000fe200000010ff */
[----:B------:R-:W-:Y:S01]  /*acf0*/  STSM.16.M88.4 [R154], R40 ;  /* 0x000000289a007844 */ /* 0x000fe20000000200 */
[----:B------:R-:W-:Y:S01]  /*ad00*/  F2FP.BF16.F32.PACK_AB R51, R55, R54 ;  /* 0x000000363733723e */ /* 0x000fe200000010ff */
[----:B------:R-:W-:Y:S01]  /*ad10*/  IMAD.MOV R33, RZ, RZ, -R39 ;  /* 0x000000ffff217224 */ /* 0x000fe200078e0a27 */
[----:B------:R-:W-:-:S02]  /*ad20*/  SHF.R.U64 R106, R106, 0x3, RZ ;  /* 0x000000036a6a7819 */ /* 0x000fc400000012ff */
[----:B------:R-:W-:Y:S01]  /*ad30*/  MOV R160, R160 ;  /* 0x000000a000a07202 */ /* 0x000fe20000000f00 */
[----:B------:R-:W-:Y:S01]  /*ad40*/  IMAD R33, R200, R33, R47 ;  /* 0x00000021c8217224 */ /* 0x000fe200078e022f */
[----:B------:R-:W-:Y:S01]  /*ad50*/  F2FP.BF16.F32.PACK_AB R4, R198, R182 ;  /* 0x000000b6c604723e */ /* 0x000fe200000010ff */
[----:B------:R-:W-:Y:S01]  /*ad60*/  STSM.16.M88.4 [R162], R48 ;  /* 0x00000030a2007844 */ /* 0x000fe20000000200 */
[----:B------:R-:W-:Y:S02]  /*ad70*/  F2FP.BF16.F32.PACK_AB R5, R59, R58 ;  /* 0x0000003a3b05723e */ /* 0x000fe400000010ff */
[----:B------:R-:W-:Y:S02]  /*ad80*/  F2FP.BF16.F32.PACK_AB R6, R197, R181 ;  /* 0x000000b5c506723e */ /* 0x000fe400000010ff */
[----:B------:R-:W-:Y:S02]  /*ad90*/  F2FP.BF16.F32.PACK_AB R7, R63, R62 ;  /* 0x0000003e3f07723e */ /* 0x000fe400000010ff */
[----:B------:R-:W-:-:S02]  /*ada0*/  SHF.R.U64 R56, R56, 0x3, RZ ;  /* 0x0000000338387819 */ /* 0x000fc400000012ff */
[----:B------:R-:W-:Y:S01]  /*adb0*/  SHF.R.U64 R68, R68, 0x3, RZ ;  /* 0x0000000344447819 */ /* 0x000fe200000012ff */
[----:B------:R0:W-:Y:S01]  /*adc0*/  STSM.16.M88.4 [R160], R4 ;  /* 0x00000004a0007844 */ /* 0x0001e20000000200 */
[----:B------:R-:W-:Y:S02]  /*add0*/  SHF.R.U64 R29, R29, 0x3, RZ ;  /* 0x000000031d1d7819 */ /* 0x000fe400000012ff */
[----:B------:R-:W-:Y:S01]  /*ade0*/  LOP3.LUT R106, R106, R107, RZ, 0x3c, !PT ;  /* 0x0000006b6a6a7212 */ /* 0x000fe200078e3cff */
[--C-:B------:R-:W-:Y:S01]  /*adf0*/  IMAD.X R107, RZ, RZ, R165.reuse, P0 ;  /* 0x000000ffff6b7224 */ /* 0x100fe200000e06a5 */
[----:B------:R-:W-:Y:S01]  /*ae00*/  LOP3.LUT R56, R56, R57, RZ, 0x3c, !PT ;  /* 0x0000003938387212 */ /* 0x000fe200078e3cff */
[--C-:B------:R-:W-:Y:S01]  /*ae10*/  IMAD.X R57, RZ, RZ, R165.reuse, P6 ;  /* 0x000000ffff397224 */ /* 0x100fe200030e06a5 */
[----:B------:R-:W-:Y:S01]  /*ae20*/  LOP3.LUT R68, R68, R69, RZ, 0x3c, !PT ;  /* 0x0000004544447212 */ /* 0x000fe200078e3cff */
[----:B------:R-:W-:Y:S01]  /*ae30*/  IMAD.X R69, RZ, RZ, R165, P1 ;  /* 0x000000ffff457224 */ /* 0x000fe200008e06a5 */
[----:B------:R-:W-:-:S02]  /*ae40*/  IADD3 R123, P4, R164, 0x9000, RZ ;  /* 0x00009000a47b7810 */ /* 0x000fc40007f9e0ff */
[C---:B------:R-:W-:Y:S02]  /*ae50*/  IADD3 R61, P6, R164.reuse, 0xb000, RZ ;  /* 0x0000b000a43d7810 */ /* 0x040fe40007fde0ff */
[----:B------:R-:W-:Y:S02]  /*ae60*/  IADD3 R119, P1, R164, 0xd000, RZ ;  /* 0x0000d000a4777810 */ /* 0x000fe40007f3e0ff */
[----:B------:R-:W-:Y:S01]  /*ae70*/  LOP3.LUT R28, R29, R164, RZ, 0x3c, !PT ;  /* 0x000000a41d1c7212 */ /* 0x000fe200078e3cff */
[----:B------:R-:W-:Y:S01]  /*ae80*/  IMAD.MOV.U32 R29, RZ, RZ, R165 ;  /* 0x000000ffff1d7224 */ /* 0x000fe200078e00a5 */
[----:B0-----:R-:W-:Y:S02]  /*ae90*/  SHF.R.S32.HI R5, RZ, 0x1f, R39 ;  /* 0x0000001fff057819 */ /* 0x001fe40000011427 */
[----:B------:R-:W-:Y:S02]  /*aea0*/  SHF.R.S32.HI R6, RZ, 0x1f, R33 ;  /* 0x0000001fff067819 */ /* 0x000fe40000011421 */
[----:B------:R-:W-:Y:S01]  /*aeb0*/  IADD3 R4, P0, R39, R24, RZ ;  /* 0x0000001827047210 */ /* 0x000fe20007f1e0ff */
[----:B------:R-:W-:Y:S01]  /*aec0*/  IMAD R24, R200, UR5, RZ ;  /* 0x00000005c8187c24 */ /* 0x000fe2000f8e02ff */
[----:B------:R-:W-:Y:S01]  /*aed0*/  MOV R27, R8 ;  /* 0x00000008001b7202 */ /* 0x000fe20000000f00 */
[----:B------:R-:W-:Y:S01]  /*aee0*/  IMAD R6, R6, UR6, RZ ;  /* 0x0000000606067c24 */ /* 0x000fe2000f8e02ff */
[----:B------:R-:W-:-:S02]  /*aef0*/  MOV R164, R10 ;  /* 0x0000000a00a47202 */ /* 0x000fc40000000f00 */
[----:B------:R-:W-:Y:S02]  /*af00*/  MOV R158, R158 ;  /* 0x0000009e009e7202 */ /* 0x000fe40000000f00 */
[----:B------:R-:W-:Y:S02]  /*af10*/  F2FP.BF16.F32.PACK_AB R8, R196, R180 ;  /* 0x000000b4c408723e */ /* 0x000fe400000010ff */
[----:B------:R-:W-:Y:S02]  /*af20*/  F2FP.BF16.F32.PACK_AB R9, R67, R66 ;  /* 0x000000424309723e */ /* 0x000fe400000010ff */
[----:B------:R-:W-:Y:S02]  /*af30*/  F2FP.BF16.F32.PACK_AB R10, R195, R179 ;  /* 0x000000b3c30a723e */ /* 0x000fe400000010ff */
[----:B------:R-:W-:Y:S02]  /*af40*/  F2FP.BF16.F32.PACK_AB R11, R71, R70 ;  /* 0x00000046470b723e */ /* 0x000fe400000010ff */
[----:B------:R-:W-:-:S02]  /*af50*/  IADD3.X R5, R5, R25, R32, P0, !PT ;  /* 0x0000001905057210 */ /* 0x000fc400007fe420 */
[----:B------:R-:W-:Y:S01]  /*af60*/  LOP3.LUT R118, R119, 0x380, RZ, 0xc0, !PT ;  /* 0x0000038077767812 */ /* 0x000fe200078ec0ff */
[----:B------:R0:W-:Y:S01]  /*af70*/  STSM.16.M88.4 [R158], R8 ;  /* 0x000000089e007844 */ /* 0x0001e20000000200 */
[----:B------:R-:W-:Y:S01]  /*af80*/  F2FP.BF16.F32.PACK_AB R72, R73, R72 ;  /* 0x000000484948723e */ /* 0x000fe200000010ff */
[----:B------:R-:W-:Y:S01]  /*af90*/  IMAD.WIDE.U32 R4, R33, UR6, R4 ;  /* 0x0000000621047c25 */ /* 0x000fe2000f8e0004 */
[----:B------:R-:W-:Y:S02]  /*afa0*/  SHF.R.U64 R118, R118, 0x3, RZ ;  /* 0x0000000376767819 */ /* 0x000fe400000012ff */
[----:B------:R-:W-:Y:S02]  /*afb0*/  F2FP.BF16.F32.PACK_AB R73, R75, R74 ;  /* 0x0000004a4b49723e */ /* 0x000fe400000010ff */
[----:B------:R-:W-:Y:S02]  /*afc0*/  F2FP.BF16.F32.PACK_AB R80, R81, R80 ;  /* 0x000000505150723e */ /* 0x000fe400000010ff */
[----:B------:R-:W-:-:S02]  /*afd0*/  MOV R156, R156 ;  /* 0x0000009c009c7202 */ /* 0x000fc40000000f00 */
[----:B------:R-:W-:Y:S02]  /*afe0*/  F2FP.BF16.F32.PACK_AB R74, R194, R76 ;  /* 0x0000004cc24a723e */ /* 0x000fe400000010ff */
[----:B------:R-:W-:Y:S02]  /*aff0*/  F2FP.BF16.F32.PACK_AB R75, R79, R78 ;  /* 0x0000004e4f4b723e */ /* 0x000fe400000010ff */
[----:B------:R-:W-:Y:S01]  /*b000*/  F2FP.BF16.F32.PACK_AB R81, R83, R82 ;  /* 0x000000525351723e */ /* 0x000fe200000010ff */
[----:B0-----:R-:W-:Y:S01]  /*b010*/  IMAD R9, R33, UR7, R6 ;  /* 0x0000000721097c24 */ /* 0x001fe2000f8e0206 */
[----:B------:R-:W-:Y:S01]  /*b020*/  ULDC.64 UR6, c[0x0][0xb50] ;  /* 0x0002d40000067ab9 */ /* 0x000fe20000000a00 */
[----:B------:R-:W-:Y:S01]  /*b030*/  IMAD R11, R135, 0x80, R224 ;  /* 0x00000080870b7824 */ /* 0x000fe200078e02e0 */
[----:B------:R-:W-:Y:S01]  /*b040*/  F2FP.BF16.F32.PACK_AB R88, R89, R88 ;  /* 0x000000585958723e */ /* 0x000fe200000010ff */
[----:B------:R-:W-:Y:S01]  /*b050*/  IMAD.IADD R5, R5, 0x1, R9 ;  /* 0x0000000105057824 */ /* 0x000fe200078e0209 */
[----:B------:R-:W-:Y:S01]  /*b060*/  LOP3.LUT P0, RZ, R222, 0x3, RZ, 0xc0, !PT ;  /* 0x00000003deff7812 */ /* 0x000fe2000780c0ff */
[----:B------:R-:W-:Y:S01]  /*b070*/  VIADD R7, R11, 0x8 ;  /* 0x000000080b077836 */ /* 0x000fe20000000000 */
[----:B------:R-:W-:Y:S01]  /*b080*/  MOV R152, R152 ;  /* 0x0000009800987202 */ /* 0x000fe20000000f00 */
[----:B------:R-:W-:Y:S01]  /*b090*/  STSM.16.M88.4 [R156], R72 ;  /* 0x000000489c007844 */ /* 0x000fe20000000200 */
[----:B------:R-:W-:-:S02]  /*b0a0*/  F2FP.BF16.F32.PACK_AB R82, R193, R84 ;  /* 0x00000054c152723e */ /* 0x000fc400000010ff */
[----:B------:R-:W-:Y:S02]  /*b0b0*/  F2FP.BF16.F32.PACK_AB R83, R87, R86 ;  /* 0x000000565753723e */ /* 0x000fe400000010ff */
[----:B------:R-:W-:Y:S02]  /*b0c0*/  F2FP.BF16.F32.PACK_AB R89, R91, R90 ;  /* 0x0000005a5b59723e */ /* 0x000fe400000010ff */
[----:B------:R-:W-:Y:S01]  /*b0d0*/  F2FP.BF16.F32.PACK_AB R96, R97, R96 ;  /* 0x000000606160723e */ /* 0x000fe200000010ff */
[----:B------:R-:W-:Y:S01]  /*b0e0*/  STSM.16.M88.4 [R152], R80 ;  /* 0x0000005098007844 */ /* 0x000fe20000000200 */
[----:B------:R-:W-:Y:S02]  /*b0f0*/  LEA R8, P3, R4, UR6, 0x2 ;  /* 0x0000000604087c11 */ /* 0x000fe4000f8610ff */
[----:B------:R-:W-:Y:S01]  /*b100*/  LOP3.LUT R118, R118, R119, RZ, 0x3c, !PT ;  /* 0x0000007776767212 */ /* 0x000fe200078e3cff */
[----:B------:R-:W-:Y:S01]  /*b110*/  IMAD.X R119, RZ, RZ, R165, P1 ;  /* 0x000000ffff777224 */ /* 0x000fe200008e06a5 */
[----:B------:R-:W-:Y:S01]  /*b120*/  MOV R150, R150 ;  /* 0x0000009600967202 */ /* 0x000fe20000000f00 */
[----:B------:R-:W-:Y:S01]  /*b130*/  SHFL.IDX PT, R44, R8, RZ, 0x1c1f ;  /* 0x001c1fff082c7589 */ /* 0x000fe200000e0000 */
[----:B------:R-:W-:-:S02]  /*b140*/  F2FP.BF16.F32.PACK_AB R90, R192, R92 ;  /* 0x0000005cc05a723e */ /* 0x000fc400000010ff */
[----:B------:R-:W-:Y:S01]  /*b150*/  F2FP.BF16.F32.PACK_AB R91, R95, R94 ;  /* 0x0000005e5f5b723e */ /* 0x000fe200000010ff */
[----:B------:R-:W-:Y:S01]  /*b160*/  SHFL.IDX PT, R46, R8, 0x1, 0x1c1f ;  /* 0x003c1f00082e7f89 */ /* 0x000fe200000e0000 */
[----:B------:R-:W-:Y:S02]  /*b170*/  F2FP.BF16.F32.PACK_AB R97, R99, R98 ;  /* 0x000000626361723e */ /* 0x000fe400000010ff */
[----:B------:R-:W-:Y:S01]  /*b180*/  MOV R146, R146 ;  /* 0x0000009200927202 */ /* 0x000fe20000000f00 */
[----:B------:R-:W-:Y:S01]  /*b190*/  STSM.16.M88.4 [R150], R88 ;  /* 0x0000005896007844 */ /* 0x000fe20000000200 */
[----:B------:R-:W-:Y:S02]  /*b1a0*/  F2FP.BF16.F32.PACK_AB R98, R191, R100 ;  /* 0x00000064bf62723e */ /* 0x000fe400000010ff */
[----:B------:R-:W-:Y:S02]  /*b1b0*/  F2FP.BF16.F32.PACK_AB R99, R103, R102 ;  /* 0x000000666763723e */ /* 0x000fe400000010ff */
[----:B------:R-:W-:-:S02]  /*b1c0*/  MOV R142, R142 ;  /* 0x0000008e008e7202 */ /* 0x000fc40000000f00 */
[----:B------:R-:W-:Y:S01]  /*b1d0*/  F2FP.BF16.F32.PACK_AB R36, R190, R104 ;  /* 0x00000068be24723e */ /* 0x000fe200000010ff */
[----:B------:R-:W-:Y:S01]  /*b1e0*/  STSM.16.M88.4 [R146], R96 ;  /* 0x0000006092007844 */ /* 0x000fe20000000200 */
[----:B------:R-:W-:Y:S02]  /*b1f0*/  F2FP.BF16.F32.PACK_AB R37, R37, R45 ;  /* 0x0000002d2525723e */ /* 0x000fe400000010ff */
[----:B------:R-:W-:Y:S02]  /*b200*/  F2FP.BF16.F32.PACK_AB R38, R189, R108 ;  /* 0x0000006cbd26723e */ /* 0x000fe400000010ff */
[----:B------:R-:W-:Y:S02]  /*b210*/  F2FP.BF16.F32.PACK_AB R39, R77, R85 ;  /* 0x000000554d27723e */ /* 0x000fe400000010ff */
[-C--:B------:R-:W-:Y:S02]  /*b220*/  ISETP.GE.OR P1, PT, R11, R24.reuse, P0 ;  /* 0x000000180b00720c */ /* 0x080fe40000726670 */
[----:B------:R-:W-:Y:S01]  /*b230*/  ISETP.GE.OR P0, PT, R7, R24, P0 ;  /* 0x000000180700720c */ /* 0x000fe20000706670 */
[----:B------:R-:W-:Y:S01]  /*b240*/  STSM.16.M88.4 [R142], R36 ;  /* 0x000000248e007844 */ /* 0x000fe20000000200 */
[----:B------:R-:W-:-:S02]  /*b250*/  LEA.HI.X R9, R4, UR7, R5, 0x2, P3 ;  /* 0x0000000704097c11 */ /* 0x000fc400098f1405 */
[----:B------:R-:W-:Y:S02]  /*b260*/  F2FP.BF16.F32.PACK_AB R92, R188, R112 ;  /* 0x00000070bc5c723e */ /* 0x000fe400000010ff */
[----:B------:R-:W-:Y:S01]  /*b270*/  F2FP.BF16.F32.PACK_AB R93, R93, R101 ;  /* 0x000000655d5d723e */ /* 0x000fe200000010ff */
[----:B------:R-:W0:Y:S01]  /*b280*/  SHFL.IDX PT, R45, R9, RZ, 0x1c1f ;  /* 0x001c1fff092d7589 */ /* 0x000e2200000e0000 */
[----:B------:R-:W-:Y:S02]  /*b290*/  F2FP.BF16.F32.PACK_AB R94, R187, R116 ;  /* 0x00000074bb5e723e */ /* 0x000fe400000010ff */
[----:B------:R-:W-:Y:S01]  /*b2a0*/  F2FP.BF16.F32.PACK_AB R95, R105, R109 ;  /* 0x0000006d695f723e */ /* 0x000fe200000010ff */
[----:B------:R-:W1:Y:S01]  /*b2b0*/  SHFL.IDX PT, R47, R9, 0x1, 0x1c1f ;  /* 0x003c1f00092f7f89 */ /* 0x000e6200000e0000 */
[----:B------:R-:W-:Y:S02]  /*b2c0*/  F2FP.BF16.F32.PACK_AB R4, R186, R120 ;  /* 0x00000078ba04723e */ /* 0x000fe400000010ff */
[----:B------:R-:W-:Y:S01]  /*b2d0*/  F2FP.BF16.F32.PACK_AB R5, R113, R117 ;  /* 0x000000757105723e */ /* 0x000fe200000010ff */
[----:B------:R-:W-:Y:S01]  /*b2e0*/  STSM.16.M88.4 [R134], R92 ;  /* 0x0000005c86007844 */ /* 0x000fe20000000200 */
[----:B------:R-:W-:-:S02]  /*b2f0*/  F2FP.BF16.F32.PACK_AB R6, R185, R124 ;  /* 0x0000007cb906723e */ /* 0x000fc400000010ff */
[----:B------:R-:W-:Y:S02]  /*b300*/  F2FP.BF16.F32.PACK_AB R7, R121, R125 ;  /* 0x0000007d7907723e */ /* 0x000fe400000010ff */
[----:B------:R-:W-:Y:S02]  /*b310*/  F2FP.BF16.F32.PACK_AB R184, R184, R128 ;  /* 0x00000080b8b8723e */ /* 0x000fe400000010ff */
[----:B------:R-:W-:Y:S01]  /*b320*/  F2FP.BF16.F32.PACK_AB R185, R129, R166 ;  /* 0x000000a681b9723e */ /* 0x000fe200000010ff */
[----:B------:R-:W-:Y:S01]  /*b330*/  STSM.16.M88.4 [R164], R4 ;  /* 0x00000004a4007844 */ /* 0x000fe20000000200 */
[----:B------:R-:W-:Y:S02]  /*b340*/  F2FP.BF16.F32.PACK_AB R186, R133, R132 ;  /* 0x0000008485ba723e */ /* 0x000fe400000010ff */
[----:B------:R-:W-:Y:S02]  /*b350*/  F2FP.BF16.F32.PACK_AB R187, R167, R168 ;  /* 0x000000a8a7bb723e */ /* 0x000fe400000010ff */
[----:B------:R-:W-:-:S02]  /*b360*/  F2FP.BF16.F32.PACK_AB R169, R169, R170 ;  /* 0x000000aaa9a9723e */ /* 0x000fc400000010ff */
[----:B------:R-:W-:Y:S01]  /*b370*/  F2FP.BF16.F32.PACK_AB R168, R137, R136 ;  /* 0x0000008889a8723e */ /* 0x000fe200000010ff */
[----:B------:R-:W-:Y:S01]  /*b380*/  STSM.16.M88.4 [R27], R184 ;  /* 0x000000b81b007844 */ /* 0x000fe20000000200 */
[----:B------:R-:W-:Y:S02]  /*b390*/  F2FP.BF16.F32.PACK_AB R170, R141, R140 ;  /* 0x0000008c8daa723e */ /* 0x000fe400000010ff */
[----:B------:R-:W-:Y:S02]  /*b3a0*/  F2FP.BF16.F32.PACK_AB R171, R171, R172 ;  /* 0x000000acabab723e */ /* 0x000fe400000010ff */
[----:B------:R-:W-:Y:S02]  /*b3b0*/  F2FP.BF16.F32.PACK_AB R173, R173, R174 ;  /* 0x000000aeadad723e */ /* 0x000fe400000010ff */
[----:B------:R-:W-:Y:S01]  /*b3c0*/  F2FP.BF16.F32.PACK_AB R172, R145, R144 ;  /* 0x0000009091ac723e */ /* 0x000fe200000010ff */
[----:B------:R-:W-:Y:S01]  /*b3d0*/  STSM.16.M88.4 [R26], R168 ;  /* 0x000000a81a007844 */ /* 0x000fe20000000200 */
[----:B------:R-:W-:-:S02]  /*b3e0*/  F2FP.BF16.F32.PACK_AB R174, R149, R148 ;  /* 0x0000009495ae723e */ /* 0x000fc400000010ff */
[----:B------:R-:W-:Y:S02]  /*b3f0*/  F2FP.BF16.F32.PACK_AB R175, R175, R176 ;  /* 0x000000b0afaf723e */ /* 0x000fe400000010ff */
[----:B------:R-:W-:Y:S02]  /*b400*/  LOP3.LUT R122, R123, 0x380, RZ, 0xc0, !PT ;  /* 0x000003807b7a7812 */ /* 0x000fe400078ec0ff */
[----:B------:R-:W-:Y:S01]  /*b410*/  LOP3.LUT R60, R61, 0x380, RZ, 0xc0, !PT ;  /* 0x000003803d3c7812 */ /* 0x000fe200078ec0ff */
[----:B------:R2:W-:Y:S01]  /*b420*/  STSM.16.M88.4 [R3], R172 ;  /* 0x000000ac03007844 */ /* 0x0005e20000000200 */
[----:B------:R-:W-:Y:S02]  /*b430*/  SHF.R.U64 R122, R122, 0x3, RZ ;  /* 0x000000037a7a7819 */ /* 0x000fe400000012ff */
[----:B------:R-:W-:Y:S01]  /*b440*/  SHF.R.U64 R60, R60, 0x3, RZ ;  /* 0x000000033c3c7819 */ /* 0x000fe200000012ff */
[----:B------:R-:W-:Y:S01]  /*b450*/  BAR.SYNC.DEFER_BLOCKING 0x1, 0x100 ;  /* 0x0044000000007b1d */ /* 0x000fe20000010000 */
[----:B------:R-:W-:Y:S01]  /*b460*/  LOP3.LUT R122, R122, R123, RZ, 0x3c, !PT ;  /* 0x0000007b7a7a7212 */ /* 0x000fe200078e3cff */
[--C-:B------:R-:W-:Y:S01]  /*b470*/  IMAD.X R123, RZ, RZ, R165.reuse, P4 ;  /* 0x000000ffff7b7224 */ /* 0x100fe200020e06a5 */
[----:B------:R-:W-:Y:S01]  /*b480*/  LOP3.LUT R60, R60, R61, RZ, 0x3c, !PT ;  /* 0x0000003d3c3c7212 */ /* 0x000fe200078e3cff */
[----:B------:R-:W-:-:S04]  /*b490*/  IMAD.X R61, RZ, RZ, R165, P6 ;  /* 0x000000ffff3d7224 */ /* 0x000fc800030e06a5 */
[----:B--2---:R-:W2:Y:S01]  /*b4a0*/  @P2 LDC R3, c[0x0][0xbec] ;  /* 0x0002fb00ff032b82 */ /* 0x004ea20000000800 */
[----:B0-----:R-:W-:Y:S04]  /*b4b0*/  @!P1 ST.E desc[UR8][R44.64], R2 ;  /* 0x000000022c009985 */ /* 0x001fe8000c101908 */
[----:B-1----:R0:W-:Y:S04]  /*b4c0*/  @!P0 ST.E desc[UR8][R46.64], R0 ;  /* 0x000000002e008985 */ /* 0x0021e8000c101908 */
[----:B------:R1:W5:Y:S04]  /*b4d0*/  LD.E.128 R32, desc[UR8][R12.64] ;  /* 0x000000080c207980 */ /* 0x000368000c101d00 */
[----:B------:R3:W5:Y:S01]  /*b4e0*/  LD.E.128 R36, desc[UR8][R14.64] ;  /* 0x000000080e247980 */ /* 0x000762000c101d00 */
[----:B0-----:R-:W-:-:S03]  /*b4f0*/  IMAD R0, R215, 0x20, R220 ;  /* 0x00000020d7007824 */ /* 0x001fc600078e02dc */
[----:B------:R0:W5:Y:S01]  /*b500*/  LD.E.128 R8, desc[UR8][R28.64] ;  /* 0x000000081c087980 */ /* 0x000162000c101d00 */
[----:B-1----:R-:W1:Y:S03]  /*b510*/  @P2 LDC R13, c[0x0][0xbf0] ;  /* 0x0002fc00ff0d2b82 */ /* 0x002e660000000800 */
[----:B------:R0:W5:Y:S04]  /*b520*/  LD.E.128 R40, desc[UR8][R30.64] ;  /* 0x000000081e287980 */ /* 0x000168000c101d00 */
[----:B------:R-:W5:Y:S01]  /*b530*/  LD.E.128 R56, desc[UR8][R56.64] ;  /* 0x0000000838387980 */ /* 0x000f62000c101d00 */
[----:B---3--:R-:W3:Y:S03]  /*b540*/  LDC.64 R14, c[0x0][0xae0] ;  /* 0x0002b800ff0e7b82 */ /* 0x008ee60000000a00 */
[----:B------:R-:W5:Y:S01]  /*b550*/  LD.E.128 R64, desc[UR8][R64.64] ;  /* 0x0000000840407980 */ /* 0x000f62000c101d00 */
[----:B------:R-:W-:-:S03]  /*b560*/  IMAD R12, R135, 0x80, R0 ;  /* 0x00000080870c7824 */ /* 0x000fc600078e0200 */
[----:B------:R-:W5:Y:S04]  /*b570*/  LD.E.128 R68, desc[UR8][R68.64] ;  /* 0x0000000844447980 */ /* 0x000f68000c101d00 */
[----:B------:R-:W5:Y:S04]  /*b580*/  LD.E.128 R108, desc[UR8][R110.64] ;  /* 0x000000086e6c7980 */ /* 0x000f68000c101d00 */
[----:B------:R-:W5:Y:S04]  /*b590*/  LD.E.128 R112, desc[UR8][R114.64] ;  /* 0x0000000872707980 */ /* 0x000f68000c101d00 */
[----:B------:R-:W5:Y:S04]  /*b5a0*/  LD.E.128 R120, desc[UR8][R122.64] ;  /* 0x000000087a787980 */ /* 0x000f68000c101d00 */
[----:B------:R0:W5:Y:S04]  /*b5b0*/  LD.E.128 R4, desc[UR8][R20.64] ;  /* 0x0000000814047980 */ /* 0x000168000c101d00 */
[----:B------:R-:W5:Y:S04]  /*b5c0*/  LD.E.128 R60, desc[UR8][R60.64] ;  /* 0x000000083c3c7980 */ /* 0x000f68000c101d00 */
[----:B------:R-:W5:Y:S04]  /*b5d0*/  LD.E.128 R104, desc[UR8][R106.64] ;  /* 0x000000086a687980 */ /* 0x000f68000c101d00 */
[----:B------:R-:W5:Y:S04]  /*b5e0*/  LD.E.128 R116, desc[UR8][R118.64] ;  /* 0x0000000876747980 */ /* 0x000f68000c101d00 */
[----:B------:R-:W5:Y:S04]  /*b5f0*/  LD.E.128 R52, desc[UR8][R52.64] ;  /* 0x0000000834347980 */ /* 0x000f68000c101d00 */
[----:B------:R-:W5:Y:S01]  /*b600*/  LD.E.128 R128, desc[UR8][R130.64] ;  /* 0x0000000882807980 */ /* 0x000f62000c101d00 */
[----:B------:R-:W-:-:S02]  /*b610*/  ULDC.64 UR8, c[0x0][0xae8] ;  /* 0x0002ba0000087ab9 */ /* 0x000fc40000000a00 */
[----:B------:R-:W-:Y:S01]  /*b620*/  UIMAD UR5, UR11, UR8, URZ ;  /* 0x000000080b0572a4 */ /* 0x000fe2000f8e023f */
[----:B--2---:R-:W-:Y:S01]  /*b630*/  @P2 IMAD.HI.U32 R2, R12, R3, RZ ;  /* 0x000000030c022227 */ /* 0x004fe200078e00ff */
[----:B------:R-:W-:Y:S01]  /*b640*/  UIMAD.WIDE.U32 UR6, UR10, UR8, URZ ;  /* 0x000000080a0672a5 */ /* 0x000fe2000f8e003f */
[----:B------:R-:W-:Y:S01]  /*b650*/  R2UR UR13, R216 ;  /* 0x00000000d80d72ca */ /* 0x000fe200000e0000 */
[----:B------:R-:W-:Y:S01]  /*b660*/  UIMAD UR5, UR10, UR9, UR5 ;  /* 0x000000090a0572a4 */ /* 0x000fe2000f8e0205 */
[----:B------:R-:W-:Y:S01]  /*b670*/  IMAD.MOV.U32 R0, RZ, RZ, R12 ;  /* 0x000000ffff007224 */ /* 0x000fe200078e000c */
[----:B------:R-:W-:Y:S01]  /*b680*/  @!PT LDS RZ, [RZ] ;  /* 0x00000000fffff984 */ /* 0x000fe20000000800 */
[----:B------:R-:W-:Y:S01]  /*b690*/  @!PT LDS RZ, [RZ] ;  /* 0x00000000fffff984 */ /* 0x000fe20000000800 */
[----:B------:R-:W-:Y:S01]  /*b6a0*/  @!PT LDS RZ, [RZ] ;  /* 0x00000000fffff984 */ /* 0x000fe20000000800 */
[----:B------:R-:W-:Y:S01]  /*b6b0*/  @!PT LDS RZ, [RZ] ;  /* 0x00000000fffff984 */ /* 0x000fe20000000800 */
[----:B------:R2:W-:Y:S06]  /*b6c0*/  MEMBAR.ALL.CTA ;  /* 0x0000000000007992 */ /* 0x0005ec0000008000 */
[----:B--2---:R-:W2:Y:S01]  /*b6d0*/  FENCE.VIEW.ASYNC.S ;  /* 0x00000000000073c6 */ /* 0x004ea20000000000 */
[----:B------:R-:W-:Y:S01]  /*b6e0*/  ULDC.64 UR8, c[0x0][0xaf0] ;  /* 0x0002bc0000087ab9 */ /* 0x000fe20000000a00 */
[----:B------:R-:W-:Y:S01]  /*b6f0*/  UIADD3 UR7, UR7, UR5, URZ ;  /* 0x0000000507077290 */ /* 0x000fe2000fffe03f */
[----:B-1----:R-:W-:Y:S01]  /*b700*/  @P2 SHF.R.U32.HI R0, RZ, R13, R2 ;  /* 0x0000000dff002219 */ /* 0x002fe20000011602 */
[----:B------:R-:W-:-:S02]  /*b710*/  UIMAD UR5, UR12, UR8, URZ ;  /* 0x000000080c0572a4 */ /* 0x000fc4000f8e023f */
[----:B------:R-:W-:Y:S01]  /*b720*/  UIMAD.WIDE.U32 UR6, UR14, UR8, UR6 ;  /* 0x000000080e0672a5 */ /* 0x000fe2000f8e0006 */
[--C-:B------:R-:W-:Y:S01]  /*b730*/  SHF.R.S32.HI R3, RZ, 0x1f, R0.reuse ;  /* 0x0000001fff037819 */ /* 0x100fe20000011400 */
[----:B------:R-:W-:Y:S01]  /*b740*/  UIMAD UR5, UR14, UR9, UR5 ;  /* 0x000000090e0572a4 */ /* 0x000fe2000f8e0205 */
[----:B------:R-:W-:Y:S01]  /*b750*/  IMAD.MOV R13, RZ, RZ, -R0 ;  /* 0x000000ffff0d7224 */ /* 0x000fe200078e0a00 */
[----:B------:R-:W-:Y:S01]  /*b760*/  R2UR UR12, R16 ;  /* 0x00000000100c72ca */ /* 0x000fe200000e0000 */
[----:B------:R-:W-:Y:S01]  /*b770*/  ULDC.64 UR8, c[0x0][0xad8] ;  /* 0x0002b60000087ab9 */ /* 0x000fe20000000a00 */
[----:B------:R-:W-:Y:S01]  /*b780*/  UIADD3 UR7, UR7, UR5, URZ ;  /* 0x0000000507077290 */ /* 0x000fe2000fffe03f */
[-C--:B---3--:R-:W-:Y:S01]  /*b790*/  IMAD R3, R3, R14.reuse, RZ ;  /* 0x0000000e03037224 */ /* 0x088fe200078e02ff */
[----:B------:R-:W-:Y:S01]  /*b7a0*/  UIADD3 UR60, UR60, 0x1, URZ ;  /* 0x000000013c3c7890 */ /* 0x000fe2000fffe03f */
[----:B------:R-:W-:Y:S01]  /*b7b0*/  IMAD R13, R200, R13, R12 ;  /* 0x0000000dc80d7224 */ /* 0x000fe200078e020c */
[----:B------:R-:W-:Y:S01]  /*b7c0*/  UIADD3 UR4, UR4, 0x38820, URZ ;  /* 0x0003882004047890 */ /* 0x000fe2000fffe03f */
[C---:B------:R-:W-:Y:S01]  /*b7d0*/  IMAD R15, R0.reuse, R15, R3 ;  /* 0x0000000f000f7224 */ /* 0x040fe200078e0203 */
[----:B------:R-:W-:Y:S01]  /*b7e0*/  ULDC.64 UR10, c[0x0][0xa80] ;  /* 0x0002a000000a7ab9 */ /* 0x000fe20000000a00 */
[----:B------:R-:W-:Y:S01]  /*b7f0*/  IMAD.WIDE.U32 R2, R0, R14, UR6 ;  /* 0x0000000600027e25 */ /* 0x000fe2000f8e000e */
[----:B------:R-:W-:-:S03]  /*b800*/  SHF.R.S32.HI R0, RZ, 0x1f, R13 ;  /* 0x0000001fff007819 */ /* 0x000fc6000001140d */
[----:B------:R-:W-:Y:S02]  /*b810*/  IMAD.IADD R3, R3, 0x1, R15 ;  /* 0x0000000103037824 */ /* 0x000fe400078e020f */
[----:B------:R-:W-:Y:S02]  /*b820*/  IMAD R0, R0, UR8, RZ ;  /* 0x0000000800007c24 */ /* 0x000fe4000f8e02ff */
[----:B------:R-:W-:Y:S01]  /*b830*/  IMAD R135, R135, 0x80, R220 ;  /* 0x0000008087877824 */ /* 0x000fe200078e02dc */
[----:B------:R-:W-:Y:S01]  /*b840*/  ULDC UR5, c[0x0][0xc] ;  /* 0x0000030000057ab9 */ /* 0x000fe20000000800 */
[C---:B------:R-:W-:Y:S01]  /*b850*/  IMAD R15, R13.reuse, UR9, R0 ;  /* 0x000000090d0f7c24 */ /* 0x040fe2000f8e0200 */
[----:B------:R-:W-:Y:S01]  /*b860*/  UISETP.NE.AND UP0, UPT, UR60, 0x2, UPT ;  /* 0x000000023c00788c */ /* 0x000fe2000bf05270 */
[----:B------:R-:W-:Y:S01]  /*b870*/  IMAD.WIDE.U32 R2, R13, UR8, R2 ;  /* 0x000000080d027c25 */ /* 0x000fe2000f8e0002 */
[----:B------:R-:W-:Y:S01]  /*b880*/  UMOV UR6, 0x1 ;  /* 0x0000000100067882 */ /* 0x000fe20000000000 */
[----:B------:R-:W-:Y:S01]  /*b890*/  UIADD3 UR13, UR5, UR13, URZ ;  /* 0x0000000d050d7290 */ /* 0x000fe2000fffe03f */
[----:B------:R-:W-:Y:S01]  /*b8a0*/  ISETP.GE.AND P2, PT, R135, R24, PT ;  /* 0x000000188700720c */ /* 0x000fe20003f46270 */
[----:B------:R-:W-:Y:S01]  /*b8b0*/  UPRMT UR5, URZ, 0x654, UR4 ;  /* 0x000006543f057896 */ /* 0x000fe20008000004 */
[----:B------:R-:W-:Y:S01]  /*b8c0*/  IMAD.IADD R15, R3, 0x1, R15 ;  /* 0x00000001030f7824 */ /* 0x000fe200078e020f */
[----:B------:R-:W-:Y:S01]  /*b8d0*/  UPRMT UR4, UR6, 0x654, UR4 ;  /* 0x0000065406047896 */ /* 0x000fe20008000004 */
[----:B------:R-:W-:Y:S01]  /*b8e0*/  LEA R0, P0, R2, UR10, 0x1 ;  /* 0x0000000a02007c11 */ /* 0x000fe2000f8008ff */
[----:B------:R-:W-:Y:S01]  /*b8f0*/  USEL UR6, URZ, 0x1, UP0 ;  /* 0x000000013f067887 */ /* 0x000fe20008000000 */
[----:B------:R-:W-:-:S02]  /*b900*/  VIADD R13, R135, 0x20 ;  /* 0x00000020870d7836 */ /* 0x000fc40000000000 */
[----:B------:R-:W-:Y:S01]  /*b910*/  LEA.HI.X R25, R2, UR11, R15, 0x1, P0 ;  /* 0x0000000b02197c11 */ /* 0x000fe200080f0c0f */
[----:B------:R-:W-:Y:S01]  /*b920*/  ULOP3.LUT UR12, UR12, UR6, URZ, 0x3c, !UPT ;  /* 0x000000060c0c7292 */ /* 0x000fe2000f8e3c3f */
[----:B------:R-:W-:Y:S01]  /*b930*/  VIADD R3, R135, 0x40 ;  /* 0x0000004087037836 */ /* 0x000fe20000000000 */
[-C--:B------:R-:W-:Y:S01]  /*b940*/  ISETP.GE.AND P1, PT, R13, R24.reuse, PT ;  /* 0x000000180d00720c */ /* 0x080fe20003f26270 */
[----:B--2---:R-:W-:Y:S01]  /*b950*/  SYNCS.ARRIVE.TRANS64.RED.A1T0 RZ, [UR5], RZ ;  /* 0x000000ffffff79a7 */ /* 0x004fe20008100405 */
[----:B------:R-:W-:Y:S01]  /*b960*/  IMAD.U32 R216, RZ, RZ, UR13 ;  /* 0x0000000dffd87e24 */ /* 0x000fe2000f8e00ff */
[----:B------:R-:W-:Y:S01]  /*b970*/  USEL UR60, UR60, URZ, UP0 ;  /* 0x0000003f3c3c7287 */ /* 0x000fe20008000000 */
[----:B------:R0:W1:Y:S01]  /*b980*/  SHFL.IDX PT, R12, R0, RZ, 0x181f ;  /* 0x00181fff000c7589 */ /* 0x00006200000e0000 */
[----:B------:R-:W-:Y:S01]  /*b990*/  IMAD.U32 R16, RZ, RZ, UR12 ;  /* 0x0000000cff107e24 */ /* 0x000fe2000f8e00ff */
[----:B------:R-:W-:Y:S02]  /*b9a0*/  BSSY B0, `(.L_x_219) ;  /* 0x0000016000007945 */ /* 0x000fe40003800000 */
[----:B------:R0:W2:Y:S01]  /*b9b0*/  SHFL.IDX PT, R13, R25, RZ, 0x181f ;  /* 0x00181fff190d7589 */ /* 0x0000a200000e0000 */
[----:B------:R-:W-:Y:S01]  /*b9c0*/  SYNCS.ARRIVE.TRANS64.RED.A1T0 RZ, [UR4], RZ ;  /* 0x000000ffffff79a7 */ /* 0x000fe20008100404 */
[----:B------:R-:W-:Y:S01]  /*b9d0*/  ISETP.GE.AND P0, PT, R3, R24, PT ;  /* 0x000000180300720c */ /* 0x000fe20003f06270 */
[----:B------:R-:W-:-:S12]  /*b9e0*/  @P2 BRA `(.L_x_220) ;  /* 0x0000000000442947 */ /* 0x000fd80003800000 */
[----:B------:R-:W-:Y:S01]  /*b9f0*/  ULDC UR4, c[0x0][0xac8] ;  /* 0x0002b20000047ab9 */ /* 0x000fe20000000800 */
[----:B------:R-:W-:Y:S01]  /*ba00*/  ULDC.64 UR6, c[0x0][0x208] ;  /* 0x0000820000067ab9 */ /* 0x000fe20000000a00 */
[----:B------:R-:W-:Y:S02]  /*ba10*/  ISETP.GE.AND P4, PT, R214, UR4, PT ;  /* 0x00000004d6007c0c */ /* 0x000fe4000bf86270 */
[----:B------:R-:W-:Y:S02]  /*ba20*/  ISETP.GE.AND P3, PT, R213, UR4, PT ;  /* 0x00000004d5007c0c */ /* 0x000fe4000bf66270 */
[----:B------:R-:W-:Y:S02]  /*ba30*/  ISETP.GE.AND P2, PT, R212, UR4, PT ;  /* 0x00000004d4007c0c */ /* 0x000fe4000bf46270 */
[----:B------:R-:W-:-:S07]  /*ba40*/  ISETP.GE.AND P5, PT, R17, UR4, PT ;  /* 0x0000000411007c0c */ /* 0x000fce000bfa6270 */
[----:B-1----:R-:W-:-:S04]  /*ba50*/  @!P4 LEA R14, P6, R214, R12, 0x1 ;  /* 0x0000000cd60ec211 */ /* 0x002fc800078c08ff */
[----:B--2---:R-:W-:Y:S02]  /*ba60*/  @!P4 LEA.HI.X R15, R214, R13, R231, 0x1, P6 ;  /* 0x0000000dd60fc211 */ /* 0x004fe400030f0ce7 */
[----:B0-----:R-:W-:Y:S01]  /*ba70*/  @!P3 LEA R20, P6, R213, R12, 0x1 ;  /* 0x0000000cd514b211 */ /* 0x001fe200078c08ff */
        /* <DEDUP_REMOVED lines=8> */
.L_x_220:
[----:B------:R-:W-:Y:S05]  /*bb00*/  BSYNC B0 ;  /* 0x0000000000007941 */ /* 0x000fea0003800000 */
.L_x_219:
[----:B---3-5:R3:W4:Y:S01]  /*bb10*/  SHFL.IDX PT, R9, R25, 0x1, 0x181f ;  /* 0x00381f0019097f89 */ /* 0x02872200000e0000 */
        /* <DEDUP_REMOVED lines=10> */
[-C--:B-1----:R-:W-:Y:S02]  /*bbc0*/  @!P2 LEA R12, P5, R213, R8.reuse, 0x1 ;  /* 0x00000008d50ca211 */ /* 0x082fe400078a08ff */
[-C--:B----4-:R-:W-:Y:S02]  /*bbd0*/  @!P3 LEA.HI.X R11, R214, R9.reuse, R231, 0x1, P6 ;  /* 0x00000009d60bb211 */ /* 0x090fe400030f0ce7 */
[C---:B------:R-:W-:Y:S01]  /*bbe0*/  @!P1 LEA R14, P6, R212.reuse, R8, 0x1 ;  /* 0x00000008d40e9211 */ /* 0x040fe200078c08ff */
[----:B------:R-:W-:Y:S01]  /*bbf0*/  @!P4 IMAD.WIDE R2, R17, 0x2, R8 ;  /* 0x000000021102c825 */ /* 0x000fe200078e0208 */
[-C--:B--2---:R-:W-:Y:S02]  /*bc00*/  @!P2 LEA.HI.X R13, R213, R9.reuse, R230, 0x1, P5 ;  /* 0x00000009d50da211 */ /* 0x084fe400028f0ce6 */
[----:B------:R-:W-:-:S02]  /*bc10*/  @!P1 LEA.HI.X R15, R212, R9, R229, 0x1, P6 ;  /* 0x00000009d40f9211 */ /* 0x000fc400030f0ce5 */
[----:B------:R0:W-:Y:S04]  /*bc20*/  @!P4 ST.E.128 desc[UR6][R2.64], R32 ;  /* 0x000000200200c985 */ /* 0x0001e8000c101d06 */
[----:B------:R0:W-:Y:S04]  /*bc30*/  @!P3 ST.E.128 desc[UR6][R10.64], R64 ;  /* 0x000000400a00b985 */ /* 0x0001e8000c101d06 */
[----:B------:R0:W-:Y:S04]  /*bc40*/  @!P2 ST.E.128 desc[UR6][R12.64], R120 ;  /* 0x000000780c00a985 */ /* 0x0001e8000c101d06 */
[----:B------:R0:W-:Y:S02]  /*bc50*/  @!P1 ST.E.128 desc[UR6][R14.64], R116 ;  /* 0x000000740e009985 */ /* 0x0001e4000c101d06 */
.L_x_222:
[----:B------:R-:W-:Y:S05]  /*bc60*/  BSYNC B0 ;  /* 0x0000000000007941 */ /* 0x000fea0003800000 */
.L_x_221:
[----:B----4-:R4:W1:Y:S01]  /*bc70*/  SHFL.IDX PT, R9, R25, 0x2, 0x181f ;  /* 0x00581f0019097f89 */ /* 0x01086200000e0000 */
[----:B------:R-:W-:Y:S03]  /*bc80*/  BSSY B0, `(.L_x_223) ;  /* 0x0000014000007945 */ /* 0x000fe60003800000 */
[----:B0-----:R4:W0:Y:S01]  /*bc90*/  SHFL.IDX PT, R8, R0, 0x2, 0x181f ;  /* 0x00581f0000087f89 */ /* 0x00182200000e0000 */
        /* <DEDUP_REMOVED lines=8> */
[-C--:B-1----:R-:W-:Y:S02]  /*bd20*/  @!P5 LEA R12, P1, R213, R8.reuse, 0x1 ;  /* 0x00000008d50cd211 */ /* 0x082fe400078208ff */
[----:B------:R-:W-:Y:S02]  /*bd30*/  @!P6 LEA R14, P2, R212, R8, 0x1 ;  /* 0x00000008d40ee211 */ /* 0x000fe400078408ff */
[----:B------:R-:W-:Y:S01]  /*bd40*/  @!P3 IMAD.WIDE R2, R17, 0x2, R8 ;  /* 0x000000021102b825 */ /* 0x000fe200078e0208 */
[-C--:B------:R-:W-:Y:S02]  /*bd50*/  @!P4 LEA.HI.X R11, R214, R9.reuse, R231, 0x1, P0 ;  /* 0x00000009d60bc211 */ /* 0x080fe400000f0ce7 */
[-C--:B--2---:R-:W-:Y:S02]  /*bd60*/  @!P5 LEA.HI.X R13, R213, R9.reuse, R230, 0x1, P1 ;  /* 0x00000009d50dd211 */ /* 0x084fe400008f0ce6 */
[----:B------:R-:W-:Y:S01]  /*bd70*/  @!P6 LEA.HI.X R15, R212, R9, R229, 0x1, P2 ;  /* 0x00000009d40fe211 */ /* 0x000fe200010f0ce5 */
[----:B------:R0:W-:Y:S04]  /*bd80*/  @!P3 ST.E.128 desc[UR6][R2.64], R36 ;  /* 0x000000240200b985 */ /* 0x0001e8000c101d06 */
[----:B------:R0:W-:Y:S04]  /*bd90*/  @!P4 ST.E.128 desc[UR6][R10.64], R68 ;  /* 0x000000440a00c985 */ /* 0x0001e8000c101d06 */
[----:B------:R0:W-:Y:S04]  /*bda0*/  @!P5 ST.E.128 desc[UR6][R12.64], R4 ;  /* 0x000000040c00d985 */ /* 0x0001e8000c101d06 */
[----:B------:R0:W-:Y:S02]  /*bdb0*/  @!P6 ST.E.128 desc[UR6][R14.64], R52 ;  /* 0x000000340e00e985 */ /* 0x0001e4000c101d06 */
.L_x_224:
[----:B------:R-:W-:Y:S05]  /*bdc0*/  BSYNC B0 ;  /* 0x0000000000007941 */ /* 0x000fea0003800000 */
.L_x_223:
        /* <DEDUP_REMOVED lines=20> */
[-C--:B-1----:R-:W-:Y:S02]  /*bf10*/  @!P5 LEA.HI.X R9, R213, R5.reuse, R230, 0x1, P1 ;  /* 0x00000005d509d211 */ /* 0x082fe400008f0ce6 */
[----:B------:R-:W-:Y:S01]  /*bf20*/  @!P6 LEA.HI.X R11, R212, R5, R229, 0x1, P2 ;  /* 0x00000005d40be211 */ /* 0x000fe200010f0ce5 */
[----:B------:R0:W-:Y:S04]  /*bf30*/  @!P3 ST.E.128 desc[UR6][R2.64], R40 ;  /* 0x000000280200b985 */ /* 0x0001e8000c101d06 */
[----:B------:R0:W-:Y:S04]  /*bf40*/  @!P4 ST.E.128 desc[UR6][R6.64], R108 ;  /* 0x0000006c0600c985 */ /* 0x0001e8000c101d06 */
[----:B------:R0:W-:Y:S04]  /*bf50*/  @!P5 ST.E.128 desc[UR6][R8.64], R60 ;  /* 0x0000003c0800d985 */ /* 0x0001e8000c101d06 */
[----:B------:R0:W-:Y:S02]  /*bf60*/  @!P6 ST.E.128 desc[UR6][R10.64], R128 ;  /* 0x000000800a00e985 */ /* 0x0001e4000c101d06 */
.L_x_226:
[----:B------:R-:W-:Y:S05]  /*bf70*/  BSYNC B0 ;  /* 0x0000000000007941 */ /* 0x000fea0003800000 */
.L_x_225:
[----:B0--34-:R-:W0:Y:S01]  /*bf80*/  LDC R0, c[0x0][0xc34] ;  /* 0x00030d00ff007b82 */ /* 0x019e220000000800 */
[----:B------:R-:W-:-:S13]  /*bf90*/  R2UR UR4, R216 ;  /* 0x00000000d80472ca */ /* 0x000fda00000e0000 */
[----:B0-----:R-:W-:-:S13]  /*bfa0*/  ISETP.LE.AND P0, PT, R0, UR4, PT ;  /* 0x0000000400007c0c */ /* 0x001fda000bf03270 */
[----:B------:R-:W-:Y:S05]  /*bfb0*/  @!P0 BRA `(.L_x_227) ;  /* 0xffffff5000d48947 */ /* 0x000fea000383ffff */
[----:B------:R-:W-:Y:S05]  /*bfc0*/  EXIT ;  /* 0x000000000000794d */ /* 0x000fea0003800000 */
.L_x_193:
[----:B------:R-:W-:-:S08]  /*bfd0*/  NOP ;  /* 0x0000000000007918 */ /* 0x000fd00000000000 */
[----:B0-----:R-:W0:-:S00]  /*bfe0*/  USETMAXREG.DEALLOC.CTAPOOL 0x18 ;  /* 0x00000018000079c8 */ /* 0x001e0000080e0500 */
[----:B------:R-:W1:Y:S01]  /*bff0*/  S2UR UR4, SR_CTAID.X ;  /* 0x00000000000479c3 */ /* 0x000e620000002500 */
[----:B0-----:R-:W-:Y:S02]  /*c000*/  IMAD.MOV.U32 R2, RZ, RZ, 0x1 ;  /* 0x00000001ff027424 */ /* 0x001fe400078e00ff */
[----:B------:R-:W-:-:S05]  /*c010*/  IMAD.MOV.U32 R19, RZ, RZ, RZ ;  /* 0x000000ffff137224 */ /* 0x000fca00078e00ff */
[----:B------:R-:W1:Y:S02]  /*c020*/  LDC R3, c[0x0][0xc34] ;  /* 0x00030d00ff037b82 */ /* 0x000e640000000800 */
[----:B-1----:R-:W-:Y:S01]  /*c030*/  ISETP.LE.AND P0, PT, R3, UR4, PT ;  /* 0x0000000403007c0c */ /* 0x002fe2000bf03270 */
[----:B------:R-:W-:-:S05]  /*c040*/  IMAD.MOV.U32 R3, RZ, RZ, 0x1 ;  /* 0x00000001ff037424 */ /* 0x000fca00078e00ff */
[----:B------:R0:W-:Y:S07]  /*c050*/  STL [R1], R3 ;  /* 0x0000000301007387 */ /* 0x0001ee0000100800 */
[----:B------:R-:W-:Y:S05]  /*c060*/  @P0 BRA `(.L_x_228) ;  /* 0x0000005000640947 */ /* 0x000fea0003800000 */
[----:B------:R-:W2:Y:S01]  /*c070*/  LDL R4, [R1+0x30] ;  /* 0x0000300001047983 */ /* 0x000ea20000100800 */
[----:B------:R-:W1:Y:S01]  /*c080*/  S2UR UR4, SR_CgaCtaId ;  /* 0x00000000000479c3 */ /* 0x000e620000008800 */
[C---:B------:R-:W-:Y:S01]  /*c090*/  IMAD.SHL.U32 R2, R0.reuse, 0x8, RZ ;  /* 0x0000000800027824 */ /* 0x040fe200078e00ff */
[C---:B------:R-:W-:Y:S01]  /*c0a0*/  LOP3.LUT R5, R0.reuse, 0x7f, RZ, 0xc0, !PT ;  /* 0x0000007f00057812 */ /* 0x040fe200078ec0ff */
[----:B------:R-:W-:Y:S01]  /*c0b0*/  UMOV UR36, 0x400 ;  /* 0x0000040000247882 */ /* 0x000fe20000000000 */
[----:B------:R-:W-:Y:S01]  /*c0c0*/  LOP3.LUT P0, RZ, R0, 0x1f, RZ, 0xc0, !PT ;  /* 0x0000001f00ff7812 */ /* 0x000fe2000780c0ff */
[----:B------:R-:W-:Y:S01]  /*c0d0*/  IMAD.MOV.U32 R19, RZ, RZ, RZ ;  /* 0x000000ffff137224 */ /* 0x000fe200078e00ff */
[----:B0-----:R-:W-:Y:S01]  /*c0e0*/  LOP3.LUT R3, R2, 0x1f8, RZ, 0xc0, !PT ;  /* 0x000001f802037812 */ /* 0x001fe200078ec0ff */
[----:B------:R-:W-:Y:S01]  /*c0f0*/  ULDC.64 UR38, c[0x0][0x198] ;  /* 0x0000660000267ab9 */ /* 0x000fe20000000a00 */
[C---:B------:R-:W-:Y:S01]  /*c100*/  ISETP.NE.AND P1, PT, R5.reuse, RZ, PT ;  /* 0x000000ff0500720c */ /* 0x040fe20003f25270 */
[----:B------:R-:W-:Y:S01]  /*c110*/  ULDC UR40, c[0x0][0xc] ;  /* 0x0000030000287ab9 */ /* 0x000fe20000000800 */
[----:B------:R-:W-:-:S02]  /*c120*/  ISETP.NE.OR P0, PT, R5, RZ, !P0 ;  /* 0x000000ff0500720c */ /* 0x000fc40004705670 */
[----:B------:R-:W-:Y:S02]  /*c130*/  LOP3.LUT R18, R18, 0xfffffffe, RZ, 0xc0, !PT ;  /* 0xfffffffe12127812 */ /* 0x000fe400078ec0ff */
[----:B------:R-:W-:-:S07]  /*c140*/  LOP3.LUT R2, R2, 0x38, RZ, 0xc0, !PT ;  /* 0x0000003802027812 */ /* 0x000fce00078ec0ff */
[----:B------:R-:W-:Y:S01]  /*c150*/  @P1 LOP3.LUT R18, R18, 0x1, RZ, 0xfc, !PT ;  /* 0x0000000112121812 */ /* 0x000fe200078efcff */
[----:B-1----:R-:W-:-:S03]  /*c160*/  ULEA UR36, UR4, UR36, 0x18 ;  /* 0x0000002404247291 */ /* 0x002fc6000f8ec03f */
[----:B------:R-:W-:-:S04]  /*c170*/  LOP3.LUT R18, R18, 0xfffffffd, RZ, 0xc0, !PT ;  /* 0xfffffffd12127812 */ /* 0x000fc800078ec0ff */
[----:B------:R-:W-:Y:S02]  /*c180*/  @P0 LOP3.LUT R18, R18, 0x2, RZ, 0xfc, !PT ;  /* 0x0000000212120812 */ /* 0x000fe400078efcff */
[----:B--2---:R-:W-:Y:S02]  /*c190*/  R2UR UR5, R4 ;  /* 0x00000000040572ca */ /* 0x004fe400000e0000 */
[----:B------:R-:W-:Y:S01]  /*c1a0*/  LOP3.LUT R4, R3, 0x38, R0, 0x78, !PT ;  /* 0x0000003803047812 */ /* 0x000fe200078e7800 */
[----:B------:R-:W-:Y:S02]  /*c1b0*/  IMAD.SHL.U32 R3, R5, 0x8, RZ ;  /* 0x0000000805037824 */ /* 0x000fe400078e00ff */
[----:B------:R-:W-:-:S03]  /*c1c0*/  IMAD.SHL.U32 R0, R0, 0x10, RZ ;  /* 0x0000001000007824 */ /* 0x000fc600078e00ff */
[----:B------:R-:W-:Y:S02]  /*c1d0*/  LOP3.LUT R3, R4, 0x200, R3, 0xf8, !PT ;  /* 0x0000020004037812 */ /* 0x000fe400078ef803 */
[----:B------:R-:W-:-:S03]  /*c1e0*/  SHF.R.U32.HI R4, RZ, 0x3, R5 ;  /* 0x00000003ff047819 */ /* 0x000fc60000011605 */
[----:B------:R-:W-:Y:S01]  /*c1f0*/  ULOP3.LUT UR37, UR5, 0x2, URZ, 0xfc, !UPT ;  /* 0x0000000205257892 */ /* 0x000fe2000f8efc3f */
[----:B------:R-:W0:Y:S01]  /*c200*/  S2UR UR5, SR_CTAID.X ;  /* 0x00000000000579c3 */ /* 0x000e220000002500 */
[----:B------:R-:W-:Y:S02]  /*c210*/  LOP3.LUT R4, R4, 0x70, R0, 0xf8, !PT ;  /* 0x0000007004047812 */ /* 0x000fe400078ef800 */
[----:B------:R-:W-:Y:S02]  /*c220*/  LEA R0, R3, UR36, 0x1 ;  /* 0x0000002403007c11 */ /* 0x000fe4000f8e08ff */
[----:B------:R-:W-:-:S03]  /*c230*/  LOP3.LUT R4, R2, 0x40, RZ, 0xfc, !PT ;  /* 0x0000004002047812 */ /* 0x000fc600078efcff */
[----:B------:R1:W-:Y:S02]  /*c240*/  STL [R1+0x10], R0 ;  /* 0x0000100001007387 */ /* 0x0003e40000100800 */
[----:B-1----:R-:W-:Y:S02]  /*c250*/  IMAD.MOV.U32 R0, RZ, RZ, 0x1 ;  /* 0x00000001ff007424 */ /* 0x002fe400078e00ff */
[----:B0-----:R-:W-:-:S05]  /*c260*/  IMAD.U32 R3, RZ, RZ, UR5 ;  /* 0x00000005ff037e24 */ /* 0x001fca000f8e00ff */
[----:B------:R0:W-:Y:S04]  /*c270*/  STL [R1+0x24], R3 ;  /* 0x0000240301007387 */ /* 0x0001e80000100800 */
[----:B------:R-:W-:Y:S04]  /*c280*/  STL [R1+0x2c], RZ ;  /* 0x00002cff01007387 */ /* 0x000fe80000100800 */
[----:B------:R1:W-:Y:S01]  /*c290*/  STL [R1], R0 ;  /* 0x0000000001007387 */ /* 0x0003e20000100800 */
[C---:B0-----:R-:W-:Y:S02]  /*c2a0*/  LOP3.LUT R3, R2.reuse, 0x80, RZ, 0xfc, !PT ;  /* 0x0000008002037812 */ /* 0x041fe400078efcff */
[----:B-1----:R-:W-:-:S07]  /*c2b0*/  LOP3.LUT R0, R2, 0xc0, RZ, 0xfc, !PT ;  /* 0x000000c002007812 */ /* 0x002fce00078efcff */
.L_x_323:
[----:B------:R-:W2:Y:S01]  /*c2c0*/  LDL R2, [R1+0x24] ;  /* 0x0000240001027983 */ /* 0x000ea20000100800 */
[----:B0-----:R-:W0:Y:S01]  /*c2d0*/  LDC R0, c[0x0][0xc38] ;  /* 0x00030e00ff007b82 */ /* 0x001e220000000800 */
[----:B------:R-:W-:Y:S05]  /*c2e0*/  YIELD ;  /* 0x0000000000007946 */ /* 0x000fea0003800000 */
[----:B------:R-:W-:Y:S02]  /*c2f0*/  ULDC.64 UR4, c[0x0][0x418] ;  /* 0x0001060000047ab9 */ /* 0x000fe40000000a00 */
[----:B------:R-:W1:Y:S01]  /*c300*/  LDC R16, c[0x0][0xc44] ;  /* 0x00031100ff107b82 */ /* 0x000e620000000800 */
[----:B------:R-:W-:-:S03]  /*c310*/  UISETP.NE.U32.AND UP0, UPT, UR4, URZ, UPT ;  /* 0x0000003f0400728c */ /* 0x000fc6000bf05070 */
[----:B------:R-:W-:Y:S01]  /*c320*/  ULDC UR4, c[0x0][0x424] ;  /* 0x0001090000047ab9 */ /* 0x000fe20000000800 */
[----:B------:R-:W-:-:S04]  /*c330*/  UISETP.NE.AND.EX UP0, UPT, UR5, URZ, UPT, UP0 ;  /* 0x0000003f0500728c */ /* 0x000fc8000bf05300 */
[----:B------:R-:W-:Y:S01]  /*c340*/  USEL UR4, UR4, 0x1, UP0 ;  /* 0x0000000104047887 */ /* 0x000fe20008000000 */
[----:B0-----:R-:W-:Y:S02]  /*c350*/  ISETP.NE.AND P0, PT, R0, 0x1, PT ;  /* 0x000000010000780c */ /* 0x001fe40003f05270 */
[----:B-1----:R-:W-:-:S11]  /*c360*/  ISETP.NE.AND P1, PT, R16, 0x1, PT ;  /* 0x000000011000780c */ /* 0x002fd60003f25270 */
[----:B------:R-:W2:Y:S08]  /*c370*/  @P0 LDC R0, c[0x0][0xc3c] ;  /* 0x00030f00ff000b82 */ /* 0x000eb00000000800 */
[----:B------:R-:W0:Y:S01]  /*c380*/  @P0 LDC R3, c[0x0][0xc40] ;  /* 0x00031000ff030b82 */ /* 0x000e220000000800 */
[----:B--2---:R-:W-:-:S04]  /*c390*/  @P0 IMAD.HI.U32 R0, R2, R0, RZ ;  /* 0x0000000002000227 */ /* 0x004fc800078e00ff */
[----:B------:R-:W-:Y:S01]  /*c3a0*/  IMAD.MOV.U32 R4, RZ, RZ, R2 ;  /* 0x000000ffff047224 */ /* 0x000fe200078e0002 */
[----:B0-----:R-:W-:Y:S02]  /*c3b0*/  @P0 SHF.R.U32.HI R4, RZ, R3, R0 ;  /* 0x00000003ff040219 */ /* 0x001fe40000011600 */
[----:B------:R-:W0:Y:S03]  /*c3c0*/  @P1 LDC.64 R2, c[0x0][0xc48] ;  /* 0x00031200ff021b82 */ /* 0x000e260000000a00 */
[----:B------:R-:W-:Y:S01]  /*c3d0*/  IMAD.MOV.U32 R5, RZ, RZ, R4 ;  /* 0x000000ffff057224 */ /* 0x000fe200078e0004 */
[----:B------:R-:W-:Y:S04]  /*c3e0*/  STL [R1+0x1c], R4 ;  /* 0x00001c0401007387 */ /* 0x000fe80000100800 */
[----:B------:R-:W1:Y:S01]  /*c3f0*/  LDC R0, c[0x0][0x2f0] ;  /* 0x0000bc00ff007b82 */ /* 0x000e620000000800 */
[----:B0-----:R-:W-:-:S05]  /*c400*/  @P1 IMAD.HI.U32 R2, R4, R2, RZ ;  /* 0x0000000204021227 */ /* 0x001fca00078e00ff */
[----:B------:R-:W-:Y:S01]  /*c410*/  @P1 SHF.R.U32.HI R5, RZ, R3, R2 ;  /* 0x00000003ff051219 */ /* 0x000fe20000011602 */
[----:B-1----:R-:W-:Y:S01]  /*c420*/  IMAD R0, R0, UR4, RZ ;  /* 0x0000000400007c24 */ /* 0x002fe2000f8e02ff */
[----:B------:R-:W-:-:S03]  /*c430*/  UIADD3 UR4, UR36, 0x24400, URZ ;  /* 0x0002440024047890 */ /* 0x000fc6000fffe03f */
[----:B------:R-:W-:Y:S01]  /*c440*/  STL [R1+0x14], R5 ;  /* 0x0000140501007387 */ /* 0x000fe20000100800 */
[----:B------:R-:W-:Y:S01]  /*c450*/  IMAD.MOV R3, RZ, RZ, -R5 ;  /* 0x000000ffff037224 */ /* 0x000fe200078e0a05 */
[----:B------:R-:W-:Y:S02]  /*c460*/  ULOP3.LUT UP0, URZ, UR4, 0x3ff, URZ, 0xc0, !UPT ;  /* 0x000003ff043f7892 */ /* 0x000fe4000f80c03f */
[----:B------:R0:W-:Y:S01]  /*c470*/  STL [R1+0x28], R0 ;  /* 0x0000280001007387 */ /* 0x0001e20000100800 */
[----:B------:R-:W-:-:S03]  /*c480*/  IMAD R16, R16, R3, R4 ;  /* 0x0000000310107224 */ /* 0x000fc600078e0204 */
[----:B------:R-:W-:Y:S01]  /*c490*/  PLOP3.LUT P0, PT, PT, PT, UP0, 0x80, 0x0 ;  /* 0x000000000000781c */ /* 0x000fe20003f0f008 */
[----:B0-----:R-:W-:-:S04]  /*c4a0*/  VIADD R0, R0, 0x4f ;  /* 0x0000004f00007836 */ /* 0x001fc80000000000 */
[----:B------:R-:W-:-:S05]  /*c4b0*/  IMAD.HI R0, R0, 0x66666667, RZ ;  /* 0x6666666700007827 */ /* 0x000fca00078e02ff */
[----:B------:R-:W-:-:S04]  /*c4c0*/  SHF.R.U32.HI R2, RZ, 0x1f, R0 ;  /* 0x0000001fff027819 */ /* 0x000fc80000011600 */
[----:B------:R-:W-:-:S05]  /*c4d0*/  LEA.HI.SX32 R0, R0, R2, 0x1b ;  /* 0x0000000200007211 */ /* 0x000fca00078fdaff */
[----:B------:R0:W-:Y:S01]  /*c4e0*/  STL [R1+0x20], R0 ;  /* 0x0000200001007387 */ /* 0x0001e20000100800 */
[----:B------:R-:W-:Y:S05]  /*c4f0*/  @!P0 BRA `(.L_x_229) ;  /* 0x0000000000408947 */ /* 0x000fea0003800000 */
[----:B------:R-:W-:Y:S01]  /*c500*/  MOV R2, 0x0 ;  /* 0x0000000000027802 */ /* 0x000fe20000000f00 */
[----:B------:R-:W-:Y:S01]  /*c510*/  ULDC.64 UR6, c[0x4][0xa8] ;  /* 0x01002a0000067ab9 */ /* 0x000fe20000000a00 */
[----:B------:R-:W-:Y:S01]  /*c520*/  ULDC.64 UR8, c[0x4][0xb0] ;  /* 0x01002c0000087ab9 */ /* 0x000fe20000000a00 */
[----:B------:R-:W-:Y:S01]  /*c530*/  ULDC.64 UR4, c[0x4][0x8] ;  /* 0x0100020000047ab9 */ /* 0x000fe20000000a00 */
[----:B------:R-:W-:Y:S02]  /*c540*/  IMAD.U32 R4, RZ, RZ, UR6 ;  /* 0x00000006ff047e24 */ /* 0x000fe4000f8e00ff */
[----:B------:R-:W1:Y:S01]  /*c550*/  LDC.64 R2, c[0x4][R2] ;  /* 0x0100000002027b82 */ /* 0x000e620000000a00 */
        /* <DEDUP_REMOVED lines=9> */
[----:B01----:R-:W-:Y:S05]  /*c5f0*/  CALL.ABS.NOINC R2 ;  /* 0x0000000002007343 */ /* 0x003fea0003c00000 */
.L_x_229:
        /* <DEDUP_REMOVED lines=8> */
[----:B------:R1:W2:Y:S01]  /*c680*/  LDC.64 R2, c[0x4][R17] ;  /* 0x0100000011027b82 */ /* 0x0002a20000000a00 */
        /* <DEDUP_REMOVED lines=8> */
[----:B-1----:R-:W-:-:S07]  /*c710*/  IMAD.MOV.U32 R13, RZ, RZ, RZ ;  /* 0x000000ffff0d7224 */ /* 0x002fce00078e00ff */
[----:B------:R-:W-:-:S07]  /*c720*/  LEPC R20, `(.L_x_231) ;  /* 0x000000001014794e */ /* 0x000fce0000000000 */
[----:B0-2---:R-:W-:Y:S05]  /*c730*/  CALL.ABS.NOINC R2 ;  /* 0x0000000002007343 */ /* 0x005fea0003c00000 */
.L_x_231:
        /* <DEDUP_REMOVED lines=15> */
.L_x_230:
[----:B------:R-:W2:Y:S01]  /*c830*/  LDL R2, [R1+0x20] ;  /* 0x0000200001027983 */ /* 0x000ea20000100800 */
[----:B------:R-:W-:-:S03]  /*c840*/  ULDC.64 UR4, c[0x0][0x9f8] ;  /* 0x00027e0000047ab9 */ /* 0x000fc60000000a00 */
[----:B0-----:R-:W3:Y:S01]  /*c850*/  LDL R0, [R1+0x14] ;  /* 0x0000140001007983 */ /* 0x001ee20000100800 */
[----:B------:R-:W-:Y:S01]  /*c860*/  ISETP.NE.U32.AND P0, PT, RZ, UR4, PT ;  /* 0x00000004ff007c0c */ /* 0x000fe2000bf05070 */
[----:B------:R-:W-:-:S03]  /*c870*/  ULDC.64 UR6, c[0x0][0x208] ;  /* 0x0000820000067ab9 */ /* 0x000fc60000000a00 */
[----:B------:R-:W-:Y:S01]  /*c880*/  ISETP.NE.AND.EX P0, PT, RZ, UR5, PT, P0 ;  /* 0x00000005ff007c0c */ /* 0x000fe2000bf05300 */
[----:B--2---:R-:W-:-:S12]  /*c890*/  IMAD.MOV.U32 R17, RZ, RZ, R2 ;  /* 0x000000ffff117224 */ /* 0x004fd800078e0002 */
[----:B------:R-:W3:Y:S02]  /*c8a0*/  @P0 LDC.64 R2, c[0x0][0x9f8] ;  /* 0x00027e00ff020b82 */ /* 0x000ee40000000a00 */
[----:B---3--:R-:W-:-:S05]  /*c8b0*/  @P0 IMAD.WIDE R2, R0, 0x4, R2 ;  /* 0x0000000400020825 */ /* 0x008fca00078e0202 */
[----:B------:R0:W2:Y:S01]  /*c8c0*/  @P0 LDG.E R0, desc[UR6][R2.64] ;  /* 0x0000000602000981 */ /* 0x0000a2000c1e1900 */
[----:B------:R-:W-:Y:S01]  /*c8d0*/  VIADD R9, R17, 0xffffffff ;  /* 0xffffffff11097836 */ /* 0x000fe20000000000 */
[----:B------:R-:W-:Y:S01]  /*c8e0*/  UMOV UR4, 0xffffffff ;  /* 0xffffffff00047882 */ /* 0x000fe20000000000 */
[----:B------:R-:W-:-:S03]  /*c8f0*/  LOP3.LUT R18, R18, 0xfffffffb, RZ, 0xc0, !PT ;  /* 0xfffffffb12127812 */ /* 0x000fc600078ec0ff */
[----:B------:R1:W-:Y:S01]  /*c900*/  STL [R1+0x18], R9 ;  /* 0x0000180901007387 */ /* 0x0003e20000100800 */
[----:B0-----:R-:W0:Y:S02]  /*c910*/  LDC.64 R2, c[0x0][0x418] ;  /* 0x00010600ff027b82 */ /* 0x001e240000000a00 */
[----:B0-----:R-:W-:-:S04]  /*c920*/  ISETP.NE.U32.AND P0, PT, R2, RZ, PT ;  /* 0x000000ff0200720c */ /* 0x001fc80003f05070 */
[----:B------:R-:W-:-:S13]  /*c930*/  ISETP.NE.AND.EX P1, PT, R3, RZ, PT, P0 ;  /* 0x000000ff0300720c */ /* 0x000fda0003f25300 */
[----:B------:R-:W-:Y:S02]  /*c940*/  @P1 LOP3.LUT R18, R18, 0x4, RZ, 0xfc, !PT ;  /* 0x0000000412121812 */ /* 0x000fe400078efcff */
[----:B--2---:R-:W-:Y:S01]  /*c950*/  SHF.R.S32.HI R8, RZ, 0x1f, R0 ;  /* 0x0000001fff087819 */ /* 0x004fe20000011400 */
[----:B------:R1:W-:Y:S01]  /*c960*/  STL [R1+0x8], R0 ;  /* 0x0000080001007387 */ /* 0x0003e20000100800 */
[----:B------:R-:W-:-:S03]  /*c970*/  SEL R17, R0, RZ, !P1 ;  /* 0x000000ff00117207 */ /* 0x000fc60004800000 */
[----:B------:R1:W-:Y:S01]  /*c980*/  STL [R1+0xc], R8 ;  /* 0x00000c0801007387 */ /* 0x0003e20000100800 */
[----:B------:R-:W-:Y:S05]  /*c990*/  BRA.DIV UR4, `(.L_x_232) ;  /* 0x0000004e04707947 */ /* 0x000fea000b800000 */
[----:B------:R-:W0:Y:S02]  /*c9a0*/  S2R R4, SR_TID.X ;  /* 0x0000000000047919 */ /* 0x000e240000002100 */
[----:B0-----:R-:W-:-:S04]  /*c9b0*/  SHF.R.U32.HI R4, RZ, 0x5, R4 ;  /* 0x00000005ff047819 */ /* 0x001fc80000011604 */
[----:B------:R-:W-:-:S05]  /*c9c0*/  LOP3.LUT R4, R4, 0x3, RZ, 0xc0, !PT ;  /* 0x0000000304047812 */ /* 0x000fca00078ec0ff */
[----:B------:R0:W2:Y:S02]  /*c9d0*/  SHFL.IDX PT, R14, R4, RZ, 0x1f ;  /* 0x00001fff040e7589 */ /* 0x0000a400000e0000 */
.L_x_339:
[----:B--2---:R-:W-:Y:S02]  /*c9e0*/  ISETP.NE.AND P0, PT, R14, RZ, PT ;  /* 0x000000ff0e00720c */ /* 0x004fe40003f05270 */
[----:B------:R-:W-:Y:S02]  /*c9f0*/  PLOP3.LUT P2, PT, PT, PT, PT, 0x8, 0x0 ;  /* 0x000000000000781c */ /* 0x000fe40003f4e170 */
[----:B------:R-:W-:-:S11]  /*ca00*/  LOP3.LUT R18, R18, 0xfffffff7, RZ, 0xc0, !PT ;  /* 0xfffffff712127812 */ /* 0x000fd600078ec0ff */
[----:B------:R-:W-:Y:S01]  /*ca10*/  @P2 LOP3.LUT R18, R18, 0x8, RZ, 0xfc, !PT ;  /* 0x0000000812122812 */ /* 0x000fe200078efcff */
[----:B------:R-:W-:Y:S06]  /*ca20*/  @P0 BRA `(.L_x_233) ;  /* 0x0000000400600947 */ /* 0x000fec0003800000 */
[----:B------:R-:W-:-:S03]  /*ca30*/  UMOV UR4, 0xffffffff ;  /* 0xffffffff00047882 */ /* 0x000fc60000000000 */
[----:B------:R-:W-:Y:S05]  /*ca40*/  BRA.DIV UR4, `(.L_x_234) ;  /* 0x0000004e04787947 */ /* 0x000fea000b800000 */
[----:B------:R-:W-:-:S13]  /*ca50*/  ELECT P6, URZ, PT ;  /* 0x00000000003f782f */ /* 0x000fda00038c0000 */
.L_x_342:
[----:B------:R-:W-:Y:S05]  /*ca60*/  @!P6 BRA `(.L_x_233) ;  /* 0x000000040050e947 */ /* 0x000fea0003800000 */
[----:B------:R2:W-:Y:S01]  /*ca70*/  STL [R1+0x4], R9 ;  /* 0x0000040901007387 */ /* 0x0005e20000100800 */
[----:B------:R-:W-:Y:S05]  /*ca80*/  @!P1 BRA `(.L_x_235) ;  /* 0x00000000004c9947 */ /* 0x000fea0003800000 */
[----:B------:R-:W3:Y:S01]  /*ca90*/  LDC R7, c[0x0][0x43c] ;  /* 0x00010f00ff077b82 */ /* 0x000ee20000000800 */
[----:B------:R-:W-:Y:S01]  /*caa0*/  ULDC.64 UR4, c[0x0][0x428] ;  /* 0x00010a0000047ab9 */ /* 0x000fe20000000a00 */
[----:B------:R-:W-:Y:S01]  /*cab0*/  ULDC.64 UR6, c[0x0][0x208] ;  /* 0x0000820000067ab9 */ /* 0x000fe20000000a00 */
[----:B---3--:R-:W-:-:S13]  /*cac0*/  ISETP.NE.AND P0, PT, R7, 0x1, PT ;  /* 0x000000010700780c */ /* 0x008fda0003f05270 */
[----:B0-----:R-:W0:Y:S02]  /*cad0*/  @P0 LDC.64 R4, c[0x0][0x440] ;  /* 0x00011000ff040b82 */ /* 0x001e240000000a00 */
[----:B0-----:R-:W-:-:S04]  /*cae0*/  @P0 IMAD.HI.U32 R6, R9, R4, RZ ;  /* 0x0000000409060227 */ /* 0x001fc800078e00ff */
[----:B------:R-:W-:Y:S01]  /*caf0*/  IMAD.MOV.U32 R4, RZ, RZ, R9 ;  /* 0x000000ffff047224 */ /* 0x000fe200078e0009 */
[----:B------:R-:W-:-:S05]  /*cb00*/  @P0 SHF.R.U32.HI R4, RZ, R5, R6 ;  /* 0x00000005ff040219 */ /* 0x000fca0000011606 */
[----:B------:R-:W-:-:S04]  /*cb10*/  IMAD.MOV R5, RZ, RZ, -R4 ;  /* 0x000000ffff057224 */ /* 0x000fc800078e0a04 */
[----:B------:R-:W-:Y:S01]  /*cb20*/  IMAD R6, R7, R5, R9 ;  /* 0x0000000507067224 */ /* 0x000fe200078e0209 */
[----:B------:R-:W-:-:S04]  /*cb30*/  SHF.R.S32.HI R5, RZ, 0x1f, R4 ;  /* 0x0000001fff057819 */ /* 0x000fc80000011404 */
[----:B------:R0:W-:Y:S01]  /*cb40*/  STL [R1+0x4], R6 ;  /* 0x0000040601007387 */ /* 0x0001e20000100800 */
[----:B------:R-:W-:-:S03]  /*cb50*/  IMAD.WIDE.U32 R4, R0, UR4, R4 ;  /* 0x0000000400047c25 */ /* 0x000fc6000f8e0004 */
[----:B------:R-:W-:Y:S01]  /*cb60*/  LEA R2, P0, R4, R2, 0x2 ;  /* 0x0000000204027211 */ /* 0x000fe200078010ff */
[----:B0-----:R-:W-:-:S04]  /*cb70*/  IMAD R6, R8, UR4, RZ ;  /* 0x0000000408067c24 */ /* 0x001fc8000f8e02ff */
[----:B-1----:R-:W-:-:S04]  /*cb80*/  IMAD R0, R0, UR5, R6 ;  /* 0x0000000500007c24 */ /* 0x002fc8000f8e0206 */
[----:B------:R-:W-:-:S05]  /*cb90*/  IMAD.IADD R0, R5, 0x1, R0 ;  /* 0x0000000105007824 */ /* 0x000fca00078e0200 */
[----:B------:R-:W-:-:S05]  /*cba0*/  LEA.HI.X R3, R4, R3, R0, 0x2, P0 ;  /* 0x0000000304037211 */ /* 0x000fca00000f1400 */
[----:B------:R3:W5:Y:S02]  /*cbb0*/  LDG.E R0, desc[UR6][R2.64] ;  /* 0x0000000602007981 */ /* 0x000764000c1e1900 */
.L_x_235:
[----:B---3--:R-:W3:Y:S01]  /*cbc0*/  LDL R3, [R1] ;  /* 0x0000000001037983 */ /* 0x008ee20000100800 */
[----:B------:R-:W-:Y:S02]  /*cbd0*/  LEA R2, R19, UR36, 0x3 ;  /* 0x0000002413027c11 */ /* 0x000fe4000f8e18ff */
[----:B---3--:R-:W-:-:S04]  /*cbe0*/  SHF.L.U32 R3, R3, 0x1f, RZ ;  /* 0x0000001f03037819 */ /* 0x008fc800000006ff */
[----:B------:R-:W3:Y:S02]  /*cbf0*/  SYNCS.PHASECHK.TRANS64.TRYWAIT P0, [R2+URZ+0x38840], R3 ;  /* 0x03884003020075a7 */ /* 0x000ee4000800017f */
[----:B---3--:R-:W-:Y:S05]  /*cc00*/  @!P0 BRA `(.L_x_236) ;  /* 0x0000004c00288947 */ /* 0x008fea0003800000 */
.L_x_343:
[----:B0-----:R-:W0:Y:S01]  /*cc10*/  S2R R4, SR_TID.X ;  /* 0x0000000000047919 */ /* 0x001e220000002100 */
[----:B------:R-:W-:-:S04]  /*cc20*/  UPRMT UR4, UR37, 0x9910, URZ ;  /* 0x0000991025047896 */ /* 0x000fc8000800003f */
[----:B------:R-:W-:Y:S01]  /*cc30*/  UISETP.NE.AND UP0, UPT, UR4, 0x2, UPT ;  /* 0x000000020400788c */ /* 0x000fe2000bf05270 */
[----:B0-----:R-:W-:-:S04]  /*cc40*/  LOP3.LUT R4, R4, 0x7f, RZ, 0xc0, !PT ;  /* 0x0000007f04047812 */ /* 0x001fc800078ec0ff */
[----:B------:R-:W-:-:S13]  /*cc50*/  ISETP.NE.AND P0, PT, R4, RZ, PT ;  /* 0x000000ff0400720c */ /* 0x000fda0003f05270 */
[----:B---3--:R-:W-:-:S04]  /*cc60*/  @!P0 IMAD.MOV.U32 R3, RZ, RZ, 0xa000 ;  /* 0x0000a000ff038424 */ /* 0x008fc800078e00ff */
[----:B------:R0:W-:Y:S01]  /*cc70*/  @!P0 SYNCS.ARRIVE.TRANS64 RZ, [R2+URZ+0x38830], R3 ;  /* 0x0388300302ff89a7 */ /* 0x0001e2000800003f */
[----:B------:R-:W-:-:S13]  /*cc80*/  PLOP3.LUT P0, PT, PT, PT, UP0, 0x80, 0x0 ;  /* 0x000000000000781c */ /* 0x000fda0003f0f008 */
[----:B0-----:R-:W-:Y:S05]  /*cc90*/  @P0 BRA `(.L_x_237) ;  /* 0x0000000000040947 */ /* 0x001fea0003800000 */
[----:B------:R-:W-:Y:S01]  /*cca0*/  BPT.TRAP 0x1 ;  /* 0x000000040000795c */ /* 0x000fe20000300000 */
.L_x_237:
[----:B------:R-:W-:-:S13]  /*ccb0*/  LOP3.LUT P0, RZ, R18, 0x2, RZ, 0xc0, !PT ;  /* 0x0000000212ff7812 */ /* 0x000fda000780c0ff */
[----:B------:R-:W-:Y:S05]  /*ccc0*/  @P0 BRA `(.L_x_238) ;  /* 0x0000000000040947 */ /* 0x000fea0003800000 */
[----:B------:R-:W-:Y:S01]  /*ccd0*/  BPT.TRAP 0x1 ;  /* 0x000000040000795c */ /* 0x000fe20000300000 */
.L_x_238:
[----:B------:R-:W3:Y:S01]  /*cce0*/  LDL R4, [R1+0x4] ;  /* 0x0000040001047983 */ /* 0x000ee20000100800 */
[----:B------:R-:W-:Y:S01]  /*ccf0*/  R2UR UR9, R2 ;  /* 0x00000000020972ca */ /* 0x000fe200000e0000 */
[----:B------:R-:W-:Y:S01]  /*cd00*/  UIADD3 UR4, UP0, UR38, 0x370, URZ ;  /* 0x0000037026047890 */ /* 0x000fe2000ff1e03f */
[----:B------:R-:W-:Y:S01]  /*cd10*/  R2UR UR12, R16 ;  /* 0x00000000100c72ca */ /* 0x000fe200000e0000 */
[----:B------:R-:W0:Y:S01]  /*cd20*/  S2R R5, SR_CgaCtaId ;  /* 0x0000000000057919 */ /* 0x000e220000008800 */
[----:B-----5:R-:W-:Y:S01]  /*cd30*/  R2UR UR13, R0 ;  /* 0x00000000000d72ca */ /* 0x020fe200000e0000 */
[----:B------:R-:W-:Y:S01]  /*cd40*/  UMOV UR10, URZ ;  /* 0x0000003f000a7c82 */ /* 0x000fe20008000000 */
[----:B------:R-:W-:Y:S01]  /*cd50*/  UMOV UR19, 0x30000 ;  /* 0x0003000000137882 */ /* 0x000fe20000000000 */
[----:B------:R-:W4:Y:S01]  /*cd60*/  S2R R3, SR_CgaCtaId ;  /* 0x0000000000037919 */ /* 0x000f220000008800 */
[----:B------:R-:W-:Y:S01]  /*cd70*/  UMOV UR6, 0x0 ;  /* 0x0000000000067882 */ /* 0x000fe20000000000 */
[----:B------:R-:W-:Y:S01]  /*cd80*/  UMOV UR7, 0x14f00000 ;  /* 0x14f0000000077882 */ /* 0x000fe20000000000 */
[----:B------:R-:W-:Y:S01]  /*cd90*/  UMOV UR16, 0x40 ;  /* 0x0000004000107882 */ /* 0x000fe20000000000 */
[----:B------:R-:W-:Y:S01]  /*cda0*/  PLOP3.LUT P0, PT, PT, PT, PT, 0x80, 0x0 ;  /* 0x000000000000781c */ /* 0x000fe20003f0f070 */
[----:B------:R-:W-:Y:S01]  /*cdb0*/  IMAD.MOV.U32 R17, RZ, RZ, R0 ;  /* 0x000000ffff117224 */ /* 0x000fe200078e0000 */
[----:B------:R-:W-:Y:S01]  /*cdc0*/  UIADD3 UR9, UR9, 0x38830, URZ ;  /* 0x0003883009097890 */ /* 0x000fe2000fffe03f */
[----:B------:R-:W-:-:S10]  /*cdd0*/  LOP3.LUT R18, R18, 0xfffffff7, RZ, 0xc0, !PT ;  /* 0xfffffff712127812 */ /* 0x000fd400078ec0ff */
[----:B------:R-:W-:Y:S02]  /*cde0*/  @P0 LOP3.LUT R18, R18, 0x8, RZ, 0xfc, !PT ;  /* 0x0000000812120812 */ /* 0x000fe400078efcff */
[----:B0-----:R-:W-:Y:S02]  /*cdf0*/  LOP3.LUT R5, R5, 0x1, RZ, 0xc0, !PT ;  /* 0x0000000105057812 */ /* 0x001fe400078ec0ff */
[----:B----4-:R-:W-:-:S03]  /*ce00*/  LOP3.LUT R3, R3, 0x1, RZ, 0xc0, !PT ;  /* 0x0000000103037812 */ /* 0x010fc600078ec0ff */
[----:B------:R-:W-:-:S04]  /*ce10*/  IMAD R5, R5, 0xa00, RZ ;  /* 0x00000a0005057824 */ /* 0x000fc800078e02ff */
[----:B------:R-:W-:Y:S02]  /*ce20*/  IMAD R2, R19, 0x5000, R5 ;  /* 0x0000500013027824 */ /* 0x000fe400078e0205 */
[----:B------:R-:W-:-:S03]  /*ce30*/  IMAD R3, R3, 0x28, RZ ;  /* 0x0000002803037824 */ /* 0x000fc600078e02ff */
[----:B------:R-:W-:Y:S02]  /*ce40*/  R2UR UR5, R2 ;  /* 0x00000000020572ca */ /* 0x000fe400000e0000 */
[----:B------:R-:W-:-:S11]  /*ce50*/  R2UR UR8, R3 ;  /* 0x00000000030872ca */ /* 0x000fd600000e0000 */
[----:B------:R-:W-:Y:S02]  /*ce60*/  ULEA UR14, UR5, UR36, 0x1 ;  /* 0x00000024050e7291 */ /* 0x000fe4000f8e083f */
[----:B------:R-:W-:Y:S02]  /*ce70*/  UIADD3.X UR5, URZ, UR39, URZ, UP0, !UPT ;  /* 0x000000273f057290 */ /* 0x000fe400087fe43f */
[----:B------:R-:W-:Y:S02]  /*ce80*/  UIADD3 UR15, UR14, 0x26c00, URZ ;  /* 0x00026c000e0f7890 */ /* 0x000fe4000fffe03f */
[----:B------:R-:W-:Y:S02]  /*ce90*/  UIADD3 UR17, UR14, 0x29400, URZ ;  /* 0x000294000e117890 */ /* 0x000fe4000fffe03f */
[----:B------:R-:W-:Y:S01]  /*cea0*/  UIADD3 UR18, UR14, 0x2bc00, URZ ;  /* 0x0002bc000e127890 */ /* 0x000fe2000fffe03f */
[----:B---3--:R-:W-:-:S13]  /*ceb0*/  R2UR UR11, R4 ;  /* 0x00000000040b72ca */ /* 0x008fda00000e0000 */
[----:B------:R-:W-:Y:S02]  /*cec0*/  UIMAD UR11, UR11, 0x50, UR8 ;  /* 0x000000500b0b78a4 */ /* 0x000fe4000f8e0208 */
[----:B------:R-:W-:-:S03]  /*ced0*/  UIADD3 UR8, UR14, 0x24400, URZ ;  /* 0x000244000e087890 */ /* 0x000fc6000fffe03f */
[----:B------:R-:W-:-:S06]  /*cee0*/  UMOV UR14, 0x80 ;  /* 0x00000080000e7882 */ /* 0x000fcc0000000000 */
[----:B------:R0:W-:Y:S02]  /*cef0*/  UTMALDG.4D.MULTICAST [UR8], [UR4], UR19, desc[UR6] ;  /* 0x00000608040073b4 */ /* 0x0001e40008019813 */
[----:B0-----:R-:W-:Y:S01]  /*cf00*/  UMOV UR8, UR15 ;  /* 0x0000000f00087c82 */ /* 0x001fe20008000000 */
[----:B------:R-:W-:Y:S02]  /*cf10*/  UMOV UR10, UR16 ;  /* 0x00000010000a7c82 */ /* 0x000fe40008000000 */
[----:B------:R0:W-:Y:S02]  /*cf20*/  UTMALDG.4D.MULTICAST [UR8], [UR4], UR19, desc[UR6] ;  /* 0x00000608040073b4 */ /* 0x0001e40008019813 */
[----:B0-----:R-:W-:Y:S01]  /*cf30*/  UMOV UR8, UR17 ;  /* 0x0000001100087c82 */ /* 0x001fe20008000000 */
[----:B------:R-:W-:Y:S01]  /*cf40*/  UMOV UR10, UR14 ;  /* 0x0000000e000a7c82 */ /* 0x000fe20008000000 */
[----:B------:R-:W-:Y:S01]  /*cf50*/  UMOV UR14, 0xc0 ;  /* 0x000000c0000e7882 */ /* 0x000fe20000000000 */
[----:B------:R0:W-:Y:S02]  /*cf60*/  UTMALDG.4D.MULTICAST [UR8], [UR4], UR19, desc[UR6] ;  /* 0x00000608040073b4 */ /* 0x0001e40008019813 */
[----:B0-----:R-:W-:Y:S01]  /*cf70*/  UMOV UR8, UR18 ;  /* 0x0000001200087c82 */ /* 0x001fe20008000000 */
[----:B------:R-:W-:-:S02]  /*cf80*/  UMOV UR10, UR14 ;  /* 0x0000000e000a7c82 */ /* 0x000fc40008000000 */
[----:B------:R3:W-:Y:S02]  /*cf90*/  UTMALDG.4D.MULTICAST [UR8], [UR4], UR19, desc[UR6] ;  /* 0x00000608040073b4 */ /* 0x0007e40008019813 */
[----:B---3--:R-:W-:Y:S01]  /*cfa0*/  NOP ;  /* 0x0000000000007918 */ /* 0x008fe20000000000 */
.L_x_233:
        /* <DEDUP_REMOVED lines=10> */
[----:B0-----:R-:W-:Y:S02]  /*d050*/  IMAD.U32 R4, RZ, RZ, UR6 ;  /* 0x00000006ff047e24 */ /* 0x001fe4000f8e00ff */
[----:B------:R-:W0:Y:S01]  /*d060*/  LDC.64 R2, c[0x4][R2] ;  /* 0x0100000002027b82 */ /* 0x000e220000000a00 */
[----:B------:R-:W-:Y:S02]  /*d070*/  IMAD.U32 R5, RZ, RZ, UR7 ;  /* 0x00000007ff057e24 */ /* 0x000fe4000f8e00ff */
[----:B------:R-:W-:Y:S02]  /*d080*/  IMAD.U32 R6, RZ, RZ, UR8 ;  /* 0x00000008ff067e24 */ /* 0x000fe4000f8e00ff */
[----:B------:R-:W-:-:S02]  /*d090*/  IMAD.U32 R7, RZ, RZ, UR9 ;  /* 0x00000009ff077e24 */ /* 0x000fc4000f8e00ff */
[----:B------:R-:W-:Y:S02]  /*d0a0*/  IMAD.U32 R10, RZ, RZ, UR4 ;  /* 0x00000004ff0a7e24 */ /* 0x000fe4000f8e00ff */
[----:B------:R-:W-:Y:S02]  /*d0b0*/  IMAD.U32 R11, RZ, RZ, UR5 ;  /* 0x00000005ff0b7e24 */ /* 0x000fe4000f8e00ff */
[----:B-1----:R-:W-:Y:S02]  /*d0c0*/  IMAD.MOV.U32 R8, RZ, RZ, 0x70 ;  /* 0x00000070ff087424 */ /* 0x002fe400078e00ff */
[----:B------:R-:W-:Y:S02]  /*d0d0*/  IMAD.MOV.U32 R12, RZ, RZ, 0x1 ;  /* 0x00000001ff0c7424 */ /* 0x000fe400078e00ff */
[----:B------:R-:W-:-:S07]  /*d0e0*/  IMAD.MOV.U32 R13, RZ, RZ, RZ ;  /* 0x000000ffff0d7224 */ /* 0x000fce00078e00ff */
[----:B------:R-:W-:-:S07]  /*d0f0*/  LEPC R20, `(.L_x_239) ;  /* 0x000000001014794e */ /* 0x000fce0000000000 */
[----:B0-2---:R-:W-:Y:S05]  /*d100*/  CALL.ABS.NOINC R2 ;  /* 0x0000000002007343 */ /* 0x005fea0003c00000 */
.L_x_239:
[----:B0-----:R-:W3:Y:S01]  /*d110*/  LDL.LU R4, [R1+0x14] ;  /* 0x0000140001047983 */ /* 0x001ee20000300800 */
[----:B-1----:R-:W-:Y:S01]  /*d120*/  SHF.R.S32.HI R0, RZ, 0x1f, R16 ;  /* 0x0000001fff007819 */ /* 0x002fe20000011410 */
[----:B------:R-:W-:Y:S01]  /*d130*/  ULDC.64 UR4, c[0x0][0x2d8] ;  /* 0x0000b60000047ab9 */ /* 0x000fe20000000a00 */
[----:B------:R-:W0:Y:S01]  /*d140*/  LDC R8, c[0x0][0x448] ;  /* 0x00011200ff087b82 */ /* 0x000e220000000800 */
[----:B------:R-:W4:Y:S04]  /*d150*/  LDL.LU R7, [R1+0x1c] ;  /* 0x00001c0001077983 */ /* 0x000f280000300800 */
[----:B------:R-:W5:Y:S01]  /*d160*/  LDL R5, [R1+0x24] ;  /* 0x0000240001057983 */ /* 0x000f620000100800 */
[----:B------:R-:W-:Y:S02]  /*d170*/  IMAD R0, R0, UR4, RZ ;  /* 0x0000000400007c24 */ /* 0x000fe4000f8e02ff */
[C---:B------:R-:W-:Y:S01]  /*d180*/  IMAD.WIDE.U32 R2, R16.reuse, UR4, RZ ;  /* 0x0000000410027c25 */ /* 0x040fe2000f8e00ff */
[----:B------:R-:W1:Y:S03]  /*d190*/  S2R R10, SR_TID.X ;  /* 0x00000000000a7919 */ /* 0x000e660000002100 */
[----:B------:R-:W-:Y:S01]  /*d1a0*/  IMAD R0, R16, UR5, R0 ;  /* 0x0000000510007c24 */ /* 0x000fe2000f8e0200 */
[----:B------:R-:W-:-:S03]  /*d1b0*/  ULDC.64 UR4, c[0x0][0x2e0] ;  /* 0x0000b80000047ab9 */ /* 0x000fc60000000a00 */
[----:B------:R-:W-:Y:S01]  /*d1c0*/  IMAD.IADD R3, R3, 0x1, R0 ;  /* 0x0000000103037824 */ /* 0x000fe200078e0200 */
[----:B0-----:R-:W-:-:S13]  /*d1d0*/  ISETP.NE.AND P0, PT, R8, 0x1, PT ;  /* 0x000000010800780c */ /* 0x001fda0003f05270 */
[----:B------:R-:W0:Y:S01]  /*d1e0*/  @P0 LDC R6, c[0x0][0x44c] ;  /* 0x00011300ff060b82 */ /* 0x000e220000000800 */
[----:B-1----:R-:W-:-:S05]  /*d1f0*/  IMAD.SHL.U32 R10, R10, 0x8, RZ ;  /* 0x000000080a0a7824 */ /* 0x002fca00078e00ff */
[----:B------:R-:W-:-:S04]  /*d200*/  LOP3.LUT R10, R10, 0x38, RZ, 0xc0, !PT ;  /* 0x000000380a0a7812 */ /* 0x000fc800078ec0ff */
[C---:B------:R-:W-:Y:S02]  /*d210*/  LOP3.LUT R12, R10.reuse, 0x40, RZ, 0xfc, !PT ;  /* 0x000000400a0c7812 */ /* 0x040fe400078efcff */
[C---:B------:R-:W-:Y:S02]  /*d220*/  LOP3.LUT R11, R10.reuse, 0x80, RZ, 0xfc, !PT ;  /* 0x000000800a0b7812 */ /* 0x040fe400078efcff */
[----:B------:R-:W-:Y:S02]  /*d230*/  LOP3.LUT R10, R10, 0xc0, RZ, 0xfc, !PT ;  /* 0x000000c00a0a7812 */ /* 0x000fe400078efcff */
[----:B---3--:R-:W-:Y:S01]  /*d240*/  SHF.R.S32.HI R0, RZ, 0x1f, R4 ;  /* 0x0000001fff007819 */ /* 0x008fe20000011404 */
[----:B------:R-:W-:-:S04]  /*d250*/  IMAD.WIDE.U32 R2, R4, UR4, R2 ;  /* 0x0000000404027c25 */ /* 0x000fc8000f8e0002 */
[----:B------:R-:W-:Y:S01]  /*d260*/  IMAD R0, R0, UR4, RZ ;  /* 0x0000000400007c24 */ /* 0x000fe2000f8e02ff */
[----:B------:R-:W-:-:S03]  /*d270*/  ULDC UR4, c[0x0][0xc38] ;  /* 0x00030e0000047ab9 */ /* 0x000fc60000000800 */
[----:B------:R-:W-:Y:S02]  /*d280*/  IMAD R0, R4, UR5, R0 ;  /* 0x0000000504007c24 */ /* 0x000fe4000f8e0200 */
[----:B------:R-:W1:Y:S02]  /*d290*/  S2R R4, SR_TID.X ;  /* 0x0000000000047919 */ /* 0x000e640000002100 */
[----:B------:R-:W-:Y:S02]  /*d2a0*/  IMAD.IADD R3, R3, 0x1, R0 ;  /* 0x0000000103037824 */ /* 0x000fe400078e0200 */
[----:B----4-:R-:W-:Y:S02]  /*d2b0*/  IMAD.MOV R0, RZ, RZ, -R7 ;  /* 0x000000ffff007224 */ /* 0x010fe400078e0a07 */
[----:B------:R-:W3:Y:S02]  /*d2c0*/  @P0 LDC R7, c[0x0][0x450] ;  /* 0x00011400ff070b82 */ /* 0x000ee40000000800 */
[----:B-----5:R-:W-:Y:S01]  /*d2d0*/  IMAD R0, R0, UR4, R5 ;  /* 0x0000000400007c24 */ /* 0x020fe2000f8e0205 */
[----:B------:R-:W-:-:S03]  /*d2e0*/  ULDC.64 UR4, c[0x0][0x2d0] ;  /* 0x0000b40000047ab9 */ /* 0x000fc60000000a00 */
[----:B------:R-:W-:Y:S01]  /*d2f0*/  IMAD.SHL.U32 R5, R0, 0x80, RZ ;  /* 0x0000008000057824 */ /* 0x000fe200078e00ff */
[----:B-1----:R-:W-:-:S04]  /*d300*/  LOP3.LUT R4, R4, 0x7f, RZ, 0xc0, !PT ;  /* 0x0000007f04047812 */ /* 0x002fc800078ec0ff */
[----:B--2---:R-:W-:Y:S02]  /*d310*/  SHF.R.U32.HI R9, RZ, 0x3, R4 ;  /* 0x00000003ff097819 */ /* 0x004fe40000011604 */
[----:B------:R-:W1:Y:S02]  /*d320*/  S2R R4, SR_TID.X ;  /* 0x0000000000047919 */ /* 0x000e640000002100 */
[----:B-1----:R-:W-:-:S05]  /*d330*/  IMAD.SHL.U32 R4, R4, 0x10, RZ ;  /* 0x0000001004047824 */ /* 0x002fca00078e00ff */
[----:B------:R-:W-:Y:S02]  /*d340*/  LOP3.LUT R4, R9, 0x70, R4, 0xf8, !PT ;  /* 0x0000007009047812 */ /* 0x000fe400078ef804 */
[----:B------:R-:W1:Y:S02]  /*d350*/  S2R R9, SR_TID.X ;  /* 0x0000000000097919 */ /* 0x000e640000002100 */
[----:B------:R-:W-:-:S05]  /*d360*/  LOP3.LUT R0, R4, R5, RZ, 0xfc, !PT ;  /* 0x0000000504007212 */ /* 0x000fca00078efcff */
[----:B0-----:R-:W-:-:S04]  /*d370*/  @P0 IMAD.HI.U32 R6, R0, R6, RZ ;  /* 0x0000000600060227 */ /* 0x001fc800078e00ff */
[----:B------:R-:W-:Y:S01]  /*d380*/  IMAD.MOV.U32 R4, RZ, RZ, R0 ;  /* 0x000000ffff047224 */ /* 0x000fe200078e0000 */
[----:B---3--:R-:W-:-:S05]  /*d390*/  @P0 SHF.R.U32.HI R4, RZ, R7, R6 ;  /* 0x00000007ff040219 */ /* 0x008fca0000011606 */
[----:B------:R-:W-:Y:S02]  /*d3a0*/  IMAD.MOV R6, RZ, RZ, -R4 ;  /* 0x000000ffff067224 */ /* 0x000fe400078e0a04 */
[----:B------:R-:W-:-:S04]  /*d3b0*/  IMAD.WIDE.U32 R2, R4, UR4, R2 ;  /* 0x0000000404027c25 */ /* 0x000fc8000f8e0002 */
[----:B------:R-:W-:Y:S01]  /*d3c0*/  IMAD R0, R8, R6, R0 ;  /* 0x0000000608007224 */ /* 0x000fe200078e0200 */
[----:B------:R-:W-:-:S05]  /*d3d0*/  SHF.R.S32.HI R6, RZ, 0x1f, R4 ;  /* 0x0000001fff067819 */ /* 0x000fca0000011404 */
[----:B------:R-:W-:Y:S02]  /*d3e0*/  IMAD R6, R6, UR4, RZ ;  /* 0x0000000406067c24 */ /* 0x000fe4000f8e02ff */
[----:B-1----:R-:W-:Y:S02]  /*d3f0*/  IMAD.SHL.U32 R9, R9, 0x8, RZ ;  /* 0x0000000809097824 */ /* 0x002fe400078e00ff */
[----:B------:R-:W-:Y:S01]  /*d400*/  IMAD R6, R4, UR5, R6 ;  /* 0x0000000504067c24 */ /* 0x000fe2000f8e0206 */
[----:B------:R-:W-:Y:S01]  /*d410*/  SHF.R.S32.HI R4, RZ, 0x1f, R0 ;  /* 0x0000001fff047819 */ /* 0x000fe20000011400 */
[----:B------:R-:W-:Y:S01]  /*d420*/  ULDC.64 UR4, c[0x0][0x2c8] ;  /* 0x0000b20000047ab9 */ /* 0x000fe20000000a00 */
[----:B------:R-:W-:Y:S01]  /*d430*/  LOP3.LUT R9, R9, 0x38, RZ, 0xc0, !PT ;  /* 0x0000003809097812 */ /* 0x000fe200078ec0ff */
[----:B------:R-:W-:Y:S02]  /*d440*/  IMAD.IADD R3, R3, 0x1, R6 ;  /* 0x0000000103037824 */ /* 0x000fe400078e0206 */
[----:B------:R-:W-:-:S02]  /*d450*/  IMAD R4, R4, UR4, RZ ;  /* 0x0000000404047c24 */ /* 0x000fc4000f8e02ff */
[----:B------:R-:W-:-:S04]  /*d460*/  IMAD.WIDE.U32 R2, R0, UR4, R2 ;  /* 0x0000000400027c25 */ /* 0x000fc8000f8e0002 */
[----:B------:R-:W-:Y:S01]  /*d470*/  IMAD R4, R0, UR5, R4 ;  /* 0x0000000500047c24 */ /* 0x000fe2000f8e0204 */
[----:B------:R-:W-:-:S03]  /*d480*/  ULDC.64 UR4, c[0x0][0x280] ;  /* 0x0000a00000047ab9 */ /* 0x000fc60000000a00 */
[----:B------:R-:W-:Y:S01]  /*d490*/  IMAD.IADD R3, R3, 0x1, R4 ;  /* 0x0000000103037824 */ /* 0x000fe200078e0204 */
[C---:B------:R-:W-:Y:S01]  /*d4a0*/  LEA R4, P0, R2.reuse, UR4, 0x1 ;  /* 0x0000000402047c11 */ /* 0x040fe2000f8008ff */
[----:B------:R-:W-:Y:S02]  /*d4b0*/  ULDC UR4, c[0x0][0x2b8] ;  /* 0x0000ae0000047ab9 */ /* 0x000fe40000000800 */
[----:B------:R-:W-:Y:S02]  /*d4c0*/  ISETP.GE.AND P4, PT, R9, UR4, PT ;  /* 0x0000000409007c0c */ /* 0x000fe4000bf86270 */
[----:B------:R-:W-:Y:S01]  /*d4d0*/  LEA.HI.X R3, R2, UR5, R3, 0x1, P0 ;  /* 0x0000000502037c11 */ /* 0x000fe200080f0c03 */
[----:B------:R-:W-:Y:S01]  /*d4e0*/  UMOV UR5, 0xffffffff ;  /* 0xffffffff00057882 */ /* 0x000fe20000000000 */
[----:B------:R-:W-:Y:S02]  /*d4f0*/  ISETP.GE.AND P3, PT, R12, UR4, PT ;  /* 0x000000040c007c0c */ /* 0x000fe4000bf66270 */
[----:B------:R-:W-:-:S02]  /*d500*/  ISETP.GE.AND P0, PT, R11, UR4, PT ;  /* 0x000000040b007c0c */ /* 0x000fc4000bf06270 */
[----:B------:R-:W-:Y:S01]  /*d510*/  ISETP.GE.AND P1, PT, R10, UR4, PT ;  /* 0x000000040a007c0c */ /* 0x000fe2000bf26270 */
[----:B------:R-:W-:-:S12]  /*d520*/  BRA.DIV UR5, `(.L_x_240) ;  /* 0x0000004205f47947 */ /* 0x000fd8000b800000 */
[----:B------:R-:W2:Y:S01]  /*d530*/  LDL R10, [R1+0x10] ;  /* 0x00001000010a7983 */ /* 0x000ea20000100800 */
[----:B------:R-:W-:Y:S01]  /*d540*/  ULDC UR4, c[0x0][0x288] ;  /* 0x0000a20000047ab9 */ /* 0x000fe20000000800 */
[----:B------:R-:W0:Y:S02]  /*d550*/  S2R R6, SR_TID.X ;  /* 0x0000000000067919 */ /* 0x000e240000002100 */
[----:B------:R-:W1:Y:S01]  /*d560*/  SHFL.IDX PT, R7, R4, RZ, 0x181f ;  /* 0x00181fff04077589 */ /* 0x000e6200000e0000 */
[----:B------:R-:W-:Y:S01]  /*d570*/  IMAD R2, R8, UR4, RZ ;  /* 0x0000000408027c24 */ /* 0x000fe2000f8e02ff */
[----:B0-----:R-:W-:-:S04]  /*d580*/  LOP3.LUT R6, R6, 0x7f, RZ, 0xc0, !PT ;  /* 0x0000007f06067812 */ /* 0x001fc800078ec0ff */
[----:B------:R-:W-:Y:S02]  /*d590*/  SHF.R.U32.HI R11, RZ, 0x3, R6 ;  /* 0x00000003ff0b7819 */ /* 0x000fe40000011606 */
[----:B------:R-:W0:Y:S03]  /*d5a0*/  SHFL.IDX PT, R6, R3, RZ, 0x181f ;  /* 0x00181fff03067589 */ /* 0x000e2600000e0000 */
[----:B------:R-:W-:-:S05]  /*d5b0*/  IMAD.IADD R0, R11, 0x1, R5 ;  /* 0x000000010b007824 */ /* 0x000fca00078e0205 */
[----:B------:R-:W-:-:S13]  /*d5c0*/  ISETP.GE.AND P2, PT, R0, R2, PT ;  /* 0x000000020000720c */ /* 0x000fda0003f46270 */
[----:B-1----:R-:W-:-:S05]  /*d5d0*/  @!P2 LEA R7, P5, R9, R7, 0x1 ;  /* 0x000000070907a211 */ /* 0x002fca00078a08ff */
[----:B0-----:R-:W-:-:S05]  /*d5e0*/  @!P2 IMAD.X R6, RZ, RZ, R6, P5 ;  /* 0x000000ffff06a224 */ /* 0x001fca00028e0606 */
[----:B------:R-:W-:-:S04]  /*d5f0*/  @!P2 LOP3.LUT R7, R7, R6, RZ, 0x3c, !PT ;  /* 0x000000060707a212 */ /* 0x000fc800078e3cff */
[----:B------:R-:W-:Y:S01]  /*d600*/  @!P2 LOP3.LUT R6, R7, R6, RZ, 0x3c, !PT ;  /* 0x000000060706a212 */ /* 0x000fe200078e3cff */
[----:B------:R-:W-:-:S03]  /*d610*/  ULDC.64 UR6, c[0x0][0x208] ;  /* 0x0000820000067ab9 */ /* 0x000fc60000000a00 */
[----:B------:R-:W-:Y:S01]  /*d620*/  @!P2 LOP3.LUT R7, R7, R6, RZ, 0x3c, !PT ;  /* 0x000000060707a212 */ /* 0x000fe200078e3cff */
[----:B------:R-:W-:-:S04]  /*d630*/  VIADD R5, R0, 0x10 ;  /* 0x0000001000057836 */ /* 0x000fc80000000000 */
[----:B------:R-:W-:Y:S01]  /*d640*/  @!PT LDS RZ, [RZ] ;  /* 0x00000000fffff984 */ /* 0x000fe20000000800 */
[----:B--2---:R-:W-:Y:S04]  /*d650*/  @!P2 LDGSTS.E.BYPASS.LTC128B.128 [R10+0x14400], desc[UR6][R6.64], !P4 ;  /* 0x14400000060aafae */ /* 0x004fe8000e101d46 */
[----:B------:R-:W-:Y:S04]  /*d660*/  @!P2 LDGSTS.E.BYPASS.LTC128B.128 [R10+0x18400], desc[UR6][R6.64+0x80], !P3 ;  /* 0x18400080060aafae */ /* 0x000fe8000d901d46 */
[----:B------:R-:W-:Y:S04]  /*d670*/  @!P2 LDGSTS.E.BYPASS.LTC128B.128 [R10+0x1c400], desc[UR6][R6.64+0x100], !P0 ;  /* 0x1c400100060aafae */ /* 0x000fe8000c101d46 */
[----:B------:R0:W-:Y:S01]  /*d680*/  @!P2 LDGSTS.E.BYPASS.LTC128B.128 [R10+0x20400], desc[UR6][R6.64+0x180], !P1 ;  /* 0x20400180060aafae */ /* 0x0001e2000c901d46 */
[----:B------:R-:W-:-:S03]  /*d690*/  ISETP.GE.AND P2, PT, R5, R2, PT ;  /* 0x000000020500720c */ /* 0x000fc60003f46270 */
[----:B0-----:R-:W0:Y:S04]  /*d6a0*/  SHFL.IDX PT, R7, R4, 0x1, 0x181f ;  /* 0x00381f0004077f89 */ /* 0x001e2800000e0000 */
[----:B------:R-:W1:Y:S06]  /*d6b0*/  SHFL.IDX PT, R6, R3, 0x1, 0x181f ;  /* 0x00381f0003067f89 */ /* 0x000e6c00000e0000 */
[----:B0-----:R-:W-:-:S05]  /*d6c0*/  @!P2 LEA R7, P5, R9, R7, 0x1 ;  /* 0x000000070907a211 */ /* 0x001fca00078a08ff */
[----:B-1----:R-:W-:-:S05]  /*d6d0*/  @!P2 IMAD.X R6, RZ, RZ, R6, P5 ;  /* 0x000000ffff06a224 */ /* 0x002fca00028e0606 */
[----:B------:R-:W-:-:S04]  /*d6e0*/  @!P2 LOP3.LUT R7, R7, R6, RZ, 0x3c, !PT ;  /* 0x000000060707a212 */ /* 0x000fc800078e3cff */
[----:B------:R-:W-:-:S04]  /*d6f0*/  @!P2 LOP3.LUT R6, R7, R6, RZ, 0x3c, !PT ;  /* 0x000000060706a212 */ /* 0x000fc800078e3cff */
[----:B------:R-:W-:-:S05]  /*d700*/  @!P2 LOP3.LUT R7, R7, R6, RZ, 0x3c, !PT ;  /* 0x000000060707a212 */ /* 0x000fca00078e3cff */
[----:B------:R-:W-:Y:S04]  /*d710*/  @!P2 LDGSTS.E.BYPASS.LTC128B.128 [R10+0x14c00], desc[UR6][R6.64], !P4 ;  /* 0x14c00000060aafae */ /* 0x000fe8000e101d46 */
[----:B------:R-:W-:Y:S04]  /*d720*/  @!P2 LDGSTS.E.BYPASS.LTC128B.128 [R10+0x18c00], desc[UR6][R6.64+0x80], !P3 ;  /* 0x18c00080060aafae */ /* 0x000fe8000d901d46 */
[----:B------:R-:W-:Y:S04]  /*d730*/  @!P2 LDGSTS.E.BYPASS.LTC128B.128 [R10+0x1cc00], desc[UR6][R6.64+0x100], !P0 ;  /* 0x1cc00100060aafae */ /* 0x000fe8000c101d46 */
[----:B------:R0:W-:Y:S01]  /*d740*/  @!P2 LDGSTS.E.BYPASS.LTC128B.128 [R10+0x20c00], desc[UR6][R6.64+0x180], !P1 ;  /* 0x20c00180060aafae */ /* 0x0001e2000c901d46 */
[----:B------:R-:W-:-:S03]  /*d750*/  VIADD R5, R0, 0x20 ;  /* 0x0000002000057836 */ /* 0x000fc60000000000 */
[----:B0-----:R-:W0:Y:S04]  /*d760*/  SHFL.IDX PT, R7, R4, 0x2, 0x181f ;  /* 0x00581f0004077f89 */ /* 0x001e2800000e0000 */
[----:B------:R-:W1:Y:S01]  /*d770*/  SHFL.IDX PT, R6, R3, 0x2, 0x181f ;  /* 0x00581f0003067f89 */ /* 0x000e6200000e0000 */
[----:B------:R-:W-:-:S13]  /*d780*/  ISETP.GE.AND P2, PT, R5, R2, PT ;  /* 0x000000020500720c */ /* 0x000fda0003f46270 */
        /* <DEDUP_REMOVED lines=56> */
[----:B------:R-:W-:Y:S01]  /*db10*/  @!P2 LOP3.LUT R7, R7, R6, RZ, 0x3c, !PT ;  /* 0x000000060707a212 */ /* 0x000fe200078e3cff */
[----:B------:R0:W1:Y:S04]  /*db20*/  SHFL.IDX PT, R5, R3, 0x7, 0x181f ;  /* 0x00f81f0003057f89 */ /* 0x00006800000e0000 */
[----:B------:R0:W-:Y:S04]  /*db30*/  @!P2 LDGSTS.E.BYPASS.LTC128B.128 [R10+0x17400], desc[UR6][R6.64], !P4 ;  /* 0x17400000060aafae */ /* 0x0001e8000e101d46 */
[----:B------:R0:W-:Y:S04]  /*db40*/  @!P2 LDGSTS.E.BYPASS.LTC128B.128 [R10+0x1b400], desc[UR6][R6.64+0x80], !P3 ;  /* 0x1b400080060aafae */ /* 0x0001e8000d901d46 */
[----:B------:R0:W-:Y:S04]  /*db50*/  @!P2 LDGSTS.E.BYPASS.LTC128B.128 [R10+0x1f400], desc[UR6][R6.64+0x100], !P0 ;  /* 0x1f400100060aafae */ /* 0x0001e8000c101d46 */
[----:B------:R0:W-:Y:S04]  /*db60*/  @!P2 LDGSTS.E.BYPASS.LTC128B.128 [R10+0x23400], desc[UR6][R6.64+0x180], !P1 ;  /* 0x23400180060aafae */ /* 0x0001e8000c901d46 */
[----:B------:R0:W2:Y:S02]  /*db70*/  SHFL.IDX PT, R3, R4, 0x7, 0x181f ;  /* 0x00f81f0004037f89 */ /* 0x0000a400000e0000 */
.L_x_360:
[----:B------:R-:W-:Y:S01]  /*db80*/  VIADD R0, R0, 0x70 ;  /* 0x0000007000007836 */ /* 0x000fe20000000000 */
[----:B------:R-:W-:Y:S04]  /*db90*/  BSSY B0, `(.L_x_241) ;  /* 0x000000e000007945 */ /* 0x000fe80003800000 */
[----:B------:R-:W-:-:S13]  /*dba0*/  ISETP.GE.AND P2, PT, R0, R2, PT ;  /* 0x000000020000720c */ /* 0x000fda0003f46270 */
[----:B------:R-:W-:Y:S05]  /*dbb0*/  @P2 BRA `(.L_x_242) ;  /* 0x00000000002c2947 */ /* 0x000fea0003800000 */
[----:B0-----:R-:W3:Y:S01]  /*dbc0*/  LDL R4, [R1+0x10] ;  /* 0x0000100001047983 */ /* 0x001ee20000100800 */
[----:B--2---:R-:W-:Y:S01]  /*dbd0*/  LEA R2, P2, R9, R3, 0x1 ;  /* 0x0000000309027211 */ /* 0x004fe200078408ff */
[----:B------:R-:W-:-:S04]  /*dbe0*/  ULDC.64 UR4, c[0x0][0x208] ;  /* 0x0000820000047ab9 */ /* 0x000fc80000000a00 */
[----:B-1----:R-:W-:-:S05]  /*dbf0*/  IMAD.X R3, RZ, RZ, R5, P2 ;  /* 0x000000ffff037224 */ /* 0x002fca00010e0605 */
[----:B------:R-:W-:Y:S01]  /*dc00*/  @!PT LDS RZ, [RZ] ;  /* 0x00000000fffff984 */ /* 0x000fe20000000800 */
[----:B------:R-:W-:Y:S01]  /*dc10*/  @!PT LDS RZ, [RZ] ;  /* 0x00000000fffff984 */ /* 0x000fe20000000800 */
[----:B------:R-:W-:Y:S01]  /*dc20*/  @!PT LDS RZ, [RZ] ;  /* 0x00000000fffff984 */ /* 0x000fe20000000800 */
[----:B---3--:R3:W-:Y:S04]  /*dc30*/  LDGSTS.E.BYPASS.LTC128B.128 [R4+0x17c00], desc[UR4][R2.64], !P4 ;  /* 0x17c0000002047fae */ /* 0x0087e8000e101d44 */
[----:B------:R3:W-:Y:S04]  /*dc40*/  LDGSTS.E.BYPASS.LTC128B.128 [R4+0x1bc00], desc[UR4][R2.64+0x80], !P3 ;  /* 0x1bc0008002047fae */ /* 0x0007e8000d901d44 */
[----:B------:R3:W-:Y:S04]  /*dc50*/  LDGSTS.E.BYPASS.LTC128B.128 [R4+0x1fc00], desc[UR4][R2.64+0x100], !P0 ;  /* 0x1fc0010002047fae */ /* 0x0007e8000c101d44 */
[----:B------:R3:W-:Y:S02]  /*dc60*/  LDGSTS.E.BYPASS.LTC128B.128 [R4+0x23c00], desc[UR4][R2.64+0x180], !P1 ;  /* 0x23c0018002047fae */ /* 0x0007e4000c901d44 */
.L_x_242:
[----:B------:R-:W-:Y:S05]  /*dc70*/  BSYNC B0 ;  /* 0x0000000000007941 */ /* 0x000fea0003800000 */
.L_x_241:
        /* <DEDUP_REMOVED lines=10> */
[----:B------:R-:W4:Y:S01]  /*dd20*/  SYNCS.PHASECHK.TRANS64.TRYWAIT P0, [UR36+0x38820], R0 ;  /* 0x03882000ff0075a7 */ /* 0x000f220008000164 */
[----:B---3--:R-:W-:Y:S02]  /*dd30*/  ISETP.GE.AND P1, PT, R2, 0x51, PT ;  /* 0x000000510200780c */ /* 0x008fe40003f26270 */
[----:B----4-:R-:W-:Y:S11]  /*dd40*/  @!P0 BRA `(.L_x_244) ;  /* 0x0000004800148947 */ /* 0x010ff60003800000 */
.L_x_361:
[----:B------:R-:W-:Y:S05]  /*dd50*/  BSYNC B0 ;  /* 0x0000000000007941 */ /* 0x000fea0003800000 */
.L_x_243:
[----:B------:R-:W-:Y:S05]  /*dd60*/  @!P1 BRA `(.L_x_245) ;  /* 0x0000002c00449947 */ /* 0x000fea0003800000 */
[----:B---3--:R-:W3:Y:S01]  /*dd70*/  LDL R2, [R1+0x20] ;  /* 0x0000200001027983 */ /* 0x008ee20000100800 */
[----:B------:R-:W-:Y:S02]  /*dd80*/  IMAD.MOV.U32 R0, RZ, RZ, 0x1 ;  /* 0x00000001ff007424 */ /* 0x000fe400078e00ff */
[----:B---3--:R-:W-:-:S05]  /*dd90*/  IMAD.MOV R9, RZ, RZ, -R2 ;  /* 0x000000ffff097224 */ /* 0x008fca00078e0a02 */
[----:B------:R-:W-:-:S05]  /*dda0*/  VIADDMNMX R9, R9, R0, 0xffffffff, !PT ;  /* 0xffffffff09097446 */ /* 0x000fca0007800100 */
[----:B------:R-:W-:-:S05]  /*ddb0*/  IMAD.IADD R0, R2, 0x1, R9 ;  /* 0x0000000102007824 */ /* 0x000fca00078e0209 */
[----:B------:R-:W-:-:S04]  /*ddc0*/  LOP3.LUT R0, R0, 0x1, RZ, 0xc0, !PT ;  /* 0x0000000100007812 */ /* 0x000fc800078ec0ff */
[----:B------:R-:W-:Y:S01]  /*ddd0*/  ISETP.NE.U32.AND P0, PT, R0, 0x1, PT ;  /* 0x000000010000780c */ /* 0x000fe20003f05070 */
[----:B------:R-:W-:-:S12]  /*dde0*/  VIADD R0, R2, 0xfffffffe ;  /* 0xfffffffe02007836 */ /* 0x000fd80000000000 */
[----:B------:R-:W-:Y:S05]  /*ddf0*/  @P0 BRA `(.L_x_246) ;  /* 0x0000000c00b40947 */ /* 0x000fea0003800000 */
[----:B------:R-:W3:Y:S01]  /*de00*/  LDL R2, [R1] ;  /* 0x0000000001027983 */ /* 0x000ee20000100800 */
[----:B------:R-:W-:Y:S01]  /*de10*/  LOP3.LUT P2, RZ, R18, 0x8, RZ, 0xc0, !PT ;  /* 0x0000000812ff7812 */ /* 0x000fe2000784c0ff */
[----:B0-----:R-:W-:Y:S01]  /*de20*/  VIADD R4, R19, 0x1 ;  /* 0x0000000113047836 */ /* 0x001fe20000000000 */
[----:B------:R-:W-:Y:S04]  /*de30*/  BSSY B0, `(.L_x_247) ;  /* 0x00000e5000007945 */ /* 0x000fe80003800000 */
[----:B------:R-:W-:-:S04]  /*de40*/  ISETP.NE.AND P0, PT, R4, 0x2, PT ;  /* 0x000000020400780c */ /* 0x000fc80003f05270 */
[----:B------:R-:W-:Y:S02]  /*de50*/  SEL R8, RZ, 0x1, P0 ;  /* 0x00000001ff087807 */ /* 0x000fe40000000000 */
[----:B------:R-:W-:Y:S02]  /*de60*/  SEL R4, R4, RZ, P0 ;  /* 0x000000ff04047207 */ /* 0x000fe40000000000 */
[----:B---3--:R-:W-:Y:S01]  /*de70*/  LOP3.LUT R8, R2, R8, RZ, 0x3c, !PT ;  /* 0x0000000802087212 */ /* 0x008fe200078e3cff */
[----:B------:R-:W-:Y:S06]  /*de80*/  @!P2 BRA `(.L_x_248) ;  /* 0x0000000c007ca947 */ /* 0x000fec0003800000 */
[----:B------:R-:W-:Y:S01]  /*de90*/  LOP3.LUT P2, RZ, R18, 0x4, RZ, 0xc0, !PT ;  /* 0x0000000412ff7812 */ /* 0x000fe2000784c0ff */
[----:B------:R-:W-:-:S12]  /*dea0*/  IMAD.MOV.U32 R6, RZ, RZ, R17 ;  /* 0x000000ffff067224 */ /* 0x000fd800078e0011 */
[----:B------:R-:W-:Y:S05]  /*deb0*/  @!P2 BRA `(.L_x_249) ;  /* 0x000000000054a947 */ /* 0x000fea0003800000 */
[----:B------:R-:W3:Y:S01]  /*dec0*/  LDL R10, [R1+0xc] ;  /* 0x00000c00010a7983 */ /* 0x000ee20000100800 */
[----:B------:R-:W0:Y:S01]  /*ded0*/  LDC R6, c[0x0][0x43c] ;  /* 0x00010f00ff067b82 */ /* 0x000e220000000800 */
[----:B------:R-:W-:Y:S02]  /*dee0*/  ULDC.64 UR4, c[0x0][0x428] ;  /* 0x00010a0000047ab9 */ /* 0x000fe40000000a00 */
[----:B------:R-:W4:Y:S01]  /*def0*/  LDL R7, [R1+0x8] ;  /* 0x0000080001077983 */ /* 0x000f220000100800 */
[----:B------:R-:W-:Y:S01]  /*df00*/  ULDC.64 UR6, c[0x0][0x208] ;  /* 0x0000820000067ab9 */ /* 0x000fe20000000a00 */
[----:B0-----:R-:W-:-:S13]  /*df10*/  ISETP.NE.AND P0, PT, R6, 0x1, PT ;  /* 0x000000010600780c */ /* 0x001fda0003f05270 */
[----:B--2---:R-:W1:Y:S02]  /*df20*/  @P0 LDC.64 R2, c[0x0][0x440] ;  /* 0x00011000ff020b82 */ /* 0x004e640000000a00 */
[----:B-1----:R-:W-:-:S04]  /*df30*/  @P0 IMAD.HI.U32 R5, R0, R2, RZ ;  /* 0x0000000200050227 */ /* 0x002fc800078e00ff */
[----:B------:R-:W-:Y:S01]  /*df40*/  IMAD.MOV.U32 R2, RZ, RZ, R0 ;  /* 0x000000ffff027224 */ /* 0x000fe200078e0000 */
[----:B------:R-:W-:-:S05]  /*df50*/  @P0 SHF.R.U32.HI R2, RZ, R3, R5 ;  /* 0x00000003ff020219 */ /* 0x000fca0000011605 */
[----:B------:R-:W-:-:S04]  /*df60*/  IMAD.MOV R3, RZ, RZ, -R2 ;  /* 0x000000ffff037224 */ /* 0x000fc800078e0a02 */
[----:B------:R-:W-:Y:S01]  /*df70*/  IMAD R0, R6, R3, R0 ;  /* 0x0000000306007224 */ /* 0x000fe200078e0200 */
[----:B------:R-:W-:Y:S01]  /*df80*/  SHF.R.S32.HI R3, RZ, 0x1f, R2 ;  /* 0x0000001fff037819 */ /* 0x000fe20000011402 */
[----:B---3--:R-:W-:-:S04]  /*df90*/  IMAD R5, R10, UR4, RZ ;  /* 0x000000040a057c24 */ /* 0x008fc8000f8e02ff */
[C---:B----4-:R-:W-:Y:S02]  /*dfa0*/  IMAD R5, R7.reuse, UR5, R5 ;  /* 0x0000000507057c24 */ /* 0x050fe4000f8e0205 */
[----:B------:R-:W-:Y:S01]  /*dfb0*/  IMAD.WIDE.U32 R2, R7, UR4, R2 ;  /* 0x0000000407027c25 */ /* 0x000fe2000f8e0002 */
[----:B------:R-:W-:-:S03]  /*dfc0*/  ULDC.64 UR4, c[0x0][0x418] ;  /* 0x0001060000047ab9 */ /* 0x000fc60000000a00 */
[----:B------:R-:W-:Y:S01]  /*dfd0*/  IMAD.IADD R3, R5, 0x1, R3 ;  /* 0x0000000105037824 */ /* 0x000fe200078e0203 */
[----:B------:R-:W-:-:S04]  /*dfe0*/  LEA R6, P0, R2, UR4, 0x2 ;  /* 0x0000000402067c11 */ /* 0x000fc8000f8010ff */
[----:B------:R-:W-:-:S05]  /*dff0*/  LEA.HI.X R7, R2, UR5, R3, 0x2, P0 ;  /* 0x0000000502077c11 */ /* 0x000fca00080f1403 */
[----:B------:R0:W5:Y:S04]  /*e000*/  LDG.E R6, desc[UR6][R6.64] ;  /* 0x0000000606067981 */ /* 0x000168000c1e1900 */
.L_x_249:
[----:B--2---:R-:W-:Y:S01]  /*e010*/  LEA R3, R4, UR36, 0x3 ;  /* 0x0000002404037c11 */ /* 0x004fe2000f8e18ff */
[----:B------:R-:W-:Y:S01]  /*e020*/  BSSY B1, `(.L_x_250) ;  /* 0x0000004000017945 */ /* 0x000fe20003800000 */
[----:B------:R-:W-:-:S04]  /*e030*/  SHF.L.U32 R2, R8, 0x1f, RZ ;  /* 0x0000001f08027819 */ /* 0x000fc800000006ff */
[----:B------:R-:W2:Y:S02]  /*e040*/  SYNCS.PHASECHK.TRANS64.TRYWAIT P0, [R3+URZ+0x38840], R2 ;  /* 0x03884002030075a7 */ /* 0x000ea4000800017f */
[----:B--2---:R-:W-:Y:S05]  /*e050*/  @!P0 BRA `(.L_x_251) ;  /* 0x0000004400688947 */ /* 0x004fea0003800000 */
.L_x_362:
[----:B------:R-:W-:Y:S05]  /*e060*/  BSYNC B1 ;  /* 0x0000000000017941 */ /* 0x000fea0003800000 */
.L_x_250:
[----:B-1----:R-:W1:Y:S01]  /*e070*/  S2R R5, SR_TID.X ;  /* 0x0000000000057919 */ /* 0x002e620000002100 */
[----:B------:R-:W-:Y:S01]  /*e080*/  UPRMT UR4, UR37, 0x9910, URZ ;  /* 0x0000991025047896 */ /* 0x000fe2000800003f */
[----:B-1----:R-:W-:-:S04]  /*e090*/  LOP3.LUT R5, R5, 0x7f, RZ, 0xc0, !PT ;  /* 0x0000007f05057812 */ /* 0x002fc800078ec0ff */
[----:B------:R-:W-:-:S13]  /*e0a0*/  ISETP.NE.AND P0, PT, R5, RZ, PT ;  /* 0x000000ff0500720c */ /* 0x000fda0003f05270 */
[----:B--2---:R-:W-:-:S04]  /*e0b0*/  @!P0 IMAD.MOV.U32 R2, RZ, RZ, 0xa000 ;  /* 0x0000a000ff028424 */ /* 0x004fc800078e00ff */
[----:B------:R1:W-:Y:S02]  /*e0c0*/  @!P0 SYNCS.ARRIVE.TRANS64 RZ, [R3+URZ+0x38830], R2 ;  /* 0x0388300203ff89a7 */ /* 0x0003e4000800003f */
[----:B-1----:R-:W-:-:S05]  /*e0d0*/  IMAD.U32 R2, RZ, RZ, UR4 ;  /* 0x00000004ff027e24 */ /* 0x002fca000f8e00ff */
[----:B------:R-:W-:-:S13]  /*e0e0*/  ISETP.NE.AND P1, PT, R2, 0x2, PT ;  /* 0x000000020200780c */ /* 0x000fda0003f25270 */
[----:B------:R-:W-:Y:S05]  /*e0f0*/  @P1 BRA `(.L_x_252) ;  /* 0x0000000000041947 */ /* 0x000fea0003800000 */
[----:B------:R-:W-:Y:S01]  /*e100*/  BPT.TRAP 0x1 ;  /* 0x000000040000795c */ /* 0x000fe20000300000 */
.L_x_252:
[----:B------:R-:W-:Y:S01]  /*e110*/  LOP3.LUT P0, RZ, R18, 0x2, RZ, 0xc0, !PT ;  /* 0x0000000212ff7812 */ /* 0x000fe2000780c0ff */
[----:B------:R-:W-:-:S12]  /*e120*/  BSSY B1, `(.L_x_253) ;  /* 0x0000003000017945 */ /* 0x000fd80003800000 */
[----:B------:R-:W-:Y:S05]  /*e130*/  @P0 BRA `(.L_x_254) ;  /* 0x0000000000040947 */ /* 0x000fea0003800000 */
[----:B------:R-:W-:Y:S01]  /*e140*/  BPT.TRAP 0x1 ;  /* 0x000000040000795c */ /* 0x000fe20000300000 */
.L_x_254:
[----:B------:R-:W-:Y:S05]  /*e150*/  BSYNC B1 ;  /* 0x0000000000017941 */ /* 0x000fea0003800000 */
.L_x_253:
[----:B------:R-:W1:Y:S01]  /*e160*/  S2R R2, SR_CgaCtaId ;  /* 0x0000000000027919 */ /* 0x000e620000008800 */
[----:B------:R-:W-:Y:S01]  /*e170*/  IMAD.MOV.U32 R10, RZ, RZ, RZ ;  /* 0x000000ffff0a7224 */ /* 0x000fe200078e00ff */
[----:B------:R-:W-:Y:S01]  /*e180*/  UIADD3 UR4, UP0, UR38, 0x370, URZ ;  /* 0x0000037026047890 */ /* 0x000fe2000ff1e03f */
[----:B------:R-:W-:Y:S01]  /*e190*/  PLOP3.LUT P0, PT, PT, PT, PT, 0x80, 0x0 ;  /* 0x000000000000781c */ /* 0x000fe20003f0f070 */
[----:B------:R-:W-:Y:S01]  /*e1a0*/  VIADD R3, R3, 0x38830 ;  /* 0x0003883003037836 */ /* 0x000fe20000000000 */
[----:B------:R-:W-:Y:S01]  /*e1b0*/  UMOV UR6, 0x30000 ;  /* 0x0003000000067882 */ /* 0x000fe20000000000 */
[----:B------:R-:W-:Y:S01]  /*e1c0*/  R2UR UR10, R10 ;  /* 0x000000000a0a72ca */ /* 0x000fe200000e0000 */
[----:B------:R-:W-:Y:S01]  /*e1d0*/  UIADD3.X UR5, URZ, UR39, URZ, UP0, !UPT ;  /* 0x000000273f057290 */ /* 0x000fe200087fe43f */
[----:B------:R-:W-:Y:S01]  /*e1e0*/  UMOV UR14, 0x0 ;  /* 0x00000000000e7882 */ /* 0x000fe20000000000 */
[----:B------:R-:W-:Y:S01]  /*e1f0*/  UMOV UR15, 0x14f00000 ;  /* 0x14f00000000f7882 */ /* 0x000fe20000000000 */
[----:B-1----:R-:W-:-:S05]  /*e200*/  LOP3.LUT R2, R2, 0x1, RZ, 0xc0, !PT ;  /* 0x0000000102027812 */ /* 0x002fca00078ec0ff */
[----:B------:R-:W-:-:S04]  /*e210*/  IMAD R2, R2, 0xa00, RZ ;  /* 0x00000a0002027824 */ /* 0x000fc800078e02ff */
[----:B------:R-:W-:Y:S02]  /*e220*/  IMAD R5, R4, 0x5000, R2 ;  /* 0x0000500004057824 */ /* 0x000fe400078e0202 */
[----:B------:R-:W1:Y:S03]  /*e230*/  S2R R2, SR_CgaCtaId ;  /* 0x0000000000027919 */ /* 0x000e660000008800 */
[----:B------:R-:W-:-:S05]  /*e240*/  LEA R5, R5, UR36, 0x1 ;  /* 0x0000002405057c11 */ /* 0x000fca000f8e08ff */
[----:B0-----:R-:W-:Y:S01]  /*e250*/  VIADD R7, R5, 0x24400 ;  /* 0x0002440005077836 */ /* 0x001fe20000000000 */
[----:B-1----:R-:W-:-:S05]  /*e260*/  LOP3.LUT R2, R2, 0x1, RZ, 0xc0, !PT ;  /* 0x0000000102027812 */ /* 0x002fca00078ec0ff */
[----:B------:R-:W-:-:S04]  /*e270*/  IMAD R2, R2, 0x28, RZ ;  /* 0x0000002802027824 */ /* 0x000fc800078e02ff */
[----:B------:R-:W-:-:S07]  /*e280*/  IMAD R2, R0, 0x50, R2 ;  /* 0x0000005000027824 */ /* 0x000fce00078e0202 */
.L_x_255:
        /* <DEDUP_REMOVED lines=8> */
[----:B------:R0:W-:Y:S02]  /*e310*/  UTMALDG.4D.MULTICAST [UR8], [UR4], UR6, desc[UR14] ;  /* 0x00000e08040073b4 */ /* 0x0001e40008019806 */
[----:B0-----:R-:W-:Y:S05]  /*e320*/  @P0 BRA.U.ANY `(.L_x_255) ;  /* 0xfffffffd00d80947 */ /* 0x001fea000393ffff */
[----:B------:R-:W-:Y:S01]  /*e330*/  IMAD.MOV.U32 R13, RZ, RZ, 0x40 ;  /* 0x00000040ff0d7424 */ /* 0x000fe200078e00ff */
[----:B------:R-:W-:Y:S01]  /*e340*/  PLOP3.LUT P0, PT, PT, PT, PT, 0x80, 0x0 ;  /* 0x000000000000781c */ /* 0x000fe20003f0f070 */
[----:B------:R-:W-:Y:S01]  /*e350*/  VIADD R7, R5, 0x26c00 ;  /* 0x00026c0005077836 */ /* 0x000fe20000000000 */
[----:B------:R-:W-:Y:S01]  /*e360*/  UMOV UR6, 0x30000 ;  /* 0x0003000000067882 */ /* 0x000fe20000000000 */
[----:B------:R-:W-:Y:S01]  /*e370*/  UMOV UR14, 0x0 ;  /* 0x00000000000e7882 */ /* 0x000fe20000000000 */
[----:B------:R-:W-:Y:S01]  /*e380*/  R2UR UR10, R13 ;  /* 0x000000000d0a72ca */ /* 0x000fe200000e0000 */
[----:B------:R-:W-:-:S14]  /*e390*/  UMOV UR15, 0x14f00000 ;  /* 0x14f00000000f7882 */ /* 0x000fdc0000000000 */
.L_x_256:
        /* <DEDUP_REMOVED lines=17> */
.L_x_257:
        /* <DEDUP_REMOVED lines=17> */
.L_x_258:
        /* <DEDUP_REMOVED lines=10> */
[----:B------:R-:W2:Y:S01]  /*e660*/  LDL.LU R7, [R1] ;  /* 0x0000000001077983 */ /* 0x000ea20000300800 */
[----:B------:R-:W-:Y:S01]  /*e670*/  LEA R2, R19, UR36, 0x3 ;  /* 0x0000002413027c11 */ /* 0x000fe2000f8e18ff */
[----:B------:R-:W-:Y:S01]  /*e680*/  BSSY B1, `(.L_x_259) ;  /* 0x0000004000017945 */ /* 0x000fe20003800000 */
[----:B--2---:R-:W-:-:S04]  /*e690*/  SHF.L.U32 R3, R7, 0x1f, RZ ;  /* 0x0000001f07037819 */ /* 0x004fc800000006ff */
[----:B------:R-:W0:Y:S02]  /*e6a0*/  SYNCS.PHASECHK.TRANS64.TRYWAIT P0, [R2+URZ+0x38860], R3 ;  /* 0x03886003020075a7 */ /* 0x000e24000800017f */
[----:B0-----:R-:W-:Y:S05]  /*e6b0*/  @!P0 BRA `(.L_x_260) ;  /* 0x0000003c00e48947 */ /* 0x001fea0003800000 */
.L_x_363:
[----:B------:R-:W-:Y:S05]  /*e6c0*/  BSYNC B1 ;  /* 0x0000000000017941 */ /* 0x000fea0003800000 */
.L_x_259:
[----:B------:R-:W1:Y:S02]  /*e6d0*/  S2R R5, SR_TID.X ;  /* 0x0000000000057919 */ /* 0x000e640000002100 */
[----:B-1----:R-:W-:-:S04]  /*e6e0*/  LOP3.LUT R5, R5, 0x7f, RZ, 0xc0, !PT ;  /* 0x0000007f05057812 */ /* 0x002fc800078ec0ff */
[----:B------:R-:W-:-:S13]  /*e6f0*/  ISETP.NE.AND P0, PT, R5, RZ, PT ;  /* 0x000000ff0500720c */ /* 0x000fda0003f05270 */
[----:B0-----:R-:W-:-:S04]  /*e700*/  @!P0 IMAD.MOV.U32 R3, RZ, RZ, 0xa000 ;  /* 0x0000a000ff038424 */ /* 0x001fc800078e00ff */
[----:B------:R0:W-:Y:S01]  /*e710*/  @!P0 SYNCS.ARRIVE.TRANS64 RZ, [R2+URZ+0x38850], R3 ;  /* 0x0388500302ff89a7 */ /* 0x0001e2000800003f */
[----:B------:R-:W-:Y:S05]  /*e720*/  @P1 BRA `(.L_x_261) ;  /* 0x0000000000041947 */ /* 0x000fea0003800000 */
[----:B------:R-:W-:Y:S01]  /*e730*/  BPT.TRAP 0x1 ;  /* 0x000000040000795c */ /* 0x000fe20000300000 */
.L_x_261:
[----:B------:R-:W-:Y:S01]  /*e740*/  LOP3.LUT P0, RZ, R18, 0x2, RZ, 0xc0, !PT ;  /* 0x0000000212ff7812 */ /* 0x000fe2000780c0ff */
[----:B------:R-:W-:-:S12]  /*e750*/  BSSY B1, `(.L_x_262) ;  /* 0x0000003000017945 */ /* 0x000fd80003800000 */
[----:B------:R-:W-:Y:S05]  /*e760*/  @P0 BRA `(.L_x_263) ;  /* 0x0000000000040947 */ /* 0x000fea0003800000 */
[----:B------:R-:W-:Y:S01]  /*e770*/  BPT.TRAP 0x1 ;  /* 0x000000040000795c */ /* 0x000fe20000300000 */
.L_x_263:
[----:B------:R-:W-:Y:S05]  /*e780*/  BSYNC B1 ;  /* 0x0000000000017941 */ /* 0x000fea0003800000 */
.L_x_262:
[----:B------:R-:W2:Y:S01]  /*e790*/  LDL.LU R5, [R1+0x4] ;  /* 0x0000040001057983 */ /* 0x000ea20000300800 */
[----:B0-----:R-:W0:Y:S01]  /*e7a0*/  S2R R3, SR_CgaCtaId ;  /* 0x0000000000037919 */ /* 0x001e220000008800 */
[----:B------:R-:W1:Y:S01]  /*e7b0*/  S2R R7, SR_CgaCtaId ;  /* 0x0000000000077919 */ /* 0x000e620000008800 */
[----:B------:R-:W-:Y:S01]  /*e7c0*/  R2UR UR10, R10 ;  /* 0x000000000a0a72ca */ /* 0x000fe200000e0000 */
[----:B------:R-:W-:Y:S01]  /*e7d0*/  UIADD3 UR4, UP0, UR38, 0x470, URZ ;  /* 0x0000047026047890 */ /* 0x000fe2000ff1e03f */
[----:B------:R-:W-:Y:S01]  /*e7e0*/  PLOP3.LUT P0, PT, PT, PT, PT, 0x80, 0x0 ;  /* 0x000000000000781c */ /* 0x000fe20003f0f070 */
[----:B------:R-:W-:Y:S01]  /*e7f0*/  VIADD R2, R2, 0x38850 ;  /* 0x0003885002027836 */ /* 0x000fe20000000000 */
[----:B------:R-:W-:Y:S01]  /*e800*/  UMOV UR6, 0x30000 ;  /* 0x0003000000067882 */ /* 0x000fe20000000000 */
[----:B------:R-:W-:Y:S01]  /*e810*/  UIADD3.X UR5, URZ, UR39, URZ, UP0, !UPT ;  /* 0x000000273f057290 */ /* 0x000fe200087fe43f */
[----:B0-----:R-:W-:-:S05]  /*e820*/  LOP3.LUT R3, R3, 0x1, RZ, 0xc0, !PT ;  /* 0x0000000103037812 */ /* 0x001fca00078ec0ff */
[----:B------:R-:W-:Y:S01]  /*e830*/  IMAD R3, R3, 0xa00, RZ ;  /* 0x00000a0003037824 */ /* 0x000fe200078e02ff */
[----:B-1----:R-:W-:-:S03]  /*e840*/  LOP3.LUT R7, R7, 0x1, RZ, 0xc0, !PT ;  /* 0x0000000107077812 */ /* 0x002fc600078ec0ff */
[----:B------:R-:W-:Y:S02]  /*e850*/  IMAD R3, R19, 0x5000, R3 ;  /* 0x0000500013037824 */ /* 0x000fe400078e0203 */
[----:B------:R-:W-:-:S03]  /*e860*/  IMAD R7, R7, 0x28, RZ ;  /* 0x0000002807077824 */ /* 0x000fc600078e02ff */
[----:B------:R-:W-:Y:S01]  /*e870*/  LEA R3, R3, UR36, 0x1 ;  /* 0x0000002403037c11 */ /* 0x000fe2000f8e08ff */
[----:B------:R-:W-:Y:S01]  /*e880*/  UMOV UR14, 0x0 ;  /* 0x00000000000e7882 */ /* 0x000fe20000000000 */
[----:B------:R-:W-:Y:S01]  /*e890*/  UMOV UR15, 0x14f00000 ;  /* 0x14f00000000f7882 */ /* 0x000fe20000000000 */
[----:B--2---:R-:W-:Y:S02]  /*e8a0*/  IMAD R5, R5, 0x50, R7 ;  /* 0x0000005005057824 */ /* 0x004fe400078e0207 */
[----:B------:R-:W-:-:S07]  /*e8b0*/  VIADD R7, R3, 0x400 ;  /* 0x0000040003077836 */ /* 0x000fce0000000000 */
.L_x_264:
        /* <DEDUP_REMOVED lines=10> */
[----:B------:R-:W-:Y:S01]  /*e960*/  R2UR UR10, R13 ;  /* 0x000000000d0a72ca */ /* 0x000fe200000e0000 */
[----:B------:R-:W-:Y:S01]  /*e970*/  VIADD R7, R3, 0x2c00 ;  /* 0x00002c0003077836 */ /* 0x000fe20000000000 */
[----:B------:R-:W-:Y:S01]  /*e980*/  PLOP3.LUT P0, PT, PT, PT, PT, 0x80, 0x0 ;  /* 0x000000000000781c */ /* 0x000fe20003f0f070 */
[----:B------:R-:W-:Y:S01]  /*e990*/  UMOV UR6, 0x30000 ;  /* 0x0003000000067882 */ /* 0x000fe20000000000 */
[----:B------:R-:W-:Y:S01]  /*e9a0*/  UMOV UR14, 0x0 ;  /* 0x00000000000e7882 */ /* 0x000fe20000000000 */
[----:B------:R-:W-:-:S10]  /*e9b0*/  UMOV UR15, 0x14f00000 ;  /* 0x14f00000000f7882 */ /* 0x000fd40000000000 */
.L_x_265:
        /* <DEDUP_REMOVED lines=16> */
.L_x_266:
        /* <DEDUP_REMOVED lines=16> */
.L_x_267:
        /* <DEDUP_REMOVED lines=10> */
[----:B------:R0:W-:Y:S01]  /*ec60*/  STL [R1+0x4], R0 ;  /* 0x0000040001007387 */ /* 0x0001e20000100800 */
[----:B------:R-:W-:-:S07]  /*ec70*/  IMAD.MOV.U32 R17, RZ, RZ, R6 ;  /* 0x000000ffff117224 */ /* 0x000fce00078e0006 */
.L_x_248:
[----:B------:R-:W-:Y:S05]  /*ec80*/  BSYNC B0 ;  /* 0x0000000000007941 */ /* 0x000fea0003800000 */
.L_x_247:
[----:B0-----:R-:W3:Y:S01]  /*ec90*/  LDL.LU R0, [R1+0x20] ;  /* 0x0000200001007983 */ /* 0x001ee20000300800 */
[----:B------:R-:W-:-:S03]  /*eca0*/  IMAD.MOV.U32 R19, RZ, RZ, R4 ;  /* 0x000000ffff137224 */ /* 0x000fc600078e0004 */
[----:B------:R4:W-:Y:S02]  /*ecb0*/  STL [R1], R8 ;  /* 0x0000000801007387 */ /* 0x0009e40000100800 */
[----:B---34-:R-:W-:-:S07]  /*ecc0*/  VIADD R0, R0, 0xfffffffd ;  /* 0xfffffffd00007836 */ /* 0x018fce0000000000 */
.L_x_246:
[----:B------:R-:W3:Y:S01]  /*ecd0*/  LDL.LU R2, [R1+0x18] ;  /* 0x0000180001027983 */ /* 0x000ee20000300800 */
[----:B------:R-:W-:Y:S01]  /*ece0*/  IMAD.MOV R9, RZ, RZ, -R9 ;  /* 0x000000ffff097224 */ /* 0x000fe200078e0a09 */
[----:B------:R-:W-:Y:S04]  /*ecf0*/  BSSY B0, `(.L_x_245) ;  /* 0x00001d8000007945 */ /* 0x000fe80003800000 */
[----:B---3--:R-:W-:-:S13]  /*ed00*/  ISETP.NE.AND P0, PT, R2, R9, PT ;  /* 0x000000090200720c */ /* 0x008fda0003f05270 */
[----:B------:R-:W-:Y:S05]  /*ed10*/  @!P0 BRA `(.L_x_268) ;  /* 0x0000001c00548947 */ /* 0x000fea0003800000 */
[----:B0-----:R-:W-:-:S07]  /*ed20*/  IMAD.MOV.U32 R6, RZ, RZ, R17 ;  /* 0x000000ffff067224 */ /* 0x001fce00078e0011 */
.L_x_311:
[----:B---3--:R-:W3:Y:S01]  /*ed30*/  LDL R2, [R1] ;  /* 0x0000000001027983 */ /* 0x008ee20000100800 */
[----:B------:R-:W-:Y:S01]  /*ed40*/  LOP3.LUT P1, RZ, R18, 0x8, RZ, 0xc0, !PT ;  /* 0x0000000812ff7812 */ /* 0x000fe2000782c0ff */
[----:B------:R-:W-:Y:S01]  /*ed50*/  VIADD R4, R19, 0x1 ;  /* 0x0000000113047836 */ /* 0x000fe20000000000 */
[----:B------:R-:W-:Y:S04]  /*ed60*/  BSSY B1, `(.L_x_269) ;  /* 0x00000e5000017945 */ /* 0x000fe80003800000 */
[----:B------:R-:W-:-:S04]  /*ed70*/  ISETP.NE.AND P0, PT, R4, 0x2, PT ;  /* 0x000000020400780c */ /* 0x000fc80003f05270 */
[----:B-1----:R-:W-:Y:S02]  /*ed80*/  SEL R5, RZ, 0x1, P0 ;  /* 0x00000001ff057807 */ /* 0x002fe40000000000 */
[----:B------:R-:W-:Y:S02]  /*ed90*/  SEL R4, R4, RZ, P0 ;  /* 0x000000ff04047207 */ /* 0x000fe40000000000 */
[----:B---3--:R-:W-:Y:S01]  /*eda0*/  LOP3.LUT R5, R2, R5, RZ, 0x3c, !PT ;  /* 0x0000000502057212 */ /* 0x008fe200078e3cff */
[----:B0-----:R-:W-:Y:S06]  /*edb0*/  @!P1 BRA `(.L_x_270) ;  /* 0x0000000c007c9947 */ /* 0x001fec0003800000 */
        /* <DEDUP_REMOVED lines=9> */
[----:B--2---:R-:W0:Y:S02]  /*ee50*/  @P0 LDC.64 R2, c[0x0][0x440] ;  /* 0x00011000ff020b82 */ /* 0x004e240000000a00 */
[----:B0-----:R-:W-:-:S04]  /*ee60*/  @P0 IMAD.HI.U32 R6, R0, R2, RZ ;  /* 0x0000000200060227 */ /* 0x001fc800078e00ff */
        /* <DEDUP_REMOVED lines=13> */
.L_x_271:
[----:B--2---:R-:W-:Y:S01]  /*ef40*/  LEA R3, R4, UR36, 0x3 ;  /* 0x0000002404037c11 */ /* 0x004fe2000f8e18ff */
[----:B------:R-:W-:Y:S01]  /*ef50*/  BSSY B2, `(.L_x_272) ;  /* 0x0000004000027945 */ /* 0x000fe20003800000 */
[----:B------:R-:W-:-:S04]  /*ef60*/  SHF.L.U32 R2, R5, 0x1f, RZ ;  /* 0x0000001f05027819 */ /* 0x000fc800000006ff */
[----:B------:R-:W1:Y:S02]  /*ef70*/  SYNCS.PHASECHK.TRANS64.TRYWAIT P0, [R3+URZ+0x38840], R2 ;  /* 0x03884002030075a7 */ /* 0x000e64000800017f */
[----:B-1----:R-:W-:Y:S05]  /*ef80*/  @!P0 BRA `(.L_x_273) ;  /* 0x0000003400c48947 */ /* 0x002fea0003800000 */
.L_x_364:
[----:B------:R-:W-:Y:S05]  /*ef90*/  BSYNC B2 ;  /* 0x0000000000027941 */ /* 0x000fea0003800000 */
.L_x_272:
[----:B0-----:R-:W0:Y:S01]  /*efa0*/  S2R R7, SR_TID.X ;  /* 0x0000000000077919 */ /* 0x001e220000002100 */
[----:B------:R-:W-:Y:S01]  /*efb0*/  UPRMT UR4, UR37, 0x9910, URZ ;  /* 0x0000991025047896 */ /* 0x000fe2000800003f */
[----:B0-----:R-:W-:-:S04]  /*efc0*/  LOP3.LUT R7, R7, 0x7f, RZ, 0xc0, !PT ;  /* 0x0000007f07077812 */ /* 0x001fc800078ec0ff */
[----:B------:R-:W-:-:S13]  /*efd0*/  ISETP.NE.AND P0, PT, R7, RZ, PT ;  /* 0x000000ff0700720c */ /* 0x000fda0003f05270 */
[----:B-1----:R-:W-:-:S04]  /*efe0*/  @!P0 IMAD.MOV.U32 R2, RZ, RZ, 0xa000 ;  /* 0x0000a000ff028424 */ /* 0x002fc800078e00ff */
[----:B------:R0:W-:Y:S02]  /*eff0*/  @!P0 SYNCS.ARRIVE.TRANS64 RZ, [R3+URZ+0x38830], R2 ;  /* 0x0388300203ff89a7 */ /* 0x0001e4000800003f */
[----:B0-----:R-:W-:-:S05]  /*f000*/  IMAD.U32 R2, RZ, RZ, UR4 ;  /* 0x00000004ff027e24 */ /* 0x001fca000f8e00ff */
[----:B------:R-:W-:-:S13]  /*f010*/  ISETP.NE.AND P1, PT, R2, 0x2, PT ;  /* 0x000000020200780c */ /* 0x000fda0003f25270 */
[----:B------:R-:W-:Y:S05]  /*f020*/  @P1 BRA `(.L_x_274) ;  /* 0x0000000000041947 */ /* 0x000fea0003800000 */
[----:B------:R-:W-:Y:S01]  /*f030*/  BPT.TRAP 0x1 ;  /* 0x000000040000795c */ /* 0x000fe20000300000 */
.L_x_274:
[----:B------:R-:W-:Y:S01]  /*f040*/  LOP3.LUT P0, RZ, R18, 0x2, RZ, 0xc0, !PT ;  /* 0x0000000212ff7812 */ /* 0x000fe2000780c0ff */
[----:B------:R-:W-:-:S12]  /*f050*/  BSSY B2, `(.L_x_275) ;  /* 0x0000003000027945 */ /* 0x000fd80003800000 */
[----:B------:R-:W-:Y:S05]  /*f060*/  @P0 BRA `(.L_x_276) ;  /* 0x0000000000040947 */ /* 0x000fea0003800000 */
[----:B------:R-:W-:Y:S01]  /*f070*/  BPT.TRAP 0x1 ;  /* 0x000000040000795c */ /* 0x000fe20000300000 */
.L_x_276:
[----:B------:R-:W-:Y:S05]  /*f080*/  BSYNC B2 ;  /* 0x0000000000027941 */ /* 0x000fea0003800000 */
.L_x_275:
[----:B------:R-:W0:Y:S01]  /*f090*/  S2R R2, SR_CgaCtaId ;  /* 0x0000000000027919 */ /* 0x000e220000008800 */
        /* <DEDUP_REMOVED lines=9> */
[----:B0-----:R-:W-:-:S05]  /*f130*/  LOP3.LUT R2, R2, 0x1, RZ, 0xc0, !PT ;  /* 0x0000000102027812 */ /* 0x001fca00078ec0ff */
[----:B------:R-:W-:-:S04]  /*f140*/  IMAD R2, R2, 0xa00, RZ ;  /* 0x00000a0002027824 */ /* 0x000fc800078e02ff */
[----:B------:R-:W-:Y:S02]  /*f150*/  IMAD R7, R4, 0x5000, R2 ;  /* 0x0000500004077824 */ /* 0x000fe400078e0202 */
[----:B------:R-:W0:Y:S03]  /*f160*/  S2R R2, SR_CgaCtaId ;  /* 0x0000000000027919 */ /* 0x000e260000008800 */
[----:B------:R-:W-:-:S05]  /*f170*/  LEA R7, R7, UR36, 0x1 ;  /* 0x0000002407077c11 */ /* 0x000fca000f8e08ff */
[----:B------:R-:W-:Y:S01]  /*f180*/  VIADD R9, R7, 0x24400 ;  /* 0x0002440007097836 */ /* 0x000fe20000000000 */
[----:B0-----:R-:W-:-:S05]  /*f190*/  LOP3.LUT R2, R2, 0x1, RZ, 0xc0, !PT ;  /* 0x0000000102027812 */ /* 0x001fca00078ec0ff */
[----:B------:R-:W-:-:S04]  /*f1a0*/  IMAD R2, R2, 0x28, RZ ;  /* 0x0000002802027824 */ /* 0x000fc800078e02ff */
[----:B------:R-:W-:-:S07]  /*f1b0*/  IMAD R2, R8, 0x50, R2 ;  /* 0x0000005008027824 */ /* 0x000fce00078e0202 */
.L_x_277:
        /* <DEDUP_REMOVED lines=17> */
.L_x_278:
        /* <DEDUP_REMOVED lines=17> */
.L_x_279:
        /* <DEDUP_REMOVED lines=17> */
.L_x_280:
        /* <DEDUP_REMOVED lines=16> */
.L_x_365:
[----:B------:R-:W-:Y:S05]  /*f5f0*/  BSYNC B2 ;  /* 0x0000000000027941 */ /* 0x000fea0003800000 */
.L_x_281:
[----:B------:R-:W1:Y:S02]  /*f600*/  S2R R7, SR_TID.X ;  /* 0x0000000000077919 */ /* 0x000e640000002100 */
[----:B-1----:R-:W-:-:S04]  /*f610*/  LOP3.LUT R7, R7, 0x7f, RZ, 0xc0, !PT ;  /* 0x0000007f07077812 */ /* 0x002fc800078ec0ff */
[----:B------:R-:W-:-:S13]  /*f620*/  ISETP.NE.AND P0, PT, R7, RZ, PT ;  /* 0x000000ff0700720c */ /* 0x000fda0003f05270 */
[----:B0-----:R-:W-:-:S04]  /*f630*/  @!P0 IMAD.MOV.U32 R3, RZ, RZ, 0xa000 ;  /* 0x0000a000ff038424 */ /* 0x001fc800078e00ff */
[----:B------:R0:W-:Y:S01]  /*f640*/  @!P0 SYNCS.ARRIVE.TRANS64 RZ, [R2+URZ+0x38850], R3 ;  /* 0x0388500302ff89a7 */ /* 0x0001e2000800003f */
[----:B------:R-:W-:Y:S05]  /*f650*/  @P1 BRA `(.L_x_283) ;  /* 0x0000000000041947 */ /* 0x000fea0003800000 */
[----:B------:R-:W-:Y:S01]  /*f660*/  BPT.TRAP 0x1 ;  /* 0x000000040000795c */ /* 0x000fe20000300000 */
.L_x_283:
[----:B------:R-:W-:Y:S01]  /*f670*/  LOP3.LUT P0, RZ, R18, 0x2, RZ, 0xc0, !PT ;  /* 0x0000000212ff7812 */ /* 0x000fe2000780c0ff */
[----:B------:R-:W-:-:S12]  /*f680*/  BSSY B2, `(.L_x_284) ;  /* 0x0000003000027945 */ /* 0x000fd80003800000 */
[----:B------:R-:W-:Y:S05]  /*f690*/  @P0 BRA `(.L_x_285) ;  /* 0x0000000000040947 */ /* 0x000fea0003800000 */
[----:B------:R-:W-:Y:S01]  /*f6a0*/  BPT.TRAP 0x1 ;  /* 0x000000040000795c */ /* 0x000fe20000300000 */
.L_x_285:
[----:B------:R-:W-:Y:S05]  /*f6b0*/  BSYNC B2 ;  /* 0x0000000000027941 */ /* 0x000fea0003800000 */
.L_x_284:
        /* <DEDUP_REMOVED lines=19> */
.L_x_286:
        /* <DEDUP_REMOVED lines=16> */
.L_x_287:
        /* <DEDUP_REMOVED lines=16> */
.L_x_288:
        /* <DEDUP_REMOVED lines=16> */
.L_x_289:
        /* <DEDUP_REMOVED lines=12> */
.L_x_270:
[----:B------:R-:W-:Y:S05]  /*fbb0*/  BSYNC B1 ;  /* 0x0000000000017941 */ /* 0x000fea0003800000 */
.L_x_269:
[----:B------:R-:W-:Y:S01]  /*fbc0*/  VIADD R19, R4, 0x1 ;  /* 0x0000000104137836 */ /* 0x000fe20000000000 */
[----:B------:R-:W-:Y:S01]  /*fbd0*/  LOP3.LUT P1, RZ, R18, 0x8, RZ, 0xc0, !PT ;  /* 0x0000000812ff7812 */ /* 0x000fe2000782c0ff */
[----:B------:R-:W-:Y:S03]  /*fbe0*/  BSSY B1, `(.L_x_290) ;  /* 0x00000e5000017945 */ /* 0x000fe60003800000 */
[----:B------:R-:W-:-:S04]  /*fbf0*/  ISETP.NE.AND P0, PT, R19, 0x2, PT ;  /* 0x000000021300780c */ /* 0x000fc80003f05270 */
[----:B------:R-:W-:Y:S02]  /*fc00*/  SEL R2, RZ, 0x1, P0 ;  /* 0x00000001ff027807 */ /* 0x000fe40000000000 */
[----:B------:R-:W-:Y:S02]  /*fc10*/  SEL R19, R19, RZ, P0 ;  /* 0x000000ff13137207 */ /* 0x000fe40000000000 */
[----:B------:R-:W-:-:S05]  /*fc20*/  LOP3.LUT R9, R5, R2, RZ, 0x3c, !PT ;  /* 0x0000000205097212 */ /* 0x000fca00078e3cff */
[----:B------:R1:W-:Y:S01]  /*fc30*/  STL [R1], R9 ;  /* 0x0000000901007387 */ /* 0x0003e20000100800 */
[----:B------:R-:W-:Y:S05]  /*fc40*/  @!P1 BRA `(.L_x_291) ;  /* 0x0000000c00789947 */ /* 0x000fea0003800000 */
[----:B------:R-:W-:Y:S01]  /*fc50*/  LOP3.LUT P1, RZ, R18, 0x4, RZ, 0xc0, !PT ;  /* 0x0000000412ff7812 */ /* 0x000fe2000782c0ff */
[----:B0-----:R-:W-:-:S12]  /*fc60*/  VIADD R8, R0, 0xffffffff ;  /* 0xffffffff00087836 */ /* 0x001fd80000000000 */
        /* <DEDUP_REMOVED lines=22> */
.L_x_292:
[----:B--2---:R-:W-:Y:S01]  /*fdd0*/  LEA R3, R19, UR36, 0x3 ;  /* 0x0000002413037c11 */ /* 0x004fe2000f8e18ff */
[----:B------:R-:W-:Y:S01]  /*fde0*/  BSSY B2, `(.L_x_293) ;  /* 0x0000004000027945 */ /* 0x000fe20003800000 */
[----:B------:R-:W-:-:S04]  /*fdf0*/  SHF.L.U32 R2, R9, 0x1f, RZ ;  /* 0x0000001f09027819 */ /* 0x000fc800000006ff */
[----:B------:R-:W2:Y:S02]  /*fe00*/  SYNCS.PHASECHK.TRANS64.TRYWAIT P0, [R3+URZ+0x38840], R2 ;  /* 0x03884002030075a7 */ /* 0x000ea4000800017f */
[----:B--2---:R-:W-:Y:S05]  /*fe10*/  @!P0 BRA `(.L_x_294) ;  /* 0x0000002800488947 */ /* 0x004fea0003800000 */
.L_x_366:
[----:B------:R-:W-:Y:S05]  /*fe20*/  BSYNC B2 ;  /* 0x0000000000027941 */ /* 0x000fea0003800000 */
.L_x_293:
[----:B0-----:R-:W0:Y:S01]  /*fe30*/  S2R R7, SR_TID.X ;  /* 0x0000000000077919 */ /* 0x001e220000002100 */
[----:B------:R-:W-:Y:S01]  /*fe40*/  UPRMT UR4, UR37, 0x9910, URZ ;  /* 0x0000991025047896 */ /* 0x000fe2000800003f */
[----:B0-----:R-:W-:-:S04]  /*fe50*/  LOP3.LUT R7, R7, 0x7f, RZ, 0xc0, !PT ;  /* 0x0000007f07077812 */ /* 0x001fc800078ec0ff */
[----:B------:R-:W-:-:S13]  /*fe60*/  ISETP.NE.AND P0, PT, R7, RZ, PT ;  /* 0x000000ff0700720c */ /* 0x000fda0003f05270 */
[----:B--2---:R-:W-:-:S04]  /*fe70*/  @!P0 IMAD.MOV.U32 R2, RZ, RZ, 0xa000 ;  /* 0x0000a000ff028424 */ /* 0x004fc800078e00ff */
[----:B------:R0:W-:Y:S02]  /*fe80*/  @!P0 SYNCS.ARRIVE.TRANS64 RZ, [R3+URZ+0x38830], R2 ;  /* 0x0388300203ff89a7 */ /* 0x0001e4000800003f */
[----:B0-----:R-:W-:-:S05]  /*fe90*/  IMAD.U32 R2, RZ, RZ, UR4 ;  /* 0x00000004ff027e24 */ /* 0x001fca000f8e00ff */
[----:B------:R-:W-:-:S13]  /*fea0*/  ISETP.NE.AND P1, PT, R2, 0x2, PT ;  /* 0x000000020200780c */ /* 0x000fda0003f25270 */
[----:B------:R-:W-:Y:S05]  /*feb0*/  @P1 BRA `(.L_x_295) ;  /* 0x0000000000041947 */ /* 0x000fea0003800000 */
[----:B------:R-:W-:Y:S01]  /*fec0*/  BPT.TRAP 0x1 ;  /* 0x000000040000795c */ /* 0x000fe20000300000 */
.L_x_295:
[----:B------:R-:W-:Y:S01]  /*fed0*/  LOP3.LUT P0, RZ, R18, 0x2, RZ, 0xc0, !PT ;  /* 0x0000000212ff7812 */ /* 0x000fe2000780c0ff */
[----:B------:R-:W-:-:S12]  /*fee0*/  BSSY B2, `(.L_x_296) ;  /* 0x0000003000027945 */ /* 0x000fd80003800000 */
[----:B------:R-:W-:Y:S05]  /*fef0*/  @P0 BRA `(.L_x_297) ;  /* 0x0000000000040947 */ /* 0x000fea0003800000 */
[----:B------:R-:W-:Y:S01]  /*ff00*/  BPT.TRAP 0x1 ;  /* 0x000000040000795c */ /* 0x000fe20000300000 */
.L_x_297:
[----:B------:R-:W-:Y:S05]  /*ff10*/  BSYNC B2 ;  /* 0x0000000000027941 */ /* 0x000fea0003800000 */
.L_x_296:
        /* <DEDUP_REMOVED lines=15> */
[----:B-1----:R-:W-:Y:S01]  /*10010*/  VIADD R9, R7, 0x24400 ;  /* 0x0002440007097836 */ /* 0x002fe20000000000 */
[----:B0-----:R-:W-:-:S05]  /*10020*/  LOP3.LUT R2, R2, 0x1, RZ, 0xc0, !PT ;  /* 0x0000000102027812 */ /* 0x001fca00078ec0ff */
[----:B------:R-:W-:-:S04]  /*10030*/  IMAD R2, R2, 0x28, RZ ;  /* 0x0000002802027824 */ /* 0x000fc800078e02ff */
[----:B------:R-:W-:-:S07]  /*10040*/  IMAD R2, R8, 0x50, R2 ;  /* 0x0000005008027824 */ /* 0x000fce00078e0202 */
.L_x_298:
        /* <DEDUP_REMOVED lines=17> */
.L_x_299:
        /* <DEDUP_REMOVED lines=17> */
.L_x_300:
        /* <DEDUP_REMOVED lines=17> */
.L_x_301:
        /* <DEDUP_REMOVED lines=10> */
[----:B------:R-:W-:Y:S01]  /*10420*/  SHF.L.U32 R5, R5, 0x1f, RZ ;  /* 0x0000001f05057819 */ /* 0x000fe200000006ff */
[----:B------:R-:W-:Y:S01]  /*10430*/  BSSY B2, `(.L_x_302) ;  /* 0x0000004000027945 */ /* 0x000fe20003800000 */
[----:B------:R-:W-:-:S04]  /*10440*/  LEA R2, R4, UR36, 0x3 ;  /* 0x0000002404027c11 */ /* 0x000fc8000f8e18ff */
[----:B------:R-:W0:Y:S02]  /*10450*/  SYNCS.PHASECHK.TRANS64.TRYWAIT P0, [R2+URZ+0x38860], R5 ;  /* 0x03886005020075a7 */ /* 0x000e24000800017f */
[----:B0-----:R-:W-:Y:S05]  /*10460*/  @!P0 BRA `(.L_x_303) ;  /* 0x0000002000c88947 */ /* 0x001fea0003800000 */
.L_x_367:
[----:B------:R-:W-:Y:S05]  /*10470*/  BSYNC B2 ;  /* 0x0000000000027941 */ /* 0x000fea0003800000 */
.L_x_302:
[----:B------:R-:W1:Y:S02]  /*10480*/  S2R R3, SR_TID.X ;  /* 0x0000000000037919 */ /* 0x000e640000002100 */
[----:B-1----:R-:W-:-:S04]  /*10490*/  LOP3.LUT R3, R3, 0x7f, RZ, 0xc0, !PT ;  /* 0x0000007f03037812 */ /* 0x002fc800078ec0ff */
[----:B------:R-:W-:-:S13]  /*104a0*/  ISETP.NE.AND P0, PT, R3, RZ, PT ;  /* 0x000000ff0300720c */ /* 0x000fda0003f05270 */
[----:B------:R-:W-:-:S04]  /*104b0*/  @!P0 IMAD.MOV.U32 R3, RZ, RZ, 0xa000 ;  /* 0x0000a000ff038424 */ /* 0x000fc800078e00ff */
[----:B------:R1:W-:Y:S01]  /*104c0*/  @!P0 SYNCS.ARRIVE.TRANS64 RZ, [R2+URZ+0x38850], R3 ;  /* 0x0388500302ff89a7 */ /* 0x0003e2000800003f */
[----:B------:R-:W-:Y:S05]  /*104d0*/  @P1 BRA `(.L_x_304) ;  /* 0x0000000000041947 */ /* 0x000fea0003800000 */
[----:B------:R-:W-:Y:S01]  /*104e0*/  BPT.TRAP 0x1 ;  /* 0x000000040000795c */ /* 0x000fe20000300000 */
.L_x_304:
[----:B------:R-:W-:Y:S01]  /*104f0*/  LOP3.LUT P0, RZ, R18, 0x2, RZ, 0xc0, !PT ;  /* 0x0000000212ff7812 */ /* 0x000fe2000780c0ff */
[----:B------:R-:W-:-:S12]  /*10500*/  BSSY B2, `(.L_x_305) ;  /* 0x0000003000027945 */ /* 0x000fd80003800000 */
[----:B------:R-:W-:Y:S05]  /*10510*/  @P0 BRA `(.L_x_306) ;  /* 0x0000000000040947 */ /* 0x000fea0003800000 */
[----:B------:R-:W-:Y:S01]  /*10520*/  BPT.TRAP 0x1 ;  /* 0x000000040000795c */ /* 0x000fe20000300000 */
.L_x_306:
[----:B------:R-:W-:Y:S05]  /*10530*/  BSYNC B2 ;  /* 0x0000000000027941 */ /* 0x000fea0003800000 */
.L_x_305:
[----:B0-----:R-:W2:Y:S01]  /*10540*/  LDL.LU R5, [R1+0x4] ;  /* 0x0000040001057983 */ /* 0x001ea20000300800 */
[----:B-1----:R-:W0:Y:S01]  /*10550*/  S2R R3, SR_CgaCtaId ;  /* 0x0000000000037919 */ /* 0x002e220000008800 */
        /* <DEDUP_REMOVED lines=17> */
.L_x_307:
        /* <DEDUP_REMOVED lines=16> */
.L_x_308:
        /* <DEDUP_REMOVED lines=16> */
.L_x_309:
        /* <DEDUP_REMOVED lines=16> */
.L_x_310:
        /* <DEDUP_REMOVED lines=12> */
.L_x_291:
[----:B------:R-:W-:Y:S05]  /*10a30*/  BSYNC B1 ;  /* 0x0000000000017941 */ /* 0x000fea0003800000 */
.L_x_290:
[C---:B------:R-:W-:Y:S01]  /*10a40*/  ISETP.GT.AND P0, PT, R0.reuse, 0x1, PT ;  /* 0x000000010000780c */ /* 0x040fe20003f04270 */
[----:B------:R-:W-:-:S12]  /*10a50*/  VIADD R0, R0, 0xfffffffe ;  /* 0xfffffffe00007836 */ /* 0x000fd80000000000 */
[----:B------:R-:W-:Y:S05]  /*10a60*/  @P0 BRA `(.L_x_311) ;  /* 0xffffffe000b00947 */ /* 0x000fea000383ffff */
.L_x_268:
[----:B------:R-:W-:Y:S05]  /*10a70*/  BSYNC B0 ;  /* 0x0000000000007941 */ /* 0x000fea0003800000 */
.L_x_245:
[----:B------:R-:W-:Y:S01]  /*10a80*/  LOP3.LUT P0, RZ, R18, 0x8, RZ, 0xc0, !PT ;  /* 0x0000000812ff7812 */ /* 0x000fe2000780c0ff */
[----:B------:R-:W-:-:S12]  /*10a90*/  BSSY B0, `(.L_x_312) ;  /* 0x0000065000007945 */ /* 0x000fd80003800000 */
[----:B------:R-:W-:Y:S05]  /*10aa0*/  @!P0 BRA `(.L_x_313) ;  /* 0x00000004008c8947 */ /* 0x000fea0003800000 */
[----:B---3--:R-:W3:Y:S01]  /*10ab0*/  LDL R2, [R1] ;  /* 0x0000000001027983 */ /* 0x008ee20000100800 */
[----:B------:R-:W-:Y:S01]  /*10ac0*/  LEA R0, R19, UR36, 0x3 ;  /* 0x0000002413007c11 */ /* 0x000fe2000f8e18ff */
[----:B------:R-:W-:Y:S01]  /*10ad0*/  BSSY B1, `(.L_x_314) ;  /* 0x0000004000017945 */ /* 0x000fe20003800000 */
[----:B---3--:R-:W-:-:S04]  /*10ae0*/  SHF.L.U32 R2, R2, 0x1f, RZ ;  /* 0x0000001f02027819 */ /* 0x008fc800000006ff */
[----:B------:R-:W3:Y:S02]  /*10af0*/  SYNCS.PHASECHK.TRANS64.TRYWAIT P0, [R0+URZ+0x38860], R2 ;  /* 0x03886002000075a7 */ /* 0x000ee4000800017f */
[----:B---3--:R-:W-:Y:S05]  /*10b00*/  @!P0 BRA `(.L_x_315) ;  /* 0x0000001c00348947 */ /* 0x008fea0003800000 */
.L_x_368:
[----:B------:R-:W-:Y:S05]  /*10b10*/  BSYNC B1 ;  /* 0x0000000000017941 */ /* 0x000fea0003800000 */
.L_x_314:
[----:B0-2---:R-:W0:Y:S01]  /*10b20*/  S2R R3, SR_TID.X ;  /* 0x0000000000037919 */ /* 0x005e220000002100 */
        /* <DEDUP_REMOVED lines=9> */
.L_x_316:
[----:B------:R-:W-:Y:S01]  /*10bc0*/  LOP3.LUT P0, RZ, R18, 0x2, RZ, 0xc0, !PT ;  /* 0x0000000212ff7812 */ /* 0x000fe2000780c0ff */
[----:B------:R-:W-:-:S12]  /*10bd0*/  BSSY B1, `(.L_x_317) ;  /* 0x0000003000017945 */ /* 0x000fd80003800000 */
[----:B------:R-:W-:Y:S05]  /*10be0*/  @P0 BRA `(.L_x_318) ;  /* 0x0000000000040947 */ /* 0x000fea0003800000 */
[----:B------:R-:W-:Y:S01]  /*10bf0*/  BPT.TRAP 0x1 ;  /* 0x000000040000795c */ /* 0x000fe20000300000 */
.L_x_318:
[----:B------:R-:W-:Y:S05]  /*10c00*/  BSYNC B1 ;  /* 0x0000000000017941 */ /* 0x000fea0003800000 */
.L_x_317:
[----:B------:R-:W2:Y:S01]  /*10c10*/  LDL R3, [R1+0x4] ;  /* 0x0000040001037983 */ /* 0x000ea20000100800 */
[----:B------:R-:W0:Y:S01]  /*10c20*/  S2R R2, SR_CgaCtaId ;  /* 0x0000000000027919 */ /* 0x000e220000008800 */
[----:B------:R-:W3:Y:S01]  /*10c30*/  S2R R4, SR_CgaCtaId ;  /* 0x0000000000047919 */ /* 0x000ee20000008800 */
[----:B------:R-:W-:Y:S01]  /*10c40*/  UIADD3 UR4, UP0, UR38, 0x470, URZ ;  /* 0x0000047026047890 */ /* 0x000fe2000ff1e03f */
[----:B------:R-:W-:Y:S01]  /*10c50*/  PLOP3.LUT P0, PT, PT, PT, PT, 0x80, 0x0 ;  /* 0x000000000000781c */ /* 0x000fe20003f0f070 */
[----:B------:R-:W-:Y:S01]  /*10c60*/  VIADD R0, R0, 0x38850 ;  /* 0x0003885000007836 */ /* 0x000fe20000000000 */
[----:B------:R-:W-:Y:S01]  /*10c70*/  UMOV UR6, 0x30000 ;  /* 0x0003000000067882 */ /* 0x000fe20000000000 */
[----:B------:R-:W-:Y:S01]  /*10c80*/  UIADD3.X UR5, URZ, UR39, URZ, UP0, !UPT ;  /* 0x000000273f057290 */ /* 0x000fe200087fe43f */
[----:B0-----:R-:W-:Y:S02]  /*10c90*/  LOP3.LUT R2, R2, 0x1, RZ, 0xc0, !PT ;  /* 0x0000000102027812 */ /* 0x001fe400078ec0ff */
[----:B---3--:R-:W-:-:S03]  /*10ca0*/  LOP3.LUT R4, R4, 0x1, RZ, 0xc0, !PT ;  /* 0x0000000104047812 */ /* 0x008fc600078ec0ff */
[----:B------:R-:W-:-:S04]  /*10cb0*/  IMAD R2, R2, 0xa00, RZ ;  /* 0x00000a0002027824 */ /* 0x000fc800078e02ff */
[----:B------:R-:W-:Y:S02]  /*10cc0*/  IMAD R2, R19, 0x5000, R2 ;  /* 0x0000500013027824 */ /* 0x000fe400078e0202 */
[----:B------:R-:W-:-:S03]  /*10cd0*/  IMAD R4, R4, 0x28, RZ ;  /* 0x0000002804047824 */ /* 0x000fc600078e02ff */
[----:B------:R-:W-:Y:S01]  /*10ce0*/  LEA R2, R2, UR36, 0x1 ;  /* 0x0000002402027c11 */ /* 0x000fe2000f8e08ff */
[----:B------:R-:W-:Y:S01]  /*10cf0*/  UMOV UR14, 0x0 ;  /* 0x00000000000e7882 */ /* 0x000fe20000000000 */
[----:B------:R-:W-:Y:S01]  /*10d00*/  UMOV UR15, 0x14f00000 ;  /* 0x14f00000000f7882 */ /* 0x000fe20000000000 */
[----:B------:R-:W-:Y:S01]  /*10d10*/  UMOV UR10, URZ ;  /* 0x0000003f000a7c82 */ /* 0x000fe20008000000 */
[----:B--2---:R-:W-:Y:S02]  /*10d20*/  IMAD R3, R3, 0x50, R4 ;  /* 0x0000005003037824 */ /* 0x004fe400078e0204 */
[----:B------:R-:W-:-:S07]  /*10d30*/  VIADD R4, R2, 0x400 ;  /* 0x0000040002047836 */ /* 0x000fce0000000000 */
.L_x_319:
        /* <DEDUP_REMOVED lines=10> */
[----:B------:R-:W-:Y:S01]  /*10de0*/  PLOP3.LUT P0, PT, PT, PT, PT, 0x80, 0x0 ;  /* 0x000000000000781c */ /* 0x000fe20003f0f070 */
[----:B------:R-:W-:Y:S01]  /*10df0*/  VIADD R4, R2, 0x2c00 ;  /* 0x00002c0002047836 */ /* 0x000fe20000000000 */
[----:B------:R-:W-:Y:S01]  /*10e00*/  UMOV UR6, 0x30000 ;  /* 0x0003000000067882 */ /* 0x000fe20000000000 */
[----:B------:R-:W-:Y:S01]  /*10e10*/  UMOV UR14, 0x0 ;  /* 0x00000000000e7882 */ /* 0x000fe20000000000 */
[----:B------:R-:W-:Y:S01]  /*10e20*/  UMOV UR15, 0x14f00000 ;  /* 0x14f00000000f7882 */ /* 0x000fe20000000000 */
[----:B------:R-:W-:-:S08]  /*10e30*/  UMOV UR10, 0x40 ;  /* 0x00000040000a7882 */ /* 0x000fd00000000000 */
.L_x_320:
        /* <DEDUP_REMOVED lines=16> */
.L_x_321:
        /* <DEDUP_REMOVED lines=16> */
.L_x_322:
        /* <DEDUP_REMOVED lines=9> */
[----:B----4-:R-:W-:Y:S05]  /*110d0*/  @P0 BRA.U.ANY `(.L_x_322) ;  /* 0xfffffffd00d80947 */ /* 0x010fea000393ffff */
.L_x_313:
[----:B------:R-:W-:Y:S05]  /*110e0*/  BSYNC B0 ;  /* 0x0000000000007941 */ /* 0x000fea0003800000 */
.L_x_312:
[----:B0-----:R-:W4:Y:S01]  /*110f0*/  LDL.LU R6, [R1+0x24] ;  /* 0x0000240001067983 */ /* 0x001f220000300800 */
[----:B------:R-:W-:Y:S01]  /*11100*/  VIADD R19, R19, 0x1 ;  /* 0x0000000113137836 */ /* 0x000fe20000000000 */
[----:B------:R-:W-:Y:S02]  /*11110*/  ULDC UR4, c[0x0][0xc34] ;  /* 0x00030d0000047ab9 */ /* 0x000fe40000000800 */
[----:B-1----:R-:W5:Y:S04]  /*11120*/  LDL.LU R5, [R1] ;  /* 0x0000000001057983 */ /* 0x002f680000300800 */
[----:B------:R-:W2:Y:S01]  /*11130*/  LDL.LU R4, [R1+0x2c] ;  /* 0x00002c0001047983 */ /* 0x000ea20000300800 */
[----:B------:R-:W-:-:S04]  /*11140*/  ISETP.NE.AND P0, PT, R19, 0x2, PT ;  /* 0x000000021300780c */ /* 0x000fc80003f05270 */
[----:B---3--:R-:W-:Y:S02]  /*11150*/  SEL R0, RZ, 0x1, P0 ;  /* 0x00000001ff007807 */ /* 0x008fe40000000000 */
[----:B------:R-:W-:Y:S01]  /*11160*/  SEL R19, R19, RZ, P0 ;  /* 0x000000ff13137207 */ /* 0x000fe20000000000 */
[----:B----4-:R-:W-:Y:S01]  /*11170*/  VIADD R6, R6, UR40 ;  /* 0x0000002806067c36 */ /* 0x010fe20008000000 */
[----:B-----5:R-:W-:-:S04]  /*11180*/  LOP3.LUT R5, R5, R0, RZ, 0x3c, !PT ;  /* 0x0000000005057212 */ /* 0x020fc800078e3cff */
[----:B------:R0:W-:Y:S01]  /*11190*/  STL [R1+0x24], R6 ;  /* 0x0000240601007387 */ /* 0x0001e20000100800 */
[----:B------:R-:W-:Y:S01]  /*111a0*/  ISETP.GE.AND P1, PT, R6, UR4, PT ;  /* 0x0000000406007c0c */ /* 0x000fe2000bf26270 */
[----:B--2---:R-:W-:-:S05]  /*111b0*/  VIADD R4, R4, 0x1 ;  /* 0x0000000104047836 */ /* 0x004fca0000000000 */
[----:B------:R0:W-:Y:S04]  /*111c0*/  STL [R1+0x2c], R4 ;  /* 0x00002c0401007387 */ /* 0x0001e80000100800 */
[----:B------:R0:W-:Y:S03]  /*111d0*/  STL [R1], R5 ;  /* 0x0000000501007387 */ /* 0x0001e60000100800 */
[----:B------:R-:W-:Y:S05]  /*111e0*/  @!P1 BRA `(.L_x_323) ;  /* 0xffffffb000349947 */ /* 0x000fea000383ffff */
[----:B------:R-:W-:-:S07]  /*111f0*/  LOP3.LUT R2, R4, 0x1, RZ, 0xc, !PT ;  /* 0x0000000104027812 */ /* 0x000fce00078e0cff */
.L_x_228:
[----:B0-----:R-:W0:Y:S01]  /*11200*/  S2R R3, SR_CgaCtaId ;  /* 0x0000000000037919 */ /* 0x001e220000008800 */
[----:B------:R-:W-:Y:S01]  /*11210*/  MOV R0, 0x400 ;  /* 0x0000040000007802 */ /* 0x000fe20000000f00 */
[----:B------:R-:W-:Y:S03]  /*11220*/  BSSY B0, `(.L_x_324) ;  /* 0x0000005000007945 */ /* 0x000fe60003800000 */
[----:B0-----:R-:W-:Y:S02]  /*11230*/  LEA R0, R3, R0, 0x18 ;  /* 0x0000000003007211 */ /* 0x001fe400078ec0ff */
[----:B------:R-:W-:-:S04]  /*11240*/  SHF.L.U32 R3, R2, 0x1f, RZ ;  /* 0x0000001f02037819 */ /* 0x000fc800000006ff */
[----:B------:R-:W0:Y:S02]  /*11250*/  SYNCS.PHASECHK.TRANS64.TRYWAIT P0, [R0+URZ+0x38820], R3 ;  /* 0x03882003000075a7 */ /* 0x000e24000800017f */
[----:B0-----:R-:W-:Y:S05]  /*11260*/  @!P0 BRA `(.L_x_325) ;  /* 0x0000001400708947 */ /* 0x001fea0003800000 */
.L_x_369:
[----:B------:R-:W-:Y:S05]  /*11270*/  BSYNC B0 ;  /* 0x0000000000007941 */ /* 0x000fea0003800000 */
.L_x_324:
[----:B------:R-:W-:-:S03]  /*11280*/  UMOV UR4, 0xffffffff ;  /* 0xffffffff00047882 */ /* 0x000fc60000000000 */
[----:B------:R-:W-:Y:S05]  /*11290*/  BRA.DIV UR4, `(.L_x_326) ;  /* 0x0000001604787947 */ /* 0x000fea000b800000 */
[----:B------:R-:W1:Y:S02]  /*112a0*/  S2R R2, SR_TID.X ;  /* 0x0000000000027919 */ /* 0x000e640000002100 */
[----:B-1----:R-:W-:-:S04]  /*112b0*/  SHF.R.U32.HI R2, RZ, 0x5, R2 ;  /* 0x00000005ff027819 */ /* 0x002fc80000011602 */
[----:B------:R-:W-:-:S05]  /*112c0*/  LOP3.LUT R2, R2, 0x3, RZ, 0xc0, !PT ;  /* 0x0000000302027812 */ /* 0x000fca00078ec0ff */
[----:B------:R1:W2:Y:S02]  /*112d0*/  SHFL.IDX PT, R14, R2, RZ, 0x1f ;  /* 0x00001fff020e7589 */ /* 0x0002a400000e0000 */
.L_x_372:
[----:B--2---:R-:W-:Y:S01]  /*112e0*/  ISETP.NE.AND P0, PT, R14, RZ, PT ;  /* 0x000000ff0e00720c */ /* 0x004fe20003f05270 */
[----:B------:R-:W-:-:S12]  /*112f0*/  BSSY B0, `(.L_x_327) ;  /* 0x0000027000007945 */ /* 0x000fd80003800000 */
[----:B------:R-:W-:Y:S05]  /*11300*/  @P0 BRA `(.L_x_328) ;  /* 0x0000000000940947 */ /* 0x000fea0003800000 */
[----:B------:R-:W-:-:S03]  /*11310*/  UMOV UR4, 0xffffffff ;  /* 0xffffffff00047882 */ /* 0x000fc60000000000 */
[----:B------:R-:W-:Y:S05]  /*11320*/  BRA.DIV UR4, `(.L_x_329) ;  /* 0x0000001604887947 */ /* 0x000fea000b800000 */
[----:B------:R-:W-:-:S13]  /*11330*/  ELECT P6, URZ, PT ;  /* 0x00000000003f782f */ /* 0x000fda00038c0000 */
.L_x_375:
        /* <DEDUP_REMOVED lines=8> */
.L_x_330:
[----:B------:R-:W2:Y:S01]  /*113c0*/  LDL.LU R7, [R1] ;  /* 0x0000000001077983 */ /* 0x000ea20000300800 */
[----:B------:R-:W-:Y:S02]  /*113d0*/  VIADD R2, R0, 0x38840 ;  /* 0x0003884000027836 */ /* 0x000fe40000000000 */
[C---:B0-----:R-:W-:Y:S02]  /*113e0*/  VIADD R3, R19.reuse, 0x1 ;  /* 0x0000000113037836 */ /* 0x041fe40000000000 */
[----:B------:R-:W-:-:S03]  /*113f0*/  IMAD R6, R19, 0x8, R2 ;  /* 0x0000000813067824 */ /* 0x000fc600078e0202 */
[----:B------:R-:W-:-:S04]  /*11400*/  ISETP.NE.AND P1, PT, R3, 0x2, PT ;  /* 0x000000020300780c */ /* 0x000fc80003f25270 */
[----:B------:R-:W-:Y:S02]  /*11410*/  SEL R4, RZ, 0x1, P1 ;  /* 0x00000001ff047807 */ /* 0x000fe40000800000 */
[----:B------:R-:W-:Y:S02]  /*11420*/  SEL R3, R3, RZ, P1 ;  /* 0x000000ff03037207 */ /* 0x000fe40000800000 */
[C---:B--2---:R-:W-:Y:S02]  /*11430*/  SHF.L.U32 R5, R7.reuse, 0x1f, RZ ;  /* 0x0000001f07057819 */ /* 0x044fe400000006ff */
[----:B------:R-:W-:Y:S01]  /*11440*/  LOP3.LUT R4, R7, R4, RZ, 0x3c, !PT ;  /* 0x0000000407047212 */ /* 0x000fe200078e3cff */
[----:B------:R-:W-:Y:S01]  /*11450*/  IMAD R7, R3, 0x8, R2 ;  /* 0x0000000803077824 */ /* 0x000fe200078e0202 */
[----:B------:R-:W0:Y:S02]  /*11460*/  SYNCS.PHASECHK.TRANS64.TRYWAIT P0, [R6+URZ], R5 ;  /* 0x00000005060075a7 */ /* 0x000e24000800017f */
[----:B------:R-:W-:Y:S01]  /*11470*/  SHF.L.U32 R2, R4, 0x1f, RZ ;  /* 0x0000001f04027819 */ /* 0x000fe200000006ff */
[----:B0-----:R-:W-:Y:S06]  /*11480*/  @!P0 BRA `(.L_x_331) ;  /* 0x0000001400508947 */ /* 0x001fec0003800000 */
.L_x_376:
[----:B------:R-:W1:Y:S02]  /*11490*/  SYNCS.PHASECHK.TRANS64.TRYWAIT P0, [R7+URZ], R2 ;  /* 0x00000002070075a7 */ /* 0x000e64000800017f */
[----:B-1----:R-:W-:Y:S05]  /*114a0*/  @!P0 BRA `(.L_x_332) ;  /* 0x00000014005c8947 */ /* 0x002fea0003800000 */
.L_x_377:
[----:B------:R-:W-:Y:S05]  /*114b0*/  @!P2 BRA `(.L_x_333) ;  /* 0x000000000004a947 */ /* 0x000fea0003800000 */
[----:B------:R-:W-:Y:S01]  /*114c0*/  BPT.TRAP 0x1 ;  /* 0x000000040000795c */ /* 0x000fe20000300000 */
.L_x_333:
[----:B------:R-:W-:-:S04]  /*114d0*/  VIADD R0, R0, 0x38860 ;  /* 0x0003886000007836 */ /* 0x000fc80000000000 */
[----:B------:R-:W-:-:S04]  /*114e0*/  IMAD R4, R19, 0x8, R0 ;  /* 0x0000000813047824 */ /* 0x000fc800078e0200 */
[----:B------:R-:W2:Y:S02]  /*114f0*/  SYNCS.PHASECHK.TRANS64.TRYWAIT P0, [R4+URZ], R5 ;  /* 0x00000005040075a7 */ /* 0x000ea4000800017f */
[----:B--2---:R-:W-:Y:S05]  /*11500*/  @!P0 BRA `(.L_x_334) ;  /* 0x0000001400588947 */ /* 0x004fea0003800000 */
.L_x_378:
[----:B------:R-:W-:-:S07]  /*11510*/  IMAD R3, R3, 0x8, R0 ;  /* 0x0000000803037824 */ /* 0x000fce00078e0200 */
.L_x_335:
[----:B---3--:R3:W4:Y:S02]  /*11520*/  SYNCS.PHASECHK.TRANS64.TRYWAIT P0, [R3+URZ], R2 ;  /* 0x00000002030075a7 */ /* 0x008724000800017f */
[----:B----4-:R-:W-:Y:S05]  /*11530*/  @!P0 NANOSLEEP.SYNCS 0x989680 ;  /* 0x009896800000895d */ /* 0x010fea0003900000 */
[----:B------:R-:W4:Y:S02]  /*11540*/  @!P0 SYNCS.PHASECHK.TRANS64 P0, [R3+URZ], R2 ;  /* 0x00000002030085a7 */ /* 0x000f24000800007f */
[----:B----4-:R-:W-:Y:S05]  /*11550*/  @!P0 BRA `(.L_x_335) ;  /* 0xfffffffc00f08947 */ /* 0x010fea000383ffff */
.L_x_328:
[----:B------:R-:W-:Y:S05]  /*11560*/  BSYNC B0 ;  /* 0x0000000000007941 */ /* 0x000fea0003800000 */
.L_x_327:
[----:B------:R-:W-:Y:S05]  /*11570*/  EXIT ;  /* 0x000000000000794d */ /* 0x000fea0003800000 */
.L_x_196:
[----:B0-----:R-:W-:-:S04]  /*11580*/  IMAD.U32 R3, RZ, RZ, UR36 ;  /* 0x00000024ff037e24 */ /* 0x001fc8000f8e00ff */
[----:B------:R0:W1:Y:S03]  /*11590*/  SYNCS.PHASECHK.TRANS64.TRYWAIT P1, [R3+URZ+0x38800], R0 ;  /* 0x03880000030075a7 */ /* 0x000066000802017f */
[----:B-1----:R-:W-:Y:S05]  /*115a0*/  @!P1 NANOSLEEP.SYNCS 0x989680 ;  /* 0x009896800000995d */ /* 0x002fea0003900000 */
[----:B------:R-:W1:Y:S02]  /*115b0*/  @!P1 SYNCS.PHASECHK.TRANS64 P1, [R3+URZ+0x38800], R0 ;  /* 0x03880000030095a7 */ /* 0x000e64000802007f */
[----:B-1----:R-:W-:Y:S05]  /*115c0*/  @!P1 BRA `(.L_x_196) ;  /* 0xfffffffc00ec9947 */ /* 0x002fea000383ffff */
[----:B------:R-:W-:Y:S05]  /*115d0*/  BRA `(.L_x_336) ;  /* 0xffffff0000647947 */ /* 0x000fea000383ffff */
.L_x_200:
[----:B-1----:R1:W2:Y:S02]  /*115e0*/  SYNCS.PHASECHK.TRANS64.TRYWAIT P1, [R0+URZ+0x38830], R3 ;  /* 0x03883003000075a7 */ /* 0x0022a4000802017f */
[----:B--2---:R-:W-:Y:S05]  /*115f0*/  @!P1 NANOSLEEP.SYNCS 0x989680 ;  /* 0x009896800000995d */ /* 0x004fea0003900000 */
[----:B------:R-:W2:Y:S02]  /*11600*/  @!P1 SYNCS.PHASECHK.TRANS64 P1, [R0+URZ+0x38830], R3 ;  /* 0x03883003000095a7 */ /* 0x000ea4000802007f */
[----:B--2---:R-:W-:Y:S05]  /*11610*/  @!P1 BRA `(.L_x_200) ;  /* 0xfffffffc00f09947 */ /* 0x004fea000383ffff */
[----:B------:R-:W-:Y:S05]  /*11620*/  BRA `(.L_x_199) ;  /* 0xffffff0000847947 */ /* 0x000fea000383ffff */
.L_x_206:
[----:B------:R-:W-:-:S13]  /*11630*/  R2UR UR4, R233 ;  /* 0x00000000e90472ca */ /* 0x000fda00000e0000 */
[----:B-1----:R-:W-:-:S04]  /*11640*/  IMAD.U32 R152, RZ, RZ, UR4 ;  /* 0x00000004ff987e24 */ /* 0x002fc8000f8e00ff */
[----:B------:R1:W2:Y:S03]  /*11650*/  SYNCS.PHASECHK.TRANS64.TRYWAIT P1, [R152+URZ+0x38830], R3 ;  /* 0x03883003980075a7 */ /* 0x0002a6000802017f */
[----:B--2---:R-:W-:Y:S05]  /*11660*/  @!P1 NANOSLEEP.SYNCS 0x989680 ;  /* 0x009896800000995d */ /* 0x004fea0003900000 */
[----:B------:R-:W2:Y:S02]  /*11670*/  @!P1 SYNCS.PHASECHK.TRANS64 P1, [R152+URZ+0x38830], R3 ;  /* 0x03883003980095a7 */ /* 0x000ea4000802007f */
[----:B--2---:R-:W-:Y:S05]  /*11680*/  @!P1 BRA `(.L_x_206) ;  /* 0xfffffffc00e89947 */ /* 0x004fea000383ffff */
[----:B------:R-:W-:Y:S05]  /*11690*/  BRA `(.L_x_205) ;  /* 0xffffff3800f47947 */ /* 0x000fea000383ffff */
.L_x_210:
[----:B0-----:R-:W-:-:S04]  /*116a0*/  IMAD.U32 R3, RZ, RZ, UR4 ;  /* 0x00000004ff037e24 */ /* 0x001fc8000f8e00ff */
[----:B------:R0:W2:Y:S03]  /*116b0*/  SYNCS.PHASECHK.TRANS64.TRYWAIT P1, [R3+URZ+0x38850], R0 ;  /* 0x03885000030075a7 */ /* 0x0000a6000802017f */
[----:B--2---:R-:W-:Y:S05]  /*116c0*/  @!P1 NANOSLEEP.SYNCS 0x989680 ;  /* 0x009896800000995d */ /* 0x004fea0003900000 */
[----:B------:R-:W2:Y:S02]  /*116d0*/  @!P1 SYNCS.PHASECHK.TRANS64 P1, [R3+URZ+0x38850], R0 ;  /* 0x03885000030095a7 */ /* 0x000ea4000802007f */
[----:B--2---:R-:W-:Y:S05]  /*116e0*/  @!P1 BRA `(.L_x_210) ;  /* 0xfffffffc00ec9947 */ /* 0x004fea000383ffff */
[----:B------:R-:W-:Y:S05]  /*116f0*/  BRA `(.L_x_209) ;  /* 0xffffff6400147947 */ /* 0x000fea000383ffff */
.L_x_217:
[----:B-1----:R-:W-:-:S04]  /*11700*/  IMAD.U32 R7, RZ, RZ, UR9 ;  /* 0x00000009ff077e24 */ /* 0x002fc8000f8e00ff */
[----:B------:R1:W2:Y:S03]  /*11710*/  SYNCS.PHASECHK.TRANS64.TRYWAIT P1, [R7+URZ+0x38850], R0 ;  /* 0x03885000070075a7 */ /* 0x0002a6000802017f */
[----:B--2---:R-:W-:Y:S05]  /*11720*/  @!P1 NANOSLEEP.SYNCS 0x989680 ;  /* 0x009896800000995d */ /* 0x004fea0003900000 */
[----:B------:R-:W2:Y:S02]  /*11730*/  @!P1 SYNCS.PHASECHK.TRANS64 P1, [R7+URZ+0x38850], R0 ;  /* 0x03885000070095a7 */ /* 0x000ea4000802007f */
[----:B--2---:R-:W-:Y:S05]  /*11740*/  @!P1 BRA `(.L_x_217) ;  /* 0xfffffffc00ec9947 */ /* 0x004fea000383ffff */
[----:B------:R-:W-:Y:S05]  /*11750*/  BRA `(.L_x_216) ;  /* 0xffffff7c00407947 */ /* 0x000fea000383ffff */
.L_x_232:
[----:B------:R-:W0:Y:S01]  /*11760*/  S2R R5, SR_TID.X ;  /* 0x0000000000057919 */ /* 0x000e220000002100 */
[----:B------:R-:W-:Y:S01]  /*11770*/  BSSY B0, `(.L_x_337) ;  /* 0x000000a000007945 */ /* 0x000fe20003800000 */
[----:B------:R-:W-:Y:S02]  /*11780*/  IMAD.MOV.U32 R12, RZ, RZ, RZ ;  /* 0x000000ffff0c7224 */ /* 0x000fe400078e00ff */
[----:B------:R-:W-:Y:S02]  /*11790*/  IMAD.MOV.U32 R11, RZ, RZ, 0x1f ;  /* 0x0000001fff0b7424 */ /* 0x000fe400078e00ff */
[----:B------:R-:W-:Y:S01]  /*117a0*/  IMAD.MOV.U32 R15, RZ, RZ, -0x1 ;  /* 0xffffffffff0f7424 */ /* 0x000fe200078e00ff */
[----:B0-----:R-:W-:-:S04]  /*117b0*/  SHF.R.U32.HI R5, RZ, 0x5, R5 ;  /* 0x00000005ff057819 */ /* 0x001fc80000011605 */
[----:B------:R-:W-:-:S05]  /*117c0*/  LOP3.LUT R5, R5, 0x3, RZ, 0xc0, !PT ;  /* 0x0000000305057812 */ /* 0x000fca00078ec0ff */
[----:B------:R-:W-:-:S07]  /*117d0*/  IMAD.MOV.U32 R13, RZ, RZ, R5 ;  /* 0x000000ffff0d7224 */ /* 0x000fce00078e0005 */
[----:B-1----:R-:W-:Y:S05]  /*117e0*/  WARPSYNC.COLLECTIVE R15, `(.L_x_338) ;  /* 0x000000000f087348 */ /* 0x002fea0003c00000 */
[----:B------:R0:W2:Y:S02]  /*117f0*/  SHFL.IDX P6, R14, R13, R12, R11 ;  /* 0x0000000c0d0e7389 */ /* 0x0000a400000c000b */
[----:B012---:R-:W-:Y:S01]  /*11800*/  ENDCOLLECTIVE ;  /* 0x000000000000791b */ /* 0x007fe20003800000 */
.L_x_338:
[----:B------:R-:W-:Y:S05]  /*11810*/  BSYNC B0 ;  /* 0x0000000000007941 */ /* 0x000fea0003800000 */
.L_x_337:
[----:B------:R-:W-:Y:S05]  /*11820*/  BRA `(.L_x_339) ;  /* 0xffffffb0006c7947 */ /* 0x000fea000383ffff */
.L_x_234:
[----:B------:R-:W-:Y:S01]  /*11830*/  BSSY B0, `(.L_x_340) ;  /* 0x0000006000007945 */ /* 0x000fe20003800000 */
[----:B------:R-:W-:-:S07]  /*11840*/  IMAD.MOV.U32 R15, RZ, RZ, -0x1 ;  /* 0xffffffffff0f7424 */ /* 0x000fce00078e00ff */
[----:B01----:R-:W-:Y:S05]  /*11850*/  WARPSYNC.COLLECTIVE R15, `(.L_x_341) ;  /* 0x000000000f0c7348 */ /* 0x003fea0003c00000 */
[----:B------:R-:W-:Y:S02]  /*11860*/  ELECT P6, UR62, PT ;  /* 0x00000000003e782f */ /* 0x000fe400038c0000 */
[----:B------:R-:W-:Y:S01]  /*11870*/  MOV R14, UR62 ;  /* 0x0000003e000e7c02 */ /* 0x000fe20008000f00 */
[----:B01----:R-:W-:Y:S10]  /*11880*/  ENDCOLLECTIVE ;  /* 0x000000000000791b */ /* 0x003ff40003800000 */
.L_x_341:
[----:B------:R-:W-:Y:S05]  /*11890*/  BSYNC B0 ;  /* 0x0000000000007941 */ /* 0x000fea0003800000 */
.L_x_340:
[----:B------:R-:W-:Y:S05]  /*118a0*/  BRA `(.L_x_342) ;  /* 0xffffffb0006c7947 */ /* 0x000fea000383ffff */
.L_x_236:
[----:B---3--:R3:W4:Y:S02]  /*118b0*/  SYNCS.PHASECHK.TRANS64.TRYWAIT P0, [R2+URZ+0x38840], R3 ;  /* 0x03884003020075a7 */ /* 0x008724000800017f */
[----:B----4-:R-:W-:Y:S05]  /*118c0*/  @!P0 NANOSLEEP.SYNCS 0x989680 ;  /* 0x009896800000895d */ /* 0x010fea0003900000 */
[----:B------:R-:W4:Y:S02]  /*118d0*/  @!P0 SYNCS.PHASECHK.TRANS64 P0, [R2+URZ+0x38840], R3 ;  /* 0x03884003020085a7 */ /* 0x000f24000800007f */
[----:B----4-:R-:W-:Y:S05]  /*118e0*/  @!P0 BRA `(.L_x_236) ;  /* 0xfffffffc00f08947 */ /* 0x010fea000383ffff */
[----:B------:R-:W-:Y:S05]  /*118f0*/  BRA `(.L_x_343) ;  /* 0xffffffb000c47947 */ /* 0x000fea000383ffff */
.L_x_240:
[----:B------:R0:W5:Y:S01]  /*11900*/  LDL R10, [R1+0x10] ;  /* 0x00001000010a7983 */ /* 0x0001620000100800 */
[----:B------:R-:W-:Y:S02]  /*11910*/  IMAD.MOV.U32 R13, RZ, RZ, R3 ;  /* 0x000000ffff0d7224 */ /* 0x000fe400078e0003 */
[----:B------:R-:W-:Y:S01]  /*11920*/  IMAD.MOV.U32 R12, RZ, RZ, RZ ;  /* 0x000000ffff0c7224 */ /* 0x000fe200078e00ff */
[----:B------:R-:W1:Y:S01]  /*11930*/  S2R R7, SR_TID.X ;  /* 0x0000000000077919 */ /* 0x000e620000002100 */
[----:B------:R-:W-:Y:S02]  /*11940*/  IMAD.MOV.U32 R11, RZ, RZ, 0x181f ;  /* 0x0000181fff0b7424 */ /* 0x000fe400078e00ff */
[----:B------:R-:W-:-:S07]  /*11950*/  IMAD.MOV.U32 R15, RZ, RZ, -0x1 ;  /* 0xffffffffff0f7424 */ /* 0x000fce00078e00ff */
[----:B01---5:R-:W-:Y:S05]  /*11960*/  WARPSYNC.COLLECTIVE R15, `(.L_x_344) ;  /* 0x000000000f087348 */ /* 0x023fea0003c00000 */
[----:B------:R2:W3:Y:S02]  /*11970*/  SHFL.IDX P6, R14, R13, R12, R11 ;  /* 0x0000000c0d0e7389 */ /* 0x0004e400000c000b */
[----:B0123-5:R-:W-:Y:S01]  /*11980*/  ENDCOLLECTIVE ;  /* 0x000000000000791b */ /* 0x02ffe20003800000 */
.L_x_344:
[----:B------:R-:W-:Y:S02]  /*11990*/  IMAD.MOV.U32 R13, RZ, RZ, R4 ;  /* 0x000000ffff0d7224 */ /* 0x000fe400078e0004 */
[----:B------:R-:W-:Y:S01]  /*119a0*/  IMAD.MOV.U32 R6, RZ, RZ, R14 ;  /* 0x000000ffff067224 */ /* 0x000fe200078e000e */
[----:B------:R-:W-:-:S07]  /*119b0*/  LOP3.LUT R7, R7, 0x7f, RZ, 0xc0, !PT ;  /* 0x0000007f07077812 */ /* 0x000fce00078ec0ff */
[----:B------:R-:W-:Y:S05]  /*119c0*/  WARPSYNC.COLLECTIVE R15, `(.L_x_345) ;  /* 0x000000000f087348 */ /* 0x000fea0003c00000 */
[----:B------:R0:W1:Y:S02]  /*119d0*/  SHFL.IDX P6, R14, R13, R12, R11 ;  /* 0x0000000c0d0e7389 */ /* 0x00006400000c000b */
[----:B01----:R-:W-:Y:S01]  /*119e0*/  ENDCOLLECTIVE ;  /* 0x000000000000791b */ /* 0x003fe20003800000 */
.L_x_345:
[----:B------:R-:W-:Y:S01]  /*119f0*/  ULDC UR4, c[0x0][0x288] ;  /* 0x0000a20000047ab9 */ /* 0x000fe20000000800 */
[----:B------:R-:W-:Y:S01]  /*11a00*/  ULDC.64 UR6, c[0x0][0x208] ;  /* 0x0000820000067ab9 */ /* 0x000fe20000000a00 */
[----:B------:R-:W-:Y:S01]  /*11a10*/  SHF.R.U32.HI R0, RZ, 0x3, R7 ;  /* 0x00000003ff007819 */ /* 0x000fe20000011607 */
[----:B------:R-:W-:-:S04]  /*11a20*/  IMAD R2, R8, UR4, RZ ;  /* 0x0000000408027c24 */ /* 0x000fc8000f8e02ff */
        /* <DEDUP_REMOVED lines=8> */
[----:B------:R-:W-:-:S04]  /*11ab0*/  @!P2 LOP3.LUT R7, R7, R6, RZ, 0x3c, !PT ;  /* 0x000000060707a212 */ /* 0x000fc800078e3cff */
[----:B------:R-:W-:-:S04]  /*11ac0*/  @!P2 LOP3.LUT R6, R7, R6, RZ, 0x3c, !PT ;  /* 0x000000060706a212 */ /* 0x000fc800078e3cff */
[----:B------:R-:W-:-:S05]  /*11ad0*/  @!P2 LOP3.LUT R7, R7, R6, RZ, 0x3c, !PT ;  /* 0x000000060707a212 */ /* 0x000fca00078e3cff */
[----:B------:R-:W-:Y:S01]  /*11ae0*/  @!PT LDS RZ, [RZ] ;  /* 0x00000000fffff984 */ /* 0x000fe20000000800 */
[----:B------:R-:W-:Y:S01]  /*11af0*/  @!PT LDS RZ, [RZ] ;  /* 0x00000000fffff984 */ /* 0x000fe20000000800 */
[----:B------:R-:W-:Y:S01]  /*11b00*/  @!PT LDS RZ, [RZ] ;  /* 0x00000000fffff984 */ /* 0x000fe20000000800 */
[----:B------:R0:W-:Y:S04]  /*11b10*/  @!P2 LDGSTS.E.BYPASS.LTC128B.128 [R10+0x14400], desc[UR6][R6.64], !P4 ;  /* 0x14400000060aafae */ /* 0x0001e8000e101d46 */
[----:B------:R0:W-:Y:S04]  /*11b20*/  @!P2 LDGSTS.E.BYPASS.LTC128B.128 [R10+0x18400], desc[UR6][R6.64+0x80], !P3 ;  /* 0x18400080060aafae */ /* 0x0001e8000d901d46 */
[----:B------:R0:W-:Y:S04]  /*11b30*/  @!P2 LDGSTS.E.BYPASS.LTC128B.128 [R10+0x1c400], desc[UR6][R6.64+0x100], !P0 ;  /* 0x1c400100060aafae */ /* 0x0001e8000c101d46 */
[----:B------:R0:W-:Y:S01]  /*11b40*/  @!P2 LDGSTS.E.BYPASS.LTC128B.128 [R10+0x20400], desc[UR6][R6.64+0x180], !P1 ;  /* 0x20400180060aafae */ /* 0x0001e2000c901d46 */
[----:B------:R-:W-:Y:S01]  /*11b50*/  ISETP.GE.AND P2, PT, R5, R2, PT ;  /* 0x000000020500720c */ /* 0x000fe20003f46270 */
[----:B------:R-:W-:-:S12]  /*11b60*/  VIADD R5, R0, 0x20 ;  /* 0x0000002000057836 */ /* 0x000fd80000000000 */
[----:B0-----:R-:W-:Y:S05]  /*11b70*/  WARPSYNC.COLLECTIVE R15, `(.L_x_346) ;  /* 0x000000000f087348 */ /* 0x001fea0003c00000 */
[----:B------:R1:W2:Y:S02]  /*11b80*/  SHFL.IDX P6, R14, R13, R12, R11 ;  /* 0x0000000c0d0e7389 */ /* 0x0002a400000c000b */
[----:B012---:R-:W-:Y:S01]  /*11b90*/  ENDCOLLECTIVE ;  /* 0x000000000000791b */ /* 0x007fe20003800000 */
.L_x_346:
[----:B------:R-:W-:Y:S02]  /*11ba0*/  IMAD.MOV.U32 R13, RZ, RZ, R4 ;  /* 0x000000ffff0d7224 */ /* 0x000fe400078e0004 */
[----:B------:R-:W-:-:S07]  /*11bb0*/  IMAD.MOV.U32 R6, RZ, RZ, R14 ;  /* 0x000000ffff067224 */ /* 0x000fce00078e000e */
[----:B------:R-:W-:Y:S05]  /*11bc0*/  WARPSYNC.COLLECTIVE R15, `(.L_x_347) ;  /* 0x000000000f087348 */ /* 0x000fea0003c00000 */
[----:B------:R0:W1:Y:S02]  /*11bd0*/  SHFL.IDX P6, R14, R13, R12, R11 ;  /* 0x0000000c0d0e7389 */ /* 0x00006400000c000b */
[----:B01----:R-:W-:Y:S01]  /*11be0*/  ENDCOLLECTIVE ;  /* 0x000000000000791b */ /* 0x003fe20003800000 */
.L_x_347:
[----:B------:R-:W-:Y:S01]  /*11bf0*/  ULDC.64 UR4, c[0x0][0x208] ;  /* 0x0000820000047ab9 */ /* 0x000fe20000000a00 */
[----:B------:R-:W-:Y:S02]  /*11c00*/  IMAD.MOV.U32 R13, RZ, RZ, R3 ;  /* 0x000000ffff0d7224 */ /* 0x000fe400078e0003 */
[----:B------:R-:W-:Y:S02]  /*11c10*/  IMAD.MOV.U32 R12, RZ, RZ, 0x2 ;  /* 0x00000002ff0c7424 */ /* 0x000fe400078e00ff */
[----:B------:R-:W-:-:S05]  /*11c20*/  IMAD.MOV.U32 R7, RZ, RZ, R14 ;  /* 0x000000ffff077224 */ /* 0x000fca00078e000e */
        /* <DEDUP_REMOVED lines=17> */
.L_x_348:
[----:B------:R-:W-:Y:S02]  /*11d40*/  IMAD.MOV.U32 R13, RZ, RZ, R4 ;  /* 0x000000ffff0d7224 */ /* 0x000fe400078e0004 */
[----:B------:R-:W-:-:S07]  /*11d50*/  IMAD.MOV.U32 R6, RZ, RZ, R14 ;  /* 0x000000ffff067224 */ /* 0x000fce00078e000e */
[----:B------:R-:W-:Y:S05]  /*11d60*/  WARPSYNC.COLLECTIVE R15, `(.L_x_349) ;  /* 0x000000000f087348 */ /* 0x000fea0003c00000 */
[----:B------:R0:W1:Y:S02]  /*11d70*/  SHFL.IDX P6, R14, R13, R12, R11 ;  /* 0x0000000c0d0e7389 */ /* 0x00006400000c000b */
[----:B01----:R-:W-:Y:S01]  /*11d80*/  ENDCOLLECTIVE ;  /* 0x000000000000791b */ /* 0x003fe20003800000 */
.L_x_349:
        /* <DEDUP_REMOVED lines=21> */
.L_x_350:
[----:B------:R-:W-:Y:S02]  /*11ee0*/  IMAD.MOV.U32 R13, RZ, RZ, R4 ;  /* 0x000000ffff0d7224 */ /* 0x000fe400078e0004 */
[----:B------:R-:W-:-:S07]  /*11ef0*/  IMAD.MOV.U32 R6, RZ, RZ, R14 ;  /* 0x000000ffff067224 */ /* 0x000fce00078e000e */
[----:B------:R-:W-:Y:S05]  /*11f00*/  WARPSYNC.COLLECTIVE R15, `(.L_x_351) ;  /* 0x000000000f087348 */ /* 0x000fea0003c00000 */
[----:B------:R0:W1:Y:S02]  /*11f10*/  SHFL.IDX P6, R14, R13, R12, R11 ;  /* 0x0000000c0d0e7389 */ /* 0x00006400000c000b */
[----:B01----:R-:W-:Y:S01]  /*11f20*/  ENDCOLLECTIVE ;  /* 0x000000000000791b */ /* 0x003fe20003800000 */
.L_x_351:
        /* <DEDUP_REMOVED lines=21> */
.L_x_352:
[----:B------:R-:W-:Y:S02]  /*12080*/  IMAD.MOV.U32 R13, RZ, RZ, R4 ;  /* 0x000000ffff0d7224 */ /* 0x000fe400078e0004 */
[----:B------:R-:W-:-:S07]  /*12090*/  IMAD.MOV.U32 R6, RZ, RZ, R14 ;  /* 0x000000ffff067224 */ /* 0x000fce00078e000e */
[----:B------:R-:W-:Y:S05]  /*120a0*/  WARPSYNC.COLLECTIVE R15, `(.L_x_353) ;  /* 0x000000000f087348 */ /* 0x000fea0003c00000 */
[----:B------:R0:W1:Y:S02]  /*120b0*/  SHFL.IDX P6, R14, R13, R12, R11 ;  /* 0x0000000c0d0e7389 */ /* 0x00006400000c000b */
[----:B01----:R-:W-:Y:S01]  /*120c0*/  ENDCOLLECTIVE ;  /* 0x000000000000791b */ /* 0x003fe20003800000 */
.L_x_353:
        /* <DEDUP_REMOVED lines=21> */
.L_x_354:
[----:B------:R-:W-:Y:S02]  /*12220*/  IMAD.MOV.U32 R13, RZ, RZ, R4 ;  /* 0x000000ffff0d7224 */ /* 0x000fe400078e0004 */
[----:B------:R-:W-:-:S07]  /*12230*/  IMAD.MOV.U32 R6, RZ, RZ, R14 ;  /* 0x000000ffff067224 */ /* 0x000fce00078e000e */
[----:B------:R-:W-:Y:S05]  /*12240*/  WARPSYNC.COLLECTIVE R15, `(.L_x_355) ;  /* 0x000000000f087348 */ /* 0x000fea0003c00000 */
[----:B------:R0:W1:Y:S02]  /*12250*/  SHFL.IDX P6, R14, R13, R12, R11 ;  /* 0x0000000c0d0e7389 */ /* 0x00006400000c000b */
[----:B01----:R-:W-:Y:S01]  /*12260*/  ENDCOLLECTIVE ;  /* 0x000000000000791b */ /* 0x003fe20003800000 */
.L_x_355:
        /* <DEDUP_REMOVED lines=20> */
.L_x_356:
[----:B------:R-:W-:Y:S02]  /*123b0*/  IMAD.MOV.U32 R13, RZ, RZ, R4 ;  /* 0x000000ffff0d7224 */ /* 0x000fe400078e0004 */
[----:B------:R-:W-:-:S07]  /*123c0*/  IMAD.MOV.U32 R6, RZ, RZ, R14 ;  /* 0x000000ffff067224 */ /* 0x000fce00078e000e */
[----:B------:R-:W-:Y:S05]  /*123d0*/  WARPSYNC.COLLECTIVE R15, `(.L_x_357) ;  /* 0x000000000f087348 */ /* 0x000fea0003c00000 */
[----:B------:R0:W1:Y:S02]  /*123e0*/  SHFL.IDX P6, R14, R13, R12, R11 ;  /* 0x0000000c0d0e7389 */ /* 0x00006400000c000b */
[----:B01----:R-:W-:Y:S01]  /*123f0*/  ENDCOLLECTIVE ;  /* 0x000000000000791b */ /* 0x003fe20003800000 */
.L_x_357:
        /* <DEDUP_REMOVED lines=19> */
.L_x_358:
[----:B------:R-:W-:Y:S02]  /*12530*/  IMAD.MOV.U32 R13, RZ, RZ, R4 ;  /* 0x000000ffff0d7224 */ /* 0x000fe400078e0004 */
[----:B------:R-:W-:-:S07]  /*12540*/  IMAD.MOV.U32 R5, RZ, RZ, R14 ;  /* 0x000000ffff057224 */ /* 0x000fce00078e000e */
[----:B------:R-:W-:Y:S05]  /*12550*/  WARPSYNC.COLLECTIVE R15, `(.L_x_359) ;  /* 0x000000000f087348 */ /* 0x000fea0003c00000 */
[----:B------:R0:W1:Y:S02]  /*12560*/  SHFL.IDX P6, R14, R13, R12, R11 ;  /* 0x0000000c0d0e7389 */ /* 0x00006400000c000b */
[----:B01----:R-:W-:Y:S01]  /*12570*/  ENDCOLLECTIVE ;  /* 0x000000000000791b */ /* 0x003fe20003800000 */
.L_x_359:
[----:B------:R-:W-:Y:S01]  /*12580*/  IMAD.MOV.U32 R3, RZ, RZ, R14 ;  /* 0x000000ffff037224 */ /* 0x000fe200078e000e */
[----:B------:R-:W-:Y:S06]  /*12590*/  BRA `(.L_x_360) ;  /* 0xffffffb400787947 */ /* 0x000fec000383ffff */
.L_x_244:
[----:B---3--:R-:W-:-:S04]  /*125a0*/  IMAD.U32 R2, RZ, RZ, UR36 ;  /* 0x00000024ff027e24 */ /* 0x008fc8000f8e00ff */
[----:B------:R3:W4:Y:S03]  /*125b0*/  SYNCS.PHASECHK.TRANS64.TRYWAIT P0, [R2+URZ+0x38820], R0 ;  /* 0x03882000020075a7 */ /* 0x000726000800017f */
[----:B----4-:R-:W-:Y:S05]  /*125c0*/  @!P0 NANOSLEEP.SYNCS 0x989680 ;  /* 0x009896800000895d */ /* 0x010fea0003900000 */
[----:B------:R-:W4:Y:S02]  /*125d0*/  @!P0 SYNCS.PHASECHK.TRANS64 P0, [R2+URZ+0x38820], R0 ;  /* 0x03882000020085a7 */ /* 0x000f24000800007f */
[----:B----4-:R-:W-:Y:S05]  /*125e0*/  @!P0 BRA `(.L_x_244) ;  /* 0xfffffffc00ec8947 */ /* 0x010fea000383ffff */
[----:B------:R-:W-:Y:S05]  /*125f0*/  BRA `(.L_x_361) ;  /* 0xffffffb400d47947 */ /* 0x000fea000383ffff */
.L_x_251:
[----:B--2---:R2:W3:Y:S02]  /*12600*/  SYNCS.PHASECHK.TRANS64.TRYWAIT P0, [R3+URZ+0x38840], R2 ;  /* 0x03884002030075a7 */ /* 0x0044e4000800017f */
[----:B---3--:R-:W-:Y:S05]  /*12610*/  @!P0 NANOSLEEP.SYNCS 0x989680 ;  /* 0x009896800000895d */ /* 0x008fea0003900000 */
[----:B------:R-:W3:Y:S02]  /*12620*/  @!P0 SYNCS.PHASECHK.TRANS64 P0, [R3+URZ+0x38840], R2 ;  /* 0x03884002030085a7 */ /* 0x000ee4000800007f */
[----:B---3--:R-:W-:Y:S05]  /*12630*/  @!P0 BRA `(.L_x_251) ;  /* 0xfffffffc00f08947 */ /* 0x008fea000383ffff */
[----:B------:R-:W-:Y:S05]  /*12640*/  BRA `(.L_x_362) ;  /* 0xffffffb800847947 */ /* 0x000fea000383ffff */
.L_x_260:
[----:B0-----:R0:W1:Y:S02]  /*12650*/  SYNCS.PHASECHK.TRANS64.TRYWAIT P0, [R2+URZ+0x38860], R3 ;  /* 0x03886003020075a7 */ /* 0x001064000800017f */
[----:B-1----:R-:W-:Y:S05]  /*12660*/  @!P0 NANOSLEEP.SYNCS 0x989680 ;  /* 0x009896800000895d */ /* 0x002fea0003900000 */
[----:B------:R-:W1:Y:S02]  /*12670*/  @!P0 SYNCS.PHASECHK.TRANS64 P0, [R2+URZ+0x38860], R3 ;  /* 0x03886003020085a7 */ /* 0x000e64000800007f */
[----:B-1----:R-:W-:Y:S05]  /*12680*/  @!P0 BRA `(.L_x_260) ;  /* 0xfffffffc00f08947 */ /* 0x002fea000383ffff */
[----:B------:R-:W-:Y:S05]  /*12690*/  BRA `(.L_x_363) ;  /* 0xffffffc000087947 */ /* 0x000fea000383ffff */
.L_x_273:
[----:B-1----:R1:W2:Y:S02]  /*126a0*/  SYNCS.PHASECHK.TRANS64.TRYWAIT P0, [R3+URZ+0x38840], R2 ;  /* 0x03884002030075a7 */ /* 0x0022a4000800017f */
[----:B--2---:R-:W-:Y:S05]  /*126b0*/  @!P0 NANOSLEEP.SYNCS 0x989680 ;  /* 0x009896800000895d */ /* 0x004fea0003900000 */
[----:B------:R-:W2:Y:S02]  /*126c0*/  @!P0 SYNCS.PHASECHK.TRANS64 P0, [R3+URZ+0x38840], R2 ;  /* 0x03884002030085a7 */ /* 0x000ea4000800007f */
[----:B--2---:R-:W-:Y:S05]  /*126d0*/  @!P0 BRA `(.L_x_273) ;  /* 0xfffffffc00f08947 */ /* 0x004fea000383ffff */
[----:B------:R-:W-:Y:S05]  /*126e0*/  BRA `(.L_x_364) ;  /* 0xffffffc800287947 */ /* 0x000fea000383ffff */
.L_x_282:
[----:B0-----:R0:W1:Y:S02]  /*126f0*/  SYNCS.PHASECHK.TRANS64.TRYWAIT P0, [R2+URZ+0x38860], R3 ;  /* 0x03886003020075a7 */ /* 0x001064000800017f */
[----:B-1----:R-:W-:Y:S05]  /*12700*/  @!P0 NANOSLEEP.SYNCS 0x989680 ;  /* 0x009896800000895d */ /* 0x002fea0003900000 */
[----:B------:R-:W1:Y:S02]  /*12710*/  @!P0 SYNCS.PHASECHK.TRANS64 P0, [R2+URZ+0x38860], R3 ;  /* 0x03886003020085a7 */ /* 0x000e64000800007f */
[----:B-1----:R-:W-:Y:S05]  /*12720*/  @!P0 BRA `(.L_x_282) ;  /* 0xfffffffc00f08947 */ /* 0x002fea000383ffff */
[----:B------:R-:W-:Y:S05]  /*12730*/  BRA `(.L_x_365) ;  /* 0xffffffcc00ac7947 */ /* 0x000fea000383ffff */
.L_x_294:
[----:B--2---:R2:W3:Y:S02]  /*12740*/  SYNCS.PHASECHK.TRANS64.TRYWAIT P0, [R3+URZ+0x38840], R2 ;  /* 0x03884002030075a7 */ /* 0x0044e4000800017f */
[----:B---3--:R-:W-:Y:S05]  /*12750*/  @!P0 NANOSLEEP.SYNCS 0x989680 ;  /* 0x009896800000895d */ /* 0x008fea0003900000 */
[----:B------:R-:W3:Y:S02]  /*12760*/  @!P0 SYNCS.PHASECHK.TRANS64 P0, [R3+URZ+0x38840], R2 ;  /* 0x03884002030085a7 */ /* 0x000ee4000800007f */
[----:B---3--:R-:W-:Y:S05]  /*12770*/  @!P0 BRA `(.L_x_294) ;  /* 0xfffffffc00f08947 */ /* 0x008fea000383ffff */
[----:B------:R-:W-:Y:S05]  /*12780*/  BRA `(.L_x_366) ;  /* 0xffffffd400a47947 */ /* 0x000fea000383ffff */
.L_x_303:
[----:B0-----:R0:W1:Y:S02]  /*12790*/  SYNCS.PHASECHK.TRANS64.TRYWAIT P0, [R2+URZ+0x38860], R5 ;  /* 0x03886005020075a7 */ /* 0x001064000800017f */
[----:B-1----:R-:W-:Y:S05]  /*127a0*/  @!P0 NANOSLEEP.SYNCS 0x989680 ;  /* 0x009896800000895d */ /* 0x002fea0003900000 */
[----:B------:R-:W1:Y:S02]  /*127b0*/  @!P0 SYNCS.PHASECHK.TRANS64 P0, [R2+URZ+0x38860], R5 ;  /* 0x03886005020085a7 */ /* 0x000e64000800007f */
[----:B-1----:R-:W-:Y:S05]  /*127c0*/  @!P0 BRA `(.L_x_303) ;  /* 0xfffffffc00f08947 */ /* 0x002fea000383ffff */
[----:B------:R-:W-:Y:S05]  /*127d0*/  BRA `(.L_x_367) ;  /* 0xffffffdc00247947 */ /* 0x000fea000383ffff */
.L_x_315:
[----:B---3--:R3:W4:Y:S02]  /*127e0*/  SYNCS.PHASECHK.TRANS64.TRYWAIT P0, [R0+URZ+0x38860], R2 ;  /* 0x03886002000075a7 */ /* 0x008724000800017f */
[----:B----4-:R-:W-:Y:S05]  /*127f0*/  @!P0 NANOSLEEP.SYNCS 0x989680 ;  /* 0x009896800000895d */ /* 0x010fea0003900000 */
[----:B------:R-:W4:Y:S02]  /*12800*/  @!P0 SYNCS.PHASECHK.TRANS64 P0, [R0+URZ+0x38860], R2 ;  /* 0x03886002000085a7 */ /* 0x000f24000800007f */
[----:B----4-:R-:W-:Y:S05]  /*12810*/  @!P0 BRA `(.L_x_315) ;  /* 0xfffffffc00f08947 */ /* 0x010fea000383ffff */
[----:B------:R-:W-:Y:S05]  /*12820*/  BRA `(.L_x_368) ;  /* 0xffffffe000b87947 */ /* 0x000fea000383ffff */
.L_x_325:
[----:B0-----:R0:W1:Y:S02]  /*12830*/  SYNCS.PHASECHK.TRANS64.TRYWAIT P0, [R0+URZ+0x38820], R3 ;  /* 0x03882003000075a7 */ /* 0x001064000800017f */
[----:B-1----:R-:W-:Y:S05]  /*12840*/  @!P0 NANOSLEEP.SYNCS 0x989680 ;  /* 0x009896800000895d */ /* 0x002fea0003900000 */
[----:B------:R-:W1:Y:S02]  /*12850*/  @!P0 SYNCS.PHASECHK.TRANS64 P0, [R0+URZ+0x38820], R3 ;  /* 0x03882003000085a7 */ /* 0x000e64000800007f */
[----:B-1----:R-:W-:Y:S05]  /*12860*/  @!P0 BRA `(.L_x_325) ;  /* 0xfffffffc00f08947 */ /* 0x002fea000383ffff */
[----:B------:R-:W-:Y:S05]  /*12870*/  BRA `(.L_x_369) ;  /* 0xffffffe8007c7947 */ /* 0x000fea000383ffff */
.L_x_326:
        /* <DEDUP_REMOVED lines=11> */
.L_x_371:
[----:B------:R-:W-:Y:S05]  /*12930*/  BSYNC B0 ;  /* 0x0000000000007941 */ /* 0x000fea0003800000 */
.L_x_370:
[----:B------:R-:W-:Y:S05]  /*12940*/  BRA `(.L_x_372) ;  /* 0xffffffe800647947 */ /* 0x000fea000383ffff */
.L_x_329:
[----:B------:R-:W-:Y:S01]  /*12950*/  BSSY B1, `(.L_x_373) ;  /* 0x0000006000017945 */ /* 0x000fe20003800000 */
[----:B------:R-:W-:-:S07]  /*12960*/  IMAD.MOV.U32 R15, RZ, RZ, -0x1 ;  /* 0xffffffffff0f7424 */ /* 0x000fce00078e00ff */
[----:B01----:R-:W-:Y:S05]  /*12970*/  WARPSYNC.COLLECTIVE R15, `(.L_x_374) ;  /* 0x000000000f0c7348 */ /* 0x003fea0003c00000 */
[----:B------:R-:W-:Y:S02]  /*12980*/  ELECT P6, UR62, PT ;  /* 0x00000000003e782f */ /* 0x000fe400038c0000 */
[----:B------:R-:W-:Y:S01]  /*12990*/  MOV R14, UR62 ;  /* 0x0000003e000e7c02 */ /* 0x000fe20008000f00 */
[----:B01----:R-:W-:Y:S10]  /*129a0*/  ENDCOLLECTIVE ;  /* 0x000000000000791b */ /* 0x003ff40003800000 */
.L_x_374:
[----:B------:R-:W-:Y:S05]  /*129b0*/  BSYNC B1 ;  /* 0x0000000000017941 */ /* 0x000fea0003800000 */
.L_x_373:
[----:B------:R-:W-:Y:S05]  /*129c0*/  BRA `(.L_x_375) ;  /* 0xffffffe8005c7947 */ /* 0x000fea000383ffff */
.L_x_331:
[----:B0-----:R0:W1:Y:S02]  /*129d0*/  SYNCS.PHASECHK.TRANS64.TRYWAIT P0, [R6+URZ], R5 ;  /* 0x00000005060075a7 */ /* 0x001064000800017f */
[----:B-1----:R-:W-:Y:S05]  /*129e0*/  @!P0 NANOSLEEP.SYNCS 0x989680 ;  /* 0x009896800000895d */ /* 0x002fea0003900000 */
[----:B------:R-:W1:Y:S02]  /*129f0*/  @!P0 SYNCS.PHASECHK.TRANS64 P0, [R6+URZ], R5 ;  /* 0x00000005060085a7 */ /* 0x000e64000800007f */
[----:B-1----:R-:W-:Y:S05]  /*12a00*/  @!P0 BRA `(.L_x_331) ;  /* 0xfffffffc00f08947 */ /* 0x002fea000383ffff */
[----:B------:R-:W-:Y:S05]  /*12a10*/  BRA `(.L_x_376) ;  /* 0xffffffe8009c7947 */ /* 0x000fea000383ffff */
.L_x_332:
[----:B-1----:R1:W2:Y:S02]  /*12a20*/  SYNCS.PHASECHK.TRANS64.TRYWAIT P0, [R7+URZ], R2 ;  /* 0x00000002070075a7 */ /* 0x0022a4000800017f */
[----:B--2---:R-:W-:Y:S05]  /*12a30*/  @!P0 NANOSLEEP.SYNCS 0x989680 ;  /* 0x009896800000895d */ /* 0x004fea0003900000 */
[----:B------:R-:W2:Y:S02]  /*12a40*/  @!P0 SYNCS.PHASECHK.TRANS64 P0, [R7+URZ], R2 ;  /* 0x00000002070085a7 */ /* 0x000ea4000800007f */
[----:B--2---:R-:W-:Y:S05]  /*12a50*/  @!P0 BRA `(.L_x_332) ;  /* 0xfffffffc00f08947 */ /* 0x004fea000383ffff */
[----:B------:R-:W-:Y:S05]  /*12a60*/  BRA `(.L_x_377) ;  /* 0xffffffe800907947 */ /* 0x000fea000383ffff */
.L_x_334:
[----:B--2---:R2:W3:Y:S02]  /*12a70*/  SYNCS.PHASECHK.TRANS64.TRYWAIT P0, [R4+URZ], R5 ;  /* 0x00000005040075a7 */ /* 0x0044e4000800017f */
[----:B---3--:R-:W-:Y:S05]  /*12a80*/  @!P0 NANOSLEEP.SYNCS 0x989680 ;  /* 0x009896800000895d */ /* 0x008fea0003900000 */
[----:B------:R-:W3:Y:S02]  /*12a90*/  @!P0 SYNCS.PHASECHK.TRANS64 P0, [R4+URZ], R5 ;  /* 0x00000005040085a7 */ /* 0x000ee4000800007f */
[----:B---3--:R-:W-:Y:S05]  /*12aa0*/  @!P0 BRA `(.L_x_334) ;  /* 0xfffffffc00f08947 */ /* 0x008fea000383ffff */
[----:B------:R-:W-:Y:S05]  /*12ab0*/  BRA `(.L_x_378) ;  /* 0xffffffe800947947 */ /* 0x000fea000383ffff */
.L_x_379:
        /* <DEDUP_REMOVED lines=12> */
.L_x_3425:


//--------------------- .text._ZN7cutlass13device_kernelIN5flash11enable_sm90INS1_16FlashAttnFwdSm90INS1_25CollectiveMainloopFwdSm90ILi2EN4cute5tupleIJNS5_1CILi1EEES8_S8_EEENS6_IJNS7_ILi128EEENS7_ILi80EEENS7_ILi256EEEEEELi256ENS_10bfloat16_tEfNS_4arch4Sm90ELb0ELb0ELb0ELb1ELb0ELb0ELb0ELb1ELb1ELb1ELb0ELb0EEENS1_21CollectiveEpilogueFwdINS6_IJSA_SC_SB_EEES9_SE_SG_Li256ELb1ELb1ELb0ELb0EEENS1_36VarlenDynamicPersistentTileSchedulerILi128ELi80ELi256ELi128ELb0ELb1ELb1ELb0ELb1ELb1EEEEEEEEEvNT_6ParamsE --------------------------
	.section	.text._ZN7cutlass13device_kernelIN5flash11enable_sm90INS1_16FlashAttnFwdSm90INS1_25CollectiveMainloopFwdSm90ILi2EN4cute5tupleIJNS5_1CILi1EEES8_S8_EEENS6_IJNS7_ILi128EEENS7_ILi80EEENS7_ILi256EEEEEELi256ENS_10bfloat16_tEfNS_4arch4Sm90ELb0ELb0ELb0ELb1ELb0ELb0ELb0ELb1ELb1ELb1ELb0ELb0EEENS1_21CollectiveEpilogueFwdINS6_IJSA_SC_SB_EEES9_SE_SG_Li256ELb1ELb1ELb0ELb0EEENS1_36VarlenDynamicPersistentTileSchedulerILi128ELi80ELi256ELi128ELb0ELb1ELb1ELb0ELb1ELb1EEEEEEEEEvNT_6ParamsE,"ax",@progbits
	.align	128
.text._ZN7cutlass13device_kernelIN5flash11enable_sm90INS1_16FlashAttnFwdSm90INS1_25CollectiveMainloopFwdSm90ILi2EN4cute5tupleIJNS5_1CILi1EEES8_S8_EEENS6_IJNS7_ILi128EEENS7_ILi80EEENS7_ILi256EEEEEELi256ENS_10bfloat16_tEfNS_4arch4Sm90ELb0ELb0ELb0ELb1ELb0ELb0ELb0ELb1ELb1ELb1ELb0ELb0EEENS1_21CollectiveEpilogueFwdINS6_IJSA_SC_SB_EEES9_SE_SG_Li256ELb1ELb1ELb0ELb0EEENS1_36VarlenDynamicPersistentTileSchedulerILi128ELi80ELi256ELi128ELb0ELb1ELb1ELb0ELb1ELb1EEEEEEEEEvNT_6ParamsE:
        .type           _ZN7cutlass13device_kernelIN5flash11enable_sm90INS1_16FlashAttnFwdSm90INS1_25CollectiveMainloopFwdSm90ILi2EN4cute5tupleIJNS5_1CILi1EEES8_S8_EEENS6_IJNS7_ILi128EEENS7_ILi80EEENS7_ILi256EEEEEELi256ENS_10bfloat16_tEfNS_4arch4Sm90ELb0ELb0ELb0ELb1ELb0ELb0ELb0ELb1ELb1ELb1ELb0ELb0EEENS1_21CollectiveEpilogueFwdINS6_IJSA_SC_SB_EEES9_SE_SG_Li256ELb1ELb1ELb0ELb0EEENS1_36VarlenDynamicPersistentTileSchedulerILi128ELi80ELi256ELi128ELb0ELb1ELb1ELb0ELb1ELb1EEEEEEEEEvNT_6ParamsE,@function
        .size           _ZN7cutlass13device_kernelIN5flash11enable_sm90INS1_16FlashAttnFwdSm90INS1_25CollectiveMainloopFwdSm90ILi2EN4cute5tupleIJNS5_1CILi1EEES8_S8_EEENS6_IJNS7_ILi128EEENS7_ILi80EEENS7_ILi256EEEEEELi256ENS_10bfloat16_tEfNS_4arch4Sm90ELb0ELb0ELb0ELb1ELb0ELb0ELb0ELb1ELb1ELb1ELb0ELb0EEENS1_21CollectiveEpilogueFwdINS6_IJSA_SC_SB_EEES9_SE_SG_Li256ELb1ELb1ELb0ELb0EEENS1_36VarlenDynamicPersistentTileSchedulerILi128ELi80ELi256ELi128ELb0ELb1ELb1ELb0ELb1ELb1EEEEEEEEEvNT_6ParamsE,(.L_x_3426 - _ZN7cutlass13device_kernelIN5flash11enable_sm90INS1_16FlashAttnFwdSm90INS1_25CollectiveMainloopFwdSm90ILi2EN4cute5tupleIJNS5_1CILi1EEES8_S8_EEENS6_IJNS7_ILi128EEENS7_ILi80EEENS7_ILi256EEEEEELi256ENS_10bfloat16_tEfNS_4arch4Sm90ELb0ELb0ELb0ELb1ELb0ELb0ELb0ELb1ELb1ELb1ELb0ELb0EEENS1_21CollectiveEpilogueFwdINS6_IJSA_SC_SB_EEES9_SE_SG_Li256ELb1ELb1ELb0ELb0EEENS1_36VarlenDynamicPersistentTileSchedulerILi128ELi80ELi256ELi128ELb0ELb1ELb1ELb0ELb1ELb1EEEEEEEEEvNT_6ParamsE)
        .other          _ZN7cutlass13device_kernelIN5flash11enable_sm90INS1_16FlashAttnFwdSm90INS1_25CollectiveMainloopFwdSm90ILi2EN4cute5tupleIJNS5_1CILi1EEES8_S8_EEENS6_IJNS7_ILi128EEENS7_ILi80EEENS7_ILi256EEEEEELi256ENS_10bfloat16_tEfNS_4arch4Sm90ELb0ELb0ELb0ELb1ELb0ELb0ELb0ELb1ELb1ELb1ELb0ELb0EEENS1_21CollectiveEpilogueFwdINS6_IJSA_SC_SB_EEES9_SE_SG_Li256ELb1ELb1ELb0ELb0EEENS1_36VarlenDynamicPersistentTileSchedulerILi128ELi80ELi256ELi128ELb0ELb1ELb1ELb0ELb1ELb1EEEEEEEEEvNT_6ParamsE,@"STO_CUDA_ENTRY STV_DEFAULT"
_ZN7cutlass13device_kernelIN5flash11enable_sm90INS1_16FlashAttnFwdSm90INS1_25CollectiveMainloopFwdSm90ILi2EN4cute5tupleIJNS5_1CILi1EEES8_S8_EEENS6_IJNS7_ILi128EEENS7_ILi80EEENS7_ILi256EEEEEELi256ENS_10bfloat16_tEfNS_4arch4Sm90ELb0ELb0ELb0ELb1ELb0ELb0ELb0ELb1ELb1ELb1ELb0ELb0EEENS1_21CollectiveEpilogueFwdINS6_IJSA_SC_SB_EEES9_SE_SG_Li256ELb1ELb1ELb0ELb0EEENS1_36VarlenDynamicPersistentTileSchedulerILi128ELi80ELi256ELi128ELb0ELb1ELb1ELb0ELb1ELb1EEEEEEEEEvNT_6ParamsE:
        /* <DEDUP_REMOVED lines=18> */
.L_x_381:
[----:B------:R-:W-:Y:S05]  /*0120*/  BSYNC B0 ;  /* 0x0000000000007941 */ /* 0x000fea0003800000 */
.L_x_380:
        /* <DEDUP_REMOVED lines=41> */
.L_x_382:
        /* <DEDUP_REMOVED lines=22> */
.L_x_383:
        /* <DEDUP_REMOVED lines=18> */
.L_x_384:
        /* <DEDUP_REMOVED lines=22> */
.L_x_385:
        /* <DEDUP_REMOVED lines=22> */
.L_x_386:
        /* <DEDUP_REMOVED lines=8> */
.L_x_388:
[----:B------:R-:W-:-:S08]  /*0980*/  NOP ;  /* 0x0000000000007918 */ /* 0x000fd00000000000 */
[----:B------:R-:W1:Y:S02]  /*0990*/  USETMAXREG.TRY_ALLOC.CTAPOOL UP0, 0xf0 ;  /* 0x000000f0000079c8 */ /* 0x000e640008000600 */
[----:B-1----:R-:W-:-:S13]  /*09a0*/  PLOP3.LUT P0, PT, PT, PT, UP0, 0x80, 0x0 ;  /* 0x000000000000781c */ /* 0x002fda0003f0f008 */
[----:B------:R-:W-:Y:S05]  /*09b0*/  @!P0 BRA `(.L_x_388) ;  /* 0xfffffffc00f08947 */ /* 0x000fea000383ffff */
[----:B------:R-:W1:Y:S08]  /*09c0*/  S2UR UR5, SR_CgaCtaId ;  /* 0x00000000000579c3 */ /* 0x000e700000008800 */
[----:B------:R-:W-:Y:S06]  /*09d0*/  BAR.ARV 0x8, 0x180 ;  /* 0x0206000000007b1d */ /* 0x000fec0000002000 */
[----:B------:R-:W-:-:S02]  /*09e0*/  UMOV UR4, 0x400 ;  /* 0x0000040000047882 */ /* 0x000fc40000000000 */
[----:B------:R-:W-:Y:S01]  /*09f0*/  BAR.SYNC.DEFER_BLOCKING 0x5, 0x180 ;  /* 0x0146000000007b1d */ /* 0x000fe20000010000 */
[----:B-1----:R-:W-:-:S09]  /*0a00*/  ULEA UR4, UR5, UR4, 0x18 ;  /* 0x0000000405047291 */ /* 0x002fd2000f8ec03f */
[----:B------:R-:W1:Y:S01]  /*0a10*/  LDS.128 R12, [UR4+0x388d0] ;  /* 0x0388d004ff0c7984 */ /* 0x000e620008000c00 */
[----:B------:R-:W-:Y:S01]  /*0a20*/  ULDC UR4, c[0x0][0xc3c] ;  /* 0x00030f0000047ab9 */ /* 0x000fe20000000800 */
[----:B------:R-:W-:Y:S06]  /*0a30*/  BAR.ARV 0x4, 0x180 ;  /* 0x0106000000007b1d */ /* 0x000fec0000002000 */
[----:B-1----:R-:W-:-:S13]  /*0a40*/  ISETP.GE.AND P0, PT, R15, UR4, PT ;  /* 0x000000040f007c0c */ /* 0x002fda000bf06270 */
[----:B------:R-:W-:Y:S05]  /*0a50*/  @P0 EXIT ;  /* 0x000000000000094d */ /* 0x000fea0003800000 */
[----:B0-----:R-:W2:Y:S01]  /*0a60*/  LDL R2, [R1+0x5c] ;  /* 0x00005c0001027983 */ /* 0x001ea20000100800 */
[----:B------:R-:W-:Y:S01]  /*0a70*/  R2UR UR6, R13 ;  /* 0x000000000d0672ca */ /* 0x000fe200000e0000 */
[----:B------:R-:W-:Y:S01]  /*0a80*/  IMAD.MOV.U32 R218, RZ, RZ, RZ ;  /* 0x000000ffffda7224 */ /* 0x000fe200078e00ff */
[----:B------:R-:W-:Y:S01]  /*0a90*/  R2UR UR5, R14 ;  /* 0x000000000e0572ca */ /* 0x000fe200000e0000 */
[----:B------:R-:W0:Y:S01]  /*0aa0*/  S2R R0, SR_TID.X ;  /* 0x0000000000007919 */ /* 0x000e220000002100 */
[----:B------:R-:W-:Y:S01]  /*0ab0*/  CS2R R16, SRZ ;  /* 0x0000000000107805 */ /* 0x000fe2000001ff00 */
[----:B0-----:R-:W-:-:S05]  /*0ac0*/  VIADD R231, R0, 0xffffff80 ;  /* 0xffffff8000e77836 */ /* 0x001fca0000000000 */
[----:B------:R-:W-:-:S04]  /*0ad0*/  SHF.R.S32.HI R0, RZ, 0x1f, R231 ;  /* 0x0000001fff007819 */ /* 0x000fc800000114e7 */
[CC--:B------:R-:W-:Y:S02]  /*0ae0*/  LEA.HI R3, R0.reuse, R231.reuse, RZ, 0x4 ;  /* 0x000000e700037211 */ /* 0x0c0fe400078f20ff */
[----:B------:R-:W-:Y:S02]  /*0af0*/  LEA.HI R4, R0, R231, RZ, 0x5 ;  /* 0x000000e700047211 */ /* 0x000fe400078f28ff */
[----:B------:R-:W-:-:S03]  /*0b00*/  SHF.R.S32.HI R6, RZ, 0x4, R3 ;  /* 0x00000004ff067819 */ /* 0x000fc60000011403 */
[----:B------:R-:W-:Y:S01]  /*0b10*/  IMAD.SHL.U32 R5, R4, 0x20, RZ ;  /* 0x0000002004057824 */ /* 0x000fe200078e00ff */
[C---:B------:R-:W-:Y:S02]  /*0b20*/  LOP3.LUT R4, R3.reuse, 0x3fffff0, RZ, 0xc0, !PT ;  /* 0x03fffff003047812 */ /* 0x040fe400078ec0ff */
[----:B------:R-:W-:Y:S02]  /*0b30*/  LEA.HI R3, R3, R6, RZ, 0x1 ;  /* 0x0000000603037211 */ /* 0x000fe400078f08ff */
[----:B------:R-:W-:Y:S01]  /*0b40*/  LOP3.LUT R5, R5, 0xfffffc00, RZ, 0xc0, !PT ;  /* 0xfffffc0005057812 */ /* 0x000fe200078ec0ff */
[----:B------:R-:W-:Y:S01]  /*0b50*/  IMAD.IADD R4, R231, 0x1, -R4 ;  /* 0x00000001e7047824 */ /* 0x000fe200078e0a04 */
[----:B------:R-:W-:-:S03]  /*0b60*/  LOP3.LUT R3, R3, 0x1ffffffe, RZ, 0xc0, !PT ;  /* 0x1ffffffe03037812 */ /* 0x000fc600078ec0ff */
[----:B------:R-:W-:Y:S01]  /*0b70*/  IMAD R4, R4, 0x40, R5 ;  /* 0x0000004004047824 */ /* 0x000fe200078e0205 */
[----:B------:R-:W-:Y:S01]  /*0b80*/  LEA.HI R5, R0, R231, RZ, 0x2 ;  /* 0x000000e700057211 */ /* 0x000fe200078f10ff */
[----:B------:R-:W-:Y:S02]  /*0b90*/  IMAD.IADD R3, R6, 0x1, -R3 ;  /* 0x0000000106037824 */ /* 0x000fe400078e0a03 */
[----:B------:R-:W-:Y:S02]  /*0ba0*/  IMAD.MOV.U32 R6, RZ, RZ, -0x2 ;  /* 0xfffffffeff067424 */ /* 0x000fe400078e00ff */
[----:B------:R-:W-:Y:S01]  /*0bb0*/  IMAD R225, R3, 0x8, R4 ;  /* 0x0000000803e17824 */ /* 0x000fe200078e0204 */
[----:B------:R-:W-:-:S05]  /*0bc0*/  LOP3.LUT R4, R5, 0xfffffffc, RZ, 0xc0, !PT ;  /* 0xfffffffc05047812 */ /* 0x000fca00078ec0ff */
[----:B------:R-:W-:-:S05]  /*0bd0*/  IMAD.IADD R4, R231, 0x1, -R4 ;  /* 0x00000001e7047824 */ /* 0x000fca00078e0a04 */
[----:B------:R-:W-:-:S04]  /*0be0*/  LEA.HI R3, R4, R4, RZ, 0x1 ;  /* 0x0000000404037211 */ /* 0x000fc800078f08ff */
[----:B------:R-:W-:-:S05]  /*0bf0*/  LOP3.LUT R3, R3, 0x1ffffffe, RZ, 0xc0, !PT ;  /* 0x1ffffffe03037812 */ /* 0x000fca00078ec0ff */
[----:B------:R-:W-:Y:S01]  /*0c00*/  IMAD.IADD R3, R4, 0x1, -R3 ;  /* 0x0000000104037824 */ /* 0x000fe200078e0a03 */
[----:B--2---:R-:W-:Y:S02]  /*0c10*/  R2UR UR4, R2 ;  /* 0x00000000020472ca */ /* 0x004fe400000e0000 */
[CC--:B------:R-:W-:Y:S02]  /*0c20*/  LEA.HI R2, R0.reuse, R231.reuse, RZ, 0x7 ;  /* 0x000000e700027211 */ /* 0x0c0fe400078f38ff */
[----:B------:R-:W-:Y:S02]  /*0c30*/  LEA.HI R0, R0, R231, RZ, 0x3 ;  /* 0x000000e700007211 */ /* 0x000fe400078f18ff */
[C---:B------:R-:W-:Y:S02]  /*0c40*/  LOP3.LUT R220, R2.reuse, 0xffffff80, RZ, 0xc0, !PT ;  /* 0xffffff8002dc7812 */ /* 0x040fe400078ec0ff */
[----:B------:R-:W-:Y:S02]  /*0c50*/  SHF.R.S32.HI R221, RZ, 0x7, R2 ;  /* 0x00000007ffdd7819 */ /* 0x000fe40000011402 */
[----:B------:R-:W-:Y:S01]  /*0c60*/  SHF.R.S32.HI R217, RZ, 0x3, R0 ;  /* 0x00000003ffd97819 */ /* 0x000fe20000011400 */
[----:B------:R-:W-:Y:S01]  /*0c70*/  IMAD.IADD R220, R231, 0x1, -R220 ;  /* 0x00000001e7dc7824 */ /* 0x000fe200078e0adc */
[----:B------:R-:W-:Y:S01]  /*0c80*/  LEA.HI R2, R2, R221, RZ, 0x1 ;  /* 0x000000dd02027211 */ /* 0x000fe200078f08ff */
[----:B------:R-:W-:-:S03]  /*0c90*/  ULOP3.LUT UR4, UR4, 0x1, URZ, 0xfc, !UPT ;  /* 0x0000000104047892 */ /* 0x000fc6000f8efc3f */
[----:B------:R-:W-:Y:S02]  /*0ca0*/  SHF.R.S32.HI R7, RZ, 0x1f, R220 ;  /* 0x0000001fff077819 */ /* 0x000fe400000114dc */
[----:B------:R-:W-:Y:S01]  /*0cb0*/  LOP3.LUT R2, R2, 0x3fffffe, RZ, 0xc0, !PT ;  /* 0x03fffffe02027812 */ /* 0x000fe200078ec0ff */
[----:B------:R-:W-:Y:S01]  /*0cc0*/  IMAD.U32 R226, RZ, RZ, UR4 ;  /* 0x00000004ffe27e24 */ /* 0x000fe2000f8e00ff */
[CC--:B------:R-:W-:Y:S02]  /*0cd0*/  LEA.HI R8, R7.reuse, R220.reuse, RZ, 0x2 ;  /* 0x000000dc07087211 */ /* 0x0c0fe400078f10ff */
[----:B------:R-:W-:Y:S01]  /*0ce0*/  LEA.HI R7, R7, R220, RZ, 0x5 ;  /* 0x000000dc07077211 */ /* 0x000fe200078f28ff */
[----:B------:R-:W-:Y:S01]  /*0cf0*/  IMAD.IADD R222, R221, 0x1, -R2 ;  /* 0x00000001ddde7824 */ /* 0x000fe200078e0a02 */
[--C-:B------:R-:W-:Y:S02]  /*0d00*/  SHF.R.S32.HI R9, RZ, 0x2, R8.reuse ;  /* 0x00000002ff097819 */ /* 0x100fe40000011408 */
[----:B------:R-:W-:-:S02]  /*0d10*/  SHF.R.S32.HI R10, RZ, 0x1f, R8 ;  /* 0x0000001fff0a7819 */ /* 0x000fc40000011408 */
[----:B------:R-:W-:Y:S02]  /*0d20*/  LOP3.LUT R2, R0, 0xfffffff8, RZ, 0xc0, !PT ;  /* 0xfffffff800027812 */ /* 0x000fe400078ec0ff */
[----:B------:R-:W-:Y:S02]  /*0d30*/  LEA.HI R10, R10, R9, RZ, 0x3 ;  /* 0x000000090a0a7211 */ /* 0x000fe400078f18ff */
[----:B------:R-:W-:Y:S01]  /*0d40*/  SHF.R.S32.HI R7, RZ, 0x5, R7 ;  /* 0x00000005ff077819 */ /* 0x000fe20000011407 */
[----:B------:R-:W-:Y:S01]  /*0d50*/  IMAD.IADD R213, R231, 0x1, -R2 ;  /* 0x00000001e7d57824 */ /* 0x000fe200078e0a02 */
[----:B------:R-:W-:Y:S02]  /*0d60*/  LOP3.LUT R10, R10, 0xfffffff8, RZ, 0xc0, !PT ;  /* 0xfffffff80a0a7812 */ /* 0x000fe400078ec0ff */
[----:B------:R-:W-:Y:S01]  /*0d70*/  LOP3.LUT R5, R8, 0x7ffffffc, RZ, 0xc0, !PT ;  /* 0x7ffffffc08057812 */ /* 0x000fe200078ec0ff */
[----:B------:R-:W-:Y:S02]  /*0d80*/  IMAD.SHL.U32 R18, R213, 0x8, RZ ;  /* 0x00000008d5127824 */ /* 0x000fe400078e00ff */
[----:B------:R-:W-:-:S02]  /*0d90*/  IMAD.IADD R10, R9, 0x1, -R10 ;  /* 0x00000001090a7824 */ /* 0x000fc400078e0a0a */
[C---:B------:R-:W-:Y:S01]  /*0da0*/  VIADD R23, R18.reuse, 0x40 ;  /* 0x0000004012177836 */ /* 0x040fe20000000000 */
[----:B------:R-:W-:Y:S01]  /*0db0*/  SHF.R.S32.HI R230, RZ, 0x1f, R18 ;  /* 0x0000001fffe67819 */ /* 0x000fe20000011412 */
[----:B------:R-:W-:Y:S02]  /*0dc0*/  IMAD R7, R7, 0x10, R10 ;  /* 0x0000001007077824 */ /* 0x000fe400078e020a */
[C---:B------:R-:W-:Y:S01]  /*0dd0*/  VIADD R22, R18.reuse, 0x80 ;  /* 0x0000008012167836 */ /* 0x040fe20000000000 */
[----:B------:R-:W-:Y:S01]  /*0de0*/  SHF.R.S32.HI R229, RZ, 0x1f, R23 ;  /* 0x0000001fffe57819 */ /* 0x000fe20000011417 */
[----:B------:R-:W-:Y:S02]  /*0df0*/  VIADD R212, R18, 0xc0 ;  /* 0x000000c012d47836 */ /* 0x000fe40000000000 */
[----:B------:R-:W-:Y:S01]  /*0e00*/  IMAD.IADD R5, R220, 0x1, -R5 ;  /* 0x00000001dc057824 */ /* 0x000fe200078e0a05 */
[----:B------:R-:W-:Y:S01]  /*0e10*/  SHF.R.S32.HI R228, RZ, 0x1f, R22 ;  /* 0x0000001fffe47819 */ /* 0x000fe20000011416 */
[----:B------:R-:W-:Y:S01]  /*0e20*/  IMAD R222, R222, 0x40, R7 ;  /* 0x00000040dede7824 */ /* 0x000fe200078e0207 */
[----:B------:R-:W-:Y:S01]  /*0e30*/  SHF.R.S32.HI R227, RZ, 0x1f, R212 ;  /* 0x0000001fffe37819 */ /* 0x000fe200000114d4 */
[----:B------:R-:W-:-:S02]  /*0e40*/  IMAD R223, R5, R6, 0x50 ;  /* 0x0000005005df7424 */ /* 0x000fc400078e0206 */
[----:B------:R-:W-:Y:S02]  /*0e50*/  IMAD.MOV.U32 R7, RZ, RZ, R15 ;  /* 0x000000ffff077224 */ /* 0x000fe400078e000f */
[----:B------:R-:W-:-:S07]  /*0e60*/  IMAD R224, R3, 0x8, R222 ;  /* 0x0000000803e07824 */ /* 0x000fce00078e02de */
.L_x_431:
[----:B0-23--:R-:W0:Y:S01]  /*0e70*/  LDC.64 R2, c[0x0][0xc88] ;  /* 0x00032200ff027b82 */ /* 0x00de220000000a00 */
[----:B------:R-:W-:Y:S01]  /*0e80*/  ULDC.64 UR12, c[0x0][0x208] ;  /* 0x00008200000c7ab9 */ /* 0x000fe20000000a00 */
[----:B------:R-:W-:Y:S01]  /*0e90*/  ULDC.64 UR8, c[0x0][0xa28] ;  /* 0x00028a0000087ab9 */ /* 0x000fe20000000a00 */
[----:B------:R-:W-:Y:S01]  /*0ea0*/  ULDC.64 UR10, c[0x0][0xa20] ;  /* 0x00028800000a7ab9 */ /* 0x000fe20000000a00 */
[----:B0-----:R-:W-:-:S06]  /*0eb0*/  IMAD.WIDE R2, R7, 0x4, R2 ;  /* 0x0000000407027825 */ /* 0x001fcc00078e0202 */
[----:B------:R-:W2:Y:S01]  /*0ec0*/  LDG.E R2, desc[UR12][R2.64] ;  /* 0x0000000c02027981 */ /* 0x000ea2000c1e1900 */
[----:B------:R-:W-:Y:S02]  /*0ed0*/  UISETP.NE.U32.AND UP0, UPT, UR8, URZ, UPT ;  /* 0x0000003f0800728c */ /* 0x000fe4000bf05070 */
[----:B------:R-:W-:Y:S02]  /*0ee0*/  UISETP.NE.U32.AND UP1, UPT, UR10, URZ, UPT ;  /* 0x0000003f0a00728c */ /* 0x000fe4000bf25070 */
[----:B------:R-:W-:Y:S02]  /*0ef0*/  UISETP.NE.AND.EX UP0, UPT, UR9, URZ, UPT, UP0 ;  /* 0x0000003f0900728c */ /* 0x000fe4000bf05300 */
[----:B------:R-:W-:-:S04]  /*0f00*/  UISETP.NE.AND.EX UP1, UPT, UR11, URZ, UPT, UP1 ;  /* 0x0000003f0b00728c */ /* 0x000fc8000bf25310 */
[----:B------:R-:W-:Y:S02]  /*0f10*/  PLOP3.LUT P0, PT, PT, PT, UP0, 0x80, 0x0 ;  /* 0x000000000000781c */ /* 0x000fe40003f0f008 */
[----:B------:R-:W-:Y:S02]  /*0f20*/  PLOP3.LUT P1, PT, PT, PT, UP1, 0x80, 0x0 ;  /* 0x000000000000781c */ /* 0x000fe40003f2f018 */
[----:B--2---:R-:W-:-:S13]  /*0f30*/  R2UR UR4, R2 ;  /* 0x00000000020472ca */ /* 0x004fda00000e0000 */
[----:B------:R-:W-:Y:S02]  /*0f40*/  USHF.R.S32.HI UR7, URZ, 0x1f, UR4 ;  /* 0x0000001f3f077899 */ /* 0x000fe40008011404 */
[----:B------:R-:W-:Y:S01]  /*0f50*/  IMAD.U32 R216, RZ, RZ, UR4 ;  /* 0x00000004ffd87e24 */ /* 0x000fe2000f8e00ff */
[----:B------:R-:W-:Y:S02]  /*0f60*/  @UP0 ULEA UR8, UP2, UR4, UR8, 0x2 ;  /* 0x0000000804080291 */ /* 0x000fe4000f84103f */
[----:B------:R-:W-:Y:S02]  /*0f70*/  @UP1 ULEA UR10, UP3, UR4, UR10, 0x2 ;  /* 0x0000000a040a1291 */ /* 0x000fe4000f86103f */
[----:B------:R-:W-:Y:S01]  /*0f80*/  @UP0 ULEA.HI.X UR9, UR4, UR9, UR7, 0x2, UP2 ;  /* 0x0000000904090291 */ /* 0x000fe200090f1407 */
[----:B------:R-:W-:Y:S01]  /*0f90*/  IMAD.U32 R214, RZ, RZ, UR6 ;  /* 0x00000006ffd67e24 */ /* 0x000fe2000f8e00ff */
[----:B------:R-:W-:Y:S01]  /*0fa0*/  @UP1 ULEA.HI.X UR11, UR4, UR11, UR7, 0x2, UP3 ;  /* 0x0000000b040b1291 */ /* 0x000fe200098f1407 */
[----:B------:R-:W-:Y:S01]  /*0fb0*/  IMAD.U32 R2, RZ, RZ, UR8 ;  /* 0x00000008ff027e24 */ /* 0x000fe2000f8e00ff */
[----:B------:R-:W-:Y:S01]  /*0fc0*/  ULDC UR6, c[0x0][0x2f0] ;  /* 0x0000bc0000067ab9 */ /* 0x000fe20000000800 */
[----:B------:R-:W-:Y:S01]  /*0fd0*/  IMAD.U32 R4, RZ, RZ, UR10 ;  /* 0x0000000aff047e24 */ /* 0x000fe2000f8e00ff */
[----:B------:R-:W-:Y:S01]  /*0fe0*/  ULDC UR4, c[0x0][0x424] ;  /* 0x0001090000047ab9 */ /* 0x000fe20000000800 */
[----:B------:R-:W-:Y:S01]  /*0ff0*/  IMAD.U32 R3, RZ, RZ, UR9 ;  /* 0x00000009ff037e24 */ /* 0x000fe2000f8e00ff */
[----:B------:R-:W-:Y:S01]  /*1000*/  ULDC.64 UR8, c[0x0][0x418] ;  /* 0x0001060000087ab9 */ /* 0x000fe20000000a00 */
[----:B------:R-:W-:Y:S01]  /*1010*/  IMAD.U32 R5, RZ, RZ, UR11 ;  /* 0x0000000bff057e24 */ /* 0x000fe2000f8e00ff */
[----:B------:R-:W-:Y:S01]  /*1020*/  UMOV UR60, URZ ;  /* 0x0000003f003c7c82 */ /* 0x000fe20008000000 */
[----:B------:R-:W-:Y:S01]  /*1030*/  IMAD.U32 R219, RZ, RZ, UR7 ;  /* 0x00000007ffdb7e24 */ /* 0x000fe2000f8e00ff */
[----:B------:R-:W2:Y:S04]  /*1040*/  @P0 LDG.E R2, desc[UR12][R2.64] ;  /* 0x0000000c02020981 */ /* 0x000ea8000c1e1900 */
[----:B------:R-:W3:Y:S01]  /*1050*/  @P1 LDG.E R4, desc[UR12][R4.64] ;  /* 0x0000000c04041981 */ /* 0x000ee2000c1e1900 */
[----:B------:R-:W-:Y:S01]  /*1060*/  UISETP.NE.U32.AND UP0, UPT, UR8, URZ, UPT ;  /* 0x0000003f0800728c */ /* 0x000fe2000bf05070 */
[----:B------:R-:W-:Y:S01]  /*1070*/  IMAD.MOV.U32 R0, RZ, RZ, RZ ;  /* 0x000000ffff007224 */ /* 0x000fe200078e00ff */
[----:B------:R-:W-:-:S02]  /*1080*/  CS2R R150, SRZ ;  /* 0x0000000000967805 */ /* 0x000fc4000001ff00 */
[----:B------:R-:W-:Y:S01]  /*1090*/  CS2R R148, SRZ ;  /* 0x0000000000947805 */ /* 0x000fe2000001ff00 */
[----:B------:R-:W-:Y:S01]  /*10a0*/  UISETP.NE.AND.EX UP0, UPT, UR9, URZ, UPT, UP0 ;  /* 0x0000003f0900728c */ /* 0x000fe2000bf05300 */
[----:B------:R-:W-:Y:S02]  /*10b0*/  CS2R R146, SRZ ;  /* 0x0000000000927805 */ /* 0x000fe4000001ff00 */
[----:B------:R-:W-:Y:S02]  /*10c0*/  CS2R R144, SRZ ;  /* 0x0000000000907805 */ /* 0x000fe4000001ff00 */
[----:B------:R-:W-:Y:S01]  /*10d0*/  CS2R R142, SRZ ;  /* 0x00000000008e7805 */ /* 0x000fe2000001ff00 */
[----:B------:R-:W-:Y:S01]  /*10e0*/  USEL UR4, UR4, 0x1, UP0 ;  /* 0x0000000104047887 */ /* 0x000fe20008000000 */
[----:B------:R-:W-:Y:S02]  /*10f0*/  CS2R R140, SRZ ;  /* 0x00000000008c7805 */ /* 0x000fe4000001ff00 */
[----:B------:R-:W-:-:S02]  /*1100*/  CS2R R138, SRZ ;  /* 0x00000000008a7805 */ /* 0x000fc4000001ff00 */
[----:B------:R-:W-:Y:S01]  /*1110*/  CS2R R136, SRZ ;  /* 0x0000000000887805 */ /* 0x000fe2000001ff00 */
[----:B------:R-:W-:Y:S01]  /*1120*/  UIMAD UR4, UR4, UR6, URZ ;  /* 0x00000006040472a4 */ /* 0x000fe2000f8e023f */
        /* <DEDUP_REMOVED lines=12> */
[----:B------:R-:W-:Y:S01]  /*11f0*/  IMAD.MOV.U32 R170, RZ, RZ, RZ ;  /* 0x000000ffffaa7224 */ /* 0x000fe200078e00ff */
[----:B------:R-:W-:Y:S02]  /*1200*/  CS2R R168, SRZ ;  /* 0x0000000000a87805 */ /* 0x000fe4000001ff00 */
[----:B------:R-:W-:Y:S02]  /*1210*/  CS2R R108, SRZ ;  /* 0x00000000006c7805 */ /* 0x000fe4000001ff00 */
[----:B------:R-:W-:Y:S02]  /*1220*/  CS2R R166, SRZ ;  /* 0x0000000000a67805 */ /* 0x000fe4000001ff00 */
[----:B------:R-:W-:Y:S01]  /*1230*/  CS2R R104, SRZ ;  /* 0x0000000000687805 */ /* 0x000fe2000001ff00 */
[----:B------:R-:W-:Y:S01]  /*1240*/  IMAD.MOV.U32 R165, RZ, RZ, RZ ;  /* 0x000000ffffa57224 */ /* 0x000fe200078e00ff */
        /* <DEDUP_REMOVED lines=8> */
[----:B-1----:R-:W-:Y:S01]  /*12d0*/  CS2R R84, SRZ ;  /* 0x0000000000547805 */ /* 0x002fe2000001ff00 */
[----:B------:R-:W-:Y:S01]  /*12e0*/  IMAD.MOV.U32 R19, RZ, RZ, RZ ;  /* 0x000000ffff137224 */ /* 0x000fe200078e00ff */
        /* <DEDUP_REMOVED lines=20> */
[----:B------:R-:W-:Y:S02]  /*1430*/  IMAD.MOV.U32 R41, RZ, RZ, RZ ;  /* 0x000000ffff297224 */ /* 0x000fe400078e00ff */
[----:B------:R-:W-:Y:S01]  /*1440*/  IMAD.U32 R215, RZ, RZ, UR5 ;  /* 0x00000005ffd77e24 */ /* 0x000fe2000f8e00ff */
[----:B--2---:R-:W-:-:S02]  /*1450*/  @P0 R2UR UR60, R2 ;  /* 0x00000000023c02ca */ /* 0x004fc400000e0000 */
[----:B------:R-:W-:Y:S02]  /*1460*/  CS2R R2, SRZ ;  /* 0x0000000000027805 */ /* 0x000fe4000001ff00 */
[----:B------:R-:W-:Y:S02]  /*1470*/  PLOP3.LUT P0, PT, PT, PT, PT, 0x80, 0x0 ;  /* 0x000000000000781c */ /* 0x000fe40003f0f070 */
[----:B---3--:R-:W-:Y:S01]  /*1480*/  @P1 R2UR UR4, R4 ;  /* 0x00000000040412ca */ /* 0x008fe200000e0000 */
[----:B----4-:R-:W-:-:S14]  /*1490*/  @P1 BRA `(.L_x_389) ;  /* 0x00000000003c1947 */ /* 0x010fdc0003800000 */
[----:B------:R-:W-:Y:S02]  /*14a0*/  ULDC.64 UR6, c[0x0][0xa08] ;  /* 0x0002820000067ab9 */ /* 0x000fe40000000a00 */
[----:B------:R-:W-:-:S04]  /*14b0*/  ISETP.NE.U32.AND P1, PT, RZ, UR6, PT ;  /* 0x00000006ff007c0c */ /* 0x000fc8000bf25070 */
[----:B------:R-:W-:-:S13]  /*14c0*/  ISETP.NE.AND.EX P1, PT, RZ, UR7, PT, P1 ;  /* 0x00000007ff007c0c */ /* 0x000fda000bf25310 */
[----:B------:R-:W-:Y:S05]  /*14d0*/  @!P1 BRA `(.L_x_389) ;  /* 0x00000000002c9947 */ /* 0x000fea0003800000 */
[----:B------:R-:W-:Y:S01]  /*14e0*/  R2UR UR8, R216 ;  /* 0x00000000d80872ca */ /* 0x000fe200000e0000 */
[----:B------:R-:W-:Y:S01]  /*14f0*/  ULDC.64 UR4, c[0x0][0xa08] ;  /* 0x0002820000047ab9 */ /* 0x000fe20000000a00 */
[----:B------:R-:W-:-:S11]  /*1500*/  ULDC.64 UR6, c[0x0][0x208] ;  /* 0x0000820000067ab9 */ /* 0x000fd60000000a00 */
[----:B------:R-:W-:-:S06]  /*1510*/  UIMAD.WIDE UR4, UR8, 0x4, UR4 ;  /* 0x00000004080478a5 */ /* 0x000fcc000f8e0204 */
[----:B------:R-:W-:Y:S02]  /*1520*/  IMAD.U32 R4, RZ, RZ, UR4 ;  /* 0x00000004ff047e24 */ /* 0x000fe4000f8e00ff */
[----:B------:R-:W-:-:S05]  /*1530*/  IMAD.U32 R5, RZ, RZ, UR5 ;  /* 0x00000005ff057e24 */ /* 0x000fca000f8e00ff */
[----:B------:R-:W2:Y:S04]  /*1540*/  LDG.E R7, desc[UR6][R4.64] ;  /* 0x0000000604077981 */ /* 0x000ea8000c1e1900 */
[----:B------:R-:W3:Y:S01]  /*1550*/  LDG.E R6, desc[UR6][R4.64+0x4] ;  /* 0x0000040604067981 */ /* 0x000ee2000c1e1900 */
[----:B--2---:R-:W-:Y:S02]  /*1560*/  R2UR UR4, R7 ;  /* 0x00000000070472ca */ /* 0x004fe400000e0000 */
[----:B---3--:R-:W-:-:S13]  /*1570*/  R2UR UR5, R6 ;  /* 0x00000000060572ca */ /* 0x008fda00000e0000 */
[----:B------:R-:W-:-:S12]  /*1580*/  UIADD3 UR4, -UR4, UR5, URZ ;  /* 0x0000000504047290 */ /* 0x000fd8000fffe13f */
.L_x_389:
[----:B------:R-:W-:Y:S01]  /*1590*/  UIADD3 UR60, -UR60, UR4, URZ ;  /* 0x000000043c3c7290 */ /* 0x000fe2000fffe13f */
[----:B------:R-:W-:Y:S01]  /*15a0*/  IMAD.MOV.U32 R40, RZ, RZ, RZ ;  /* 0x000000ffff287224 */ /* 0x000fe200078e00ff */
[----:B------:R-:W-:Y:S02]  /*15b0*/  CS2R R162, SRZ ;  /* 0x0000000000a27805 */ /* 0x000fe4000001ff00 */
[----:B------:R-:W-:Y:S01]  /*15c0*/  CS2R R34, SRZ ;  /* 0x0000000000227805 */ /* 0x000fe2000001ff00 */
[----:B------:R-:W-:Y:S01]  /*15d0*/  UISETP.GE.AND UP0, UPT, UR60, 0x1, UPT ;  /* 0x000000013c00788c */ /* 0x000fe2000bf06270 */
[----:B------:R-:W-:Y:S01]  /*15e0*/  CS2R R36, SRZ ;  /* 0x0000000000247805 */ /* 0x000fe2000001ff00 */
[----:B------:R-:W-:Y:S01]  /*15f0*/  UIADD3 UR4, UR60, 0x4f, URZ ;  /* 0x0000004f3c047890 */ /* 0x000fe2000fffe03f */
[----:B------:R-:W-:Y:S01]  /*1600*/  CS2R R32, SRZ ;  /* 0x0000000000207805 */ /* 0x000fe2000001ff00 */
[----:B------:R-:W-:Y:S01]  /*1610*/  IMAD.MOV.U32 R8, RZ, RZ, RZ ;  /* 0x000000ffff087224 */ /* 0x000fe200078e00ff */
[----:B------:R-:W-:-:S02]  /*1620*/  CS2R R26, SRZ ;  /* 0x00000000001a7805 */ /* 0x000fc4000001ff00 */
[----:B------:R-:W-:Y:S01]  /*1630*/  PLOP3.LUT P1, PT, PT, PT, UP0, 0x80, 0x0 ;  /* 0x000000000000781c */ /* 0x000fe20003f2f008 */
[----:B------:R-:W-:Y:S01]  /*1640*/  UIMAD.WIDE UR4, UR4, 0x66666667, URZ ;  /* 0x66666667040478a5 */ /* 0x000fe2000f8e023f */
[----:B------:R-:W-:Y:S01]  /*1650*/  CS2R R28, SRZ ;  /* 0x00000000001c7805 */ /* 0x000fe2000001ff00 */
[----:B------:R-:W-:Y:S01]  /*1660*/  IMAD.MOV.U32 R164, RZ, RZ, RZ ;  /* 0x000000ffffa47224 */ /* 0x000fe200078e00ff */
[----:B------:R-:W-:Y:S01]  /*1670*/  CS2R R24, SRZ ;  /* 0x0000000000187805 */ /* 0x000fe2000001ff00 */
[----:B------:R-:W-:-:S04]  /*1680*/  USHF.R.U32.HI UR61, URZ, 0x1f, UR5 ;  /* 0x0000001f3f3d7899 */ /* 0x000fc80008011605 */
[----:B------:R-:W-:-:S04]  /*1690*/  ULEA.HI.SX32 UR61, UR5, UR61, 0x1b ;  /* 0x0000003d053d7291 */ /* 0x000fc8000f8fda3f */
[----:B------:R-:W-:Y:S08]  /*16a0*/  @!P1 BRA `(.L_x_390) ;  /* 0x0000008c00f89947 */ /* 0x000ff00003800000 */
[----:B------:R-:W0:Y:S01]  /*16b0*/  SHFL.IDX PT, R0, R221, RZ, 0x1f ;  /* 0x00001fffdd007589 */ /* 0x000e2200000e0000 */
[----:B------:R-:W1:Y:S01]  /*16c0*/  S2UR UR7, SR_CgaCtaId ;  /* 0x00000000000779c3 */ /* 0x000e620000008800 */
[----:B------:R-:W-:Y:S01]  /*16d0*/  UMOV UR6, 0x400 ;  /* 0x0000040000067882 */ /* 0x000fe20000000000 */
[----:B0-----:R-:W-:Y:S01]  /*16e0*/  R2UR UR4, R0 ;  /* 0x00000000000472ca */ /* 0x001fe200000e0000 */
[----:B-1----:R-:W-:-:S04]  /*16f0*/  ULEA UR6, UR7, UR6, 0x18 ;  /* 0x0000000607067291 */ /* 0x002fc8000f8ec03f */
[----:B------:R-:W-:-:S04]  /*1700*/  UIADD3 UR6, UR6, 0x14400, URZ ;  /* 0x0001440006067890 */ /* 0x000fc8000fffe03f */
[----:B------:R-:W-:-:S04]  /*1710*/  ULOP3.LUT UP0, URZ, UR6, 0x9f, URZ, 0xc0, !UPT ;  /* 0x0000009f063f7892 */ /* 0x000fc8000f80c03f */
[----:B------:R-:W-:Y:S02]  /*1720*/  ULEA.HI UR5, UR4, UR4, URZ, 0x1 ;  /* 0x0000000404057291 */ /* 0x000fe4000f8f083f */
[----:B------:R-:W-:Y:S02]  /*1730*/  PLOP3.LUT P0, PT, PT, PT, UP0, 0x80, 0x0 ;  /* 0x000000000000781c */ /* 0x000fe40003f0f008 */
[----:B------:R-:W-:-:S04]  /*1740*/  ULOP3.LUT UR5, UR5, 0x1e, URZ, 0xc0, !UPT ;  /* 0x0000001e05057892 */ /* 0x000fc8000f8ec03f */
[----:B------:R-:W-:-:S04]  /*1750*/  UIADD3 UR5, UR4, -UR5, URZ ;  /* 0x8000000504057290 */ /* 0x000fc8000fffe03f */
[----:B------:R-:W-:-:S04]  /*1760*/  ULEA UR5, UR5, UR6, 0xd ;  /* 0x0000000605057291 */ /* 0x000fc8000f8e683f */
[----:B------:R-:W-:-:S04]  /*1770*/  USHF.R.U32.HI UR5, URZ, 0x4, UR5 ;  /* 0x000000043f057899 */ /* 0x000fc80008011605 */
[----:B------:R-:W-:Y:S01]  /*1780*/  ULOP3.LUT UR36, UR5, 0x3fff, URZ, 0xc0, !UPT ;  /* 0x00003fff05247892 */ /* 0x000fe2000f8ec03f */
[----:B------:R-:W-:Y:S11]  /*1790*/  @!P0 BRA `(.L_x_391) ;  /* 0x0000000000408947 */ /* 0x000ff60003800000 */
        /* <DEDUP_REMOVED lines=16> */
.L_x_391:
[----:B------:R-:W0:Y:S01]  /*18a0*/  S2UR UR5, SR_CgaCtaId ;  /* 0x00000000000579c3 */ /* 0x000e220000008800 */
[----:B------:R-:W-:Y:S01]  /*18b0*/  LEA.HI R0, R218, R218, RZ, 0x1 ;  /* 0x000000dada007211 */ /* 0x000fe200078f08ff */
[----:B------:R-:W-:Y:S01]  /*18c0*/  UMOV UR4, 0x400 ;  /* 0x0000040000047882 */ /* 0x000fe20000000000 */
[----:B------:R-:W-:Y:S01]  /*18d0*/  R2UR UR6, R226 ;  /* 0x00000000e20672ca */ /* 0x000fe200000e0000 */
[----:B------:R-:W-:Y:S01]  /*18e0*/  BSSY B0, `(.L_x_392) ;  /* 0x000000a000007945 */ /* 0x000fe20003800000 */
[----:B------:R-:W-:-:S05]  /*18f0*/  LOP3.LUT R3, R0, 0xfffffffe, RZ, 0xc0, !PT ;  /* 0xfffffffe00037812 */ /* 0x000fca00078ec0ff */
[----:B------:R-:W-:-:S05]  /*1900*/  IMAD.IADD R0, R218, 0x1, -R3 ;  /* 0x00000001da007824 */ /* 0x000fca00078e0a03 */
[----:B------:R-:W-:Y:S01]  /*1910*/  SHF.L.U32 R0, R0, 0x1f, RZ ;  /* 0x0000001f00007819 */ /* 0x000fe200000006ff */
[----:B------:R-:W-:-:S05]  /*1920*/  IMAD.U32 R2, RZ, RZ, UR6 ;  /* 0x00000006ff027e24 */ /* 0x000fca000f8e00ff */
[----:B------:R-:W-:Y:S01]  /*1930*/  ISETP.NE.AND P0, PT, R2, 0x3, PT ;  /* 0x000000030200780c */ /* 0x000fe20003f05270 */
[----:B0-----:R-:W-:-:S06]  /*1940*/  ULEA UR4, UR5, UR4, 0x18 ;  /* 0x0000000405047291 */ /* 0x001fcc000f8ec03f */
[----:B------:R-:W-:-:S04]  /*1950*/  IMAD.U32 R5, RZ, RZ, UR4 ;  /* 0x00000004ff057e24 */ /* 0x000fc8000f8e00ff */
[----:B------:R-:W0:Y:S02]  /*1960*/  SYNCS.PHASECHK.TRANS64.TRYWAIT P1, [R5+URZ+0x38800], R0 ;  /* 0x03880000050075a7 */ /* 0x000e24000802017f */
[----:B0-----:R-:W-:Y:S05]  /*1970*/  @!P1 BRA `(.L_x_393) ;  /* 0x0000012800c89947 */ /* 0x001fea0003800000 */
.L_x_567:
[----:B------:R-:W-:Y:S05]  /*1980*/  BSYNC B0 ;  /* 0x0000000000007941 */ /* 0x000fea0003800000 */
.L_x_392:
[----:B------:R-:W-:Y:S05]  /*1990*/  @!P0 BRA `(.L_x_394) ;  /* 0x0000000000048947 */ /* 0x000fea0003800000 */
[----:B------:R-:W-:Y:S01]  /*19a0*/  BPT.TRAP 0x1 ;  /* 0x000000040000795c */ /* 0x000fe20000300000 */
.L_x_394:
[----:B0-----:R-:W-:Y:S01]  /*19b0*/  IMAD R0, R16, 0x8, R5 ;  /* 0x0000000810007824 */ /* 0x001fe200078e0205 */
[----:B------:R-:W-:-:S04]  /*19c0*/  SHF.L.U32 R3, R17, 0x1f, RZ ;  /* 0x0000001f11037819 */ /* 0x000fc800000006ff */
[----:B------:R0:W1:Y:S01]  /*19d0*/  SYNCS.PHASECHK.TRANS64.TRYWAIT P2, [R0+URZ+0x38830], R3 ;  /* 0x03883003000075a7 */ /* 0x000062000804017f */
[----:B------:R-:W-:Y:S05]  /*19e0*/  @!P0 BRA `(.L_x_395) ;  /* 0x0000000000048947 */ /* 0x000fea0003800000 */
[----:B------:R-:W-:Y:S01]  /*19f0*/  BPT.TRAP 0x1 ;  /* 0x000000040000795c */ /* 0x000fe20000300000 */
.L_x_395:
[----:B------:R-:W2:Y:S01]  /*1a00*/  S2R R2, SR_TID.X ;  /* 0x0000000000027919 */ /* 0x000ea20000002100 */
[----:B------:R-:W-:Y:S01]  /*1a10*/  IMAD.MOV.U32 R151, RZ, RZ, RZ ;  /* 0x000000ffff977224 */ /* 0x000fe200078e00ff */
[----:B--2---:R-:W-:Y:S01]  /*1a20*/  LOP3.LUT P1, RZ, R2, 0x7f, RZ, 0xc0, !PT ;  /* 0x0000007f02ff7812 */ /* 0x004fe2000782c0ff */
[----:B-1----:R-:W-:-:S12]  /*1a30*/  @P2 BRA `(.L_x_396) ;  /* 0x0000000000082947 */ /* 0x002fd80003800000 */
[----:B------:R-:W1:Y:S02]  /*1a40*/  SYNCS.PHASECHK.TRANS64.TRYWAIT P2, [R0+URZ+0x38830], R3 ;  /* 0x03883003000075a7 */ /* 0x000e64000804017f */
[----:B-1----:R-:W-:Y:S05]  /*1a50*/  @!P2 BRA `(.L_x_397) ;  /* 0x0000012800a4a947 */ /* 0x002fea0003800000 */
.L_x_396:
[----:B------:R-:W-:Y:S05]  /*1a60*/  WARPSYNC.ALL ;  /* 0x0000000000007948 */ /* 0x000fea0003800000 */
[----:B------:R-:W-:Y:S01]  /*1a70*/  R2UR UR4, R5 ;  /* 0x00000000050472ca */ /* 0x000fe200000e0000 */
[----:B------:R-:W-:Y:S01]  /*1a80*/  ULOP3.LUT UR5, UR36, 0x10000, URZ, 0xfc, !UPT ;  /* 0x0001000024057892 */ /* 0x000fe2000f8efc3f */
[----:B------:R-:W-:Y:S01]  /*1a90*/  R2UR UR6, R16 ;  /* 0x00000000100672ca */ /* 0x000fe200000e0000 */
[----:B------:R-:W-:Y:S01]  /*1aa0*/  WARPGROUP.ARRIVE ;  /* 0x00000000000079c5 */ /* 0x000fe20000000000 */
[----:B------:R-:W-:Y:S01]  /*1ab0*/  UMOV UR9, 0x40000040 ;  /* 0x4000004000097882 */ /* 0x000fe20000000000 */
[----:B------:R-:W-:Y:S01]  /*1ac0*/  UMOV UR11, 0x40000040 ;  /* 0x40000040000b7882 */ /* 0x000fe20000000000 */
[----:B------:R-:W-:Y:S01]  /*1ad0*/  UMOV UR15, UR9 ;  /* 0x00000009000f7c82 */ /* 0x000fe20008000000 */
[----:B------:R-:W-:Y:S01]  /*1ae0*/  IMAD.U32 R13, RZ, RZ, UR9 ;  /* 0x00000009ff0d7e24 */ /* 0x000fe2000f8e00ff */
[----:B------:R-:W-:Y:S01]  /*1af0*/  UMOV UR8, UR5 ;  /* 0x0000000500087c82 */ /* 0x000fe20008000000 */
[----:B------:R-:W-:Y:S01]  /*1b00*/  UMOV UR17, 0x40000040 ;  /* 0x4000004000117882 */ /* 0x000fe20000000000 */
[----:B------:R-:W-:Y:S01]  /*1b10*/  UMOV UR14, UR8 ;  /* 0x00000008000e7c82 */ /* 0x000fe20008000000 */
[----:B------:R-:W-:Y:S01]  /*1b20*/  IMAD.U32 R12, RZ, RZ, UR8 ;  /* 0x00000008ff0c7e24 */ /* 0x000fe2000f8e00ff */
[----:B------:R-:W-:Y:S01]  /*1b30*/  UMOV UR19, 0x40000040 ;  /* 0x4000004000137882 */ /* 0x000fe20000000000 */
[----:B------:R-:W-:Y:S01]  /*1b40*/  UIADD3 UR4, UR4, 0x24400, URZ ;  /* 0x0002440004047890 */ /* 0x000fe2000fffe03f */
[----:B------:R-:W-:Y:S01]  /*1b50*/  IMAD.U32 R11, RZ, RZ, UR17 ;  /* 0x00000011ff0b7e24 */ /* 0x000fe2000f8e00ff */
[----:B------:R-:W-:Y:S01]  /*1b60*/  UMOV UR13, 0x40000040 ;  /* 0x40000040000d7882 */ /* 0x000fe20000000000 */
[----:B------:R-:W-:Y:S01]  /*1b70*/  UIADD3 UR20, UR5, 0x404, URZ ;  /* 0x0000040405147890 */ /* 0x000fe2000fffe03f */
[----:B------:R-:W-:Y:S01]  /*1b80*/  VIADD R2, R223, UR60 ;  /* 0x0000003cdf027c36 */ /* 0x000fe20008000000 */
[----:B------:R-:W-:Y:S01]  /*1b90*/  USHF.R.U32.HI UR4, URZ, 0x4, UR4 ;  /* 0x000000043f047899 */ /* 0x000fe20008011604 */
[----:B01----:R-:W-:Y:S01]  /*1ba0*/  IMAD.U32 R3, RZ, RZ, UR61 ;  /* 0x0000003dff037e24 */ /* 0x003fe2000f8e00ff */
[----:B------:R-:W-:Y:S01]  /*1bb0*/  UMOV UR21, 0x40000040 ;  /* 0x4000004000157882 */ /* 0x000fe20000000000 */
[----:B------:R-:W-:Y:S01]  /*1bc0*/  UMOV UR23, 0x40000040 ;  /* 0x4000004000177882 */ /* 0x000fe20000000000 */
[----:B------:R-:W-:Y:S01]  /*1bd0*/  ULOP3.LUT UR4, UR4, 0x3fff, URZ, 0xc0, !UPT ;  /* 0x00003fff04047892 */ /* 0x000fe2000f8ec03f */
[----:B------:R-:W-:Y:S01]  /*1be0*/  IMAD R2, R3, -0x50, R2 ;  /* 0xffffffb003027824 */ /* 0x000fe200078e0202 */
[----:B------:R-:W-:Y:S01]  /*1bf0*/  UIADD3 UR24, UR5, 0x406, URZ ;  /* 0x0000040605187890 */ /* 0x000fe2000fffe03f */
[----:B------:R-:W-:Y:S01]  /*1c00*/  P2R R21, PR, RZ, 0x1 ;  /* 0x00000001ff157803 */ /* 0x000fe20000000000 */
[----:B------:R-:W-:Y:S01]  /*1c10*/  ULOP3.LUT UR7, UR4, 0x10000, URZ, 0xfc, !UPT ;  /* 0x0001000004077892 */ /* 0x000fe2000f8efc3f */
[----:B------:R-:W-:Y:S01]  /*1c20*/  @!P1 VIADD R0, R0, 0x38840 ;  /* 0x0003884000009836 */ /* 0x000fe20000000000 */
[----:B------:R-:W-:Y:S01]  /*1c30*/  UMOV UR25, 0x40000040 ;  /* 0x4000004000197882 */ /* 0x000fe20000000000 */
[----:B------:R-:W-:Y:S01]  /*1c40*/  UMOV UR27, 0x40000040 ;  /* 0x40000040001b7882 */ /* 0x000fe20000000000 */
[----:B------:R-:W-:Y:S01]  /*1c50*/  UIMAD UR4, UR6, 0xa00, UR7 ;  /* 0x00000a00060478a4 */ /* 0x000fe2000f8e0207 */
[C---:B------:R-:W-:Y:S01]  /*1c60*/  ISETP.GT.AND P6, PT, R2.reuse, RZ, PT ;  /* 0x000000ff0200720c */ /* 0x040fe20003fc4270 */
[----:B------:R-:W-:Y:S01]  /*1c70*/  IMAD.U32 R19, RZ, RZ, UR7 ;  /* 0x00000007ff137e24 */ /* 0x000fe2000f8e00ff */
[----:B------:R-:W-:Y:S01]  /*1c80*/  UIADD3 UR7, UR5, 0x2, URZ ;  /* 0x0000000205077890 */ /* 0x000fe2000fffe03f */
[C---:B------:R-:W-:Y:S01]  /*1c90*/  ISETP.GT.AND P5, PT, R2.reuse, 0x1, PT ;  /* 0x000000010200780c */ /* 0x040fe20003fa4270 */
[----:B------:R-:W-:Y:S01]  /*1ca0*/  UIADD3 UR6, UR4, 0x200, URZ ;  /* 0x0000020004067890 */ /* 0x000fe2000fffe03f */
[C---:B------:R-:W-:Y:S01]  /*1cb0*/  ISETP.GT.AND P4, PT, R2.reuse, 0x8, PT ;  /* 0x000000080200780c */ /* 0x040fe20003f84270 */
[----:B------:R-:W-:Y:S01]  /*1cc0*/  UMOV UR10, UR4 ;  /* 0x00000004000a7c82 */ /* 0x000fe20008000000 */
[----:B------:R-:W-:Y:S01]  /*1cd0*/  UIADD3 UR12, UR4, 0x2, URZ ;  /* 0x00000002040c7890 */ /* 0x000fe2000fffe03f */
[----:B------:R-:W-:Y:S01]  /*1ce0*/  HGMMA.64x16x16.F32.BF16 R56, gdesc[UR8], RZ, !UPT, gsb0 ;  /* 0x00200000083879f0 */ /* 0x000fe2000c0018ff */
[----:B------:R-:W-:Y:S01]  /*1cf0*/  UIADD3 UR10, UR4, 0x80, URZ ;  /* 0x00000080040a7890 */ /* 0x000fe2000fffe03f */
[C---:B------:R-:W-:Y:S01]  /*1d00*/  ISETP.GT.AND P3, PT, R2.reuse, 0x9, PT ;  /* 0x000000090200780c */ /* 0x040fe20003f64270 */
[----:B------:R-:W-:Y:S01]  /*1d10*/  UMOV UR8, UR14 ;  /* 0x0000000e00087c82 */ /* 0x000fe20008000000 */
[----:B------:R-:W-:Y:S01]  /*1d20*/  UMOV UR9, UR15 ;  /* 0x0000000f00097c82 */ /* 0x000fe20008000000 */
[----:B------:R-:W-:Y:S01]  /*1d30*/  UMOV UR11, 0x40000040 ;  /* 0x40000040000b7882 */ /* 0x000fe20000000000 */
[----:B------:R-:W-:Y:S01]  /*1d40*/  UMOV UR16, UR7 ;  /* 0x0000000700107c82 */ /* 0x000fe20008000000 */
[----:B------:R-:W-:Y:S01]  /*1d50*/  UMOV UR18, UR12 ;  /* 0x0000000c00127c82 */ /* 0x000fe20008000000 */
[----:B------:R-:W-:Y:S01]  /*1d60*/  UIADD3 UR7, UR5, 0x4, URZ ;  /* 0x0000000405077890 */ /* 0x000fe2000fffe03f */
[----:B------:R-:W-:Y:S01]  /*1d70*/  IMAD.U32 R10, RZ, RZ, UR16 ;  /* 0x00000010ff0a7e24 */ /* 0x000fe2000f8e00ff */
[----:B------:R-:W-:Y:S01]  /*1d80*/  UIADD3 UR12, UR4, 0x4, URZ ;  /* 0x00000004040c7890 */ /* 0x000fe2000fffe03f */
[----:B------:R-:W-:Y:S01]  /*1d90*/  ISETP.GT.AND P2, PT, R2, 0x10, PT ;  /* 0x000000100200780c */ /* 0x000fe20003f44270 */
[----:B------:R-:W-:Y:S01]  /*1da0*/  UIADD3 UR22, UR4, 0x284, URZ ;  /* 0x0000028404167890 */ /* 0x000fe2000fffe03f */
[----:B------:R-:W-:Y:S01]  /*1db0*/  @!P1 PRMT R0, RZ, 0x654, R0 ;  /* 0x00000654ff009816 */ /* 0x000fe20000000000 */
[----:B------:R-:W-:Y:S01]  /*1dc0*/  UIADD3 UR26, UR4, 0x286, URZ ;  /* 0x00000286041a7890 */ /* 0x000fe2000fffe03f */
[--C-:B------:R-:W-:Y:S01]  /*1dd0*/  IMAD.MOV.U32 R150, RZ, RZ, R151.reuse ;  /* 0x000000ffff967224 */ /* 0x100fe200078e0097 */
        /* <DEDUP_REMOVED lines=50> */
[----:B------:R-:W-:Y:S01]  /*2100*/  UMOV UR57, 0x40000040 ;  /* 0x4000004000397882 */ /* 0x000fe20000000000 */
[----:B------:R-:W-:Y:S01]  /*2110*/  UMOV UR59, 0x40000040 ;  /* 0x40000040003b7882 */ /* 0x000fe20000000000 */
[----:B------:R-:W-:Y:S01]  /*2120*/  IMAD.U32 R7, RZ, RZ, UR57 ;  /* 0x00000039ff077e24 */ /* 0x000fe2000f8e00ff */
[----:B------:R-:W-:Y:S01]  /*2130*/  UISETP.GE.AND UP0, UPT, UR60, 0x51, UPT ;  /* 0x000000513c00788c */ /* 0x000fe2000bf06270 */
        /* <DEDUP_REMOVED lines=514> */
[----:B------:R-:W-:-:S02]  /*4160*/  FMNMX.FTZ R3, R49, R4, !PT ;  /* 0x0000000431037209 */ /* 0x000fc40007810000 */
[----:B------:R-:W-:Y:S02]  /*4170*/  FSEL R53, R53, -INF , P4 ;  /* 0xff80000035357808 */ /* 0x000fe40002000000 */
[----:B------:R-:W-:Y:S02]  /*4180*/  FMNMX.FTZ R4, R52, R3, !PT ;  /* 0x0000000334047209 */ /* 0x000fe40007810000 */
[----:B------:R-:W-:Y:S02]  /*4190*/  FSEL R50, R50, -INF , P2 ;  /* 0xff80000032327808 */ /* 0x000fe40001000000 */
[----:B------:R-:W-:Y:S02]  /*41a0*/  ISETP.GT.AND P2, PT, R2, 0x21, PT ;  /* 0x000000210200780c */ /* 0x000fe40003f44270 */
[----:B------:R-:W-:Y:S02]  /*41b0*/  FMNMX.FTZ R3, R53, R4, !PT ;  /* 0x0000000435037209 */ /* 0x000fe40007810000 */
[----:B------:R-:W-:-:S02]  /*41c0*/  FSEL R51, R51, -INF , P6 ;  /* 0xff80000033337808 */ /* 0x000fc40003000000 */
[----:B------:R-:W-:Y:S02]  /*41d0*/  ISETP.GT.AND P6, PT, R2, 0x28, PT ;  /* 0x000000280200780c */ /* 0x000fe40003fc4270 */
        /* <DEDUP_REMOVED lines=29> */
[----:B------:R-:W-:Y:S01]  /*43b0*/  FSEL R36, R36, -INF , P2 ;  /* 0xff80000024247808 */ /* 0x000fe20001000000 */
[----:B------:R-:W-:Y:S01]  /*43c0*/  ULDC UR5, c[0x0][0x988] ;  /* 0x0002620000057ab9 */ /* 0x000fe20000000800 */
        /* <DEDUP_REMOVED lines=26> */
[----:B-1----:R-:W-:Y:S02]  /*4570*/  FMNMX.FTZ R15, R14, R3, !PT ;  /* 0x000000030e0f7209 */ /* 0x002fe40007810000 */
[----:B------:R-:W-:-:S03]  /*4580*/  FMNMX.FTZ R3, R58, R59, !PT ;  /* 0x0000003b3a037209 */ /* 0x000fc60007810000 */
[----:B------:R-:W1:Y:S02]  /*4590*/  SHFL.BFLY PT, R4, R15, 0x1, 0x1f ;  /* 0x0c201f000f047f89 */ /* 0x000e6400000e0000 */
[----:B-1----:R-:W-:-:S04]  /*45a0*/  FMNMX.FTZ R4, R15, R4, !PT ;  /* 0x000000040f047209 */ /* 0x002fc80007810000 */
        /* <DEDUP_REMOVED lines=36> */
[----:B-1----:R-:W-:Y:S01]  /*47f0*/  FADD.FTZ R15, R56, R57 ;  /* 0x00000039380f7221 */ /* 0x002fe20000010000 */
[----:B------:R-:W-:Y:S01]  /*4800*/  FFMA.FTZ R20, R29, UR5, -R20 ;  /* 0x000000051d147c23 */ /* 0x000fe20008010814 */
[----:B------:R-:W-:-:S02]  /*4810*/  FMNMX.FTZ R3, R47, R2, !PT ;  /* 0x000000022f037209 */ /* 0x000fc40007810000 */
[----:B------:R-:W-:Y:S01]  /*4820*/  F2FP.BF16.F32.PACK_AB R208, R57, R56 ;  /* 0x0000003839d0723e */ /* 0x000fe200000010ff */
[--C-:B------:R-:W-:Y:S01]  /*4830*/  IMAD.MOV.U32 R57, RZ, RZ, R151.reuse ;  /* 0x000000ffff397224 */ /* 0x100fe200078e0097 */
[----:B------:R-:W-:Y:S01]  /*4840*/  FMNMX.FTZ R2, R34, R3, !PT ;  /* 0x0000000322027209 */ /* 0x000fe20007810000 */
[----:B------:R-:W-:Y:S01]  /*4850*/  MUFU.EX2 R48, R48 ;  /* 0x0000003000307308 */ /* 0x000fe20000000800 */
[----:B------:R-:W-:Y:S02]  /*4860*/  IMAD.MOV.U32 R56, RZ, RZ, R151 ;  /* 0x000000ffff387224 */ /* 0x000fe400078e0097 */
[----:B------:R-:W-:-:S04]  /*4870*/  FMNMX.FTZ R3, R35, R2, !PT ;  /* 0x0000000223037209 */ /* 0x000fc80007810000 */
[----:B------:R-:W-:Y:S01]  /*4880*/  FMNMX.FTZ R2, R38, R3, !PT ;  /* 0x0000000326027209 */ /* 0x000fe20007810000 */
[----:B------:R-:W1:Y:S01]  /*4890*/  MUFU.EX2 R49, R49 ;  /* 0x0000003100317308 */ /* 0x000e620000000800 */
[----:B--2---:R-:W-:Y:S02]  /*48a0*/  F2FP.BF16.F32.PACK_AB R210, R61, R60 ;  /* 0x0000003c3dd2723e */ /* 0x004fe400000010ff */
[----:B------:R-:W-:-:S04]  /*48b0*/  FMNMX.FTZ R3, R39, R2, !PT ;  /* 0x0000000227037209 */ /* 0x000fc80007810000 */
[----:B------:R-:W-:Y:S01]  /*48c0*/  FMNMX.FTZ R2, R26, R3, !PT ;  /* 0x000000031a027209 */ /* 0x000fe20007810000 */
[----:B------:R-:W-:Y:S03]  /*48d0*/  MUFU.EX2 R52, R52 ;  /* 0x0000003400347308 */ /* 0x000fe60000000800 */
[----:B------:R-:W-:-:S04]  /*48e0*/  FMNMX.FTZ R3, R27, R2, !PT ;  /* 0x000000021b037209 */ /* 0x000fc80007810000 */
[----:B------:R-:W-:Y:S01]  /*48f0*/  FMNMX.FTZ R2, R30, R3, !PT ;  /* 0x000000031e027209 */ /* 0x000fe20007810000 */
[----:B------:R-:W2:Y:S01]  /*4900*/  MUFU.EX2 R53, R53 ;  /* 0x0000003500357308 */ /* 0x000ea20000000800 */
[----:B-1----:R-:W-:Y:S02]  /*4910*/  F2FP.BF16.F32.PACK_AB R204, R49, R48 ;  /* 0x0000003031cc723e */ /* 0x002fe400000010ff */
[----:B------:R-:W-:-:S05]  /*4920*/  FMNMX.FTZ R2, R31, R2, !PT ;  /* 0x000000021f027209 */ /* 0x000fca0007810000 */
[----:B------:R-:W1:Y:S01]  /*4930*/  SHFL.BFLY PT, R3, R2, 0x2, 0x1f ;  /* 0x0c401f0002037f89 */ /* 0x000e6200000e0000 */
[----:B------:R-:W-:Y:S08]  /*4940*/  MUFU.EX2 R40, R40 ;  /* 0x0000002800287308 */ /* 0x000ff00000000800 */
[----:B------:R-:W3:Y:S01]  /*4950*/  MUFU.EX2 R41, R41 ;  /* 0x0000002900297308 */ /* 0x000ee20000000800 */
[----:B--2---:R-:W-:-:S07]  /*4960*/  F2FP.BF16.F32.PACK_AB R206, R53, R52 ;  /* 0x0000003435ce723e */ /* 0x004fce00000010ff */
[----:B------:R-:W-:Y:S01]  /*4970*/  MUFU.EX2 R44, R44 ;  /* 0x0000002c002c7308 */ /* 0x000fe20000000800 */
[----:B-1----:R-:W-:-:S07]  /*4980*/  FMNMX.FTZ R14, R2, R3, !PT ;  /* 0x00000003020e7209 */ /* 0x002fce0007810000 */
[----:B------:R-:W-:Y:S01]  /*4990*/  MUFU.EX2 R21, R20 ;  /* 0x0000001400157308 */ /* 0x000fe20000000800 */
[----:B---3--:R-:W-:Y:S01]  /*49a0*/  F2FP.BF16.F32.PACK_AB R200, R41, R40 ;  /* 0x0000002829c8723e */ /* 0x008fe200000010ff */
[----:B------:R-:W1:Y:S06]  /*49b0*/  SHFL.BFLY PT, R3, R14, 0x1, 0x1f ;  /* 0x0c201f000e037f89 */ /* 0x000e6c00000e0000 */
[----:B------:R-:W2:Y:S08]  /*49c0*/  MUFU.EX2 R45, R45 ;  /* 0x0000002d002d7308 */ /* 0x000eb00000000800 */
[----:B------:R-:W-:Y:S08]  /*49d0*/  MUFU.EX2 R32, R32 ;  /* 0x0000002000207308 */ /* 0x000ff00000000800 */
[----:B------:R-:W3:Y:S01]  /*49e0*/  MUFU.EX2 R33, R33 ;  /* 0x0000002100217308 */ /* 0x000ee20000000800 */
[----:B--2---:R-:W-:-:S02]  /*49f0*/  F2FP.BF16.F32.PACK_AB R202, R45, R44 ;  /* 0x0000002c2dca723e */ /* 0x004fc400000010ff */
[----:B-1----:R-:W-:Y:S01]  /*4a00*/  FMNMX.FTZ R3, R14, R3, !PT ;  /* 0x000000030e037209 */ /* 0x002fe20007810000 */
[----:B------:R-:W-:Y:S01]  /*4a10*/  FADD.FTZ R14, R60, R15 ;  /* 0x0000000f3c0e7221 */ /* 0x000fe20000010000 */
[--C-:B------:R-:W-:Y:S02]  /*4a20*/  IMAD.MOV.U32 R60, RZ, RZ, R151.reuse ;  /* 0x000000ffff3c7224 */ /* 0x100fe400078e0097 */
[C---:B------:R-:W-:Y:S01]  /*4a30*/  FSETP.NEU.FTZ.AND P2, PT, R3.reuse, -INF , PT ;  /* 0xff8000000300780b */ /* 0x040fe20003f5d000 */
[----:B------:R-:W-:Y:S01]  /*4a40*/  FMUL.FTZ R2, R3, UR5 ;  /* 0x0000000503027c20 */ /* 0x000fe20008410000 */
[----:B------:R-:W-:Y:S01]  /*4a50*/  FADD.FTZ R15, R61, R14 ;  /* 0x0000000e3d0f7221 */ /* 0x000fe20000010000 */
[----:B------:R-:W-:Y:S01]  /*4a60*/  MUFU.EX2 R36, R36 ;  /* 0x0000002400247308 */ /* 0x000fe20000000800 */
[----:B------:R-:W-:Y:S02]  /*4a70*/  IMAD.MOV.U32 R61, RZ, RZ, R151 ;  /* 0x000000ffff3d7224 */ /* 0x000fe400078e0097 */
[----:B------:R-:W-:Y:S01]  /*4a80*/  FSEL R2, R2, RZ, P2 ;  /* 0x000000ff02027208 */ /* 0x000fe20001000000 */
[----:B------:R-:W-:Y:S01]  /*4a90*/  FADD.FTZ R14, R48, R15 ;  /* 0x0000000f300e7221 */ /* 0x000fe20000010000 */
[----:B------:R-:W-:Y:S01]  /*4aa0*/  PLOP3.LUT P2, PT, PT, PT, UP0, 0x80, 0x0 ;  /* 0x000000000000781c */ /* 0x000fe20003f4f008 */
[----:B------:R-:W-:Y:S01]  /*4ab0*/  IMAD.MOV.U32 R48, RZ, RZ, R151 ;  /* 0x000000ffff307224 */ /* 0x000fe200078e0097 */
[----:B---3--:R-:W-:Y:S01]  /*4ac0*/  F2FP.BF16.F32.PACK_AB R196, R33, R32 ;  /* 0x0000002021c4723e */ /* 0x008fe200000010ff */
        /* <DEDUP_REMOVED lines=8> */
[----:B------:R-:W-:Y:S01]  /*4b50*/  FFMA.FTZ R55, R55, UR5, -R2 ;  /* 0x0000000537377c23 */ /* 0x000fe20008010802 */
[----:B------:R-:W-:Y:S01]  /*4b60*/  FADD.FTZ R29, R49, R14 ;  /* 0x0000000e311d7221 */ /* 0x000fe20000010000 */
[--C-:B------:R-:W-:Y:S01]  /*4b70*/  FFMA.FTZ R42, R42, UR5, -R2.reuse ;  /* 0x000000052a2a7c23 */ /* 0x100fe20008010802 */
[--C-:B------:R-:W-:Y:S01]  /*4b80*/  FFMA.FTZ R43, R43, UR5, -R2.reuse ;  /* 0x000000052b2b7c23 */ /* 0x100fe20008010802 */
[--C-:B------:R-:W-:Y:S01]  /*4b90*/  FFMA.FTZ R46, R46, UR5, -R2.reuse ;  /* 0x000000052e2e7c23 */ /* 0x100fe20008010802 */
[----:B------:R-:W-:Y:S01]  /*4ba0*/  FADD.FTZ R20, R52, R29 ;  /* 0x0000001d34147221 */ /* 0x000fe20000010000 */
[----:B------:R-:W1:Y:S01]  /*4bb0*/  MUFU.EX2 R59, R59 ;  /* 0x0000003b003b7308 */ /* 0x000e620000000800 */
[--C-:B------:R-:W-:Y:S01]  /*4bc0*/  FFMA.FTZ R47, R47, UR5, -R2.reuse ;  /* 0x000000052f2f7c23 */ /* 0x100fe20008010802 */
[----:B------:R-:W-:Y:S01]  /*4bd0*/  FFMA.FTZ R34, R34, UR5, -R2 ;  /* 0x0000000522227c23 */ /* 0x000fe20008010802 */
[----:B------:R-:W-:Y:S01]  /*4be0*/  FADD.FTZ R29, R53, R20 ;  /* 0x00000014351d7221 */ /* 0x000fe20000010000 */
[--C-:B------:R-:W-:Y:S01]  /*4bf0*/  FFMA.FTZ R35, R35, UR5, -R2.reuse ;  /* 0x0000000523237c23 */ /* 0x100fe20008010802 */
[--C-:B------:R-:W-:Y:S01]  /*4c00*/  FFMA.FTZ R38, R38, UR5, -R2.reuse ;  /* 0x0000000526267c23 */ /* 0x100fe20008010802 */
[--C-:B------:R-:W-:Y:S01]  /*4c10*/  FFMA.FTZ R39, R39, UR5, -R2.reuse ;  /* 0x0000000527277c23 */ /* 0x100fe20008010802 */
[----:B------:R-:W-:Y:S01]  /*4c20*/  FADD.FTZ R20, R40, R29 ;  /* 0x0000001d28147221 */ /* 0x000fe20000010000 */
[----:B------:R-:W2:Y:S01]  /*4c30*/  MUFU.EX2 R62, R62 ;  /* 0x0000003e003e7308 */ /* 0x000ea20000000800 */
[--C-:B------:R-:W-:Y:S01]  /*4c40*/  FFMA.FTZ R26, R26, UR5, -R2.reuse ;  /* 0x000000051a1a7c23 */ /* 0x100fe20008010802 */
[----:B------:R-:W-:Y:S01]  /*4c50*/  FFMA.FTZ R27, R27, UR5, -R2 ;  /* 0x000000051b1b7c23 */ /* 0x000fe20008010802 */
[----:B------:R-:W-:Y:S01]  /*4c60*/  FADD.FTZ R29, R41, R20 ;  /* 0x00000014291d7221 */ /* 0x000fe20000010000 */
[--C-:B------:R-:W-:Y:S01]  /*4c70*/  FFMA.FTZ R30, R30, UR5, -R2.reuse ;  /* 0x000000051e1e7c23 */ /* 0x100fe20008010802 */
[----:B------:R-:W-:Y:S01]  /*4c80*/  FFMA.FTZ R2, R31, UR5, -R2 ;  /* 0x000000051f027c23 */ /* 0x000fe20008010802 */
[----:B------:R-:W-:-:S02]  /*4c90*/  IMAD.MOV.U32 R53, RZ, RZ, R151 ;  /* 0x000000ffff357224 */ /* 0x000fc400078e0097 */
[----:B0-----:R-:W-:Y:S01]  /*4ca0*/  FADD.FTZ R0, R44, R29 ;  /* 0x0000001d2c007221 */ /* 0x001fe20000010000 */
[----:B------:R-:W0:Y:S01]  /*4cb0*/  MUFU.EX2 R63, R63 ;  /* 0x0000003f003f7308 */ /* 0x000e220000000800 */
[----:B-1----:R-:W-:Y:S01]  /*4cc0*/  FADD.FTZ R15, R58, R59 ;  /* 0x0000003b3a0f7221 */ /* 0x002fe20000010000 */
[----:B------:R-:W-:Y:S01]  /*4cd0*/  F2FP.BF16.F32.PACK_AB R209, R59, R58 ;  /* 0x0000003a3bd1723e */ /* 0x000fe200000010ff */
[----:B------:R-:W-:Y:S01]  /*4ce0*/  FADD.FTZ R29, R45, R0 ;  /* 0x000000002d1d7221 */ /* 0x000fe20000010000 */
[--C-:B------:R-:W-:Y:S02]  /*4cf0*/  IMAD.MOV.U32 R59, RZ, RZ, R151.reuse ;  /* 0x000000ffff3b7224 */ /* 0x100fe400078e0097 */
[----:B------:R-:W-:Y:S02]  /*4d00*/  IMAD.MOV.U32 R58, RZ, RZ, R151 ;  /* 0x000000ffff3a7224 */ /* 0x000fe400078e0097 */
[----:B------:R-:W1:Y:S01]  /*4d10*/  MUFU.EX2 R50, R50 ;  /* 0x0000003200327308 */ /* 0x000e620000000800 */
[----:B--2---:R-:W-:Y:S01]  /*4d20*/  FADD.FTZ R14, R62, R15 ;  /* 0x0000000f3e0e7221 */ /* 0x004fe20000010000 */
[----:B------:R-:W-:-:S02]  /*4d30*/  IMAD.MOV.U32 R52, RZ, RZ, R151 ;  /* 0x000000ffff347224 */ /* 0x000fc400078e0097 */
[--C-:B------:R-:W-:Y:S02]  /*4d40*/  IMAD.MOV.U32 R49, RZ, RZ, R151.reuse ;  /* 0x000000ffff317224 */ /* 0x100fe400078e0097 */
[--C-:B------:R-:W-:Y:S02]  /*4d50*/  IMAD.MOV.U32 R45, RZ, RZ, R151.reuse ;  /* 0x000000ffff2d7224 */ /* 0x100fe400078e0097 */
[----:B------:R-:W2:Y:S01]  /*4d60*/  MUFU.EX2 R51, R51 ;  /* 0x0000003300337308 */ /* 0x000ea20000000800 */
[C---:B0-----:R-:W-:Y:S01]  /*4d70*/  FADD.FTZ R15, R63.reuse, R14 ;  /* 0x0000000e3f0f7221 */ /* 0x041fe20000010000 */
[----:B------:R-:W-:Y:S01]  /*4d80*/  F2FP.BF16.F32.PACK_AB R211, R63, R62 ;  /* 0x0000003e3fd3723e */ /* 0x000fe200000010ff */
[--C-:B------:R-:W-:Y:S02]  /*4d90*/  IMAD.MOV.U32 R63, RZ, RZ, R151.reuse ;  /* 0x000000ffff3f7224 */ /* 0x100fe400078e0097 */
[--C-:B------:R-:W-:Y:S02]  /*4da0*/  IMAD.MOV.U32 R62, RZ, RZ, R151.reuse ;  /* 0x000000ffff3e7224 */ /* 0x100fe400078e0097 */
[----:B------:R-:W-:Y:S01]  /*4db0*/  IMAD.MOV.U32 R44, RZ, RZ, R151 ;  /* 0x000000ffff2c7224 */ /* 0x000fe200078e0097 */
[----:B------:R-:W0:Y:S01]  /*4dc0*/  MUFU.EX2 R54, R54 ;  /* 0x0000003600367308 */ /* 0x000e220000000800 */
[----:B-1----:R-:W-:Y:S01]  /*4dd0*/  FADD.FTZ R14, R50, R15 ;  /* 0x0000000f320e7221 */ /* 0x002fe20000010000 */
[----:B------:R-:W-:-:S02]  /*4de0*/  IMAD.MOV.U32 R41, RZ, RZ, R151 ;  /* 0x000000ffff297224 */ /* 0x000fc400078e0097 */
[--C-:B------:R-:W-:Y:S02]  /*4df0*/  IMAD.MOV.U32 R40, RZ, RZ, R151.reuse ;  /* 0x000000ffff287224 */ /* 0x100fe400078e0097 */
[--C-:B------:R-:W-:Y:S02]  /*4e00*/  IMAD.MOV.U32 R31, RZ, RZ, R151.reuse ;  /* 0x000000ffff1f7224 */ /* 0x100fe400078e0097 */
        /* <DEDUP_REMOVED lines=18> */
[----:B------:R-:W-:-:S03]  /*4f30*/  IMAD.MOV.U32 R32, RZ, RZ, R151 ;  /* 0x000000ffff207224 */ /* 0x000fc600078e0097 */
[----:B------:R-:W2:Y:S01]  /*4f40*/  MUFU.EX2 R47, R47 ;  /* 0x0000002f002f7308 */ /* 0x000ea20000000800 */
[C---:B0-----:R-:W-:Y:S01]  /*4f50*/  FADD.FTZ R15, R43.reuse, R0 ;  /* 0x000000002b0f7221 */ /* 0x041fe20000010000 */
[----:B------:R-:W-:Y:S01]  /*4f60*/  F2FP.BF16.F32.PACK_AB R201, R43, R42 ;  /* 0x0000002a2bc9723e */ /* 0x000fe200000010ff */
[--C-:B------:R-:W-:Y:S02]  /*4f70*/  IMAD.MOV.U32 R43, RZ, RZ, R151.reuse ;  /* 0x000000ffff2b7224 */ /* 0x100fe400078e0097 */
[----:B------:R-:W-:-:S03]  /*4f80*/  IMAD.MOV.U32 R42, RZ, RZ, R151 ;  /* 0x000000ffff2a7224 */ /* 0x000fc600078e0097 */
        /* <DEDUP_REMOVED lines=15> */
[----:B--2---:R-:W-:-:S07]  /*5080*/  FADD.FTZ R14, R24, R29 ;  /* 0x0000001d180e7221 */ /* 0x004fce0000010000 */
[----:B------:R-:W2:Y:S01]  /*5090*/  MUFU.EX2 R38, R38 ;  /* 0x0000002600267308 */ /* 0x000ea20000000800 */
[C---:B0-----:R-:W-:Y:S01]  /*50a0*/  FADD.FTZ R15, R35.reuse, R0 ;  /* 0x00000000230f7221 */ /* 0x041fe20000010000 */
[----:B------:R-:W-:Y:S01]  /*50b0*/  F2FP.BF16.F32.PACK_AB R197, R35, R34 ;  /* 0x0000002223c5723e */ /* 0x000fe200000010ff */
[--C-:B------:R-:W-:Y:S02]  /*50c0*/  IMAD.MOV.U32 R35, RZ, RZ, R151.reuse ;  /* 0x000000ffff237224 */ /* 0x100fe400078e0097 */
[----:B------:R-:W-:-:S03]  /*50d0*/  IMAD.MOV.U32 R34, RZ, RZ, R151 ;  /* 0x000000ffff227224 */ /* 0x000fc600078e0097 */
        /* <DEDUP_REMOVED lines=8> */
[----:B0-----:R-:W-:Y:S01]  /*5160*/  FADD.FTZ R14, R28, R29 ;  /* 0x0000001d1c0e7221 */ /* 0x001fe20000010000 */
[C---:B------:R-:W-:Y:S01]  /*5170*/  F2FP.BF16.F32.PACK_AB R194, R21.reuse, R28 ;  /* 0x0000001c15c2723e */ /* 0x040fe200000010ff */
[----:B------:R-:W-:Y:S02]  /*5180*/  IMAD.MOV.U32 R28, RZ, RZ, R151 ;  /* 0x000000ffff1c7224 */ /* 0x000fe400078e0097 */
[----:B------:R-:W-:-:S03]  /*5190*/  FADD.FTZ R15, R21, R14 ;  /* 0x0000000e150f7221 */ /* 0x000fc60000010000 */
[----:B------:R-:W0:Y:S01]  /*51a0*/  MUFU.EX2 R27, R27 ;  /* 0x0000001b001b7308 */ /* 0x000e220000000800 */
[C---:B-1----:R-:W-:Y:S01]  /*51b0*/  FADD.FTZ R29, R39.reuse, R0 ;  /* 0x00000000271d7221 */ /* 0x042fe20000010000 */
[----:B------:R-:W-:Y:S01]  /*51c0*/  F2FP.BF16.F32.PACK_AB R199, R39, R38 ;  /* 0x0000002627c7723e */ /* 0x000fe200000010ff */
[--C-:B------:R-:W-:Y:S02]  /*51d0*/  IMAD.MOV.U32 R39, RZ, RZ, R151.reuse ;  /* 0x000000ffff277224 */ /* 0x100fe400078e0097 */
[----:B------:R-:W-:-:S03]  /*51e0*/  IMAD.MOV.U32 R38, RZ, RZ, R151 ;  /* 0x000000ffff267224 */ /* 0x000fc600078e0097 */
[----:B------:R-:W1:Y:S01]  /*51f0*/  MUFU.EX2 R30, R30 ;  /* 0x0000001e001e7308 */ /* 0x000e620000000800 */
[----:B--2---:R-:W-:Y:S01]  /*5200*/  FADD.FTZ R0, R26, R29 ;  /* 0x0000001d1a007221 */ /* 0x004fe20000010000 */
[----:B------:R-:W-:-:S06]  /*5210*/  IMAD.MOV.U32 R29, RZ, RZ, R151 ;  /* 0x000000ffff1d7224 */ /* 0x000fcc00078e0097 */
[----:B------:R2:W3:Y:S01]  /*5220*/  MUFU.EX2 R195, R2 ;  /* 0x0000000200c37308 */ /* 0x0004e20000000800 */
[C---:B0-----:R-:W-:Y:S01]  /*5230*/  FADD.FTZ R21, R27.reuse, R0 ;  /* 0x000000001b157221 */ /* 0x041fe20000010000 */
[----:B------:R-:W-:Y:S01]  /*5240*/  F2FP.BF16.F32.PACK_AB R193, R27, R26 ;  /* 0x0000001a1bc1723e */ /* 0x000fe200000010ff */
[----:B------:R-:W-:Y:S02]  /*5250*/  IMAD.MOV.U32 R0, RZ, RZ, 0x3f800000 ;  /* 0x3f800000ff007424 */ /* 0x000fe400078e00ff */
[--C-:B------:R-:W-:Y:S02]  /*5260*/  IMAD.MOV.U32 R27, RZ, RZ, R151.reuse ;  /* 0x000000ffff1b7224 */ /* 0x100fe400078e0097 */
[----:B------:R-:W-:Y:S02]  /*5270*/  IMAD.MOV.U32 R26, RZ, RZ, R151 ;  /* 0x000000ffff1a7224 */ /* 0x000fe400078e0097 */
[----:B-1----:R-:W-:Y:S01]  /*5280*/  FADD.FTZ R14, R30, R21 ;  /* 0x000000151e0e7221 */ /* 0x002fe20000010000 */
[----:B--2---:R-:W-:-:S03]  /*5290*/  IMAD.MOV.U32 R2, RZ, RZ, 0x3f800000 ;  /* 0x3f800000ff027424 */ /* 0x004fc600078e00ff */
[C---:B---3--:R-:W-:Y:S01]  /*52a0*/  FADD.FTZ R14, R195.reuse, R14 ;  /* 0x0000000ec30e7221 */ /* 0x048fe20000010000 */
[----:B------:R-:W-:Y:S01]  /*52b0*/  F2FP.BF16.F32.PACK_AB R195, R195, R30 ;  /* 0x0000001ec3c3723e */ /* 0x000fe200000010ff */
[----:B------:R-:W-:Y:S01]  /*52c0*/  IMAD.MOV.U32 R30, RZ, RZ, R151 ;  /* 0x000000ffff1e7224 */ /* 0x000fe200078e0097 */
[----:B------:R-:W-:Y:S06]  /*52d0*/  @!P2 BRA `(.L_x_398) ;  /* 0x0000003c0088a947 */ /* 0x000fec0003800000 */
[----:B------:R-:W-:Y:S01]  /*52e0*/  R2UR UR60, R16 ;  /* 0x00000000103c72ca */ /* 0x000fe200000e0000 */
[----:B------:R-:W-:Y:S01]  /*52f0*/  UIADD3 UR4, UR61, -0x2, URZ ;  /* 0xfffffffe3d047890 */ /* 0x000fe2000fffe03f */
[----:B------:R-:W-:Y:S01]  /*5300*/  IMAD.MOV.U32 R20, RZ, RZ, R3 ;  /* 0x000000ffff147224 */ /* 0x000fe200078e0003 */
[----:B------:R-:W-:Y:S01]  /*5310*/  CS2R R150, SRZ ;  /* 0x0000000000967805 */ /* 0x000fe2000001ff00 */
[----:B------:R-:W-:Y:S01]  /*5320*/  IMAD.MOV.U32 R21, RZ, RZ, R4 ;  /* 0x000000ffff157224 */ /* 0x000fe200078e0004 */
[----:B------:R-:W-:Y:S01]  /*5330*/  CS2R R146, SRZ ;  /* 0x0000000000927805 */ /* 0x000fe2000001ff00 */
[----:B------:R-:W-:Y:S01]  /*5340*/  IMAD.MOV.U32 R232, RZ, RZ, R17 ;  /* 0x000000ffffe87224 */ /* 0x000fe200078e0011 */
[----:B------:R-:W-:Y:S01]  /*5350*/  CS2R R142, SRZ ;  /* 0x00000000008e7805 */ /* 0x000fe2000001ff00 */
[----:B------:R-:W-:Y:S01]  /*5360*/  IMAD.U32 R233, RZ, RZ, UR4 ;  /* 0x00000004ffe97e24 */ /* 0x000fe2000f8e00ff */
[----:B------:R-:W-:Y:S01]  /*5370*/  CS2R R138, SRZ ;  /* 0x00000000008a7805 */ /* 0x000fe2000001ff00 */
[----:B------:R-:W-:Y:S01]  /*5380*/  IMAD.MOV.U32 R0, RZ, RZ, 0x3f800000 ;  /* 0x3f800000ff007424 */ /* 0x000fe200078e00ff */
        /* <DEDUP_REMOVED lines=59> */
[----:B------:R-:W-:-:S07]  /*5740*/  CS2R R24, SRZ ;  /* 0x0000000000187805 */ /* 0x000fce000001ff00 */
.L_x_407:
[----:B------:R-:W-:-:S04]  /*5750*/  UIADD3 UR4, UR60, 0x1, URZ ;  /* 0x000000013c047890 */ /* 0x000fc8000fffe03f */
[----:B------:R-:W-:-:S04]  /*5760*/  UISETP.NE.AND UP0, UPT, UR4, 0x2, UPT ;  /* 0x000000020400788c */ /* 0x000fc8000bf05270 */
[----:B------:R-:W-:Y:S02]  /*5770*/  USEL UR5, URZ, 0x1, UP0 ;  /* 0x000000013f057887 */ /* 0x000fe40008000000 */
[----:B------:R-:W-:-:S04]  /*5780*/  USEL UR4, UR4, URZ, UP0 ;  /* 0x0000003f04047287 */ /* 0x000fc80008000000 */
[----:B------:R-:W-:Y:S02]  /*5790*/  LOP3.LUT R17, R232, UR5, RZ, 0x3c, !PT ;  /* 0x00000005e8117c12 */ /* 0x000fe4000f8e3cff */
[----:B------:R-:W-:Y:S01]  /*57a0*/  IMAD.U32 R16, RZ, RZ, UR4 ;  /* 0x00000004ff107e24 */ /* 0x000fe2000f8e00ff */
[----:B------:R-:W-:Y:S06]  /*57b0*/  @!P0 BRA `(.L_x_399) ;  /* 0x0000000000048947 */ /* 0x000fec0003800000 */
[----:B------:R-:W-:Y:S01]  /*57c0*/  BPT.TRAP 0x1 ;  /* 0x000000040000795c */ /* 0x000fe20000300000 */
.L_x_399:
[----:B------:R-:W0:Y:S01]  /*57d0*/  S2UR UR6, SR_CgaCtaId ;  /* 0x00000000000679c3 */ /* 0x000e220000008800 */
[----:B------:R-:W-:Y:S01]  /*57e0*/  UMOV UR5, 0x400 ;  /* 0x0000040000057882 */ /* 0x000fe20000000000 */
[----:B------:R-:W-:Y:S01]  /*57f0*/  SHF.L.U32 R3, R17, 0x1f, RZ ;  /* 0x0000001f11037819 */ /* 0x000fe200000006ff */
[----:B0-----:R-:W-:-:S06]  /*5800*/  ULEA UR5, UR6, UR5, 0x18 ;  /* 0x0000000506057291 */ /* 0x001fcc000f8ec03f */
[----:B------:R-:W-:-:S05]  /*5810*/  IMAD.U32 R5, RZ, RZ, UR5 ;  /* 0x00000005ff057e24 */ /* 0x000fca000f8e00ff */
[----:B------:R-:W-:-:S13]  /*5820*/  R2UR UR61, R5 ;  /* 0x00000000053d72ca */ /* 0x000fda00000e0000 */
[----:B------:R-:W-:-:S09]  /*5830*/  ULEA UR61, UR4, UR61, 0x3 ;  /* 0x0000003d043d7291 */ /* 0x000fd2000f8e183f */
[----:B------:R0:W1:Y:S01]  /*5840*/  SYNCS.PHASECHK.TRANS64.TRYWAIT P2, [UR61+0x38830], R3 ;  /* 0x03883003ff0075a7 */ /* 0x000062000804017d */
[----:B------:R-:W-:Y:S05]  /*5850*/  @!P0 BRA `(.L_x_400) ;  /* 0x0000000000048947 */ /* 0x000fea0003800000 */
[----:B------:R-:W-:Y:S01]  /*5860*/  BPT.TRAP 0x1 ;  /* 0x000000040000795c */ /* 0x000fe20000300000 */
.L_x_400:
[----:B-1----:R-:W-:Y:S05]  /*5870*/  @P2 BRA `(.L_x_401) ;  /* 0x0000000000082947 */ /* 0x002fea0003800000 */
[----:B------:R-:W1:Y:S02]  /*5880*/  SYNCS.PHASECHK.TRANS64.TRYWAIT P2, [UR61+0x38830], R3 ;  /* 0x03883003ff0075a7 */ /* 0x000e64000804017d */
[----:B-1----:R-:W-:Y:S05]  /*5890*/  @!P2 BRA `(.L_x_402) ;  /* 0x000000ec0028a947 */ /* 0x002fea0003800000 */
.L_x_401:
        /* <DEDUP_REMOVED lines=645> */
.L_x_403:
[----:B------:R-:W-:Y:S02]  /*80f0*/  R2UR UR4, R5 ;  /* 0x00000000050472ca */ /* 0x000fe400000e0000 */
[----:B------:R-:W-:-:S11]  /*8100*/  SHF.L.U32 R0, R232, 0x1f, RZ ;  /* 0x0000001fe8007819 */ /* 0x000fd600000006ff */
[----:B------:R-:W-:-:S09]  /*8110*/  ULEA UR4, UR60, UR4, 0x3 ;  /* 0x000000043c047291 */ /* 0x000fd2000f8e183f */
[----:B------:R2:W3:Y:S01]  /*8120*/  SYNCS.PHASECHK.TRANS64.TRYWAIT P2, [UR4+0x38850], R0 ;  /* 0x03885000ff0075a7 */ /* 0x0004e20008040144 */
[----:B------:R-:W-:Y:S05]  /*8130*/  @!P0 BRA `(.L_x_404) ;  /* 0x0000000000048947 */ /* 0x000fea0003800000 */
[----:B------:R-:W-:Y:S01]  /*8140*/  BPT.TRAP 0x1 ;  /* 0x000000040000795c */ /* 0x000fe20000300000 */
.L_x_404:
[----:B---3--:R-:W-:Y:S05]  /*8150*/  @P2 BRA `(.L_x_405) ;  /* 0x0000000000082947 */ /* 0x008fea0003800000 */
[----:B------:R-:W3:Y:S02]  /*8160*/  SYNCS.PHASECHK.TRANS64.TRYWAIT P2, [UR4+0x38850], R0 ;  /* 0x03885000ff0075a7 */ /* 0x000ee40008040144 */
[----:B---3--:R-:W-:Y:S05]  /*8170*/  @!P2 BRA `(.L_x_406) ;  /* 0x000000c40008a947 */ /* 0x008fea0003800000 */
.L_x_405:
[----:B------:R-:W-:Y:S01]  /*8180*/  R2UR UR5, R5 ;  /* 0x00000000050572ca */ /* 0x000fe200000e0000 */
[----:B------:R-:W-:Y:S01]  /*8190*/  WARPGROUP.ARRIVE ;  /* 0x00000000000079c5 */ /* 0x000fe20000000000 */
[----:B------:R-:W-:Y:S01]  /*81a0*/  UMOV UR7, 0x40000040 ;  /* 0x4000004000077882 */ /* 0x000fe20000000000 */
[----:B0-2---:R-:W-:Y:S01]  /*81b0*/  FMNMX.FTZ R0, R184, R21, !PT ;  /* 0x00000015b8007209 */ /* 0x005fe20007810000 */
[----:B------:R-:W-:Y:S01]  /*81c0*/  ULDC UR10, c[0x0][0x988] ;  /* 0x00026200000a7ab9 */ /* 0x000fe20000000800 */
[----:B------:R-:W-:Y:S01]  /*81d0*/  VOTEU.ALL UP0, P1 ;  /* 0x00000000003f7886 */ /* 0x000fe20000800000 */
[----:B------:R-:W-:Y:S01]  /*81e0*/  IMAD.MOV.U32 R232, RZ, RZ, R17 ;  /* 0x000000ffffe87224 */ /* 0x000fe200078e0011 */
[----:B-1----:R-:W-:-:S03]  /*81f0*/  FMNMX.FTZ R3, R185, R0, !PT ;  /* 0x00000000b9037209 */ /* 0x002fc60007810000 */
[----:B------:R-:W-:Y:S01]  /*8200*/  @!UP0 UIADD3 UR61, UR61, 0x38840, URZ ;  /* 0x000388403d3d8890 */ /* 0x000fe2000fffe03f */
[----:B------:R-:W-:Y:S01]  /*8210*/  FMNMX.FTZ R0, R188, R3, !PT ;  /* 0x00000003bc007209 */ /* 0x000fe20007810000 */
[----:B------:R-:W-:Y:S02]  /*8220*/  @!UP0 UIADD3 UR4, UR4, 0x38860, URZ ;  /* 0x0003886004048890 */ /* 0x000fe4000fffe03f */
[----:B------:R-:W-:Y:S01]  /*8230*/  UIADD3 UR5, UR5, 0x400, URZ ;  /* 0x0000040005057890 */ /* 0x000fe2000fffe03f */
[----:B------:R-:W-:Y:S01]  /*8240*/  FMNMX.FTZ R3, R189, R0, !PT ;  /* 0x00000000bd037209 */ /* 0x000fe20007810000 */
[----:B------:R-:W-:Y:S02]  /*8250*/  @!UP0 UPRMT UR61, URZ, 0x654, UR61 ;  /* 0x000006543f3d8896 */ /* 0x000fe4000800003d */
[----:B------:R-:W-:Y:S01]  /*8260*/  USHF.R.U32.HI UR5, URZ, 0x4, UR5 ;  /* 0x000000043f057899 */ /* 0x000fe20008011605 */
[----:B------:R-:W-:Y:S01]  /*8270*/  FMNMX.FTZ R0, R176, R3, !PT ;  /* 0x00000003b0007209 */ /* 0x000fe20007810000 */
[----:B------:R-:W-:-:S02]  /*8280*/  @!UP0 UPRMT UR4, URZ, 0x654, UR4 ;  /* 0x000006543f048896 */ /* 0x000fc40008000004 */
[----:B------:R-:W-:Y:S01]  /*8290*/  ULOP3.LUT UR5, UR5, 0x3fff, URZ, 0xc0, !UPT ;  /* 0x00003fff05057892 */ /* 0x000fe2000f8ec03f */
[----:B------:R-:W-:-:S03]  /*82a0*/  FMNMX.FTZ R3, R177, R0, !PT ;  /* 0x00000000b1037209 */ /* 0x000fc60007810000 */
[----:B------:R-:W-:Y:S01]  /*82b0*/  ULOP3.LUT UR5, UR5, 0x2800000, URZ, 0xfc, !UPT ;  /* 0x0280000005057892 */ /* 0x000fe2000f8efc3f */
[----:B------:R-:W-:-:S03]  /*82c0*/  FMNMX.FTZ R0, R180, R3, !PT ;  /* 0x00000003b4007209 */ /* 0x000fc60007810000 */
[----:B------:R-:W-:Y:S01]  /*82d0*/  UIMAD UR60, UR60, 0xa00, UR5 ;  /* 0x00000a003c3c78a4 */ /* 0x000fe2000f8e0205 */
[----:B------:R-:W-:Y:S02]  /*82e0*/  FMNMX.FTZ R3, R181, R0, !PT ;  /* 0x00000000b5037209 */ /* 0x000fe40007810000 */
[----:B------:R-:W-:Y:S01]  /*82f0*/  UMOV UR5, UR10 ;  /* 0x0000000a00057c82 */ /* 0x000fe20008000000 */
[----:B------:R-:W-:Y:S02]  /*8300*/  R2UR UR10, R233 ;  /* 0x00000000e90a72ca */ /* 0x000fe400000e0000 */
[----:B------:R-:W-:Y:S01]  /*8310*/  FMNMX.FTZ R0, R168, R3, !PT ;  /* 0x00000003a8007209 */ /* 0x000fe20007810000 */
[----:B------:R-:W-:Y:S02]  /*8320*/  UMOV UR6, UR60 ;  /* 0x0000003c00067c82 */ /* 0x000fe40008000000 */
[----:B------:R-:W-:Y:S01]  /*8330*/  HGMMA.64x256x16.F32.BF16 R24, R208, gdesc[UR4].tnspB, R24, gsb0 ;  /* 0x43e00004d0187df0 */ /* 0x000fe20008001818 */
[----:B------:R-:W-:Y:S01]  /*8340*/  UIADD3 UR6, UR60, 0x80, URZ ;  /* 0x000000803c067890 */ /* 0x000fe2000fffe03f */
[----:B------:R-:W-:Y:S01]  /*8350*/  FMNMX.FTZ R3, R169, R0, !PT ;  /* 0x00000000a9037209 */ /* 0x000fe20007810000 */
[----:B------:R-:W-:-:S03]  /*8360*/  UMOV UR7, 0x40000040 ;  /* 0x4000004000077882 */ /* 0x000fc60000000000 */
[----:B------:R-:W-:Y:S02]  /*8370*/  FMNMX.FTZ R0, R172, R3, !PT ;  /* 0x00000003ac007209 */ /* 0x000fe40007810000 */
[----:B------:R-:W-:Y:S02]  /*8380*/  ISETP.LT.AND P2, PT, RZ, UR10, PT ;  /* 0x0000000aff007c0c */ /* 0x000fe4000bf41270 */
        /* <DEDUP_REMOVED lines=24> */
[----:B------:R-:W-:Y:S01]  /*8510*/  WARPGROUP.ARRIVE ;  /* 0x00000000000079c5 */ /* 0x000fe20000000000 */
[----:B0-----:R-:W-:-:S15]  /*8520*/  FMNMX.FTZ R200, R2, R3, !PT ;  /* 0x0000000302c87209 */ /* 0x001fde0007810000 */
[----:B------:R-:W-:-:S06]  /*8530*/  NOP ;  /* 0x0000000000007918 */ /* 0x000fcc0000000000 */
[----:B------:R-:W-:Y:S01]  /*8540*/  HGMMA.64x256x16.F32.BF16 R24, R196, gdesc[UR4].tnspB, R24, gsb0 ;  /* 0x43e00004c4187df0 */ /* 0x000fe20008001818 */
[----:B------:R-:W0:Y:S01]  /*8550*/  SHFL.BFLY PT, R3, R200, 0x1, 0x1f ;  /* 0x0c201f00c8037f89 */ /* 0x000e2200000e0000 */
[----:B------:R-:W-:Y:S01]  /*8560*/  UMOV UR6, UR60 ;  /* 0x0000003c00067c82 */ /* 0x000fe20008000000 */
[----:B------:R-:W-:Y:S01]  /*8570*/  UMOV UR7, 0x40000040 ;  /* 0x4000004000077882 */ /* 0x000fe20000000000 */
[----:B------:R-:W-:Y:S02]  /*8580*/  R2UR UR60, R16 ;  /* 0x00000000103c72ca */ /* 0x000fe400000e0000 */
        /* <DEDUP_REMOVED lines=40> */
[----:B------:R-:W-:Y:S01]  /*8810*/  FMNMX.FTZ R196, R190, R3, !PT ;  /* 0x00000003bec47209 */ /* 0x000fe20007810000 */
[--C-:B------:R-:W-:Y:S01]  /*8820*/  FFMA.FTZ R197, R184, UR5, -R0.reuse ;  /* 0x00000005b8c57c23 */ /* 0x100fe20008010800 */
[----:B------:R-:W-:Y:S01]  /*8830*/  WARPGROUP.ARRIVE ;  /* 0x00000000000079c5 */ /* 0x000fe20000000000 */
[--C-:B------:R-:W-:Y:S01]  /*8840*/  FFMA.FTZ R198, R164, UR5, -R0.reuse ;  /* 0x00000005a4c67c23 */ /* 0x100fe20008010800 */
[----:B------:R-:W-:Y:S01]  /*8850*/  FMNMX.FTZ R3, R191, R196, !PT ;  /* 0x000000c4bf037209 */ /* 0x000fe20007810000 */
[----:B------:R-:W-:Y:S02]  /*8860*/  FFMA.FTZ R196, R160, UR5, -R0 ;  /* 0x00000005a0c47c23 */ /* 0x000fe40008010800 */
[----:B------:R-:W0:Y:S01]  /*8870*/  MUFU.EX2 R197, R197 ;  /* 0x000000c500c57308 */ /* 0x000e220000000800 */
[----:B------:R-:W-:Y:S01]  /*8880*/  FMNMX.FTZ R184, R178, R3, !PT ;  /* 0x00000003b2b87209 */ /* 0x000fe20007810000 */
[----:B------:R-:W-:Y:S03]  /*8890*/  HGMMA.64x256x16.F32.BF16 R24, R192, gdesc[UR4].tnspB, R24, gsb0 ;  /* 0x43e00004c0187df0 */ /* 0x000fe60008001818 */
[----:B------:R-:W-:-:S03]  /*88a0*/  FMNMX.FTZ R3, R179, R184, !PT ;  /* 0x000000b8b3037209 */ /* 0x000fc60007810000 */
[----:B------:R-:W-:Y:S01]  /*88b0*/  MUFU.EX2 R196, R196 ;  /* 0x000000c400c47308 */ /* 0x000fe20000000800 */
[----:B------:R-:W-:-:S04]  /*88c0*/  FMNMX.FTZ R184, R182, R3, !PT ;  /* 0x00000003b6b87209 */ /* 0x000fc80007810000 */
[----:B------:R-:W-:-:S03]  /*88d0*/  FMNMX.FTZ R3, R183, R184, !PT ;  /* 0x000000b8b7037209 */ /* 0x000fc60007810000 */
[----:B------:R-:W-:Y:S01]  /*88e0*/  MUFU.EX2 R198, R198 ;  /* 0x000000c600c67308 */ /* 0x000fe20000000800 */
[----:B------:R-:W-:Y:S01]  /*88f0*/  FMNMX.FTZ R184, R170, R3, !PT ;  /* 0x00000003aab87209 */ /* 0x000fe20007810000 */
[----:B0-----:R-:W-:-:S03]  /*8900*/  FFMA.FTZ R15, R2, R15, R197 ;  /* 0x0000000f020f7223 */ /* 0x001fc600000100c5 */
[----:B------:R-:W-:Y:S01]  /*8910*/  FMNMX.FTZ R3, R171, R184, !PT ;  /* 0x000000b8ab037209 */ /* 0x000fe20007810000 */
[C---:B------:R-:W-:Y:S01]  /*8920*/  FADD.FTZ R15, R208.reuse, R15 ;  /* 0x0000000fd00f7221 */ /* 0x040fe20000010000 */
[----:B------:R-:W-:Y:S02]  /*8930*/  F2FP.BF16.F32.PACK_AB R208, R208, R197 ;  /* 0x000000c5d0d0723e */ /* 0x000fe400000010ff */
        /* <DEDUP_REMOVED lines=29> */
[----:B------:R-:W-:Y:S01]  /*8b10*/  FADD.FTZ R174, R210, R15 ;  /* 0x0000000fd2ae7221 */ /* 0x000fe20000010000 */
[--C-:B------:R-:W-:Y:S01]  /*8b20*/  FFMA.FTZ R201, R170, UR5, -R156.reuse ;  /* 0x00000005aac97c23 */ /* 0x100fe2000801089c */
[----:B------:R-:W1:Y:S01]  /*8b30*/  MUFU.EX2 R209, R209 ;  /* 0x000000d100d17308 */ /* 0x000e620000000800 */
[--C-:B------:R-:W-:Y:S01]  /*8b40*/  FFMA.FTZ R170, R171, UR5, -R156.reuse ;  /* 0x00000005abaa7c23 */ /* 0x100fe2000801089c */
[----:B0-----:R-:W-:Y:S01]  /*8b50*/  FFMA.FTZ R157, R162, UR5, -R156 ;  /* 0x00000005a29d7c23 */ /* 0x001fe2000801089c */
[----:B------:R-:W-:Y:S01]  /*8b60*/  FADD.FTZ R171, R189, R174 ;  /* 0x000000aebdab7221 */ /* 0x000fe20000010000 */
[--C-:B------:R-:W-:Y:S01]  /*8b70*/  FFMA.FTZ R175, R175, UR5, -R156.reuse ;  /* 0x00000005afaf7c23 */ /* 0x100fe2000801089c */
[--C-:B------:R-:W-:Y:S01]  /*8b80*/  FFMA.FTZ R163, R163, UR5, -R156.reuse ;  /* 0x00000005a3a37c23 */ /* 0x100fe2000801089c */
[--C-:B------:R-:W-:Y:S01]  /*8b90*/  FFMA.FTZ R167, R167, UR5, -R156.reuse ;  /* 0x00000005a7a77c23 */ /* 0x100fe2000801089c */
[----:B------:R-:W-:Y:S01]  /*8ba0*/  FADD.FTZ R174, R204, R171 ;  /* 0x000000abccae7221 */ /* 0x000fe20000010000 */
[----:B------:R-:W0:Y:S01]  /*8bb0*/  MUFU.EX2 R160, R160 ;  /* 0x000000a000a07308 */ /* 0x000e220000000800 */
[--C-:B------:R-:W-:Y:S01]  /*8bc0*/  FFMA.FTZ R154, R154, UR5, -R156.reuse ;  /* 0x000000059a9a7c23 */ /* 0x100fe2000801089c */
[--C-:B------:R-:W-:Y:S01]  /*8bd0*/  FFMA.FTZ R155, R155, UR5, -R156.reuse ;  /* 0x000000059b9b7c23 */ /* 0x100fe2000801089c */
[--C-:B------:R-:W-:Y:S01]  /*8be0*/  FFMA.FTZ R158, R158, UR5, -R156.reuse ;  /* 0x000000059e9e7c23 */ /* 0x100fe2000801089c */
[----:B------:R-:W-:Y:S01]  /*8bf0*/  FFMA.FTZ R156, R159, UR5, -R156 ;  /* 0x000000059f9c7c23 */ /* 0x000fe2000801089c */
[----:B------:R-:W-:Y:S01]  /*8c00*/  FADD.FTZ R159, R177, R174 ;  /* 0x000000aeb19f7221 */ /* 0x000fe20000010000 */
[----:B------:R-:W-:-:S02]  /*8c10*/  F2FP.BF16.F32.PACK_AB R210, R189, R210 ;  /* 0x000000d2bdd2723e */ /* 0x000fc400000010ff */
[----:B------:R-:W2:Y:S01]  /*8c20*/  MUFU.EX2 R211, R211 ;  /* 0x000000d300d37308 */ /* 0x000ea20000000800 */
[----:B-1----:R-:W-:Y:S01]  /*8c30*/  FFMA.FTZ R165, R0, R14, R209 ;  /* 0x0000000e00a57223 */ /* 0x002fe200000100d1 */
[----:B------:R-:W-:-:S06]  /*8c40*/  F2FP.BF16.F32.PACK_AB R204, R177, R204 ;  /* 0x000000ccb1cc723e */ /* 0x000fcc00000010ff */
[----:B------:R-:W1:Y:S01]  /*8c50*/  MUFU.EX2 R164, R164 ;  /* 0x000000a400a47308 */ /* 0x000e620000000800 */
[C---:B0-----:R-:W-:Y:S01]  /*8c60*/  FADD.FTZ R166, R160.reuse, R165 ;  /* 0x000000a5a0a67221 */ /* 0x041fe20000010000 */
[----:B------:R-:W-:-:S06]  /*8c70*/  F2FP.BF16.F32.PACK_AB R209, R160, R209 ;  /* 0x000000d1a0d1723e */ /* 0x000fcc00000010ff */
[----:B------:R-:W0:Y:S01]  /*8c80*/  MUFU.EX2 R205, R205 ;  /* 0x000000cd00cd7308 */ /* 0x000e220000000800 */
[----:B--2---:R-:W-:-:S07]  /*8c90*/  FADD.FTZ R165, R211, R166 ;  /* 0x000000a6d3a57221 */ /* 0x004fce0000010000 */
[----:B------:R-:W2:Y:S01]  /*8ca0*/  MUFU.EX2 R168, R168 ;  /* 0x000000a800a87308 */ /* 0x000ea20000000800 */
[C---:B-1----:R-:W-:Y:S01]  /*8cb0*/  FADD.FTZ R166, R164.reuse, R165 ;  /* 0x000000a5a4a67221 */ /* 0x042fe20000010000 */
[----:B------:R-:W-:-:S06]  /*8cc0*/  F2FP.BF16.F32.PACK_AB R211, R164, R211 ;  /* 0x000000d3a4d3723e */ /* 0x000fcc00000010ff */
[----:B------:R-:W1:Y:S08]  /*8cd0*/  MUFU.EX2 R207, R207 ;  /* 0x000000cf00cf7308 */ /* 0x000e700000000800 */
[----:B------:R-:W3:Y:S08]  /*8ce0*/  MUFU.EX2 R172, R172 ;  /* 0x000000ac00ac7308 */ /* 0x000ef00000000800 */
[----:B------:R-:W4:Y:S08]  /*8cf0*/  MUFU.EX2 R201, R201 ;  /* 0x000000c900c97308 */ /* 0x000f300000000800 */
[----:B------:R0:W-:Y:S08]  /*8d00*/  MUFU.EX2 R14, R157 ;  /* 0x0000009d000e7308 */ /* 0x0001f00000000800 */
[----:B------:R-:W5:Y:S01]  /*8d10*/  MUFU.EX2 R170, R170 ;  /* 0x000000aa00aa7308 */ /* 0x000f620000000800 */
[----:B0-----:R-:W-:Y:S01]  /*8d20*/  FADD.FTZ R157, R205, R166 ;  /* 0x000000a6cd9d7221 */ /* 0x001fe20000010000 */
[----:B------:R-:W-:Y:S01]  /*8d30*/  FADD.FTZ R166, R206, R159 ;  /* 0x0000009fcea67221 */ /* 0x000fe20000010000 */
[----:B--2---:R-:W-:-:S02]  /*8d40*/  F2FP.BF16.F32.PACK_AB R205, R168, R205 ;  /* 0x000000cda8cd723e */ /* 0x004fc400000010ff */
[----:B------:R-:W-:Y:S01]  /*8d50*/  FADD.FTZ R160, R168, R157 ;  /* 0x0000009da8a07221 */ /* 0x000fe20000010000 */
[C---:B------:R-:W-:Y:S01]  /*8d60*/  FADD.FTZ R159, R185.reuse, R166 ;  /* 0x000000a6b99f7221 */ /* 0x040fe20000010000 */
[----:B------:R-:W-:Y:S01]  /*8d70*/  F2FP.BF16.F32.PACK_AB R206, R185, R206 ;  /* 0x000000ceb9ce723e */ /* 0x000fe200000010ff */
[----:B------:R-:W0:Y:S01]  /*8d80*/  MUFU.EX2 R203, R203 ;  /* 0x000000cb00cb7308 */ /* 0x000e220000000800 */
[----:B-1----:R-:W-:Y:S01]  /*8d90*/  FADD.FTZ R157, R207, R160 ;  /* 0x000000a0cf9d7221 */ /* 0x002fe20000010000 */
[----:B------:R-:W-:Y:S01]  /*8da0*/  FADD.FTZ R166, R200, R159 ;  /* 0x0000009fc8a67221 */ /* 0x000fe20000010000 */
[C---:B---3--:R-:W-:Y:S02]  /*8db0*/  F2FP.BF16.F32.PACK_AB R207, R172.reuse, R207 ;  /* 0x000000cfaccf723e */ /* 0x048fe400000010ff */
[----:B------:R-:W-:Y:S01]  /*8dc0*/  FADD.FTZ R164, R172, R157 ;  /* 0x0000009daca47221 */ /* 0x000fe20000010000 */
[C---:B------:R-:W-:Y:S01]  /*8dd0*/  FADD.FTZ R159, R169.reuse, R166 ;  /* 0x000000a6a99f7221 */ /* 0x040fe20000010000 */
[----:B------:R-:W-:Y:S01]  /*8de0*/  F2FP.BF16.F32.PACK_AB R200, R169, R200 ;  /* 0x000000c8a9c8723e */ /* 0x000fe200000010ff */
[----:B------:R-:W1:Y:S01]  /*8df0*/  MUFU.EX2 R162, R175 ;  /* 0x000000af00a27308 */ /* 0x000e620000000800 */
[----:B----4-:R-:W-:Y:S01]  /*8e00*/  FADD.FTZ R157, R201, R164 ;  /* 0x000000a4c99d7221 */ /* 0x010fe20000010000 */
[----:B------:R-:W-:Y:S01]  /*8e10*/  FADD.FTZ R166, R202, R159 ;  /* 0x0000009fcaa67221 */ /* 0x000fe20000010000 */
[----:B-----5:R-:W-:-:S02]  /*8e20*/  F2FP.BF16.F32.PACK_AB R201, R170, R201 ;  /* 0x000000c9aac9723e */ /* 0x020fc400000010ff */
[----:B------:R-:W-:Y:S01]  /*8e30*/  FADD.FTZ R164, R170, R157 ;  /* 0x0000009daaa47221 */ /* 0x000fe20000010000 */
[C---:B------:R-:W-:Y:S01]  /*8e40*/  FADD.FTZ R159, R173.reuse, R166 ;  /* 0x000000a6ad9f7221 */ /* 0x040fe20000010000 */
[----:B------:R-:W-:Y:S01]  /*8e50*/  F2FP.BF16.F32.PACK_AB R202, R173, R202 ;  /* 0x000000caadca723e */ /* 0x000fe200000010ff */
[----:B------:R-:W2:Y:S01]  /*8e60*/  MUFU.EX2 R15, R163 ;  /* 0x000000a3000f7308 */ /* 0x000ea20000000800 */
[----:B0-----:R-:W-:-:S07]  /*8e70*/  FADD.FTZ R157, R203, R164 ;  /* 0x000000a4cb9d7221 */ /* 0x001fce0000010000 */
[----:B------:R-:W0:Y:S01]  /*8e80*/  MUFU.EX2 R199, R199 ;  /* 0x000000c700c77308 */ /* 0x000e220000000800 */
[C---:B-1----:R-:W-:Y:S01]  /*8e90*/  FADD.FTZ R157, R162.reuse, R157 ;  /* 0x0000009da29d7221 */ /* 0x042fe20000010000 */
[----:B------:R-:W-:-:S03]  /*8ea0*/  F2FP.BF16.F32.PACK_AB R203, R162, R203 ;  /* 0x000000cba2cb723e */ /* 0x000fc600000010ff */
[----:B------:R-:W-:-:S03]  /*8eb0*/  FADD.FTZ R162, R14, R157 ;  /* 0x0000009d0ea27221 */ /* 0x000fc60000010000 */
[----:B------:R-:W1:Y:S01]  /*8ec0*/  MUFU.EX2 R160, R167 ;  /* 0x000000a700a07308 */ /* 0x000e620000000800 */
[C---:B--2---:R-:W-:Y:S01]  /*8ed0*/  FADD.FTZ R162, R15.reuse, R162 ;  /* 0x000000a20fa27221 */ /* 0x044fe20000010000 */
[----:B------:R-:W-:-:S06]  /*8ee0*/  F2FP.BF16.F32.PACK_AB R197, R15, R14 ;  /* 0x0000000e0fc5723e */ /* 0x000fcc00000010ff */
[----:B------:R2:W3:Y:S01]  /*8ef0*/  MUFU.EX2 R168, R154 ;  /* 0x0000009a00a87308 */ /* 0x0004e20000000800 */
[----:B0-----:R-:W-:Y:S01]  /*8f00*/  FADD.FTZ R15, R199, R162 ;  /* 0x000000a2c70f7221 */ /* 0x001fe20000010000 */
[----:B------:R-:W-:Y:S02]  /*8f10*/  WARPGROUP.DEPBAR.LE gsb0, 0x0 ;  /* 0x00008000000079c5 */ /* 0x000fe40000010000 */
[----:B------:R-:W-:Y:S01]  /*8f20*/  @!P1 SYNCS.ARRIVE.TRANS64.RED.A1T0 RZ, [UR61], RZ ;  /* 0x000000ffffff99a7 */ /* 0x000fe2000810043d */
[----:B------:R-:W-:Y:S02]  /*8f30*/  F2FP.BF16.F32.PACK_AB R192, R152, R21 ;  /* 0x0000001598c0723e */ /* 0x000fe400000010ff */
[----:B------:R-:W-:Y:S01]  /*8f40*/  F2FP.BF16.F32.PACK_AB R194, R20, R153 ;  /* 0x0000009914c2723e */ /* 0x000fe200000010ff */
[----:B------:R0:W4:Y:S01]  /*8f50*/  MUFU.EX2 R193, R155 ;  /* 0x0000009b00c17308 */ /* 0x0001220000000800 */
[----:B--2---:R-:W-:Y:S01]  /*8f60*/  FADD.FTZ R154, R196, R159 ;  /* 0x0000009fc49a7221 */ /* 0x004fe20000010000 */
[C---:B-1----:R-:W-:Y:S01]  /*8f70*/  FADD.FTZ R15, R160.reuse, R15 ;  /* 0x0000000fa00f7221 */ /* 0x042fe20000010000 */
[C---:B------:R-:W-:Y:S01]  /*8f80*/  F2FP.BF16.F32.PACK_AB R196, R181.reuse, R196 ;  /* 0x000000c4b5c4723e */ /* 0x040fe200000010ff */
[----:B------:R-:W-:Y:S01]  /*8f90*/  @!P1 SYNCS.ARRIVE.TRANS64.RED.A1T0 RZ, [UR4], RZ ;  /* 0x000000ffffff99a7 */ /* 0x000fe20008100404 */
[----:B------:R-:W-:Y:S01]  /*8fa0*/  FADD.FTZ R157, R181, R154 ;  /* 0x0000009ab59d7221 */ /* 0x000fe20000010000 */
[----:B------:R-:W-:Y:S01]  /*8fb0*/  UIADD3 UR4, UR10, -0x1, URZ ;  /* 0xffffffff0a047890 */ /* 0x000fe2000fffe03f */
[----:B------:R-:W-:Y:S01]  /*8fc0*/  F2FP.BF16.F32.PACK_AB R199, R160, R199 ;  /* 0x000000c7a0c7723e */ /* 0x000fe200000010ff */
[----:B------:R-:W1:Y:S01]  /*8fd0*/  MUFU.EX2 R158, R158 ;  /* 0x0000009e009e7308 */ /* 0x000e620000000800 */
[----:B------:R-:W-:Y:S01]  /*8fe0*/  FADD.FTZ R154, R198, R157 ;  /* 0x0000009dc69a7221 */ /* 0x000fe20000010000 */
[----:B---3--:R-:W-:Y:S01]  /*8ff0*/  FADD.FTZ R15, R168, R15 ;  /* 0x0000000fa80f7221 */ /* 0x008fe20000010000 */
[----:B------:R-:W-:Y:S01]  /*9000*/  F2FP.BF16.F32.PACK_AB R198, R161, R198 ;  /* 0x000000c6a1c6723e */ /* 0x000fe200000010ff */
[----:B------:R-:W-:-:S02]  /*9010*/  IMAD.U32 R233, RZ, RZ, UR4 ;  /* 0x00000004ffe97e24 */ /* 0x000fc4000f8e00ff */
[----:B------:R-:W-:Y:S02]  /*9020*/  FADD.FTZ R154, R161, R154 ;  /* 0x0000009aa19a7221 */ /* 0x000fe40000010000 */
[----:B------:R-:W2:Y:S02]  /*9030*/  MUFU.EX2 R195, R156 ;  /* 0x0000009c00c37308 */ /* 0x000ea40000000800 */
[----:B0-----:R-:W-:Y:S01]  /*9040*/  FADD.FTZ R155, R21, R154 ;  /* 0x0000009a159b7221 */ /* 0x001fe20000010000 */
[C---:B----4-:R-:W-:Y:S01]  /*9050*/  FADD.FTZ R15, R193.reuse, R15 ;  /* 0x0000000fc10f7221 */ /* 0x050fe20000010000 */
[----:B------:R-:W-:Y:S02]  /*9060*/  F2FP.BF16.F32.PACK_AB R193, R193, R168 ;  /* 0x000000a8c1c1723e */ /* 0x000fe400000010ff */
[----:B------:R-:W-:-:S04]  /*9070*/  FADD.FTZ R14, R152, R155 ;  /* 0x0000009b980e7221 */ /* 0x000fc80000010000 */
[----:B------:R-:W-:Y:S01]  /*9080*/  FADD.FTZ R21, R153, R14 ;  /* 0x0000000e99157221 */ /* 0x000fe20000010000 */
[----:B-1----:R-:W-:-:S03]  /*9090*/  FADD.FTZ R14, R158, R15 ;  /* 0x0000000f9e0e7221 */ /* 0x002fc60000010000 */
[----:B------:R-:W-:Y:S01]  /*90a0*/  FADD.FTZ R15, R20, R21 ;  /* 0x00000015140f7221 */ /* 0x000fe20000010000 */
[----:B------:R-:W-:Y:S02]  /*90b0*/  IMAD.MOV.U32 R20, RZ, RZ, R3 ;  /* 0x000000ffff147224 */ /* 0x000fe400078e0003 */
[----:B------:R-:W-:Y:S02]  /*90c0*/  IMAD.MOV.U32 R21, RZ, RZ, R4 ;  /* 0x000000ffff157224 */ /* 0x000fe400078e0004 */
[C---:B--2---:R-:W-:Y:S01]  /*90d0*/  FADD.FTZ R14, R195.reuse, R14 ;  /* 0x0000000ec30e7221 */ /* 0x044fe20000010000 */
[----:B------:R-:W-:Y:S01]  /*90e0*/  F2FP.BF16.F32.PACK_AB R195, R195, R158 ;  /* 0x0000009ec3c3723e */ /* 0x000fe200000010ff */
[----:B------:R-:W-:Y:S06]  /*90f0*/  @P2 BRA `(.L_x_407) ;  /* 0xffffffc400942947 */ /* 0x000fec000383ffff */
.L_x_398:
        /* <DEDUP_REMOVED lines=131> */
.L_x_408:
[----:B------:R-:W-:Y:S01]  /*9930*/  IMAD R11, R16, 0x8, R5 ;  /* 0x00000008100b7824 */ /* 0x000fe200078e0205 */
[----:B------:R-:W-:-:S04]  /*9940*/  SHF.L.U32 R0, R17, 0x1f, RZ ;  /* 0x0000001f11007819 */ /* 0x000fc800000006ff */
[----:B------:R0:W1:Y:S01]  /*9950*/  SYNCS.PHASECHK.TRANS64.TRYWAIT P2, [R11+URZ+0x38850], R0 ;  /* 0x038850000b0075a7 */ /* 0x000062000804017f */
[----:B------:R-:W-:Y:S05]  /*9960*/  @!P0 BRA `(.L_x_409) ;  /* 0x0000000000048947 */ /* 0x000fea0003800000 */
[----:B------:R-:W-:Y:S01]  /*9970*/  BPT.TRAP 0x1 ;  /* 0x000000040000795c */ /* 0x000fe20000300000 */
.L_x_409:
[----:B-1----:R-:W-:Y:S05]  /*9980*/  @P2 BRA `(.L_x_410) ;  /* 0x0000000000082947 */ /* 0x002fea0003800000 */
[----:B------:R-:W1:Y:S02]  /*9990*/  SYNCS.PHASECHK.TRANS64.TRYWAIT P0, [R11+URZ+0x38850], R0 ;  /* 0x038850000b0075a7 */ /* 0x000e64000800017f */
[----:B-1----:R-:W-:Y:S05]  /*99a0*/  @!P0 BRA `(.L_x_411) ;  /* 0x000000ac00148947 */ /* 0x002fea0003800000 */
.L_x_410:
[----:B------:R-:W-:Y:S05]  /*99b0*/  WARPSYNC.ALL ;  /* 0x0000000000007948 */ /* 0x000fea0003800000 */
[----:B------:R-:W-:Y:S01]  /*99c0*/  VIADD R5, R5, 0x400 ;  /* 0x0000040005057836 */ /* 0x000fe20000000000 */
[----:B------:R-:W-:Y:S01]  /*99d0*/  WARPGROUP.ARRIVE ;  /* 0x00000000000079c5 */ /* 0x000fe20000000000 */
[----:B------:R-:W-:Y:S01]  /*99e0*/  IMAD.MOV.U32 R7, RZ, RZ, 0x40000040 ;  /* 0x40000040ff077424 */ /* 0x000fe200078e00ff */
[----:B01----:R-:W0:Y:S01]  /*99f0*/  SHFL.BFLY PT, R0, R15, 0x2, 0x1f ;  /* 0x0c401f000f007f89 */ /* 0x003e2200000e0000 */
[----:B------:R-:W-:Y:S01]  /*9a00*/  IMAD.MOV.U32 R9, RZ, RZ, 0x40000040 ;  /* 0x40000040ff097424 */ /* 0x000fe200078e00ff */
[----:B------:R-:W-:Y:S01]  /*9a10*/  SHF.R.U32.HI R5, RZ, 0x4, R5 ;  /* 0x00000004ff057819 */ /* 0x000fe20000011605 */
[----:B------:R-:W-:Y:S01]  /*9a20*/  @!P1 VIADD R11, R11, 0x38860 ;  /* 0x000388600b0b9836 */ /* 0x000fe20000000000 */
[----:B------:R-:W-:Y:S01]  /*9a30*/  R2UR UR7, R7 ;  /* 0x00000000070772ca */ /* 0x000fe200000e0000 */
[----:B------:R-:W-:Y:S01]  /*9a40*/  IMAD.MOV.U32 R7, RZ, RZ, 0x40000040 ;  /* 0x40000040ff077424 */ /* 0x000fe200078e00ff */
[----:B------:R-:W-:Y:S01]  /*9a50*/  LOP3.LUT R5, R5, 0x3fff, RZ, 0xc0, !PT ;  /* 0x00003fff05057812 */ /* 0x000fe200078ec0ff */
[----:B------:R-:W-:Y:S01]  /*9a60*/  IMAD.U32 R13, RZ, RZ, UR5 ;  /* 0x00000005ff0d7e24 */ /* 0x000fe2000f8e00ff */
[----:B------:R-:W-:Y:S01]  /*9a70*/  @!P1 PRMT R11, RZ, 0x654, R11 ;  /* 0x00000654ff0b9816 */ /* 0x000fe2000000000b */
[----:B------:R-:W-:Y:S01]  /*9a80*/  VIADD R218, R218, 0x1 ;  /* 0x00000001dada7836 */ /* 0x000fe20000000000 */
[----:B------:R-:W-:-:S05]  /*9a90*/  LOP3.LUT R5, R5, 0x2800000, RZ, 0xfc, !PT ;  /* 0x0280000005057812 */ /* 0x000fca00078efcff */
[C---:B------:R-:W-:Y:S02]  /*9aa0*/  IMAD R6, R16.reuse, 0xa00, R5 ;  /* 0x00000a0010067824 */ /* 0x040fe400078e0205 */
[----:B------:R-:W1:Y:S01]  /*9ab0*/  SHFL.BFLY PT, R5, R14, 0x2, 0x1f ;  /* 0x0c401f000e057f89 */ /* 0x000e6200000e0000 */
[----:B------:R-:W-:Y:S02]  /*9ac0*/  VIADD R16, R16, 0x1 ;  /* 0x0000000110107836 */ /* 0x000fe40000000000 */
[C---:B------:R-:W-:Y:S01]  /*9ad0*/  R2UR UR6, R6.reuse ;  /* 0x00000000060672ca */ /* 0x040fe200000e0000 */
[----:B------:R-:W-:Y:S02]  /*9ae0*/  VIADD R8, R6, 0x80 ;  /* 0x0000008006087836 */ /* 0x000fe40000000000 */
[----:B------:R-:W-:Y:S01]  /*9af0*/  ISETP.NE.AND P2, PT, R16, 0x2, PT ;  /* 0x000000021000780c */ /* 0x000fe20003f45270 */
[----:B0-----:R-:W-:-:S03]  /*9b00*/  FADD.FTZ R0, R0, R15 ;  /* 0x0000000f00007221 */ /* 0x001fc60000010000 */
[----:B------:R-:W-:-:S06]  /*9b10*/  SEL R16, R16, RZ, P2 ;  /* 0x000000ff10107207 */ /* 0x000fcc0001000000 */
[----:B------:R-:W-:Y:S01]  /*9b20*/  HGMMA.64x256x16.F32.BF16 R24, R208, gdesc[UR4].tnspB, R24, gsb0 ;  /* 0x43e00004d0187df0 */ /* 0x000fe20008001818 */
[----:B------:R-:W-:Y:S01]  /*9b30*/  R2UR UR6, R8 ;  /* 0x00000000080672ca */ /* 0x000fe200000e0000 */
[----:B------:R-:W-:Y:S01]  /*9b40*/  VIADD R8, R6, 0x100 ;  /* 0x0000010006087836 */ /* 0x000fe20000000000 */
[----:B------:R-:W-:Y:S01]  /*9b50*/  R2UR UR7, R9 ;  /* 0x00000000090772ca */ /* 0x000fe200000e0000 */
[----:B------:R-:W-:Y:S02]  /*9b60*/  IMAD.MOV.U32 R9, RZ, RZ, 0x40000040 ;  /* 0x40000040ff097424 */ /* 0x000fe400078e00ff */
[----:B-1----:R-:W-:Y:S02]  /*9b70*/  FADD.FTZ R2, R5, R14 ;  /* 0x0000000e05027221 */ /* 0x002fe40000010000 */
[----:B------:R-:W0:Y:S02]  /*9b80*/  SHFL.BFLY PT, R5, R0, 0x1, 0x1f ;  /* 0x0c201f0000057f89 */ /* 0x000e2400000e0000 */
[----:B0-----:R-:W-:Y:S01]  /*9b90*/  FADD.FTZ R10, R0, R5 ;  /* 0x00000005000a7221 */ /* 0x001fe20000010000 */
[----:B------:R-:W-:Y:S01]  /*9ba0*/  IMAD.MOV.U32 R5, RZ, RZ, RZ ;  /* 0x000000ffff057224 */ /* 0x000fe200078e00ff */
[----:B------:R-:W-:-:S03]  /*9bb0*/  SEL R0, RZ, 0x1, P2 ;  /* 0x00000001ff007807 */ /* 0x000fc60001000000 */
[----:B------:R-:W-:Y:S02]  /*9bc0*/  FSETP.NE.FTZ.AND P0, PT, R10, RZ, PT ;  /* 0x000000ff0a00720b */ /* 0x000fe40003f15000 */
[----:B------:R-:W-:Y:S01]  /*9bd0*/  LOP3.LUT R17, R17, R0, RZ, 0x3c, !PT ;  /* 0x0000000011117212 */ /* 0x000fe200078e3cff */
[----:B------:R-:W-:Y:S01]  /*9be0*/  IMAD.MOV.U32 R0, RZ, RZ, -0x800000 ;  /* 0xff800000ff007424 */ /* 0x000fe200078e00ff */
[----:B------:R-:W-:Y:S02]  /*9bf0*/  WARPGROUP.DEPBAR.LE gsb0, 0x0 ;  /* 0x00008000000079c5 */ /* 0x000fe40000010000 */
[----:B------:R-:W-:-:S07]  /*9c00*/  WARPGROUP.ARRIVE ;  /* 0x00000000000079c5 */ /* 0x000fce0000000000 */
[----:B------:R-:W-:Y:S01]  /*9c10*/  HGMMA.64x256x16.F32.BF16 R24, R204, gdesc[UR4].tnspB, R24, gsb0 ;  /* 0x43e00004cc187df0 */ /* 0x000fe20008001818 */
[----:B------:R-:W-:Y:S01]  /*9c20*/  R2UR UR6, R8 ;  /* 0x00000000080672ca */ /* 0x000fe200000e0000 */
[C---:B------:R-:W-:Y:S01]  /*9c30*/  VIADD R8, R6.reuse, 0x180 ;  /* 0x0000018006087836 */ /* 0x040fe20000000000 */
[----:B------:R-:W-:Y:S01]  /*9c40*/  R2UR UR7, R9 ;  /* 0x00000000090772ca */ /* 0x000fe200000e0000 */
[----:B------:R-:W-:Y:S02]  /*9c50*/  IMAD.MOV.U32 R9, RZ, RZ, 0x40000040 ;  /* 0x40000040ff097424 */ /* 0x000fe400078e00ff */
[----:B------:R-:W-:Y:S01]  /*9c60*/  VIADD R6, R6, 0x200 ;  /* 0x0000020006067836 */ /* 0x000fe20000000000 */
[----:B------:R-:W-:Y:S02]  /*9c70*/  WARPGROUP.DEPBAR.LE gsb0, 0x0 ;  /* 0x00008000000079c5 */ /* 0x000fe40000010000 */
[----:B------:R-:W-:-:S15]  /*9c80*/  WARPGROUP.ARRIVE ;  /* 0x00000000000079c5 */ /* 0x000fde0000000000 */
[----:B------:R-:W-:-:S04]  /*9c90*/  NOP ;  /* 0x0000000000007918 */ /* 0x000fc80000000000 */
[----:B------:R-:W-:Y:S01]  /*9ca0*/  HGMMA.64x256x16.F32.BF16 R24, R200, gdesc[UR4].tnspB, R24, gsb0 ;  /* 0x43e00004c8187df0 */ /* 0x000fe20008001818 */
[----:B------:R-:W-:Y:S02]  /*9cb0*/  R2UR UR6, R8 ;  /* 0x00000000080672ca */ /* 0x000fe400000e0000 */
[----:B------:R-:W-:Y:S01]  /*9cc0*/  R2UR UR7, R9 ;  /* 0x00000000090772ca */ /* 0x000fe200000e0000 */
[----:B------:R-:W0:Y:S02]  /*9cd0*/  @P0 MUFU.LG2 R8, R10 ;  /* 0x0000000a00080308 */ /* 0x000e240000000c00 */
[----:B0-----:R-:W-:Y:S01]  /*9ce0*/  @P0 FMUL.FTZ R8, R8, 0.69314718246459960938 ;  /* 0x3f31721808080820 */ /* 0x001fe20000410000 */
[----:B------:R-:W-:Y:S02]  /*9cf0*/  WARPGROUP.DEPBAR.LE gsb0, 0x0 ;  /* 0x00008000000079c5 */ /* 0x000fe40000010000 */
[----:B------:R-:W-:-:S15]  /*9d00*/  WARPGROUP.ARRIVE ;  /* 0x00000000000079c5 */ /* 0x000fde0000000000 */
[----:B------:R-:W-:-:S04]  /*9d10*/  NOP ;  /* 0x0000000000007918 */ /* 0x000fc80000000000 */
[----:B------:R-:W-:Y:S01]  /*9d20*/  HGMMA.64x256x16.F32.BF16 R24, R196, gdesc[UR4].tnspB, R24, gsb0 ;  /* 0x43e00004c4187df0 */ /* 0x000fe20008001818 */
[----:B------:R-:W-:Y:S01]  /*9d30*/  R2UR UR6, R6 ;  /* 0x00000000060672ca */ /* 0x000fe200000e0000 */
[----:B------:R-:W-:Y:S01]  /*9d40*/  IMAD.MOV.U32 R6, RZ, RZ, RZ ;  /* 0x000000ffff067224 */ /* 0x000fe200078e00ff */
[----:B------:R-:W-:Y:S02]  /*9d50*/  R2UR UR7, R7 ;  /* 0x00000000070772ca */ /* 0x000fe400000e0000 */
[----:B------:R-:W0:Y:S03]  /*9d60*/  SHFL.BFLY PT, R7, R2, 0x1, 0x1f ;  /* 0x0c201f0002077f89 */ /* 0x000e2600000e0000 */
[----:B------:R-:W-:Y:S01]  /*9d70*/  @P0 MUFU.RCP R6, R10 ;  /* 0x0000000a00060308 */ /* 0x000fe20000001000 */
[----:B0-----:R-:W-:Y:S01]  /*9d80*/  FADD.FTZ R12, R2, R7 ;  /* 0x00000007020c7221 */ /* 0x001fe20000010000 */
[----:B------:R-:W-:-:S02]  /*9d90*/  IMAD.U32 R7, RZ, RZ, UR5 ;  /* 0x00000005ff077e24 */ /* 0x000fc4000f8e00ff */
[----:B------:R-:W-:Y:S02]  /*9da0*/  IMAD.MOV.U32 R2, RZ, RZ, -0x800000 ;  /* 0xff800000ff027424 */ /* 0x000fe400078e00ff */
[----:B------:R-:W-:Y:S01]  /*9db0*/  FSETP.NE.FTZ.AND P3, PT, R12, RZ, PT ;  /* 0x000000ff0c00720b */ /* 0x000fe20003f75000 */
[----:B------:R-:W-:-:S04]  /*9dc0*/  @P0 FMUL.FTZ R7, R7, 0.69314718246459960938 ;  /* 0x3f31721807070820 */ /* 0x000fc80000410000 */
[----:B------:R-:W-:Y:S01]  /*9dd0*/  @P0 FFMA.FTZ R0, R7, R4, R8 ;  /* 0x0000000407000223 */ /* 0x000fe20000010008 */
[----:B------:R-:W-:-:S07]  /*9de0*/  PLOP3.LUT P0, PT, PT, PT, PT, 0x8, 0x0 ;  /* 0x000000000000781c */ /* 0x000fce0003f0e170 */
[----:B------:R-:W0:Y:S01]  /*9df0*/  @P3 MUFU.LG2 R9, R12 ;  /* 0x0000000c00093308 */ /* 0x000e220000000c00 */
[----:B------:R-:W-:-:S07]  /*9e00*/  @P3 FMUL.FTZ R13, R13, 0.69314718246459960938 ;  /* 0x3f3172180d0d3820 */ /* 0x000fce0000410000 */
[----:B------:R-:W1:Y:S01]  /*9e10*/  @P3 MUFU.RCP R5, R12 ;  /* 0x0000000c00053308 */ /* 0x000e620000001000 */
[----:B0-----:R-:W-:-:S04]  /*9e20*/  @P3 FMUL.FTZ R10, R9, 0.69314718246459960938 ;  /* 0x3f317218090a3820 */ /* 0x001fc80000410000 */
[----:B------:R-:W-:Y:S01]  /*9e30*/  @P3 FFMA.FTZ R2, R13, R3, R10 ;  /* 0x000000030d023223 */ /* 0x000fe2000001000a */
[----:B------:R-:W-:Y:S02]  /*9e40*/  WARPGROUP.DEPBAR.LE gsb0, 0x0 ;  /* 0x00008000000079c5 */ /* 0x000fe40000010000 */
[----:B------:R-:W-:-:S06]  /*9e50*/  WARPGROUP.ARRIVE ;  /* 0x00000000000079c5 */ /* 0x000fcc0000000000 */
[----:B------:R-:W-:Y:S03]  /*9e60*/  HGMMA.64x256x16.F32.BF16 R24, R192, gdesc[UR4].tnspB, R24, gsb0 ;  /* 0x43e00004c0187df0 */ /* 0x000fe60008001818 */
[----:B------:R-:W-:Y:S02]  /*9e70*/  WARPGROUP.DEPBAR.LE gsb0, 0x0 ;  /* 0x00008000000079c5 */ /* 0x000fe40000010000 */
[----:B------:R0:W-:Y:S01]  /*9e80*/  @!P1 SYNCS.ARRIVE.TRANS64.RED.A1T0 RZ, [R11+URZ], RZ ;  /* 0x000000ff0bff99a7 */ /* 0x0001e2000810043f */
[-C--:B-1----:R-:W-:Y:S01]  /*9e90*/  FMUL.FTZ R19, R83, R5.reuse ;  /* 0x0000000553137220 */ /* 0x082fe20000410000 */
        /* <DEDUP_REMOVED lines=126> */
[----:B0-----:R-:W-:-:S07]  /*a680*/  FMUL.FTZ R151, R151, R5 ;  /* 0x0000000597977220 */ /* 0x001fce0000410000 */
.L_x_390:
[----:B------:R-:W0:Y:S01]  /*a690*/  S2R R4, SR_CgaCtaId ;  /* 0x0000000000047919 */ /* 0x000e220000008800 */
[----:B------:R-:W-:Y:S01]  /*a6a0*/  MOV R171, 0x400 ;  /* 0x0000040000ab7802 */ /* 0x000fe20000000f00 */
[----:B------:R-:W-:Y:S01]  /*a6b0*/  BSSY B0, `(.L_x_412) ;  /* 0x00002f9000007945 */ /* 0x000fe20003800000 */
[----:B------:R-:W-:Y:S02]  /*a6c0*/  BAR.SYNC.DEFER_BLOCKING 0x5, 0x180 ;  /* 0x0146000000007b1d */ /* 0x000fe40000010000 */
[----:B0-----:R-:W-:-:S05]  /*a6d0*/  LEA R171, R4, R171, 0x18 ;  /* 0x000000ab04ab7211 */ /* 0x001fca00078ec0ff */
[----:B------:R-:W0:Y:S02]  /*a6e0*/  LDS.128 R4, [R171+0x388d0] ;  /* 0x0388d000ab047984 */ /* 0x000e240000000c00 */
[----:B0-----:R-:W-:Y:S02]  /*a6f0*/  R2UR UR6, R5 ;  /* 0x00000000050672ca */ /* 0x001fe400000e0000 */
[----:B------:R-:W-:Y:S01]  /*a700*/  R2UR UR5, R6 ;  /* 0x00000000060572ca */ /* 0x000fe200000e0000 */
[----:B------:R-:W-:Y:S06]  /*a710*/  BAR.ARV 0x4, 0x180 ;  /* 0x0106000000007b1d */ /* 0x000fec0000002000 */
[----:B------:R-:W-:Y:S08]  /*a720*/  @P0 BRA `(.L_x_413) ;  /* 0x0000002000200947 */ /* 0x000ff00003800000 */
[----:B------:R-:W0:Y:S01]  /*a730*/  S2R R6, SR_SWINHI ;  /* 0x0000000000067919 */ /* 0x000e220000002f00 */
[----:B------:R-:W-:Y:S01]  /*a740*/  F2FP.BF16.F32.PACK_AB R24, R25, R24 ;  /* 0x000000181918723e */ /* 0x000fe200000010ff */
[----:B------:R-:W-:Y:S01]  /*a750*/  ULDC.64 UR8, c[0x0][0xc00] ;  /* 0x0003000000087ab9 */ /* 0x000fe20000000a00 */
[----:B------:R-:W-:Y:S01]  /*a760*/  F2FP.BF16.F32.PACK_AB R25, R164, R26 ;  /* 0x0000001aa419723e */ /* 0x000fe200000010ff */
[----:B------:R-:W-:Y:S01]  /*a770*/  UISETP.NE.U32.AND UP0, UPT, UR8, URZ, UPT ;  /* 0x0000003f0800728c */ /* 0x000fe2000bf05070 */
[----:B------:R-:W-:Y:S01]  /*a780*/  F2FP.BF16.F32.PACK_AB R32, R33, R32 ;  /* 0x000000202120723e */ /* 0x000fe200000010ff */
[----:B------:R-:W-:Y:S01]  /*a790*/  ULDC.64 UR12, c[0x0][0x208] ;  /* 0x00008200000c7ab9 */ /* 0x000fe20000000a00 */
[----:B------:R-:W-:Y:S01]  /*a7a0*/  F2FP.BF16.F32.PACK_AB R26, R29, R28 ;  /* 0x0000001c1d1a723e */ /* 0x000fe200000010ff */
[----:B------:R-:W-:Y:S01]  /*a7b0*/  UISETP.NE.AND.EX UP0, UPT, UR9, URZ, UPT, UP0 ;  /* 0x0000003f0900728c */ /* 0x000fe2000bf05300 */
[----:B------:R-:W-:Y:S02]  /*a7c0*/  F2FP.BF16.F32.PACK_AB R27, R8, R27 ;  /* 0x0000001b081b723e */ /* 0x000fe400000010ff */
[----:B------:R-:W-:-:S02]  /*a7d0*/  F2FP.BF16.F32.PACK_AB R33, R163, R34 ;  /* 0x00000022a321723e */ /* 0x000fc400000010ff */
[----:B------:R-:W-:Y:S02]  /*a7e0*/  F2FP.BF16.F32.PACK_AB R40, R41, R40 ;  /* 0x000000282928723e */ /* 0x000fe400000010ff */
[----:B------:R-:W-:Y:S02]  /*a7f0*/  F2FP.BF16.F32.PACK_AB R34, R37, R36 ;  /* 0x000000242522723e */ /* 0x000fe400000010ff */
[----:B------:R-:W-:Y:S02]  /*a800*/  F2FP.BF16.F32.PACK_AB R35, R162, R35 ;  /* 0x00000023a223723e */ /* 0x000fe400000010ff */
[----:B------:R-:W-:Y:S02]  /*a810*/  F2FP.BF16.F32.PACK_AB R41, R161, R42 ;  /* 0x0000002aa129723e */ /* 0x000fe400000010ff */
[----:B------:R-:W-:Y:S02]  /*a820*/  F2FP.BF16.F32.PACK_AB R48, R49, R48 ;  /* 0x000000303130723e */ /* 0x000fe400000010ff */
[----:B------:R-:W-:-:S02]  /*a830*/  F2FP.BF16.F32.PACK_AB R42, R45, R44 ;  /* 0x0000002c2d2a723e */ /* 0x000fc400000010ff */
[----:B------:R-:W-:Y:S02]  /*a840*/  F2FP.BF16.F32.PACK_AB R43, R160, R43 ;  /* 0x0000002ba02b723e */ /* 0x000fe400000010ff */
[----:B------:R-:W-:Y:S02]  /*a850*/  F2FP.BF16.F32.PACK_AB R49, R159, R50 ;  /* 0x000000329f31723e */ /* 0x000fe400000010ff */
[----:B------:R-:W-:Y:S02]  /*a860*/  F2FP.BF16.F32.PACK_AB R56, R57, R56 ;  /* 0x000000383938723e */ /* 0x000fe400000010ff */
[----:B------:R-:W-:Y:S02]  /*a870*/  F2FP.BF16.F32.PACK_AB R50, R53, R52 ;  /* 0x000000343532723e */ /* 0x000fe400000010ff */
[----:B------:R-:W-:Y:S02]  /*a880*/  MOV R4, R171 ;  /* 0x000000ab00047202 */ /* 0x000fe40000000f00 */
[----:B0-----:R-:W-:-:S02]  /*a890*/  MOV R5, R6 ;  /* 0x0000000600057202 */ /* 0x001fc40000000f00 */
[----:B------:R-:W-:Y:S02]  /*a8a0*/  F2FP.BF16.F32.PACK_AB R51, R158, R51 ;  /* 0x000000339e33723e */ /* 0x000fe400000010ff */
[----:B------:R-:W-:Y:S01]  /*a8b0*/  F2FP.BF16.F32.PACK_AB R57, R157, R58 ;  /* 0x0000003a9d39723e */ /* 0x000fe200000010ff */
[----:B------:R-:W-:Y:S01]  /*a8c0*/  IMAD.WIDE R110, R225, 0x2, R4 ;  /* 0x00000002e16e7825 */ /* 0x000fe200078e0204 */
[----:B------:R-:W-:Y:S02]  /*a8d0*/  F2FP.BF16.F32.PACK_AB R64, R65, R64 ;  /* 0x000000404140723e */ /* 0x000fe400000010ff */
[----:B------:R-:W-:Y:S02]  /*a8e0*/  F2FP.BF16.F32.PACK_AB R58, R61, R60 ;  /* 0x0000003c3d3a723e */ /* 0x000fe400000010ff */
[C---:B------:R-:W-:Y:S02]  /*a8f0*/  IADD3 R173, P1, R110.reuse, 0x20, RZ ;  /* 0x000000206ead7810 */ /* 0x040fe40007f3e0ff */
[----:B------:R-:W-:-:S02]  /*a900*/  LOP3.LUT R9, R110, 0x380, RZ, 0xc0, !PT ;  /* 0x000003806e097812 */ /* 0x000fc400078ec0ff */
[C---:B------:R-:W-:Y:S01]  /*a910*/  IADD3 R175, P0, R110.reuse, 0x40, RZ ;  /* 0x000000406eaf7810 */ /* 0x040fe20007f1e0ff */
[--C-:B------:R-:W-:Y:S01]  /*a920*/  IMAD.X R11, RZ, RZ, R111.reuse, P1 ;  /* 0x000000ffff0b7224 */ /* 0x100fe200008e066f */
[C---:B------:R-:W-:Y:S02]  /*a930*/  IADD3 R177, P4, R110.reuse, 0x60, RZ ;  /* 0x000000606eb17810 */ /* 0x040fe40007f9e0ff */
        /* <DEDUP_REMOVED lines=11> */
[--C-:B------:R-:W-:Y:S01]  /*a9f0*/  IMAD.X R47, RZ, RZ, R111.reuse, P2 ;  /* 0x000000ffff2f7224 */ /* 0x100fe200010e066f */
[----:B------:R-:W-:Y:S01]  /*aa00*/  LOP3.LUT R10, R173, 0x380, RZ, 0xc0, !PT ;  /* 0x00000380ad0a7812 */ /* 0x000fe200078ec0ff */
[----:B------:R-:W-:Y:S01]  /*aa10*/  IMAD.X R55, RZ, RZ, R111, P1 ;  /* 0x000000ffff377224 */ /* 0x000fe200008e066f */
[----:B------:R-:W-:-:S02]  /*aa20*/  LOP3.LUT R12, R175, 0x380, RZ, 0xc0, !PT ;  /* 0x00000380af0c7812 */ /* 0x000fc400078ec0ff */
[C---:B------:R-:W-:Y:S02]  /*aa30*/  IADD3 R189, P0, R110.reuse, 0x8020, RZ ;  /* 0x000080206ebd7810 */ /* 0x040fe40007f1e0ff */
        /* <DEDUP_REMOVED lines=11> */
[----:B------:R-:W-:Y:S01]  /*aaf0*/  LOP3.LUT R14, R177, 0x380, RZ, 0xc0, !PT ;  /* 0x00000380b10e7812 */ /* 0x000fe200078ec0ff */
[--C-:B------:R-:W-:Y:S01]  /*ab00*/  IMAD.X R107, RZ, RZ, R111.reuse, P2 ;  /* 0x000000ffff6b7224 */ /* 0x100fe200010e066f */
[----:B------:R-:W-:Y:S01]  /*ab10*/  LOP3.LUT R110, R9, R110, RZ, 0x3c, !PT ;  /* 0x0000006e096e7212 */ /* 0x000fe200078e3cff */
[----:B------:R-:W-:Y:S01]  /*ab20*/  IMAD.X R9, RZ, RZ, R111, P1 ;  /* 0x000000ffff097224 */ /* 0x000fe200008e066f */
[----:B------:R-:W-:-:S02]  /*ab30*/  LOP3.LUT R20, R179, 0x380, RZ, 0xc0, !PT ;  /* 0x00000380b3147812 */ /* 0x000fc400078ec0ff */
[----:B------:R-:W-:Y:S02]  /*ab40*/  SHF.R.U64 R10, R10, 0x3, RZ ;  /* 0x000000030a0a7819 */ /* 0x000fe400000012ff */
[----:B------:R-:W-:Y:S02]  /*ab50*/  LOP3.LUT R30, R181, 0x380, RZ, 0xc0, !PT ;  /* 0x00000380b51e7812 */ /* 0x000fe400078ec0ff */
[----:B------:R-:W-:Y:S02]  /*ab60*/  SHF.R.U64 R12, R12, 0x3, RZ ;  /* 0x000000030c0c7819 */ /* 0x000fe400000012ff */
[----:B------:R-:W-:Y:S02]  /*ab70*/  LOP3.LUT R38, R183, 0x380, RZ, 0xc0, !PT ;  /* 0x00000380b7267812 */ /* 0x000fe400078ec0ff */
[----:B------:R-:W-:Y:S02]  /*ab80*/  SHF.R.U64 R14, R14, 0x3, RZ ;  /* 0x000000030e0e7819 */ /* 0x000fe400000012ff */
[----:B------:R-:W-:-:S02]  /*ab90*/  LOP3.LUT R46, R185, 0x380, RZ, 0xc0, !PT ;  /* 0x00000380b92e7812 */ /* 0x000fc400078ec0ff */
[----:B------:R-:W-:Y:S02]  /*aba0*/  SHF.R.U64 R20, R20, 0x3, RZ ;  /* 0x0000000314147819 */ /* 0x000fe400000012ff */
[----:B------:R-:W-:Y:S02]  /*abb0*/  LOP3.LUT R54, R187, 0x380, RZ, 0xc0, !PT ;  /* 0x00000380bb367812 */ /* 0x000fe400078ec0ff */
[----:B------:R-:W-:Y:S02]  /*abc0*/  LOP3.LUT R98, R195, 0x380, RZ, 0xc0, !PT ;  /* 0x00000380c3627812 */ /* 0x000fe400078ec0ff */
[----:B------:R-:W-:Y:S01]  /*abd0*/  MOV R110, R110 ;  /* 0x0000006e006e7202 */ /* 0x000fe20000000f00 */
[----:B------:R-:W-:Y:S01]  /*abe0*/  BAR.SYNC.DEFER_BLOCKING 0x1, 0x100 ;  /* 0x0044000000007b1d */ /* 0x000fe20000010000 */
[----:B------:R-:W-:Y:S02]  /*abf0*/  LOP3.LUT R10, R10, R173, RZ, 0x3c, !PT ;  /* 0x000000ad0a0a7212 */ /* 0x000fe400078e3cff */
[----:B------:R-:W-:-:S02]  /*ac00*/  SHF.R.U64 R30, R30, 0x3, RZ ;  /* 0x000000031e1e7819 */ /* 0x000fc400000012ff */
[----:B------:R-:W-:Y:S02]  /*ac10*/  LOP3.LUT R62, R189, 0x380, RZ, 0xc0, !PT ;  /* 0x00000380bd3e7812 */ /* 0x000fe400078ec0ff */
[----:B------:R-:W-:Y:S02]  /*ac20*/  LOP3.LUT R111, R106, 0x380, RZ, 0xc0, !PT ;  /* 0x000003806a6f7812 */ /* 0x000fe400078ec0ff */
[----:B------:R-:W-:Y:S02]  /*ac30*/  LOP3.LUT R12, R12, R175, RZ, 0x3c, !PT ;  /* 0x000000af0c0c7212 */ /* 0x000fe400078e3cff */
[----:B------:R-:W-:Y:S02]  /*ac40*/  SHF.R.U64 R38, R38, 0x3, RZ ;  /* 0x0000000326267819 */ /* 0x000fe400000012ff */
[----:B------:R-:W-:Y:S02]  /*ac50*/  LOP3.LUT R70, R191, 0x380, RZ, 0xc0, !PT ;  /* 0x00000380bf467812 */ /* 0x000fe400078ec0ff */
[----:B------:R-:W-:-:S02]  /*ac60*/  LOP3.LUT R14, R14, R177, RZ, 0x3c, !PT ;  /* 0x000000b10e0e7212 */ /* 0x000fc400078e3cff */
[----:B------:R-:W-:Y:S02]  /*ac70*/  SHF.R.U64 R46, R46, 0x3, RZ ;  /* 0x000000032e2e7819 */ /* 0x000fe400000012ff */
[----:B------:R-:W-:Y:S02]  /*ac80*/  LOP3.LUT R78, R193, 0x380, RZ, 0xc0, !PT ;  /* 0x00000380c14e7812 */ /* 0x000fe400078ec0ff */
[----:B------:R-:W-:Y:S02]  /*ac90*/  LOP3.LUT R20, R20, R179, RZ, 0x3c, !PT ;  /* 0x000000b314147212 */ /* 0x000fe400078e3cff */
[----:B------:R-:W-:Y:S01]  /*aca0*/  SHF.R.U64 R54, R54, 0x3, RZ ;  /* 0x0000000336367819 */ /* 0x000fe200000012ff */
[----:B------:R-:W-:Y:S01]  /*acb0*/  STSM.16.M88.4 [R110], R24 ;  /* 0x000000186e007844 */ /* 0x000fe20000000200 */
[----:B------:R-:W-:Y:S02]  /*acc0*/  SHF.R.U64 R98, R98, 0x3, RZ ;  /* 0x0000000362627819 */ /* 0x000fe400000012ff */
[----:B------:R-:W-:-:S02]  /*acd0*/  LOP3.LUT R30, R30, R181, RZ, 0x3c, !PT ;  /* 0x000000b51e1e7212 */ /* 0x000fc400078e3cff */
[----:B------:R-:W-:Y:S02]  /*ace0*/  SHF.R.U64 R62, R62, 0x3, RZ ;  /* 0x000000033e3e7819 */ /* 0x000fe400000012ff */
[----:B------:R-:W-:Y:S02]  /*acf0*/  LOP3.LUT R102, R6, 0x380, RZ, 0xc0, !PT ;  /* 0x0000038006667812 */ /* 0x000fe400078ec0ff */
[----:B------:R-:W-:Y:S02]  /*ad00*/  SHF.R.U64 R111, R111, 0x3, RZ ;  /* 0x000000036f6f7819 */ /* 0x000fe400000012ff */
[----:B------:R-:W-:Y:S02]  /*ad10*/  MOV R28, R10 ;  /* 0x0000000a001c7202 */ /* 0x000fe40000000f00 */
[----:B------:R-:W-:Y:S02]  /*ad20*/  LOP3.LUT R38, R38, R183, RZ, 0x3c, !PT ;  /* 0x000000b726267212 */ /* 0x000fe400078e3cff */
[----:B------:R-:W-:Y:S01]  /*ad30*/  SHF.R.U64 R70, R70, 0x3, RZ ;  /* 0x0000000346467819 */ /* 0x000fe200000012ff */
[----:B------:R-:W-:Y:S01]  /*ad40*/  STSM.16.M88.4 [R28], R32 ;  /* 0x000000201c007844 */ /* 0x000fe20000000200 */
[----:B------:R-:W-:-:S02]  /*ad50*/  MOV R12, R12 ;  /* 0x0000000c000c7202 */ /* 0x000fc40000000f00 */
[----:B------:R-:W-:Y:S02]  /*ad60*/  LOP3.LUT R46, R46, R185, RZ, 0x3c, !PT ;  /* 0x000000b92e2e7212 */ /* 0x000fe400078e3cff */
[----:B------:R-:W-:Y:S01]  /*ad70*/  SHF.R.U64 R78, R78, 0x3, RZ ;  /* 0x000000034e4e7819 */ /* 0x000fe200000012ff */
[----:B------:R-:W-:Y:S01]  /*ad80*/  STSM.16.M88.4 [R12], R40 ;  /* 0x000000280c007844 */ /* 0x000fe20000000200 */
[----:B------:R-:W-:Y:S02]  /*ad90*/  LOP3.LUT R173, R172, 0x380, RZ, 0xc0, !PT ;  /* 0x00000380acad7812 */ /* 0x000fe400078ec0ff */
[----:B------:R-:W-:Y:S02]  /*ada0*/  MOV R14, R14 ;  /* 0x0000000e000e7202 */ /* 0x000fe40000000f00 */
[----:B------:R-:W-:Y:S02]  /*adb0*/  LOP3.LUT R54, R54, R187, RZ, 0x3c, !PT ;  /* 0x000000bb36367212 */ /* 0x000fe400078e3cff */
[----:B------:R-:W-:Y:S01]  /*adc0*/  LOP3.LUT R98, R98, R195, RZ, 0x3c, !PT ;  /* 0x000000c362627212 */ /* 0x000fe200078e3cff */
[----:B------:R-:W-:Y:S01]  /*add0*/  STSM.16.M88.4 [R14], R48 ;  /* 0x000000300e007844 */ /* 0x000fe20000000200 */
[----:B------:R-:W-:-:S02]  /*ade0*/  MOV R20, R20 ;  /* 0x0000001400147202 */ /* 0x000fc40000000f00 */
[----:B------:R-:W-:Y:S02]  /*adf0*/  F2FP.BF16.F32.PACK_AB R59, R156, R59 ;  /* 0x0000003b9c3b723e */ /* 0x000fe400000010ff */
[----:B------:R-:W-:Y:S02]  /*ae00*/  F2FP.BF16.F32.PACK_AB R65, R155, R66 ;  /* 0x000000429b41723e */ /* 0x000fe400000010ff */
[----:B------:R-:W-:Y:S01]  /*ae10*/  F2FP.BF16.F32.PACK_AB R72, R73, R72 ;  /* 0x000000484948723e */ /* 0x000fe200000010ff */
[----:B------:R-:W-:Y:S01]  /*ae20*/  STSM.16.M88.4 [R20], R56 ;  /* 0x0000003814007844 */ /* 0x000fe20000000200 */
[----:B------:R-:W-:Y:S02]  /*ae30*/  LOP3.LUT R62, R62, R189, RZ, 0x3c, !PT ;  /* 0x000000bd3e3e7212 */ /* 0x000fe400078e3cff */
[----:B------:R-:W-:Y:S02]  /*ae40*/  SHF.R.U64 R29, R102, 0x3, RZ ;  /* 0x00000003661d7819 */ /* 0x000fe400000012ff */
[----:B------:R-:W-:-:S02]  /*ae50*/  LOP3.LUT R106, R111, R106, RZ, 0x3c, !PT ;  /* 0x0000006a6f6a7212 */ /* 0x000fc400078e3cff */
[----:B------:R-:W-:Y:S02]  /*ae60*/  MOV R30, R30 ;  /* 0x0000001e001e7202 */ /* 0x000fe40000000f00 */
[----:B------:R-:W-:Y:S02]  /*ae70*/  F2FP.BF16.F32.PACK_AB R66, R69, R68 ;  /* 0x000000444542723e */ /* 0x000fe400000010ff */
[----:B------:R-:W-:Y:S02]  /*ae80*/  F2FP.BF16.F32.PACK_AB R67, R154, R67 ;  /* 0x000000439a43723e */ /* 0x000fe400000010ff */
[----:B------:R-:W-:Y:S02]  /*ae90*/  F2FP.BF16.F32.PACK_AB R73, R153, R74 ;  /* 0x0000004a9949723e */ /* 0x000fe400000010ff */
[----:B------:R-:W-:Y:S01]  /*aea0*/  F2FP.BF16.F32.PACK_AB R80, R81, R80 ;  /* 0x000000505150723e */ /* 0x000fe200000010ff */
[----:B------:R-:W-:Y:S01]  /*aeb0*/  STSM.16.M88.4 [R30], R64 ;  /* 0x000000401e007844 */ /* 0x000fe20000000200 */
        /* <DEDUP_REMOVED lines=8> */
[----:B------:R-:W-:Y:S02]  /*af40*/  SHF.R.U64 R173, R173, 0x3, RZ ;  /* 0x00000003adad7819 */ /* 0x000fe400000012ff */
[----:B------:R-:W-:Y:S02]  /*af50*/  MOV R46, R46 ;  /* 0x0000002e002e7202 */ /* 0x000fe40000000f00 */
[----:B------:R-:W-:Y:S02]  /*af60*/  F2FP.BF16.F32.PACK_AB R82, R85, R84 ;  /* 0x000000545552723e */ /* 0x000fe400000010ff */
[----:B------:R-:W-:Y:S02]  /*af70*/  F2FP.BF16.F32.PACK_AB R83, R83, R86 ;  /* 0x000000565353723e */ /* 0x000fe400000010ff */
[----:B------:R-:W-:Y:S02]  /*af80*/  F2FP.BF16.F32.PACK_AB R89, R91, R90 ;  /* 0x0000005a5b59723e */ /* 0x000fe400000010ff */
[----:B------:R-:W-:Y:S01]  /*af90*/  MOV R54, R54 ;  /* 0x0000003600367202 */ /* 0x000fe20000000f00 */
[----:B------:R0:W-:Y:S01]  /*afa0*/  STSM.16.M88.4 [R46], R80 ;  /* 0x000000502e007844 */ /* 0x0001e20000000200 */
[----:B------:R-:W-:-:S02]  /*afb0*/  MOV R11, R98 ;  /* 0x00000062000b7202 */ /* 0x000fc40000000f00 */
[----:B------:R-:W-:Y:S02]  /*afc0*/  F2FP.BF16.F32.PACK_AB R90, R93, R92 ;  /* 0x0000005c5d5a723e */ /* 0x000fe400000010ff */
[----:B------:R-:W-:Y:S02]  /*afd0*/  F2FP.BF16.F32.PACK_AB R91, R95, R94 ;  /* 0x0000005e5f5b723e */ /* 0x000fe400000010ff */
[----:B------:R-:W-:Y:S02]  /*afe0*/  F2FP.BF16.F32.PACK_AB R96, R97, R96 ;  /* 0x000000606160723e */ /* 0x000fe400000010ff */
[----:B------:R-:W-:Y:S01]  /*aff0*/  LOP3.LUT R102, R29, R6, RZ, 0x3c, !PT ;  /* 0x000000061d667212 */ /* 0x000fe200078e3cff */
[----:B------:R-:W-:Y:S01]  /*b000*/  STSM.16.M88.4 [R54], R88 ;  /* 0x0000005836007844 */ /* 0x000fe20000000200 */
[----:B------:R-:W-:Y:S02]  /*b010*/  MOV R62, R62 ;  /* 0x0000003e003e7202 */ /* 0x000fe40000000f00 */
[----:B------:R-:W-:-:S02]  /*b020*/  MOV R10, R106 ;  /* 0x0000006a000a7202 */ /* 0x000fc40000000f00 */
[----:B------:R-:W-:Y:S01]  /*b030*/  F2FP.BF16.F32.PACK_AB R97, R87, R3 ;  /* 0x000000035761723e */ /* 0x000fe200000010ff */
[----:B0-----:R-:W0:Y:S01]  /*b040*/  LDC R80, c[0x0][0xbe8] ;  /* 0x0002fa00ff507b82 */ /* 0x001e220000000800 */
[----:B------:R-:W-:Y:S02]  /*b050*/  F2FP.BF16.F32.PACK_AB R98, R101, R100 ;  /* 0x000000646562723e */ /* 0x000fe400000010ff */
[----:B------:R-:W-:Y:S02]  /*b060*/  F2FP.BF16.F32.PACK_AB R99, R166, R165 ;  /* 0x000000a5a663723e */ /* 0x000fe400000010ff */
[----:B------:R-:W-:Y:S02]  /*b070*/  F2FP.BF16.F32.PACK_AB R104, R105, R104 ;  /* 0x000000686968723e */ /* 0x000fe400000010ff */
[----:B------:R-:W-:Y:S01]  /*b080*/  F2FP.BF16.F32.PACK_AB R112, R113, R112 ;  /* 0x000000707170723e */ /* 0x000fe200000010ff */
[----:B------:R-:W-:Y:S01]  /*b090*/  STSM.16.M88.4 [R62], R96 ;  /* 0x000000603e007844 */ /* 0x000fe20000000200 */
[----:B------:R-:W-:-:S02]  /*b0a0*/  MOV R70, R70 ;  /* 0x0000004600467202 */ /* 0x000fc40000000f00 */
[----:B------:R-:W-:Y:S02]  /*b0b0*/  F2FP.BF16.F32.PACK_AB R105, R168, R167 ;  /* 0x000000a7a869723e */ /* 0x000fe400000010ff */
        /* <DEDUP_REMOVED lines=12> */
[----:B------:R-:W-:-:S02]  /*b180*/  F2FP.BF16.F32.PACK_AB R122, R125, R124 ;  /* 0x0000007c7d7a723e */ /* 0x000fc400000010ff */
[----:B------:R-:W-:Y:S02]  /*b190*/  F2FP.BF16.F32.PACK_AB R123, R127, R126 ;  /* 0x0000007e7f7b723e */ /* 0x000fe400000010ff */
[----:B------:R-:W-:Y:S02]  /*b1a0*/  F2FP.BF16.F32.PACK_AB R129, R131, R130 ;  /* 0x000000828381723e */ /* 0x000fe400000010ff */
[----:B------:R-:W-:Y:S01]  /*b1b0*/  F2FP.BF16.F32.PACK_AB R136, R137, R136 ;  /* 0x000000888988723e */ /* 0x000fe200000010ff */
[----:B------:R1:W-:Y:S01]  /*b1c0*/  STSM.16.M88.4 [R11], R120 ;  /* 0x000000780b007844 */ /* 0x0003e20000000200 */
[----:B------:R-:W-:Y:S02]  /*b1d0*/  R2UR UR4, R216 ;  /* 0x00000000d80472ca */ /* 0x000fe400000e0000 */
[----:B------:R-:W-:Y:S02]  /*b1e0*/  MOV R102, R102 ;  /* 0x0000006600667202 */ /* 0x000fe40000000f00 */
[----:B------:R-:W-:-:S02]  /*b1f0*/  F2FP.BF16.F32.PACK_AB R130, R133, R132 ;  /* 0x000000848582723e */ /* 0x000fc400000010ff */
[----:B------:R-:W-:Y:S02]  /*b200*/  F2FP.BF16.F32.PACK_AB R131, R135, R134 ;  /* 0x000000868783723e */ /* 0x000fe400000010ff */
[----:B------:R-:W-:Y:S02]  /*b210*/  F2FP.BF16.F32.PACK_AB R137, R139, R138 ;  /* 0x0000008a8b89723e */ /* 0x000fe400000010ff */
[----:B------:R-:W-:Y:S01]  /*b220*/  F2FP.BF16.F32.PACK_AB R144, R145, R144 ;  /* 0x000000909190723e */ /* 0x000fe200000010ff */
[----:B------:R2:W-:Y:S01]  /*b230*/  STSM.16.M88.4 [R102], R128 ;  /* 0x0000008066007844 */ /* 0x0005e20000000200 */
[----:B------:R-:W-:Y:S01]  /*b240*/  F2FP.BF16.F32.PACK_AB R138, R141, R140 ;  /* 0x0000008c8d8a723e */ /* 0x000fe200000010ff */
[----:B------:R-:W-:Y:S01]  /*b250*/  USHF.L.U32 UR10, UR4, 0x2, URZ ;  /* 0x00000002040a7899 */ /* 0x000fe2000800063f */
[----:B------:R-:W-:Y:S02]  /*b260*/  F2FP.BF16.F32.PACK_AB R139, R143, R142 ;  /* 0x0000008e8f8b723e */ /* 0x000fe400000010ff */
[----:B------:R-:W-:-:S02]  /*b270*/  F2FP.BF16.F32.PACK_AB R145, R147, R146 ;  /* 0x000000929391723e */ /* 0x000fc400000010ff */
[----:B------:R-:W-:Y:S01]  /*b280*/  MOV R6, R8 ;  /* 0x0000000800067202 */ /* 0x000fe20000000f00 */
[----:B------:R2:W-:Y:S01]  /*b290*/  STSM.16.M88.4 [R10], R136 ;  /* 0x000000880a007844 */ /* 0x0005e20000000200 */
[----:B------:R-:W-:Y:S02]  /*b2a0*/  F2FP.BF16.F32.PACK_AB R146, R149, R148 ;  /* 0x000000949592723e */ /* 0x000fe400000010ff */
[----:B------:R-:W-:Y:S02]  /*b2b0*/  F2FP.BF16.F32.PACK_AB R147, R151, R150 ;  /* 0x000000969793723e */ /* 0x000fe400000010ff */
[----:B------:R-:W-:Y:S02]  /*b2c0*/  R2UR UR7, R219 ;  /* 0x00000000db0772ca */ /* 0x000fe400000e0000 */
[----:B------:R-:W-:Y:S01]  /*b2d0*/  PLOP3.LUT P0, PT, PT, PT, UP0, 0x80, 0x0 ;  /* 0x000000000000781c */ /* 0x000fe20003f0f008 */
[----:B------:R2:W-:Y:S01]  /*b2e0*/  STSM.16.M88.4 [R6], R144 ;  /* 0x0000009006007844 */ /* 0x0005e20000000200 */
[----:B------:R-:W-:-:S09]  /*b2f0*/  R2UR UR14, R214 ;  /* 0x00000000d60e72ca */ /* 0x000fd200000e0000 */
[----:B------:R-:W-:Y:S02]  /*b300*/  USHF.L.U64.HI UR11, UR4, 0x2, UR7 ;  /* 0x00000002040b7899 */ /* 0x000fe40008010207 */
[----:B------:R-:W-:-:S04]  /*b310*/  UIADD3 UR4, UP1, UR10, UR8, URZ ;  /* 0x000000080a047290 */ /* 0x000fc8000ff3e03f */
[----:B------:R-:W-:Y:S02]  /*b320*/  UIADD3.X UR7, UR11, UR9, URZ, UP1, !UPT ;  /* 0x000000090b077290 */ /* 0x000fe40008ffe43f */
[----:B------:R-:W-:Y:S01]  /*b330*/  IMAD.U32 R8, RZ, RZ, UR4 ;  /* 0x00000004ff087e24 */ /* 0x000fe2000f8e00ff */
[----:B------:R-:W-:-:S03]  /*b340*/  ULDC.64 UR8, c[0x0][0xc08] ;  /* 0x0003020000087ab9 */ /* 0x000fc60000000a00 */
[----:B------:R-:W-:Y:S01]  /*b350*/  IMAD.U32 R9, RZ, RZ, UR7 ;  /* 0x00000007ff097e24 */ /* 0x000fe2000f8e00ff */
[----:B------:R-:W-:Y:S06]  /*b360*/  BAR.SYNC.DEFER_BLOCKING 0x1, 0x100 ;  /* 0x0044000000007b1d */ /* 0x000fec0000010000 */
[----:B------:R-:W3:Y:S01]  /*b370*/  @P0 LDG.E R3, desc[UR12][R8.64] ;  /* 0x0000000c08030981 */ /* 0x000ee2000c1e1900 */
[----:B0-----:R-:W-:Y:S01]  /*b380*/  ISETP.NE.AND P1, PT, R80, 0x1, PT ;  /* 0x000000015000780c */ /* 0x001fe20003f25270 */
[----:B------:R-:W-:Y:S01]  /*b390*/  UISETP.NE.U32.AND UP1, UPT, UR8, URZ, UPT ;  /* 0x0000003f0800728c */ /* 0x000fe2000bf25070 */
[----:B------:R-:W-:Y:S01]  /*b3a0*/  IMAD.U32 R15, RZ, RZ, UR14 ;  /* 0x0000000eff0f7e24 */ /* 0x000fe2000f8e00ff */
[----:B------:R-:W-:Y:S01]  /*b3b0*/  ULDC UR7, c[0x0][0xa88] ;  /* 0x0002a20000077ab9 */ /* 0x000fe20000000800 */
[----:B------:R-:W-:Y:S01]  /*b3c0*/  UMOV UR4, URZ ;  /* 0x0000003f00047c82 */ /* 0x000fe20008000000 */
[----:B------:R-:W-:-:S06]  /*b3d0*/  UISETP.NE.AND.EX UP1, UPT, UR9, URZ, UPT, UP1 ;  /* 0x0000003f0900728c */ /* 0x000fcc000bf25310 */
[----:B------:R-:W-:Y:S02]  /*b3e0*/  PLOP3.LUT P2, PT, PT, PT, UP1, 0x80, 0x0 ;  /* 0x000000000000781c */ /* 0x000fe40003f4f018 */
[----:B-1----:R-:W0:Y:S03]  /*b3f0*/  @P1 LDC R11, c[0x0][0xbec] ;  /* 0x0002fb00ff0b1b82 */ /* 0x002e260000000800 */
[----:B------:R-:W-:-:S04]  /*b400*/  @UP1 UIADD3 UR8, UP2, UR10, UR8, URZ ;  /* 0x000000080a081290 */ /* 0x000fc8000ff5e03f */
[----:B------:R-:W-:Y:S01]  /*b410*/  @UP1 UIADD3.X UR9, UR11, UR9, URZ, UP2, !UPT ;  /* 0x000000090b091290 */ /* 0x000fe200097fe43f */
[----:B------:R-:W1:Y:S01]  /*b420*/  @P1 LDC R13, c[0x0][0xbf0] ;  /* 0x0002fc00ff0d1b82 */ /* 0x000e620000000800 */
[----:B------:R-:W-:-:S04]  /*b430*/  IMAD.U32 R20, RZ, RZ, UR8 ;  /* 0x00000008ff147e24 */ /* 0x000fc8000f8e00ff */
[----:B------:R-:W-:Y:S01]  /*b440*/  IMAD.U32 R21, RZ, RZ, UR9 ;  /* 0x00000009ff157e24 */ /* 0x000fe2000f8e00ff */
[----:B---3--:R-:W-:Y:S01]  /*b450*/  @P0 R2UR UR4, R3 ;  /* 0x00000000030402ca */ /* 0x008fe200000e0000 */
[----:B------:R-:W-:-:S06]  /*b460*/  IMAD.U32 R3, RZ, RZ, UR7 ;  /* 0x00000007ff037e24 */ /* 0x000fcc000f8e00ff */
[----:B------:R2:W5:Y:S01]  /*b470*/  @P2 LDG.E R3, desc[UR12][R20.64] ;  /* 0x0000000c14032981 */ /* 0x000562000c1e1900 */
[----:B01----:R-:W-:Y:S07]  /*b480*/  @P2 BRA `(.L_x_414) ;  /* 0x0000000000142947 */ /* 0x003fee0003800000 */
[----:B------:R-:W-:Y:S05]  /*b490*/  @!P0 BRA `(.L_x_414) ;  /* 0x0000000000108947 */ /* 0x000fea0003800000 */
[----:B------:R-:W-:Y:S02]  /*b4a0*/  ULDC.64 UR8, c[0x0][0x208] ;  /* 0x0000820000087ab9 */ /* 0x000fe40000000a00 */
[----:B--2---:R-:W2:Y:S04]  /*b4b0*/  LDG.E R6, desc[UR8][R8.64] ;  /* 0x0000000808067981 */ /* 0x004ea8000c1e1900 */
[----:B-----5:R-:W2:Y:S02]  /*b4c0*/  LDG.E R3, desc[UR8][R8.64+0x4] ;  /* 0x0000040808037981 */ /* 0x020ea4000c1e1900 */
[----:B--2---:R-:W-:-:S07]  /*b4d0*/  IMAD.IADD R3, R3, 0x1, -R6 ;  /* 0x0000000103037824 */ /* 0x004fce00078e0a06 */
.L_x_414:
[----:B------:R-:W-:Y:S01]  /*b4e0*/  R2UR UR18, R215 ;  /* 0x00000000d71272ca */ /* 0x000fe200000e0000 */
[----:B------:R-:W-:Y:S01]  /*b4f0*/  ULDC.64 UR12, c[0x0][0xb90] ;  /* 0x0002e400000c7ab9 */ /* 0x000fe20000000a00 */
[----:B------:R-:W-:Y:S01]  /*b500*/  R2UR UR16, R219 ;  /* 0x00000000db1072ca */ /* 0x000fe200000e0000 */
[----:B------:R-:W-:Y:S01]  /*b510*/  USHF.R.S32.HI UR11, URZ, 0x1f, UR4 ;  /* 0x0000001f3f0b7899 */ /* 0x000fe20008011404 */
[----:B------:R-:W-:Y:S01]  /*b520*/  R2UR UR15, R216 ;  /* 0x00000000d80f72ca */ /* 0x000fe200000e0000 */
[----:B--2---:R-:W-:Y:S01]  /*b530*/  IMAD R10, R15, 0x80, R224 ;  /* 0x000000800f0a7824 */ /* 0x004fe200078e02e0 */
[----:B------:R-:W-:Y:S01]  /*b540*/  UMOV UR10, UR4 ;  /* 0x00000004000a7c82 */ /* 0x000fe20008000000 */
[----:B------:R-:W-:Y:S01]  /*b550*/  IMAD R9, R217, 0x40, R18 ;  /* 0x00000040d9097824 */ /* 0x000fe200078e0212 */
[----:B------:R-:W-:Y:S01]  /*b560*/  R2UR UR17, R214 ;  /* 0x00000000d61172ca */ /* 0x000fe200000e0000 */
[----:B------:R-:W-:Y:S01]  /*b570*/  @P1 IMAD.HI.U32 R6, R10, R11, RZ ;  /* 0x0000000b0a061227 */ /* 0x000fe200078e00ff */
[----:B------:R-:W0:Y:S01]  /*b580*/  @P1 LDC R19, c[0x0][0xbf0] ;  /* 0x0002fc00ff131b82 */ /* 0x000e220000000800 */
[----:B------:R-:W-:-:S02]  /*b590*/  ULDC.64 UR20, c[0x0][0x208] ;  /* 0x0000820000147ab9 */ /* 0x000fc40000000a00 */
[----:B------:R-:W-:Y:S01]  /*b5a0*/  USHF.R.S32.HI UR14, URZ, 0x1f, UR18 ;  /* 0x0000001f3f0e7899 */ /* 0x000fe20008011412 */
[----:B------:R-:W-:Y:S01]  /*b5b0*/  IMAD.MOV.U32 R8, RZ, RZ, R10 ;  /* 0x000000ffff087224 */ /* 0x000fe200078e000a */
[----:B------:R-:W-:Y:S01]  /*b5c0*/  UIMAD.WIDE.U32 UR8, UR18, UR12, UR10 ;  /* 0x0000000c120872a5 */ /* 0x000fe2000f8e000a */
[----:B------:R-:W-:Y:S01]  /*b5d0*/  @P1 SHF.R.U32.HI R8, RZ, R13, R6 ;  /* 0x0000000dff081219 */ /* 0x000fe20000011606 */
[----:B------:R-:W-:Y:S01]  /*b5e0*/  UIMAD UR7, UR14, UR12, URZ ;  /* 0x0000000c0e0772a4 */ /* 0x000fe2000f8e023f */
[----:B------:R-:W-:Y:S01]  /*b5f0*/  IMAD.WIDE R4, R9, 0x2, R4 ;  /* 0x0000000209047825 */ /* 0x000fe200078e0204 */
[----:B------:R-:W-:Y:S01]  /*b600*/  USEL UR16, UR16, URZ, !UP0 ;  /* 0x0000003f10107287 */ /* 0x000fe2000c000000 */
[--C-:B------:R-:W-:Y:S01]  /*b610*/  SHF.R.S32.HI R6, RZ, 0x1f, R8.reuse ;  /* 0x0000001fff067819 */ /* 0x100fe20000011408 */
[----:B------:R-:W-:Y:S01]  /*b620*/  UIMAD UR7, UR18, UR13, UR7 ;  /* 0x0000000d120772a4 */ /* 0x000fe2000f8e0207 */
[----:B------:R-:W-:Y:S01]  /*b630*/  IMAD.MOV R11, RZ, RZ, -R8 ;  /* 0x000000ffff0b7224 */ /* 0x000fe200078e0a08 */
[----:B------:R-:W-:Y:S01]  /*b640*/  USEL UR15, UR15, URZ, !UP0 ;  /* 0x0000003f0f0f7287 */ /* 0x000fe2000c000000 */
[----:B------:R-:W-:Y:S01]  /*b650*/  IADD3 R33, P3, R4, 0x4000, RZ ;  /* 0x0000400004217810 */ /* 0x000fe20007f7e0ff */
[----:B------:R-:W-:Y:S01]  /*b660*/  ULDC.64 UR12, c[0x0][0xb98] ;  /* 0x0002e600000c7ab9 */ /* 0x000fe20000000a00 */
[----:B------:R-:W-:Y:S01]  /*b670*/  UIADD3 UR9, UR9, UR7, URZ ;  /* 0x0000000709097290 */ /* 0x000fe2000fffe03f */
[----:B------:R-:W-:Y:S01]  /*b680*/  IMAD R11, R80, R11, R10 ;  /* 0x0000000b500b7224 */ /* 0x000fe200078e020a */
[----:B------:R-:W-:Y:S01]  /*b690*/  UIMAD UR7, UR16, UR12, URZ ;  /* 0x0000000c100772a4 */ /* 0x000fe2000f8e023f */
[----:B------:R-:W-:Y:S01]  /*b6a0*/  IADD3 R13, P5, R4, 0x1000, RZ ;  /* 0x00001000040d7810 */ /* 0x000fe20007fbe0ff */
[----:B------:R-:W-:Y:S01]  /*b6b0*/  UIMAD.WIDE.U32 UR8, UR15, UR12, UR8 ;  /* 0x0000000c0f0872a5 */ /* 0x000fe2000f8e0008 */
[----:B------:R-:W-:Y:S01]  /*b6c0*/  LOP3.LUT R32, R33, 0x380, RZ, 0xc0, !PT ;  /* 0x0000038021207812 */ /* 0x000fe200078ec0ff */
[----:B------:R-:W-:Y:S01]  /*b6d0*/  UIMAD UR7, UR15, UR13, UR7 ;  /* 0x0000000d0f0772a4 */ /* 0x000fe2000f8e0207 */
[----:B------:R-:W-:Y:S01]  /*b6e0*/  LOP3.LUT R12, R13, 0x380, RZ, 0xc0, !PT ;  /* 0x000003800d0c7812 */ /* 0x000fe200078ec0ff */
[----:B-----5:R-:W-:Y:S01]  /*b6f0*/  IMAD R83, R3, R80, RZ ;  /* 0x0000005003537224 */ /* 0x020fe200078e02ff */
[----:B------:R-:W-:Y:S01]  /*b700*/  SHF.R.U64 R32, R32, 0x3, RZ ;  /* 0x0000000320207819 */ /* 0x000fe200000012ff */
[----:B------:R-:W-:Y:S01]  /*b710*/  ULDC.64 UR12, c[0x0][0xaa0] ;  /* 0x0002a800000c7ab9 */ /* 0x000fe20000000a00 */
[----:B------:R-:W-:Y:S01]  /*b720*/  IADD3 R8, P0, R8, UR8, RZ ;  /* 0x0000000808087c10 */ /* 0x000fe2000ff1e0ff */
[----:B------:R-:W-:Y:S01]  /*b730*/  IMAD.U32 R9, RZ, RZ, UR7 ;  /* 0x00000007ff097e24 */ /* 0x000fe2000f8e00ff */
[----:B------:R-:W-:-:S02]  /*b740*/  SHF.R.U64 R12, R12, 0x3, RZ ;  /* 0x000000030c0c7819 */ /* 0x000fc400000012ff */
[----:B------:R-:W-:Y:S01]  /*b750*/  LOP3.LUT R32, R32, R33, RZ, 0x3c, !PT ;  /* 0x0000002120207212 */ /* 0x000fe200078e3cff */
[----:B------:R-:W-:Y:S01]  /*b760*/  IMAD.X R33, RZ, RZ, R5, P3 ;  /* 0x000000ffff217224 */ /* 0x000fe200018e0605 */
[----:B------:R-:W-:Y:S01]  /*b770*/  IADD3.X R9, R6, UR9, R9, P0, !PT ;  /* 0x0000000906097c10 */ /* 0x000fe200087fe409 */
[----:B------:R-:W-:Y:S01]  /*b780*/  ULDC.64 UR8, c[0x0][0xb88] ;  /* 0x0002e20000087ab9 */ /* 0x000fe20000000a00 */
[----:B------:R-:W-:Y:S02]  /*b790*/  SHF.R.S32.HI R6, RZ, 0x1f, R11 ;  /* 0x0000001fff067819 */ /* 0x000fe4000001140b */
[C---:B------:R-:W-:Y:S01]  /*b7a0*/  IADD3 R29, P0, R4.reuse, 0x3000, RZ ;  /* 0x00003000041d7810 */ /* 0x040fe20007f1e0ff */
[----:B------:R-:W-:Y:S01]  /*b7b0*/  IMAD.WIDE.U32 R8, R11, UR8, R8 ;  /* 0x000000080b087c25 */ /* 0x000fe2000f8e0008 */
[----:B------:R-:W-:Y:S02]  /*b7c0*/  IADD3 R37, P2, R4, 0x5000, RZ ;  /* 0x0000500004257810 */ /* 0x000fe40007f5e0ff */
[----:B------:R-:W-:Y:S01]  /*b7d0*/  LOP3.LUT R28, R29, 0x380, RZ, 0xc0, !PT ;  /* 0x000003801d1c7812 */ /* 0x000fe200078ec0ff */
[----:B------:R-:W-:Y:S01]  /*b7e0*/  IMAD R6, R6, UR8, RZ ;  /* 0x0000000806067c24 */ /* 0x000fe2000f8e02ff */
[----:B------:R-:W-:-:S02]  /*b7f0*/  IADD3 R53, P3, R4, 0xa000, RZ ;  /* 0x0000a00004357810 */ /* 0x000fc40007f7e0ff */
[----:B------:R-:W-:Y:S02]  /*b800*/  IADD3 R25, P4, R4, 0x2000, RZ ;  /* 0x0000200004197810 */ /* 0x000fe40007f9e0ff */
[----:B------:R-:W-:Y:S01]  /*b810*/  LOP3.LUT R12, R12, R13, RZ, 0x3c, !PT ;  /* 0x0000000d0c0c7212 */ /* 0x000fe200078e3cff */
[----:B------:R-:W-:Y:S01]  /*b820*/  IMAD R13, R11, UR9, R6 ;  /* 0x000000090b0d7c24 */ /* 0x000fe2000f8e0206 */
[----:B------:R-:W-:Y:S01]  /*b830*/  SHF.R.U64 R28, R28, 0x3, RZ ;  /* 0x000000031c1c7819 */ /* 0x000fe200000012ff */
[----:B------:R-:W-:Y:S01]  /*b840*/  ULDC.64 UR8, c[0x0][0xb50] ;  /* 0x0002d40000087ab9 */ /* 0x000fe20000000a00 */
[----:B------:R-:W-:Y:S01]  /*b850*/  LOP3.LUT R36, R37, 0x380, RZ, 0xc0, !PT ;  /* 0x0000038025247812 */ /* 0x000fe200078ec0ff */
[----:B------:R-:W-:Y:S01]  /*b860*/  IMAD.IADD R9, R9, 0x1, R13 ;  /* 0x0000000109097824 */ /* 0x000fe200078e020d */
[----:B------:R-:W-:Y:S01]  /*b870*/  LOP3.LUT R52, R53, 0x380, RZ, 0xc0, !PT ;  /* 0x0000038035347812 */ /* 0x000fe200078ec0ff */
[----:B------:R-:W-:Y:S01]  /*b880*/  IMAD.X R13, RZ, RZ, R5, P5 ;  /* 0x000000ffff0d7224 */ /* 0x000fe200028e0605 */
[----:B------:R-:W-:-:S02]  /*b890*/  LOP3.LUT R24, R25, 0x380, RZ, 0xc0, !PT ;  /* 0x0000038019187812 */ /* 0x000fc400078ec0ff */
[----:B------:R-:W-:Y:S02]  /*b8a0*/  LEA R10, P6, R8, UR8, 0x2 ;  /* 0x00000008080a7c11 */ /* 0x000fe4000f8c10ff */
[----:B------:R-:W-:Y:S01]  /*b8b0*/  LOP3.LUT R28, R28, R29, RZ, 0x3c, !PT ;  /* 0x0000001d1c1c7212 */ /* 0x000fe200078e3cff */
[----:B------:R-:W-:Y:S01]  /*b8c0*/  IMAD.X R29, RZ, RZ, R5, P0 ;  /* 0x000000ffff1d7224 */ /* 0x000fe200000e0605 */
[----:B------:R-:W-:Y:S01]  /*b8d0*/  SHF.R.U64 R36, R36, 0x3, RZ ;  /* 0x0000000324247819 */ /* 0x000fe200000012ff */
[----:B------:R-:W-:Y:S01]  /*b8e0*/  SHFL.IDX PT, R20, R10, RZ, 0x1c1f ;  /* 0x001c1fff0a147589 */ /* 0x000fe200000e0000 */
[----:B------:R-:W-:Y:S02]  /*b8f0*/  SHF.R.U64 R52, R52, 0x3, RZ ;  /* 0x0000000334347819 */ /* 0x000fe400000012ff */
[----:B------:R-:W-:Y:S01]  /*b900*/  SHF.R.U64 R24, R24, 0x3, RZ ;  /* 0x0000000318187819 */ /* 0x000fe200000012ff */
[----:B------:R-:W-:Y:S01]  /*b910*/  SHFL.IDX PT, R54, R10, 0x1, 0x1c1f ;  /* 0x003c1f000a367f89 */ /* 0x000fe200000e0000 */
[----:B------:R-:W-:-:S02]  /*b920*/  IADD3 R49, P0, R4, 0x9000, RZ ;  /* 0x0000900004317810 */ /* 0x000fc40007f1e0ff */
[----:B------:R-:W-:Y:S01]  /*b930*/  LEA.HI.X R11, R8, UR9, R9, 0x2, P6 ;  /* 0x00000009080b7c11 */ /* 0x000fe2000b0f1409 */
[----:B------:R-:W-:Y:S01]  /*b940*/  IMAD.U32 R9, RZ, RZ, UR17 ;  /* 0x00000011ff097e24 */ /* 0x000fe2000f8e00ff */
[----:B------:R-:W-:Y:S01]  /*b950*/  LOP3.LUT R36, R36, R37, RZ, 0x3c, !PT ;  /* 0x0000002524247212 */ /* 0x000fe200078e3cff */
[--C-:B------:R-:W-:Y:S01]  /*b960*/  IMAD.X R37, RZ, RZ, R5.reuse, P2 ;  /* 0x000000ffff257224 */ /* 0x100fe200010e0605 */
[----:B------:R-:W-:Y:S01]  /*b970*/  LOP3.LUT R52, R52, R53, RZ, 0x3c, !PT ;  /* 0x0000003534347212 */ /* 0x000fe200078e3cff */
[--C-:B------:R-:W-:Y:S01]  /*b980*/  IMAD.X R53, RZ, RZ, R5.reuse, P3 ;  /* 0x000000ffff357224 */ /* 0x100fe200018e0605 */
[----:B------:R-:W-:Y:S01]  /*b990*/  LOP3.LUT R24, R24, R25, RZ, 0x3c, !PT ;  /* 0x0000001918187212 */ /* 0x000fe200078e3cff */
[--C-:B------:R-:W-:Y:S01]  /*b9a0*/  IMAD.X R25, RZ, RZ, R5.reuse, P4 ;  /* 0x000000ffff197224 */ /* 0x100fe200020e0605 */
[----:B------:R-:W-:Y:S01]  /*b9b0*/  LOP3.LUT R48, R49, 0x380, RZ, 0xc0, !PT ;  /* 0x0000038031307812 */ /* 0x000fe200078ec0ff */
[----:B------:R-:W1:Y:S01]  /*b9c0*/  SHFL.IDX PT, R21, R11, RZ, 0x1c1f ;  /* 0x001c1fff0b157589 */ /* 0x000e6200000e0000 */
[C---:B------:R-:W-:Y:S01]  /*b9d0*/  IADD3 R57, P2, R4.reuse, 0xb000, RZ ;  /* 0x0000b00004397810 */ /* 0x040fe20007f5e0ff */
[----:B------:R-:W-:Y:S01]  /*b9e0*/  IMAD R14, R9, 0x80, R222 ;  /* 0x00000080090e7824 */ /* 0x000fe200078e02de */
[C---:B------:R-:W-:Y:S01]  /*b9f0*/  IADD3 R8, P3, R4.reuse, 0xf000, RZ ;  /* 0x0000f00004087810 */ /* 0x040fe20007f7e0ff */
[----:B------:R-:W2:Y:S01]  /*ba00*/  SHFL.IDX PT, R55, R11, 0x1, 0x1c1f ;  /* 0x003c1f000b377f89 */ /* 0x000ea200000e0000 */
[----:B------:R-:W-:Y:S01]  /*ba10*/  IADD3 R41, P6, R4, 0x6000, RZ ;  /* 0x0000600004297810 */ /* 0x000fe20007fde0ff */
[----:B------:R-:W-:Y:S01]  /*ba20*/  VIADD R6, R14, 0x8 ;  /* 0x000000080e067836 */ /* 0x000fe20000000000 */
[C---:B------:R-:W-:Y:S01]  /*ba30*/  IADD3 R45, P5, R4.reuse, 0x7000, RZ ;  /* 0x00007000042d7810 */ /* 0x040fe20007fbe0ff */
[----:B------:R-:W-:Y:S01]  /*ba40*/  UIMAD UR7, UR11, UR12, URZ ;  /* 0x0000000c0b0772a4 */ /* 0x000fe2000f8e023f */
[----:B------:R-:W-:Y:S01]  /*ba50*/  IADD3 R69, P4, R4, 0x8000, RZ ;  /* 0x0000800004457810 */ /* 0x000fe20007f9e0ff */
[----:B------:R-:W-:Y:S01]  /*ba60*/  UIMAD.WIDE.U32 UR8, UR4, UR12, URZ ;  /* 0x0000000c040872a5 */ /* 0x000fe2000f8e003f */
[----:B------:R-:W-:Y:S01]  /*ba70*/  SHF.R.U64 R48, R48, 0x3, RZ ;  /* 0x0000000330307819 */ /* 0x000fe200000012ff */
[----:B------:R-:W-:Y:S01]  /*ba80*/  IMAD.X R61, RZ, RZ, R5, P3 ;  /* 0x000000ffff3d7224 */ /* 0x000fe200018e0605 */
[----:B------:R-:W-:Y:S01]  /*ba90*/  LOP3.LUT R56, R57, 0x380, RZ, 0xc0, !PT ;  /* 0x0000038039387812 */ /* 0x000fe200078ec0ff */
[----:B------:R-:W-:Y:S01]  /*baa0*/  ULDC.64 UR10, c[0x0][0xae8] ;  /* 0x0002ba00000a7ab9 */ /* 0x000fe20000000a00 */
[----:B------:R-:W-:-:S02]  /*bab0*/  LOP3.LUT R3, R8, 0x380, RZ, 0xc0, !PT ;  /* 0x0000038008037812 */ /* 0x000fc400078ec0ff */
[----:B------:R-:W-:Y:S02]  /*bac0*/  LOP3.LUT R40, R41, 0x380, RZ, 0xc0, !PT ;  /* 0x0000038029287812 */ /* 0x000fe400078ec0ff */
[----:B------:R-:W-:Y:S02]  /*bad0*/  LOP3.LUT R44, R45, 0x380, RZ, 0xc0, !PT ;  /* 0x000003802d2c7812 */ /* 0x000fe400078ec0ff */
[----:B------:R-:W-:Y:S02]  /*bae0*/  LOP3.LUT R68, R69, 0x380, RZ, 0xc0, !PT ;  /* 0x0000038045447812 */ /* 0x000fe400078ec0ff */
[----:B------:R-:W-:Y:S01]  /*baf0*/  LOP3.LUT R48, R48, R49, RZ, 0x3c, !PT ;  /* 0x0000003130307212 */ /* 0x000fe200078e3cff */
[----:B------:R-:W-:Y:S01]  /*bb00*/  IMAD.X R49, RZ, RZ, R5, P0 ;  /* 0x000000ffff317224 */ /* 0x000fe200000e0605 */
[----:B------:R-:W-:Y:S02]  /*bb10*/  SHF.R.U64 R56, R56, 0x3, RZ ;  /* 0x0000000338387819 */ /* 0x000fe400000012ff */
[----:B------:R-:W-:-:S02]  /*bb20*/  SHF.R.U64 R3, R3, 0x3, RZ ;  /* 0x0000000303037819 */ /* 0x000fc400000012ff */
[----:B------:R-:W-:Y:S02]  /*bb30*/  SHF.R.U64 R40, R40, 0x3, RZ ;  /* 0x0000000328287819 */ /* 0x000fe400000012ff */
[----:B------:R-:W-:Y:S02]  /*bb40*/  SHF.R.U64 R44, R44, 0x3, RZ ;  /* 0x000000032c2c7819 */ /* 0x000fe400000012ff */
[----:B------:R-:W-:Y:S02]  /*bb50*/  SHF.R.U64 R68, R68, 0x3, RZ ;  /* 0x0000000344447819 */ /* 0x000fe400000012ff */
[----:B------:R-:W-:Y:S02]  /*bb60*/  LOP3.LUT P0, RZ, R220, 0x3, RZ, 0xc0, !PT ;  /* 0x00000003dcff7812 */ /* 0x000fe4000780c0ff */
[----:B------:R-:W-:Y:S01]  /*bb70*/  LOP3.LUT R56, R56, R57, RZ, 0x3c, !PT ;  /* 0x0000003938387212 */ /* 0x000fe200078e3cff */
[----:B------:R-:W-:Y:S01]  /*bb80*/  IMAD.X R57, RZ, RZ, R5, P2 ;  /* 0x000000ffff397224 */ /* 0x000fe200010e0605 */
[----:B------:R-:W-:-:S02]  /*bb90*/  LOP3.LUT R60, R3, R8, RZ, 0x3c, !PT ;  /* 0x00000008033c7212 */ /* 0x000fc400078e3cff */
[----:B------:R-:W-:Y:S01]  /*bba0*/  LOP3.LUT R40, R40, R41, RZ, 0x3c, !PT ;  /* 0x0000002928287212 */ /* 0x000fe200078e3cff */
[----:B------:R-:W3:Y:S01]  /*bbb0*/  @P1 LDC R3, c[0x0][0xbec] ;  /* 0x0002fb00ff031b82 */ /* 0x000ee20000000800 */
[----:B------:R-:W-:Y:S01]  /*bbc0*/  LOP3.LUT R44, R44, R45, RZ, 0x3c, !PT ;  /* 0x0000002d2c2c7212 */ /* 0x000fe200078e3cff */
[--C-:B------:R-:W-:Y:S01]  /*bbd0*/  IMAD.X R41, RZ, RZ, R5.reuse, P6 ;  /* 0x000000ffff297224 */ /* 0x100fe200030e0605 */
[----:B------:R-:W-:Y:S01]  /*bbe0*/  LOP3.LUT R68, R68, R69, RZ, 0x3c, !PT ;  /* 0x0000004544447212 */ /* 0x000fe200078e3cff */
[--C-:B------:R-:W-:Y:S01]  /*bbf0*/  IMAD.X R45, RZ, RZ, R5.reuse, P5 ;  /* 0x000000ffff2d7224 */ /* 0x100fe200028e0605 */
[-C--:B------:R-:W-:Y:S01]  /*bc00*/  ISETP.GE.OR P2, PT, R14, R83.reuse, P0 ;  /* 0x000000530e00720c */ /* 0x080fe20000746670 */
[----:B------:R-:W-:Y:S01]  /*bc10*/  IMAD.X R69, RZ, RZ, R5, P4 ;  /* 0x000000ffff457224 */ /* 0x000fe200020e0605 */
[----:B------:R-:W-:Y:S02]  /*bc20*/  ISETP.GE.OR P0, PT, R6, R83, P0 ;  /* 0x000000530600720c */ /* 0x000fe40000706670 */
[----:B------:R-:W-:-:S02]  /*bc30*/  IADD3 R77, P6, R4, 0xc000, RZ ;  /* 0x0000c000044d7810 */ /* 0x000fc40007fde0ff */
[C---:B------:R-:W-:Y:S02]  /*bc40*/  IADD3 R73, P5, R4.reuse, 0xd000, RZ ;  /* 0x0000d00004497810 */ /* 0x040fe40007fbe0ff */
[C---:B------:R-:W-:Y:S02]  /*bc50*/  IADD3 R65, P4, R4.reuse, 0xe000, RZ ;  /* 0x0000e00004417810 */ /* 0x040fe40007f9e0ff */
[----:B------:R-:W-:Y:S02]  /*bc60*/  LOP3.LUT R9, R4, 0x380, RZ, 0xc0, !PT ;  /* 0x0000038004097812 */ /* 0x000fe400078ec0ff */
[----:B------:R-:W-:Y:S01]  /*bc70*/  LOP3.LUT R76, R77, 0x380, RZ, 0xc0, !PT ;  /* 0x000003804d4c7812 */ /* 0x000fe200078ec0ff */
[----:B-1----:R1:W-:Y:S01]  /*bc80*/  @!P2 ST.E desc[UR20][R20.64], R0 ;  /* 0x000000001400a985 */ /* 0x0023e2000c101914 */
[----:B------:R-:W-:Y:S02]  /*bc90*/  LOP3.LUT R72, R73, 0x380, RZ, 0xc0, !PT ;  /* 0x0000038049487812 */ /* 0x000fe400078ec0ff */
[----:B------:R-:W-:Y:S01]  /*bca0*/  LOP3.LUT R64, R65, 0x380, RZ, 0xc0, !PT ;  /* 0x0000038041407812 */ /* 0x000fe200078ec0ff */
[----:B------:R-:W-:Y:S01]  /*bcb0*/  UIMAD UR7, UR4, UR13, UR7 ;  /* 0x0000000d040772a4 */ /* 0x000fe2000f8e0207 */
[----:B------:R-:W-:Y:S01]  /*bcc0*/  SHF.R.U64 R9, R9, 0x3, RZ ;  /* 0x0000000309097819 */ /* 0x000fe200000012ff */
[----:B--2---:R2:W-:Y:S01]  /*bcd0*/  @!P0 ST.E desc[UR20][R54.64], R2 ;  /* 0x0000000236008985 */ /* 0x0045e2000c101914 */
[----:B------:R-:W-:-:S02]  /*bce0*/  SHF.R.U64 R76, R76, 0x3, RZ ;  /* 0x000000034c4c7819 */ /* 0x000fc400000012ff */
[----:B------:R-:W-:Y:S02]  /*bcf0*/  SHF.R.U64 R72, R72, 0x3, RZ ;  /* 0x0000000348487819 */ /* 0x000fe400000012ff */
[----:B------:R-:W-:Y:S01]  /*bd00*/  SHF.R.U64 R64, R64, 0x3, RZ ;  /* 0x0000000340407819 */ /* 0x000fe200000012ff */
[----:B-1----:R-:W-:Y:S01]  /*bd10*/  IMAD R0, R213, 0x20, R217 ;  /* 0x00000020d5007824 */ /* 0x002fe200078e02d9 */
[----:B------:R-:W-:Y:S01]  /*bd20*/  LOP3.LUT R4, R9, R4, RZ, 0x3c, !PT ;  /* 0x0000000409047212 */ /* 0x000fe200078e3cff */
[----:B------:R-:W-:Y:S01]  /*bd30*/  UIADD3 UR9, UR9, UR7, URZ ;  /* 0x0000000709097290 */ /* 0x000fe2000fffe03f */
[----:B------:R-:W-:Y:S01]  /*bd40*/  LOP3.LUT R76, R76, R77, RZ, 0x3c, !PT ;  /* 0x0000004d4c4c7212 */ /* 0x000fe200078e3cff */
[--C-:B------:R-:W-:Y:S01]  /*bd50*/  IMAD.X R77, RZ, RZ, R5.reuse, P6 ;  /* 0x000000ffff4d7224 */ /* 0x100fe200030e0605 */
[----:B------:R-:W-:Y:S01]  /*bd60*/  LOP3.LUT R72, R72, R73, RZ, 0x3c, !PT ;  /* 0x0000004948487212 */ /* 0x000fe200078e3cff */
[--C-:B------:R-:W-:Y:S01]  /*bd70*/  IMAD.X R73, RZ, RZ, R5.reuse, P5 ;  /* 0x000000ffff497224 */ /* 0x100fe200028e0605 */
[----:B------:R-:W-:Y:S01]  /*bd80*/  LOP3.LUT R64, R64, R65, RZ, 0x3c, !PT ;  /* 0x0000004140407212 */ /* 0x000fe200078e3cff */
[----:B------:R-:W-:Y:S01]  /*bd90*/  IMAD.X R65, RZ, RZ, R5, P4 ;  /* 0x000000ffff417224 */ /* 0x000fe200020e0605 */
[----:B------:R1:W5:Y:S01]  /*bda0*/  LD.E.128 R8, desc[UR20][R4.64] ;  /* 0x0000001404087980 */ /* 0x000362000c101d00 */
[----:B------:R-:W-:-:S02]  /*bdb0*/  UIMAD UR4, UR14, UR10, URZ ;  /* 0x0000000a0e0472a4 */ /* 0x000fc4000f8e023f */
[----:B------:R-:W-:Y:S01]  /*bdc0*/  UIMAD.WIDE.U32 UR8, UR18, UR10, UR8 ;  /* 0x0000000a120872a5 */ /* 0x000fe2000f8e0008 */
[----:B------:R-:W5:Y:S01]  /*bdd0*/  LD.E.128 R12, desc[UR20][R12.64] ;  /* 0x000000140c0c7980 */ /* 0x000f62000c101d00 */
[----:B------:R-:W-:-:S03]  /*bde0*/  UIMAD UR4, UR18, UR11, UR4 ;  /* 0x0000000b120472a4 */ /* 0x000fc6000f8e0204 */
[----:B------:R-:W-:Y:S01]  /*bdf0*/  ULDC.64 UR10, c[0x0][0xaf0] ;  /* 0x0002bc00000a7ab9 */ /* 0x000fe20000000a00 */
[----:B------:R-:W5:Y:S01]  /*be00*/  LD.E.128 R24, desc[UR20][R24.64] ;  /* 0x0000001418187980 */ /* 0x000f62000c101d00 */
[----:B-1----:R-:W-:-:S03]  /*be10*/  IMAD.U32 R5, RZ, RZ, UR17 ;  /* 0x00000011ff057e24 */ /* 0x002fc6000f8e00ff */
[----:B------:R-:W5:Y:S01]  /*be20*/  LD.E.128 R28, desc[UR20][R28.64] ;  /* 0x000000141c1c7980 */ /* 0x000f62000c101d00 */
[----:B------:R-:W-:Y:S01]  /*be30*/  IMAD R4, R5, 0x80, R0 ;  /* 0x0000008005047824 */ /* 0x000fe200078e0200 */
[----:B------:R-:W-:Y:S02]  /*be40*/  UIADD3 UR9, UR9, UR4, URZ ;  /* 0x0000000409097290 */ /* 0x000fe4000fffe03f */
[----:B------:R-:W5:Y:S01]  /*be50*/  LD.E.128 R32, desc[UR20][R32.64] ;  /* 0x0000001420207980 */ /* 0x000f62000c101d00 */
[----:B---3--:R-:W-:Y:S01]  /*be60*/  @P1 IMAD.HI.U32 R0, R4, R3, RZ ;  /* 0x0000000304001227 */ /* 0x008fe200078e00ff */
[----:B------:R-:W-:Y:S02]  /*be70*/  UIMAD UR4, UR16, UR10, URZ ;  /* 0x0000000a100472a4 */ /* 0x000fe4000f8e023f */
[----:B------:R-:W-:Y:S01]  /*be80*/  UIMAD.WIDE.U32 UR8, UR15, UR10, UR8 ;  /* 0x0000000a0f0872a5 */ /* 0x000fe2000f8e0008 */
[----:B------:R-:W-:Y:S01]  /*be90*/  IMAD.MOV.U32 R5, RZ, RZ, R4 ;  /* 0x000000ffff057224 */ /* 0x000fe200078e0004 */
[----:B0-----:R-:W-:Y:S01]  /*bea0*/  @P1 SHF.R.U32.HI R5, RZ, R19, R0 ;  /* 0x00000013ff051219 */ /* 0x001fe20000011600 */
[----:B------:R-:W-:Y:S01]  /*beb0*/  UIMAD UR4, UR15, UR11, UR4 ;  /* 0x0000000b0f0472a4 */ /* 0x000fe2000f8e0204 */
[----:B------:R-:W5:Y:S02]  /*bec0*/  LD.E.128 R36, desc[UR20][R36.64] ;  /* 0x0000001424247980 */ /* 0x000f64000c101d00 */
[--C-:B------:R-:W-:Y:S01]  /*bed0*/  SHF.R.S32.HI R0, RZ, 0x1f, R5.reuse ;  /* 0x0000001fff007819 */ /* 0x100fe20000011405 */
[----:B------:R-:W-:Y:S01]  /*bee0*/  UIADD3 UR4, UR9, UR4, URZ ;  /* 0x0000000409047290 */ /* 0x000fe2000fffe03f */
[----:B------:R-:W-:Y:S01]  /*bef0*/  IMAD.MOV R19, RZ, RZ, -R5 ;  /* 0x000000ffff137224 */ /* 0x000fe200078e0a05 */
[----:B------:R-:W5:Y:S01]  /*bf00*/  LD.E.128 R40, desc[UR20][R40.64] ;  /* 0x0000001428287980 */ /* 0x000f62000c101d00 */
[----:B--2---:R-:W-:-:S02]  /*bf10*/  IMAD.U32 R2, RZ, RZ, UR8 ;  /* 0x00000008ff027e24 */ /* 0x004fc4000f8e00ff */
[----:B------:R-:W-:Y:S01]  /*bf20*/  IMAD.U32 R3, RZ, RZ, UR9 ;  /* 0x00000009ff037e24 */ /* 0x000fe2000f8e00ff */
[----:B------:R-:W-:Y:S01]  /*bf30*/  ULDC.64 UR8, c[0x0][0xae0] ;  /* 0x0002b80000087ab9 */ /* 0x000fe20000000a00 */
[----:B------:R-:W-:Y:S01]  /*bf40*/  IMAD R19, R80, R19, R4 ;  /* 0x0000001350137224 */ /* 0x000fe200078e0204 */
[----:B------:R-:W5:Y:S01]  /*bf50*/  LD.E.128 R44, desc[UR20][R44.64] ;  /* 0x000000142c2c7980 */ /* 0x000f62000c101d00 */
[----:B------:R-:W-:Y:S02]  /*bf60*/  IMAD R0, R0, UR8, RZ ;  /* 0x0000000800007c24 */ /* 0x000fe4000f8e02ff */
[----:B------:R-:W-:Y:S01]  /*bf70*/  IMAD.U32 R3, RZ, RZ, UR4 ;  /* 0x00000004ff037e24 */ /* 0x000fe2000f8e00ff */
[----:B------:R-:W5:Y:S01]  /*bf80*/  LD.E.128 R68, desc[UR20][R68.64] ;  /* 0x0000001444447980 */ /* 0x000f62000c101d00 */
[C---:B------:R-:W-:Y:S01]  /*bf90*/  IMAD R21, R5.reuse, UR9, R0 ;  /* 0x0000000905157c24 */ /* 0x040fe2000f8e0200 */
[----:B------:R-:W-:Y:S02]  /*bfa0*/  SHF.R.S32.HI R0, RZ, 0x1f, R19 ;  /* 0x0000001fff007819 */ /* 0x000fe40000011413 */
[----:B------:R-:W5:Y:S01]  /*bfb0*/  LD.E.128 R48, desc[UR20][R48.64] ;  /* 0x0000001430307980 */ /* 0x000f62000c101d00 */
[----:B------:R-:W-:Y:S01]  /*bfc0*/  IMAD.WIDE.U32 R2, R5, UR8, R2 ;  /* 0x0000000805027c25 */ /* 0x000fe2000f8e0002 */
[----:B------:R-:W-:-:S02]  /*bfd0*/  ULDC.64 UR8, c[0x0][0xad8] ;  /* 0x0002b60000087ab9 */ /* 0x000fc40000000a00 */
[----:B------:R-:W5:Y:S04]  /*bfe0*/  LD.E.128 R52, desc[UR20][R52.64] ;  /* 0x0000001434347980 */ /* 0x000f68000c101d00 */
[----:B------:R-:W5:Y:S04]  /*bff0*/  LD.E.128 R56, desc[UR20][R56.64] ;  /* 0x0000001438387980 */ /* 0x000f68000c101d00 */
[----:B------:R-:W5:Y:S04]  /*c000*/  LD.E.128 R76, desc[UR20][R76.64] ;  /* 0x000000144c4c7980 */ /* 0x000f68000c101d00 */
[----:B------:R-:W5:Y:S04]  /*c010*/  LD.E.128 R72, desc[UR20][R72.64] ;  /* 0x0000001448487980 */ /* 0x000f68000c101d00 */
[----:B------:R-:W5:Y:S04]  /*c020*/  LD.E.128 R64, desc[UR20][R64.64] ;  /* 0x0000001440407980 */ /* 0x000f68000c101d00 */
[----:B------:R-:W5:Y:S01]  /*c030*/  LD.E.128 R60, desc[UR20][R60.64] ;  /* 0x000000143c3c7980 */ /* 0x000f62000c101d00 */
[----:B------:R-:W-:Y:S01]  /*c040*/  IMAD.U32 R82, RZ, RZ, UR17 ;  /* 0x00000011ff527e24 */ /* 0x000fe2000f8e00ff */
[----:B------:R-:W-:Y:S01]  /*c050*/  BSSY B1, `(.L_x_415) ;  /* 0x000002d000017945 */ /* 0x000fe20003800000 */
[----:B------:R-:W-:Y:S01]  /*c060*/  IMAD.IADD R3, R3, 0x1, R21 ;  /* 0x0000000103037824 */ /* 0x000fe200078e0215 */
[----:B------:R-:W-:Y:S01]  /*c070*/  @!PT LDS RZ, [RZ] ;  /* 0x00000000fffff984 */ /* 0x000fe20000000800 */
[----:B------:R-:W-:Y:S01]  /*c080*/  @!PT LDS RZ, [RZ] ;  /* 0x00000000fffff984 */ /* 0x000fe20000000800 */
[----:B------:R-:W-:Y:S01]  /*c090*/  @!PT LDS RZ, [RZ] ;  /* 0x00000000fffff984 */ /* 0x000fe20000000800 */
[----:B------:R-:W-:Y:S01]  /*c0a0*/  @!PT LDS RZ, [RZ] ;  /* 0x00000000fffff984 */ /* 0x000fe20000000800 */
[----:B------:R0:W-:Y:S06]  /*c0b0*/  MEMBAR.ALL.CTA ;  /* 0x0000000000007992 */ /* 0x0001ec0000008000 */
[----:B0-----:R-:W0:Y:S01]  /*c0c0*/  FENCE.VIEW.ASYNC.S ;  /* 0x00000000000073c6 */ /* 0x001e220000000000 */
[----:B------:R-:W-:-:S02]  /*c0d0*/  IMAD R4, R0, UR8, RZ ;  /* 0x0000000800047c24 */ /* 0x000fc4000f8e02ff */
[----:B------:R-:W-:Y:S02]  /*c0e0*/  IMAD R82, R82, 0x80, R217 ;  /* 0x0000008052527824 */ /* 0x000fe400078e02d9 */
[C---:B------:R-:W-:Y:S02]  /*c0f0*/  IMAD R5, R19.reuse, UR9, R4 ;  /* 0x0000000913057c24 */ /* 0x040fe4000f8e0204 */
[----:B------:R-:W-:Y:S01]  /*c100*/  IMAD.WIDE.U32 R2, R19, UR8, R2 ;  /* 0x0000000813027c25 */ /* 0x000fe2000f8e0002 */
[----:B------:R-:W-:Y:S01]  /*c110*/  ISETP.GE.AND P2, PT, R82, R83, PT ;  /* 0x000000535200720c */ /* 0x000fe20003f46270 */
[----:B------:R-:W-:Y:S02]  /*c120*/  ULDC.64 UR8, c[0x0][0xa80] ;  /* 0x0002a00000087ab9 */ /* 0x000fe40000000a00 */
[----:B------:R-:W-:Y:S01]  /*c130*/  IMAD.IADD R3, R3, 0x1, R5 ;  /* 0x0000000103037824 */ /* 0x000fe200078e0205 */
[----:B------:R-:W-:Y:S01]  /*c140*/  LEA R6, P3, R2, UR8, 0x1 ;  /* 0x0000000802067c11 */ /* 0x000fe2000f8608ff */
[----:B------:R-:W-:-:S02]  /*c150*/  VIADD R171, R171, 0x38820 ;  /* 0x00038820abab7836 */ /* 0x000fc40000000000 */
[----:B------:R-:W-:Y:S01]  /*c160*/  VIADD R0, R82, 0x20 ;  /* 0x0000002052007836 */ /* 0x000fe20000000000 */
[----:B------:R-:W-:Y:S01]  /*c170*/  LEA.HI.X R19, R2, UR9, R3, 0x1, P3 ;  /* 0x0000000902137c11 */ /* 0x000fe200098f0c03 */
[----:B0-----:R0:W1:Y:S01]  /*c180*/  SHFL.IDX PT, R85, R6, RZ, 0x181f ;  /* 0x00181fff06557589 */ /* 0x00106200000e0000 */
[----:B------:R-:W-:Y:S02]  /*c190*/  PRMT R171, RZ, 0x654, R171 ;  /* 0x00000654ffab7816 */ /* 0x000fe400000000ab */
[-C--:B------:R-:W-:Y:S01]  /*c1a0*/  ISETP.GE.AND P1, PT, R0, R83.reuse, PT ;  /* 0x000000530000720c */ /* 0x080fe20003f26270 */
[----:B------:R-:W-:Y:S01]  /*c1b0*/  VIADD R0, R82, 0x40 ;  /* 0x0000004052007836 */ /* 0x000fe20000000000 */
[----:B------:R0:W2:Y:S01]  /*c1c0*/  SHFL.IDX PT, R81, R19, RZ, 0x181f ;  /* 0x00181fff13517589 */ /* 0x0000a200000e0000 */
[----:B------:R0:W-:Y:S03]  /*c1d0*/  SYNCS.ARRIVE.TRANS64.RED.A1T0 RZ, [R171+URZ], RZ ;  /* 0x000000ffabff79a7 */ /* 0x0001e6000810043f */
        /* <DEDUP_REMOVED lines=10> */
[----:B------:R-:W-:-:S03]  /*c280*/  @!P4 LEA R4, P6, R23, R85, 0x1 ;  /* 0x000000551704c211 */ /* 0x000fc600078c08ff */
[----:B-----5:R3:W-:Y:S01]  /*c290*/  @!P5 ST.E.128 desc[UR8][R2.64], R8 ;  /* 0x000000080200d985 */ /* 0x0207e2000c101d08 */
[----:B------:R-:W-:Y:S02]  /*c2a0*/  @!P4 LEA.HI.X R5, R23, R81, R229, 0x1, P6 ;  /* 0x000000511705c211 */ /* 0x000fe400030f0ce5 */
[----:B------:R-:W-:-:S03]  /*c2b0*/  @!P3 LEA R20, P6, R22, R85, 0x1 ;  /* 0x000000551614b211 */ /* 0x000fc600078c08ff */
[----:B------:R3:W-:Y:S01]  /*c2c0*/  @!P4 ST.E.128 desc[UR8][R4.64], R32 ;  /* 0x000000200400c985 */ /* 0x0007e2000c101d08 */
[----:B------:R-:W-:Y:S02]  /*c2d0*/  @!P3 LEA.HI.X R21, R22, R81, R228, 0x1, P6 ;  /* 0x000000511615b211 */ /* 0x000fe400030f0ce4 */
[----:B------:R-:W-:-:S03]  /*c2e0*/  @!P2 LEA R80, P6, R212, R85, 0x1 ;  /* 0x00000055d450a211 */ /* 0x000fc600078c08ff */
[----:B------:R3:W-:Y:S01]  /*c2f0*/  @!P3 ST.E.128 desc[UR8][R20.64], R68 ;  /* 0x000000441400b985 */ /* 0x0007e2000c101d08 */
[----:B------:R-:W-:-:S05]  /*c300*/  @!P2 LEA.HI.X R81, R212, R81, R227, 0x1, P6 ;  /* 0x00000051d451a211 */ /* 0x000fca00030f0ce3 */
[----:B------:R3:W-:Y:S04]  /*c310*/  @!P2 ST.E.128 desc[UR8][R80.64], R76 ;  /* 0x0000004c5000a985 */ /* 0x0007e8000c101d08 */
.L_x_416:
[----:B------:R-:W-:Y:S05]  /*c320*/  BSYNC B1 ;  /* 0x0000000000017941 */ /* 0x000fea0003800000 */
.L_x_415:
        /* <DEDUP_REMOVED lines=11> */
[C---:B------:R-:W-:Y:S02]  /*c3e0*/  @!P3 LEA R4, P5, R23.reuse, R9, 0x1 ;  /* 0x000000091704b211 */ /* 0x040fe400078a08ff */
[----:B----4-:R-:W-:Y:S02]  /*c3f0*/  @!P4 LEA.HI.X R3, R18, R11, R230, 0x1, P6 ;  /* 0x0000000b1203c211 */ /* 0x010fe400030f0ce6 */
[----:B------:R-:W-:Y:S02]  /*c400*/  @!P2 LEA R8, P6, R22, R9, 0x1 ;  /* 0x000000091608a211 */ /* 0x000fe400078c08ff */
[----:B------:R-:W-:Y:S01]  /*c410*/  @!P3 LEA.HI.X R5, R23, R11, R229, 0x1, P5 ;  /* 0x0000000b1705b211 */ /* 0x000fe200028f0ce5 */
[----:B------:R0:W-:Y:S01]  /*c420*/  @!P4 ST.E.128 desc[UR8][R2.64], R12 ;  /* 0x0000000c0200c985 */ /* 0x0001e2000c101d08 */
[----:B------:R-:W-:-:S02]  /*c430*/  @!P1 LEA R10, P5, R212, R9, 0x1 ;  /* 0x00000009d40a9211 */ /* 0x000fc400078a08ff */
[-C--:B------:R-:W-:Y:S01]  /*c440*/  @!P2 LEA.HI.X R9, R22, R11.reuse, R228, 0x1, P6 ;  /* 0x0000000b1609a211 */ /* 0x080fe200030f0ce4 */
[----:B------:R0:W-:Y:S01]  /*c450*/  @!P3 ST.E.128 desc[UR8][R4.64], R36 ;  /* 0x000000240400b985 */ /* 0x0001e2000c101d08 */
[----:B------:R-:W-:-:S03]  /*c460*/  @!P1 LEA.HI.X R11, R212, R11, R227, 0x1, P5 ;  /* 0x0000000bd40b9211 */ /* 0x000fc600028f0ce3 */
[----:B------:R0:W-:Y:S04]  /*c470*/  @!P2 ST.E.128 desc[UR8][R8.64], R48 ;  /* 0x000000300800a985 */ /* 0x0001e8000c101d08 */
[----:B------:R0:W-:Y:S02]  /*c480*/  @!P1 ST.E.128 desc[UR8][R10.64], R72 ;  /* 0x000000480a009985 */ /* 0x0001e4000c101d08 */
.L_x_418:
[----:B------:R-:W-:Y:S05]  /*c490*/  BSYNC B1 ;  /* 0x0000000000017941 */ /* 0x000fea0003800000 */
.L_x_417:
[----:B0---4-:R0:W4:Y:S01]  /*c4a0*/  SHFL.IDX PT, R11, R19, 0x2, 0x181f ;  /* 0x00581f00130b7f89 */ /* 0x01112200000e0000 */
        /* <DEDUP_REMOVED lines=10> */
[CC--:B------:R-:W-:Y:S02]  /*c550*/  @!P2 LEA R4, P5, R23.reuse, R5.reuse, 0x1 ;  /* 0x000000051704a211 */ /* 0x0c0fe400078a08ff */
[----:B------:R-:W-:Y:S02]  /*c560*/  @!P1 LEA R8, P4, R22, R5, 0x1 ;  /* 0x0000000516089211 */ /* 0x000fe400078808ff */
[----:B----4-:R-:W-:Y:S02]  /*c570*/  @!P3 LEA.HI.X R3, R18, R11, R230, 0x1, P6 ;  /* 0x0000000b1203b211 */ /* 0x010fe400030f0ce6 */
[----:B------:R-:W-:Y:S02]  /*c580*/  @!P0 LEA R10, P6, R212, R5, 0x1 ;  /* 0x00000005d40a8211 */ /* 0x000fe400078c08ff */
[-C--:B------:R-:W-:Y:S01]  /*c590*/  @!P2 LEA.HI.X R5, R23, R11.reuse, R229, 0x1, P5 ;  /* 0x0000000b1705a211 */ /* 0x080fe200028f0ce5 */
[----:B------:R0:W-:Y:S01]  /*c5a0*/  @!P3 ST.E.128 desc[UR8][R2.64], R24 ;  /* 0x000000180200b985 */ /* 0x0001e2000c101d08 */
[----:B------:R-:W-:-:S02]  /*c5b0*/  @!P1 LEA.HI.X R9, R22, R11, R228, 0x1, P4 ;  /* 0x0000000b16099211 */ /* 0x000fc400020f0ce4 */
[----:B------:R-:W-:Y:S01]  /*c5c0*/  @!P0 LEA.HI.X R11, R212, R11, R227, 0x1, P6 ;  /* 0x0000000bd40b8211 */ /* 0x000fe200030f0ce3 */
[----:B------:R0:W-:Y:S04]  /*c5d0*/  @!P2 ST.E.128 desc[UR8][R4.64], R40 ;  /* 0x000000280400a985 */ /* 0x0001e8000c101d08 */
[----:B------:R0:W-:Y:S04]  /*c5e0*/  @!P1 ST.E.128 desc[UR8][R8.64], R52 ;  /* 0x0000003408009985 */ /* 0x0001e8000c101d08 */
[----:B------:R0:W-:Y:S02]  /*c5f0*/  @!P0 ST.E.128 desc[UR8][R10.64], R64 ;  /* 0x000000400a008985 */ /* 0x0001e4000c101d08 */
.L_x_420:
[----:B------:R-:W-:Y:S05]  /*c600*/  BSYNC B1 ;  /* 0x0000000000017941 */ /* 0x000fea0003800000 */
.L_x_419:
[----:B------:R-:W-:Y:S01]  /*c610*/  VIADD R0, R82, 0x60 ;  /* 0x0000006052007836 */ /* 0x000fe20000000000 */
[----:B0--3--:R-:W0:Y:S04]  /*c620*/  SHFL.IDX PT, R19, R19, 0x3, 0x181f ;  /* 0x00781f0013137f89 */ /* 0x009e2800000e0000 */
[----:B------:R-:W-:Y:S01]  /*c630*/  ISETP.GE.AND P0, PT, R0, R83, PT ;  /* 0x000000530000720c */ /* 0x000fe20003f06270 */
[----:B----4-:R3:W4:-:S12]  /*c640*/  SHFL.IDX PT, R11, R6, 0x3, 0x181f ;  /* 0x00781f00060b7f89 */ /* 0x01071800000e0000 */
[----:B---3--:R-:W-:Y:S05]  /*c650*/  @P0 BRA `(.L_x_421) ;  /* 0x0000000c00f80947 */ /* 0x008fea0003800000 */
[----:B------:R-:W-:Y:S01]  /*c660*/  ULDC UR4, c[0x0][0xac8] ;  /* 0x0002b20000047ab9 */ /* 0x000fe20000000800 */
[----:B------:R-:W-:Y:S01]  /*c670*/  ULDC.64 UR8, c[0x0][0x208] ;  /* 0x0000820000087ab9 */ /* 0x000fe20000000a00 */
[----:B------:R-:W-:Y:S02]  /*c680*/  ISETP.GE.AND P3, PT, R18, UR4, PT ;  /* 0x0000000412007c0c */ /* 0x000fe4000bf66270 */
[----:B------:R-:W-:Y:S02]  /*c690*/  ISETP.GE.AND P4, PT, R23, UR4, PT ;  /* 0x0000000417007c0c */ /* 0x000fe4000bf86270 */
[----:B------:R-:W-:-:S09]  /*c6a0*/  ISETP.GE.AND P5, PT, R22, UR4, PT ;  /* 0x0000000416007c0c */ /* 0x000fd2000bfa6270 */
[CC--:B----4-:R-:W-:Y:S02]  /*c6b0*/  @!P3 LEA R2, P0, R18.reuse, R11.reuse, 0x1 ;  /* 0x0000000b1202b211 */ /* 0x0d0fe400078008ff */
[C---:B------:R-:W-:Y:S02]  /*c6c0*/  @!P4 LEA R4, P1, R23.reuse, R11, 0x1 ;  /* 0x0000000b1704c211 */ /* 0x040fe400078208ff */
[----:B0-----:R-:W-:Y:S02]  /*c6d0*/  @!P3 LEA.HI.X R3, R18, R19, R230, 0x1, P0 ;  /* 0x000000131203b211 */ /* 0x001fe400000f0ce6 */
[----:B------:R-:W-:Y:S02]  /*c6e0*/  ISETP.GE.AND P0, PT, R212, UR4, PT ;  /* 0x00000004d4007c0c */ /* 0x000fe4000bf06270 */
[----:B------:R-:W-:Y:S01]  /*c6f0*/  @!P5 LEA R8, P2, R22, R11, 0x1 ;  /* 0x0000000b1608d211 */ /* 0x000fe200078408ff */
[----:B------:R3:W-:Y:S01]  /*c700*/  @!P3 ST.E.128 desc[UR8][R2.64], R28 ;  /* 0x0000001c0200b985 */ /* 0x0007e2000c101d08 */
[----:B------:R-:W-:-:S02]  /*c710*/  @!P4 LEA.HI.X R5, R23, R19, R229, 0x1, P1 ;  /* 0x000000131705c211 */ /* 0x000fc400008f0ce5 */
[----:B------:R-:W-:-:S03]  /*c720*/  @!P5 LEA.HI.X R9, R22, R19, R228, 0x1, P2 ;  /* 0x000000131609d211 */ /* 0x000fc600010f0ce4 */
[----:B------:R3:W-:Y:S04]  /*c730*/  @!P4 ST.E.128 desc[UR8][R4.64], R44 ;  /* 0x0000002c0400c985 */ /* 0x0007e8000c101d08 */
[----:B------:R3:W-:Y:S01]  /*c740*/  @!P5 ST.E.128 desc[UR8][R8.64], R56 ;  /* 0x000000380800d985 */ /* 0x0007e2000c101d08 */
[----:B------:R-:W-:Y:S05]  /*c750*/  @P0 BRA `(.L_x_421) ;  /* 0x0000000c00b80947 */ /* 0x000fea0003800000 */
[----:B---3--:R-:W-:Y:S01]  /*c760*/  LEA R2, P0, R212, R11, 0x1 ;  /* 0x0000000bd4027211 */ /* 0x008fe200078008ff */
[----:B------:R-:W-:-:S03]  /*c770*/  ULDC.64 UR8, c[0x0][0x208] ;  /* 0x0000820000087ab9 */ /* 0x000fc60000000a00 */
[----:B------:R-:W-:-:S05]  /*c780*/  LEA.HI.X R3, R212, R19, R227, 0x1, P0 ;  /* 0x00000013d4037211 */ /* 0x000fca00000f0ce3 */
[----:B------:R0:W-:Y:S01]  /*c790*/  ST.E.128 desc[UR8][R2.64], R60 ;  /* 0x0000003c02007985 */ /* 0x0001e2000c101d08 */
[----:B------:R-:W-:Y:S05]  /*c7a0*/  BRA `(.L_x_421) ;  /* 0x0000000c00a47947 */ /* 0x000fea0003800000 */
.L_x_413:
[----:B------:R-:W-:Y:S01]  /*c7b0*/  ULDC.64 UR8, c[0x0][0xc00] ;  /* 0x0003000000087ab9 */ /* 0x000fe20000000a00 */
[----:B------:R-:W-:Y:S01]  /*c7c0*/  R2UR UR4, R216 ;  /* 0x00000000d80472ca */ /* 0x000fe200000e0000 */
[----:B------:R-:W-:Y:S01]  /*c7d0*/  UISETP.NE.U32.AND UP0, UPT, UR8, URZ, UPT ;  /* 0x0000003f0800728c */ /* 0x000fe2000bf05070 */
[----:B------:R-:W0:Y:S01]  /*c7e0*/  LDC R13, c[0x0][0xbe8] ;  /* 0x0002fa00ff0d7b82 */ /* 0x000e220000000800 */
[----:B------:R-:W-:Y:S01]  /*c7f0*/  ULDC.64 UR10, c[0x0][0x208] ;  /* 0x00008200000a7ab9 */ /* 0x000fe20000000a00 */
[----:B------:R-:W-:Y:S01]  /*c800*/  R2UR UR7, R215 ;  /* 0x00000000d70772ca */ /* 0x000fe200000e0000 */
[----:B------:R-:W-:-:S03]  /*c810*/  UISETP.NE.AND.EX UP0, UPT, UR9, URZ, UPT, UP0 ;  /* 0x0000003f0900728c */ /* 0x000fc6000bf05300 */
[----:B------:R-:W-:-:S03]  /*c820*/  ULDC.64 UR8, c[0x0][0xc00] ;  /* 0x0003000000087ab9 */ /* 0x000fc60000000a00 */
[----:B------:R-:W-:Y:S02]  /*c830*/  PLOP3.LUT P2, PT, PT, PT, UP0, 0x80, 0x0 ;  /* 0x000000000000781c */ /* 0x000fe40003f4f008 */
[----:B------:R-:W-:-:S06]  /*c840*/  UIMAD.WIDE UR8, UR4, 0x4, UR8 ;  /* 0x00000004040878a5 */ /* 0x000fcc000f8e0208 */
[----:B------:R-:W-:Y:S02]  /*c850*/  IMAD.U32 R2, RZ, RZ, UR8 ;  /* 0x00000008ff027e24 */ /* 0x000fe4000f8e00ff */
[----:B------:R-:W-:Y:S01]  /*c860*/  IMAD.U32 R3, RZ, RZ, UR9 ;  /* 0x00000009ff037e24 */ /* 0x000fe2000f8e00ff */
[----:B------:R-:W-:-:S04]  /*c870*/  ULDC.64 UR8, c[0x0][0xc08] ;  /* 0x0003020000087ab9 */ /* 0x000fc80000000a00 */
[----:B------:R-:W2:Y:S01]  /*c880*/  @P2 LDG.E R6, desc[UR10][R2.64] ;  /* 0x0000000a02062981 */ /* 0x000ea2000c1e1900 */
[----:B------:R-:W-:Y:S01]  /*c890*/  UISETP.NE.U32.AND UP1, UPT, UR8, URZ, UPT ;  /* 0x0000003f0800728c */ /* 0x000fe2000bf25070 */
[----:B0-----:R-:W-:-:S03]  /*c8a0*/  ISETP.NE.AND P0, PT, R13, 0x1, PT ;  /* 0x000000010d00780c */ /* 0x001fc60003f05270 */
[----:B------:R-:W-:-:S06]  /*c8b0*/  UISETP.NE.AND.EX UP1, UPT, UR9, URZ, UPT, UP1 ;  /* 0x0000003f0900728c */ /* 0x000fcc000bf25310 */
[----:B------:R-:W-:-:S04]  /*c8c0*/  PLOP3.LUT P3, PT, PT, PT, UP1, 0x80, 0x0 ;  /* 0x000000000000781c */ /* 0x000fc80003f6f018 */
[----:B------:R-:W0:Y:S01]  /*c8d0*/  @P0 LDC R11, c[0x0][0xbec] ;  /* 0x0002fb00ff0b0b82 */ /* 0x000e220000000800 */
[----:B------:R-:W-:Y:S02]  /*c8e0*/  @UP1 ULDC.64 UR8, c[0x0][0xc08] ;  /* 0x0003020000081ab9 */ /* 0x000fe40000000a00 */
[----:B------:R-:W-:-:S03]  /*c8f0*/  @UP1 UIMAD.WIDE UR8, UR4, 0x4, UR8 ;  /* 0x00000004040818a5 */ /* 0x000fc6000f8e0208 */
[----:B------:R-:W-:Y:S02]  /*c900*/  ULDC UR4, c[0x0][0xa88] ;  /* 0x0002a20000047ab9 */ /* 0x000fe40000000800 */
[----:B------:R-:W-:Y:S01]  /*c910*/  IMAD.U32 R0, RZ, RZ, UR4 ;  /* 0x00000004ff007e24 */ /* 0x000fe2000f8e00ff */
[----:B------:R-:W-:Y:S01]  /*c920*/  UMOV UR4, URZ ;  /* 0x0000003f00047c82 */ /* 0x000fe20008000000 */
[----:B------:R-:W-:Y:S02]  /*c930*/  IMAD.U32 R4, RZ, RZ, UR8 ;  /* 0x00000008ff047e24 */ /* 0x000fe4000f8e00ff */
[----:B------:R-:W-:Y:S01]  /*c940*/  IMAD.U32 R5, RZ, RZ, UR9 ;  /* 0x00000009ff057e24 */ /* 0x000fe2000f8e00ff */
[----:B------:R-:W-:-:S04]  /*c950*/  ISETP.GE.AND P1, PT, R231, 0x80, PT ;  /* 0x00000080e700780c */ /* 0x000fc80003f26270 */
[----:B------:R1:W5:Y:S01]  /*c960*/  @P3 LDG.E R0, desc[UR10][R4.64] ;  /* 0x0000000a04003981 */ /* 0x000362000c1e1900 */
[----:B------:R-:W-:Y:S01]  /*c970*/  USHF.R.S32.HI UR11, URZ, 0x1f, UR7 ;  /* 0x0000001f3f0b7899 */ /* 0x000fe20008011407 */
[----:B--2---:R-:W-:-:S13]  /*c980*/  @P2 R2UR UR4, R6 ;  /* 0x00000000060422ca */ /* 0x004fda00000e0000 */
[----:B------:R-:W-:Y:S01]  /*c990*/  USHF.R.S32.HI UR10, URZ, 0x1f, UR4 ;  /* 0x0000001f3f0a7899 */ /* 0x000fe20008011404 */
[----:B01----:R-:W-:Y:S11]  /*c9a0*/  @P3 BRA `(.L_x_422) ;  /* 0x0000000000143947 */ /* 0x003ff60003800000 */
[----:B------:R-:W-:Y:S05]  /*c9b0*/  @!P2 BRA `(.L_x_422) ;  /* 0x000000000010a947 */ /* 0x000fea0003800000 */
[----:B------:R-:W-:Y:S02]  /*c9c0*/  ULDC.64 UR8, c[0x0][0x208] ;  /* 0x0000820000087ab9 */ /* 0x000fe40000000a00 */
[----:B------:R-:W2:Y:S04]  /*c9d0*/  LDG.E R5, desc[UR8][R2.64] ;  /* 0x0000000802057981 */ /* 0x000ea8000c1e1900 */
[----:B-----5:R-:W2:Y:S02]  /*c9e0*/  LDG.E R0, desc[UR8][R2.64+0x4] ;  /* 0x0000040802007981 */ /* 0x020ea4000c1e1900 */
[----:B--2---:R-:W-:-:S07]  /*c9f0*/  IMAD.IADD R0, R0, 0x1, -R5 ;  /* 0x0000000100007824 */ /* 0x004fce00078e0a05 */
.L_x_422:
[----:B------:R-:W-:Y:S01]  /*ca00*/  R2UR UR8, R216 ;  /* 0x00000000d80872ca */ /* 0x000fe200000e0000 */
[----:B------:R-:W-:Y:S01]  /*ca10*/  BSSY B1, `(.L_x_423) ;  /* 0x0000032000017945 */ /* 0x000fe20003800000 */
[----:B------:R-:W-:-:S11]  /*ca20*/  R2UR UR7, R219 ;  /* 0x00000000db0772ca */ /* 0x000fd600000e0000 */
[----:B------:R-:W-:Y:S02]  /*ca30*/  USEL UR12, UR8, URZ, !UP0 ;  /* 0x0000003f080c7287 */ /* 0x000fe4000c000000 */
[----:B------:R-:W-:Y:S01]  /*ca40*/  USEL UR13, UR7, URZ, !UP0 ;  /* 0x0000003f070d7287 */ /* 0x000fe2000c000000 */
[----:B------:R-:W-:Y:S11]  /*ca50*/  @P1 BRA `(.L_x_424) ;  /* 0x0000000000b41947 */ /* 0x000ff60003800000 */
[----:B------:R-:W0:Y:S01]  /*ca60*/  S2R R3, SR_TID.X ;  /* 0x0000000000037919 */ /* 0x000e220000002100 */
[----:B------:R-:W1:Y:S01]  /*ca70*/  LDC R9, c[0x0][0xbe8] ;  /* 0x0002fa00ff097b82 */ /* 0x000e620000000800 */
[----:B------:R-:W-:-:S13]  /*ca80*/  R2UR UR7, R214 ;  /* 0x00000000d60772ca */ /* 0x000fda00000e0000 */
[----:B------:R-:W-:-:S04]  /*ca90*/  IMAD.U32 R2, RZ, RZ, UR7 ;  /* 0x00000007ff027e24 */ /* 0x000fc8000f8e00ff */
[----:B0-----:R-:W-:Y:S02]  /*caa0*/  IMAD R2, R2, 0x80, R3 ;  /* 0x0000008002027824 */ /* 0x001fe400078e0203 */
[----:B-1---5:R-:W-:Y:S02]  /*cab0*/  IMAD R3, R0, R9, RZ ;  /* 0x0000000900037224 */ /* 0x022fe400078e02ff */
[----:B------:R-:W-:-:S05]  /*cac0*/  VIADD R4, R2, 0xffffff80 ;  /* 0xffffff8002047836 */ /* 0x000fca0000000000 */
[----:B------:R-:W-:-:S13]  /*cad0*/  ISETP.GE.AND P1, PT, R4, R3, PT ;  /* 0x000000030400720c */ /* 0x000fda0003f26270 */
[----:B------:R-:W-:Y:S05]  /*cae0*/  @P1 BRA `(.L_x_424) ;  /* 0x0000000000901947 */ /* 0x000fea0003800000 */
[----:B------:R-:W-:Y:S01]  /*caf0*/  ISETP.NE.AND P1, PT, R9, 0x1, PT ;  /* 0x000000010900780c */ /* 0x000fe20003f25270 */
[----:B------:R-:W-:Y:S01]  /*cb00*/  ULDC.64 UR14, c[0x0][0xb90] ;  /* 0x0002e400000e7ab9 */ /* 0x000fe20000000a00 */
[----:B------:R-:W-:Y:S01]  /*cb10*/  R2UR UR16, R215 ;  /* 0x00000000d71072ca */ /* 0x000fe200000e0000 */
[----:B------:R-:W-:Y:S01]  /*cb20*/  UIMAD UR7, UR11, UR14, URZ ;  /* 0x0000000e0b0772a4 */ /* 0x000fe2000f8e023f */
[----:B------:R-:W-:Y:S01]  /*cb30*/  IMAD.MOV.U32 R2, RZ, RZ, R4 ;  /* 0x000000ffff027224 */ /* 0x000fe200078e0004 */
[----:B------:R-:W-:Y:S01]  /*cb40*/  UMOV UR8, UR4 ;  /* 0x0000000400087c82 */ /* 0x000fe20008000000 */
[----:B------:R-:W-:-:S07]  /*cb50*/  UMOV UR9, UR10 ;  /* 0x0000000a00097c82 */ /* 0x000fce0008000000 */
[----:B------:R-:W0:Y:S02]  /*cb60*/  @P1 LDC R3, c[0x0][0xbec] ;  /* 0x0002fb00ff031b82 */ /* 0x000e240000000800 */
[----:B------:R-:W-:Y:S02]  /*cb70*/  UIMAD.WIDE.U32 UR8, UR16, UR14, UR8 ;  /* 0x0000000e100872a5 */ /* 0x000fe4000f8e0008 */
[----:B------:R-:W-:-:S03]  /*cb80*/  UIMAD UR7, UR16, UR15, UR7 ;  /* 0x0000000f100772a4 */ /* 0x000fc6000f8e0207 */
[----:B------:R-:W-:Y:S01]  /*cb90*/  ULDC.64 UR14, c[0x0][0xb98] ;  /* 0x0002e600000e7ab9 */ /* 0x000fe20000000a00 */
[----:B------:R-:W1:Y:S01]  /*cba0*/  @P1 LDC R6, c[0x0][0xbf0] ;  /* 0x0002fc00ff061b82 */ /* 0x000e620000000800 */
[----:B------:R-:W-:Y:S02]  /*cbb0*/  UIADD3 UR9, UR9, UR7, URZ ;  /* 0x0000000709097290 */ /* 0x000fe4000fffe03f */
[----:B------:R-:W-:Y:S02]  /*cbc0*/  UIMAD UR7, UR13, UR14, URZ ;  /* 0x0000000e0d0772a4 */ /* 0x000fe4000f8e023f */
[----:B------:R-:W-:Y:S02]  /*cbd0*/  UIMAD.WIDE.U32 UR8, UR12, UR14, UR8 ;  /* 0x0000000e0c0872a5 */ /* 0x000fe4000f8e0008 */
[----:B------:R-:W-:Y:S01]  /*cbe0*/  UIMAD UR7, UR12, UR15, UR7 ;  /* 0x0000000f0c0772a4 */ /* 0x000fe2000f8e0207 */
[----:B------:R-:W-:Y:S02]  /*cbf0*/  ULDC.64 UR16, c[0x0][0x208] ;  /* 0x0000820000107ab9 */ /* 0x000fe40000000a00 */
[----:B------:R-:W-:Y:S01]  /*cc00*/  ULDC.64 UR14, c[0x0][0xb88] ;  /* 0x0002e200000e7ab9 */ /* 0x000fe20000000a00 */
[----:B0-----:R-:W-:-:S05]  /*cc10*/  @P1 IMAD.HI.U32 R3, R4, R3, RZ ;  /* 0x0000000304031227 */ /* 0x001fca00078e00ff */
[----:B-1----:R-:W-:Y:S01]  /*cc20*/  @P1 SHF.R.U32.HI R2, RZ, R6, R3 ;  /* 0x00000006ff021219 */ /* 0x002fe20000011603 */
[----:B------:R-:W-:-:S03]  /*cc30*/  IMAD.U32 R6, RZ, RZ, UR7 ;  /* 0x00000007ff067e24 */ /* 0x000fc6000f8e00ff */
[--C-:B------:R-:W-:Y:S01]  /*cc40*/  SHF.R.S32.HI R3, RZ, 0x1f, R2.reuse ;  /* 0x0000001fff037819 */ /* 0x100fe20000011402 */
[----:B------:R-:W-:Y:S01]  /*cc50*/  IMAD.MOV R5, RZ, RZ, -R2 ;  /* 0x000000ffff057224 */ /* 0x000fe200078e0a02 */
[----:B------:R-:W-:-:S03]  /*cc60*/  IADD3 R2, P1, R2, UR8, RZ ;  /* 0x0000000802027c10 */ /* 0x000fc6000ff3e0ff */
[----:B------:R-:W-:Y:S01]  /*cc70*/  IMAD R5, R9, R5, R4 ;  /* 0x0000000509057224 */ /* 0x000fe200078e0204 */
[----:B------:R-:W-:Y:S01]  /*cc80*/  IADD3.X R3, R3, UR9, R6, P1, !PT ;  /* 0x0000000903037c10 */ /* 0x000fe20008ffe406 */
[----:B------:R-:W-:-:S03]  /*cc90*/  ULDC.64 UR8, c[0x0][0xb50] ;  /* 0x0002d40000087ab9 */ /* 0x000fc60000000a00 */
[----:B------:R-:W-:Y:S01]  /*cca0*/  SHF.R.S32.HI R4, RZ, 0x1f, R5 ;  /* 0x0000001fff047819 */ /* 0x000fe20000011405 */
[----:B------:R-:W-:-:S04]  /*ccb0*/  IMAD.WIDE.U32 R2, R5, UR14, R2 ;  /* 0x0000000e05027c25 */ /* 0x000fc8000f8e0002 */
[----:B------:R-:W-:-:S04]  /*ccc0*/  IMAD R4, R4, UR14, RZ ;  /* 0x0000000e04047c24 */ /* 0x000fc8000f8e02ff */
[----:B------:R-:W-:Y:S01]  /*ccd0*/  IMAD R9, R5, UR15, R4 ;  /* 0x0000000f05097c24 */ /* 0x000fe2000f8e0204 */
[----:B------:R-:W-:-:S03]  /*cce0*/  LEA R4, P1, R2, UR8, 0x2 ;  /* 0x0000000802047c11 */ /* 0x000fc6000f8210ff */
[----:B------:R-:W-:-:S05]  /*ccf0*/  IMAD.IADD R3, R3, 0x1, R9 ;  /* 0x0000000103037824 */ /* 0x000fca00078e0209 */
[----:B------:R-:W-:Y:S01]  /*cd00*/  LEA.HI.X R5, R2, UR9, R3, 0x2, P1 ;  /* 0x0000000902057c11 */ /* 0x000fe200088f1403 */
[----:B------:R-:W-:-:S05]  /*cd10*/  IMAD.MOV.U32 R3, RZ, RZ, -0x800000 ;  /* 0xff800000ff037424 */ /* 0x000fca00078e00ff */
[----:B------:R0:W-:Y:S02]  /*cd20*/  STG.E desc[UR16][R4.64], R3 ;  /* 0x0000000304007986 */ /* 0x0001e4000c101910 */
.L_x_424:
[----:B------:R-:W-:Y:S05]  /*cd30*/  BSYNC B1 ;  /* 0x0000000000017941 */ /* 0x000fea0003800000 */
.L_x_423:
[----:B------:R-:W-:Y:S01]  /*cd40*/  R2UR UR16, R214 ;  /* 0x00000000d61072ca */ /* 0x000fe200000e0000 */
[----:B0-----:R-:W0:Y:S01]  /*cd50*/  @P0 LDC R3, c[0x0][0xbf0] ;  /* 0x0002fc00ff030b82 */ /* 0x001e220000000800 */
[----:B------:R-:W-:Y:S01]  /*cd60*/  ULDC.64 UR14, c[0x0][0xaa0] ;  /* 0x0002a800000e7ab9 */ /* 0x000fe20000000a00 */
[----:B------:R-:W-:Y:S01]  /*cd70*/  R2UR UR17, R215 ;  /* 0x00000000d71172ca */ /* 0x000fe200000e0000 */
[----:B------:R-:W-:Y:S01]  /*cd80*/  UIMAD UR7, UR10, UR14, URZ ;  /* 0x0000000e0a0772a4 */ /* 0x000fe2000f8e023f */
[----:B------:R-:W-:Y:S01]  /*cd90*/  IMAD R2, R213, 0x20, R217 ;  /* 0x00000020d5027824 */ /* 0x000fe200078e02d9 */
[----:B------:R-:W-:Y:S01]  /*cda0*/  UIMAD.WIDE.U32 UR8, UR4, UR14, URZ ;  /* 0x0000000e040872a5 */ /* 0x000fe2000f8e003f */
[----:B------:R-:W-:Y:S01]  /*cdb0*/  BSSY B1, `(.L_x_425) ;  /* 0x0000043000017945 */ /* 0x000fe20003800000 */
[----:B------:R-:W-:-:S03]  /*cdc0*/  UIMAD UR7, UR4, UR15, UR7 ;  /* 0x0000000f040772a4 */ /* 0x000fc6000f8e0207 */
[----:B------:R-:W-:Y:S01]  /*cdd0*/  ULDC.64 UR14, c[0x0][0xae8] ;  /* 0x0002ba00000e7ab9 */ /* 0x000fe20000000a00 */
[----:B------:R-:W-:Y:S01]  /*cde0*/  UIADD3 UR9, UR9, UR7, URZ ;  /* 0x0000000709097290 */ /* 0x000fe2000fffe03f */
[----:B------:R-:W-:Y:S01]  /*cdf0*/  IMAD.U32 R5, RZ, RZ, UR16 ;  /* 0x00000010ff057e24 */ /* 0x000fe2000f8e00ff */
[----:B------:R-:W-:Y:S02]  /*ce00*/  UIMAD UR4, UR11, UR14, URZ ;  /* 0x0000000e0b0472a4 */ /* 0x000fe4000f8e023f */
[----:B------:R-:W-:Y:S01]  /*ce10*/  UIMAD.WIDE.U32 UR8, UR17, UR14, UR8 ;  /* 0x0000000e110872a5 */ /* 0x000fe2000f8e0008 */
[----:B------:R-:W-:Y:S01]  /*ce20*/  IMAD R6, R5, 0x80, R2 ;  /* 0x0000008005067824 */ /* 0x000fe200078e0202 */
[----:B------:R-:W-:Y:S01]  /*ce30*/  UIMAD UR4, UR17, UR15, UR4 ;  /* 0x0000000f110472a4 */ /* 0x000fe2000f8e0204 */
[----:B------:R-:W-:Y:S02]  /*ce40*/  ULDC.64 UR10, c[0x0][0xaf0] ;  /* 0x0002bc00000a7ab9 */ /* 0x000fe40000000a00 */
[----:B------:R-:W-:Y:S01]  /*ce50*/  @P0 IMAD.HI.U32 R2, R6, R11, RZ ;  /* 0x0000000b06020227 */ /* 0x000fe200078e00ff */
[----:B------:R-:W-:-:S02]  /*ce60*/  UIADD3 UR9, UR9, UR4, URZ ;  /* 0x0000000409097290 */ /* 0x000fc4000fffe03f */
[----:B------:R-:W-:Y:S01]  /*ce70*/  UIMAD UR4, UR13, UR10, URZ ;  /* 0x0000000a0d0472a4 */ /* 0x000fe2000f8e023f */
[----:B------:R-:W-:Y:S01]  /*ce80*/  IMAD.MOV.U32 R5, RZ, RZ, R6 ;  /* 0x000000ffff057224 */ /* 0x000fe200078e0006 */
[----:B0-----:R-:W-:Y:S01]  /*ce90*/  @P0 SHF.R.U32.HI R5, RZ, R3, R2 ;  /* 0x00000003ff050219 */ /* 0x001fe20000011602 */
[----:B------:R-:W-:Y:S02]  /*cea0*/  UIMAD.WIDE.U32 UR8, UR12, UR10, UR8 ;  /* 0x0000000a0c0872a5 */ /* 0x000fe4000f8e0008 */
[----:B------:R-:W-:Y:S01]  /*ceb0*/  UIMAD UR4, UR12, UR11, UR4 ;  /* 0x0000000b0c0472a4 */ /* 0x000fe2000f8e0204 */
[--C-:B------:R-:W-:Y:S01]  /*cec0*/  SHF.R.S32.HI R2, RZ, 0x1f, R5.reuse ;  /* 0x0000001fff027819 */ /* 0x100fe20000011405 */
[----:B------:R-:W-:Y:S01]  /*ced0*/  IMAD.MOV R9, RZ, RZ, -R5 ;  /* 0x000000ffff097224 */ /* 0x000fe200078e0a05 */
[----:B------:R-:W-:Y:S01]  /*cee0*/  ULDC.64 UR10, c[0x0][0xae0] ;  /* 0x0002b800000a7ab9 */ /* 0x000fe20000000a00 */
[----:B------:R-:W-:Y:S02]  /*cef0*/  UIADD3 UR4, UR9, UR4, URZ ;  /* 0x0000000409047290 */ /* 0x000fe4000fffe03f */
[----:B------:R-:W-:-:S02]  /*cf00*/  IMAD.U32 R3, RZ, RZ, UR9 ;  /* 0x00000009ff037e24 */ /* 0x000fc4000f8e00ff */
[----:B------:R-:W-:Y:S02]  /*cf10*/  IMAD R4, R2, UR10, RZ ;  /* 0x0000000a02047c24 */ /* 0x000fe4000f8e02ff */
[----:B------:R-:W-:Y:S02]  /*cf20*/  IMAD R9, R13, R9, R6 ;  /* 0x000000090d097224 */ /* 0x000fe400078e0206 */
[----:B------:R-:W-:Y:S01]  /*cf30*/  IMAD.U32 R2, RZ, RZ, UR8 ;  /* 0x00000008ff027e24 */ /* 0x000fe2000f8e00ff */
[----:B------:R-:W-:Y:S01]  /*cf40*/  ULDC.64 UR8, c[0x0][0xad8] ;  /* 0x0002b60000087ab9 */ /* 0x000fe20000000a00 */
[----:B------:R-:W-:Y:S02]  /*cf50*/  IMAD.U32 R3, RZ, RZ, UR4 ;  /* 0x00000004ff037e24 */ /* 0x000fe4000f8e00ff */
[C---:B------:R-:W-:Y:S01]  /*cf60*/  IMAD R11, R5.reuse, UR11, R4 ;  /* 0x0000000b050b7c24 */ /* 0x040fe2000f8e0204 */
[----:B------:R-:W-:Y:S01]  /*cf70*/  SHF.R.S32.HI R4, RZ, 0x1f, R9 ;  /* 0x0000001fff047819 */ /* 0x000fe20000011409 */
[----:B------:R-:W-:-:S04]  /*cf80*/  IMAD.WIDE.U32 R2, R5, UR10, R2 ;  /* 0x0000000a05027c25 */ /* 0x000fc8000f8e0002 */
[----:B------:R-:W-:Y:S02]  /*cf90*/  IMAD.U32 R6, RZ, RZ, UR16 ;  /* 0x00000010ff067e24 */ /* 0x000fe4000f8e00ff */
[----:B------:R-:W-:Y:S02]  /*cfa0*/  IMAD.IADD R3, R3, 0x1, R11 ;  /* 0x0000000103037824 */ /* 0x000fe400078e020b */
[----:B------:R-:W-:Y:S02]  /*cfb0*/  IMAD R4, R4, UR8, RZ ;  /* 0x0000000804047c24 */ /* 0x000fe4000f8e02ff */
[----:B------:R-:W-:Y:S02]  /*cfc0*/  IMAD R6, R6, 0x80, R217 ;  /* 0x0000008006067824 */ /* 0x000fe400078e02d9 */
[----:B-----5:R-:W-:Y:S02]  /*cfd0*/  IMAD R13, R0, R13, RZ ;  /* 0x0000000d000d7224 */ /* 0x020fe400078e02ff */
[----:B------:R-:W-:-:S02]  /*cfe0*/  IMAD R5, R9, UR9, R4 ;  /* 0x0000000909057c24 */ /* 0x000fc4000f8e0204 */
[----:B------:R-:W-:Y:S01]  /*cff0*/  IMAD.WIDE.U32 R2, R9, UR8, R2 ;  /* 0x0000000809027c25 */ /* 0x000fe2000f8e0002 */
[----:B------:R-:W-:Y:S01]  /*d000*/  ISETP.GE.AND P2, PT, R6, R13, PT ;  /* 0x0000000d0600720c */ /* 0x000fe20003f46270 */
[----:B------:R-:W-:Y:S02]  /*d010*/  ULDC.64 UR8, c[0x0][0xa80] ;  /* 0x0002a00000087ab9 */ /* 0x000fe40000000a00 */
[----:B------:R-:W-:Y:S01]  /*d020*/  IMAD.IADD R3, R3, 0x1, R5 ;  /* 0x0000000103037824 */ /* 0x000fe200078e0205 */
[----:B------:R-:W-:Y:S01]  /*d030*/  LEA R4, P3, R2, UR8, 0x1 ;  /* 0x0000000802047c11 */ /* 0x000fe2000f8608ff */
[----:B------:R-:W-:-:S03]  /*d040*/  VIADD R0, R6, 0x20 ;  /* 0x0000002006007836 */ /* 0x000fc60000000000 */
[----:B------:R-:W-:Y:S01]  /*d050*/  LEA.HI.X R5, R2, UR9, R3, 0x1, P3 ;  /* 0x0000000902057c11 */ /* 0x000fe200098f0c03 */
[----:B------:R0:W1:Y:S01]  /*d060*/  SHFL.IDX PT, R9, R4, RZ, 0x181f ;  /* 0x00181fff04097589 */ /* 0x00006200000e0000 */
[-C--:B------:R-:W-:Y:S01]  /*d070*/  ISETP.GE.AND P1, PT, R0, R13.reuse, PT ;  /* 0x0000000d0000720c */ /* 0x080fe20003f26270 */
[----:B------:R-:W-:Y:S02]  /*d080*/  VIADD R0, R6, 0x40 ;  /* 0x0000004006007836 */ /* 0x000fe40000000000 */
[----:B------:R0:W2:Y:S03]  /*d090*/  SHFL.IDX PT, R3, R5, RZ, 0x181f ;  /* 0x00181fff05037589 */ /* 0x0000a600000e0000 */
        /* <DEDUP_REMOVED lines=11> */
[----:B------:R3:W-:Y:S01]  /*d150*/  @!P5 ST.E.128 desc[UR8][R10.64], RZ ;  /* 0x000000ff0a00d985 */ /* 0x0007e2000c101d08 */
[----:B------:R-:W-:Y:S02]  /*d160*/  @!P4 LEA.HI.X R15, R23, R3, R229, 0x1, P6 ;  /* 0x00000003170fc211 */ /* 0x000fe400030f0ce5 */
[----:B------:R-:W-:-:S03]  /*d170*/  @!P3 LEA R20, P6, R22, R9, 0x1 ;  /* 0x000000091614b211 */ /* 0x000fc600078c08ff */
[----:B------:R3:W-:Y:S01]  /*d180*/  @!P4 ST.E.128 desc[UR8][R14.64], RZ ;  /* 0x000000ff0e00c985 */ /* 0x0007e2000c101d08 */
[----:B------:R-:W-:Y:S02]  /*d190*/  @!P3 LEA.HI.X R21, R22, R3, R228, 0x1, P6 ;  /* 0x000000031615b211 */ /* 0x000fe400030f0ce4 */
[----:B------:R-:W-:-:S03]  /*d1a0*/  @!P2 LEA R2, P6, R212, R9, 0x1 ;  /* 0x00000009d402a211 */ /* 0x000fc600078c08ff */
[----:B------:R3:W-:Y:S01]  /*d1b0*/  @!P3 ST.E.128 desc[UR8][R20.64], RZ ;  /* 0x000000ff1400b985 */ /* 0x0007e2000c101d08 */
[----:B------:R-:W-:-:S05]  /*d1c0*/  @!P2 LEA.HI.X R3, R212, R3, R227, 0x1, P6 ;  /* 0x00000003d403a211 */ /* 0x000fca00030f0ce3 */
[----:B------:R3:W-:Y:S04]  /*d1d0*/  @!P2 ST.E.128 desc[UR8][R2.64], RZ ;  /* 0x000000ff0200a985 */ /* 0x0007e8000c101d08 */
.L_x_426:
[----:B------:R-:W-:Y:S05]  /*d1e0*/  BSYNC B1 ;  /* 0x0000000000017941 */ /* 0x000fea0003800000 */
.L_x_425:
[----:B--23--:R2:W3:Y:S01]  /*d1f0*/  SHFL.IDX PT, R3, R5, 0x1, 0x181f ;  /* 0x00381f0005037f89 */ /* 0x00c4e200000e0000 */
[----:B------:R-:W-:Y:S03]  /*d200*/  BSSY B1, `(.L_x_427) ;  /* 0x0000015000017945 */ /* 0x000fe60003800000 */
[----:B-1----:R2:W1:Y:S01]  /*d210*/  SHFL.IDX PT, R9, R4, 0x1, 0x181f ;  /* 0x00381f0004097f89 */ /* 0x00246200000e0000 */
[----:B------:R-:W-:Y:S05]  /*d220*/  @P1 BRA `(.L_x_428) ;  /* 0x0000000000481947 */ /* 0x000fea0003800000 */
[----:B------:R-:W-:Y:S01]  /*d230*/  ULDC UR4, c[0x0][0xac8] ;  /* 0x0002b20000047ab9 */ /* 0x000fe20000000800 */
[----:B------:R-:W-:Y:S01]  /*d240*/  ULDC.64 UR8, c[0x0][0x208] ;  /* 0x0000820000087ab9 */ /* 0x000fe20000000a00 */
[----:B------:R-:W-:Y:S02]  /*d250*/  ISETP.GE.AND P4, PT, R18, UR4, PT ;  /* 0x0000000412007c0c */ /* 0x000fe4000bf86270 */
[----:B------:R-:W-:Y:S02]  /*d260*/  ISETP.GE.AND P3, PT, R23, UR4, PT ;  /* 0x0000000417007c0c */ /* 0x000fe4000bf66270 */
[----:B------:R-:W-:Y:S02]  /*d270*/  ISETP.GE.AND P2, PT, R22, UR4, PT ;  /* 0x0000000416007c0c */ /* 0x000fe4000bf46270 */
[----:B------:R-:W-:-:S07]  /*d280*/  ISETP.GE.AND P1, PT, R212, UR4, PT ;  /* 0x00000004d4007c0c */ /* 0x000fce000bf26270 */
[CC--:B-1----:R-:W-:Y:S02]  /*d290*/  @!P4 LEA R10, P6, R18.reuse, R9.reuse, 0x1 ;  /* 0x00000009120ac211 */ /* 0x0c2fe400078c08ff */
[C---:B------:R-:W-:Y:S02]  /*d2a0*/  @!P3 LEA R14, P5, R23.reuse, R9, 0x1 ;  /* 0x00000009170eb211 */ /* 0x040fe400078a08ff */
[----:B---3--:R-:W-:Y:S02]  /*d2b0*/  @!P4 LEA.HI.X R11, R18, R3, R230, 0x1, P6 ;  /* 0x00000003120bc211 */ /* 0x008fe400030f0ce6 */
[----:B------:R-:W-:Y:S02]  /*d2c0*/  @!P2 LEA R8, P6, R22, R9, 0x1 ;  /* 0x000000091608a211 */ /* 0x000fe400078c08ff */
[----:B------:R-:W-:Y:S01]  /*d2d0*/  @!P3 LEA.HI.X R15, R23, R3, R229, 0x1, P5 ;  /* 0x00000003170fb211 */ /* 0x000fe200028f0ce5 */
[----:B------:R4:W-:Y:S01]  /*d2e0*/  @!P4 ST.E.128 desc[UR8][R10.64], RZ ;  /* 0x000000ff0a00c985 */ /* 0x0009e2000c101d08 */
[----:B------:R-:W-:-:S02]  /*d2f0*/  @!P1 LEA R2, P5, R212, R9, 0x1 ;  /* 0x00000009d4029211 */ /* 0x000fc400078a08ff */
[-C--:B------:R-:W-:Y:S01]  /*d300*/  @!P2 LEA.HI.X R9, R22, R3.reuse, R228, 0x1, P6 ;  /* 0x000000031609a211 */ /* 0x080fe200030f0ce4 */
[----:B------:R4:W-:Y:S01]  /*d310*/  @!P3 ST.E.128 desc[UR8][R14.64], RZ ;  /* 0x000000ff0e00b985 */ /* 0x0009e2000c101d08 */
[----:B------:R-:W-:-:S03]  /*d320*/  @!P1 LEA.HI.X R3, R212, R3, R227, 0x1, P5 ;  /* 0x00000003d4039211 */ /* 0x000fc600028f0ce3 */
[----:B------:R4:W-:Y:S04]  /*d330*/  @!P2 ST.E.128 desc[UR8][R8.64], RZ ;  /* 0x000000ff0800a985 */ /* 0x0009e8000c101d08 */
[----:B------:R4:W-:Y:S02]  /*d340*/  @!P1 ST.E.128 desc[UR8][R2.64], RZ ;  /* 0x000000ff02009985 */ /* 0x0009e4000c101d08 */
.L_x_428:
[----:B------:R-:W-:Y:S05]  /*d350*/  BSYNC B1 ;  /* 0x0000000000017941 */ /* 0x000fea0003800000 */
.L_x_427:
[----:B---34-:R3:W4:Y:S01]  /*d360*/  SHFL.IDX PT, R3, R5, 0x2, 0x181f ;  /* 0x00581f0005037f89 */ /* 0x01872200000e0000 */
        /* <DEDUP_REMOVED lines=9> */
[-C--:B-1----:R-:W-:Y:S02]  /*d400*/  @!P3 LEA R10, P6, R18, R9.reuse, 0x1 ;  /* 0x00000009120ab211 */ /* 0x082fe400078c08ff */
[CC--:B------:R-:W-:Y:S02]  /*d410*/  @!P2 LEA R8, P5, R23.reuse, R9.reuse, 0x1 ;  /* 0x000000091708a211 */ /* 0x0c0fe400078a08ff */
[----:B------:R-:W-:Y:S02]  /*d420*/  @!P1 LEA R14, P4, R22, R9, 0x1 ;  /* 0x00000009160e9211 */ /* 0x000fe400078808ff */
[----:B----4-:R-:W-:Y:S02]  /*d430*/  @!P3 LEA.HI.X R11, R18, R3, R230, 0x1, P6 ;  /* 0x00000003120bb211 */ /* 0x010fe400030f0ce6 */
[----:B------:R-:W-:Y:S02]  /*d440*/  @!P0 LEA R2, P6, R212, R9, 0x1 ;  /* 0x00000009d4028211 */ /* 0x000fe400078c08ff */
[-C--:B------:R-:W-:Y:S01]  /*d450*/  @!P2 LEA.HI.X R9, R23, R3.reuse, R229, 0x1, P5 ;  /* 0x000000031709a211 */ /* 0x080fe200028f0ce5 */
[----:B------:R1:W-:Y:S01]  /*d460*/  @!P3 ST.E.128 desc[UR8][R10.64], RZ ;  /* 0x000000ff0a00b985 */ /* 0x0003e2000c101d08 */
[----:B------:R-:W-:-:S02]  /*d470*/  @!P1 LEA.HI.X R15, R22, R3, R228, 0x1, P4 ;  /* 0x00000003160f9211 */ /* 0x000fc400020f0ce4 */
[----:B------:R-:W-:Y:S01]  /*d480*/  @!P0 LEA.HI.X R3, R212, R3, R227, 0x1, P6 ;  /* 0x00000003d4038211 */ /* 0x000fe200030f0ce3 */
[----:B------:R1:W-:Y:S04]  /*d490*/  @!P2 ST.E.128 desc[UR8][R8.64], RZ ;  /* 0x000000ff0800a985 */ /* 0x0003e8000c101d08 */
[----:B------:R1:W-:Y:S04]  /*d4a0*/  @!P1 ST.E.128 desc[UR8][R14.64], RZ ;  /* 0x000000ff0e009985 */ /* 0x0003e8000c101d08 */
[----:B------:R1:W-:Y:S02]  /*d4b0*/  @!P0 ST.E.128 desc[UR8][R2.64], RZ ;  /* 0x000000ff02008985 */ /* 0x0003e4000c101d08 */
.L_x_430:
[----:B------:R-:W-:Y:S05]  /*d4c0*/  BSYNC B1 ;  /* 0x0000000000017941 */ /* 0x000fea0003800000 */
.L_x_429:
[----:B------:R-:W-:Y:S01]  /*d4d0*/  VIADD R0, R6, 0x60 ;  /* 0x0000006006007836 */ /* 0x000fe20000000000 */
[----:B0-23--:R-:W0:Y:S04]  /*d4e0*/  SHFL.IDX PT, R5, R5, 0x3, 0x181f ;  /* 0x00781f0005057f89 */ /* 0x00de2800000e0000 */
[----:B------:R-:W-:Y:S01]  /*d4f0*/  ISETP.GE.AND P0, PT, R0, R13, PT ;  /* 0x0000000d0000720c */ /* 0x000fe20003f06270 */
[----:B-1--4-:R1:W2:-:S12]  /*d500*/  SHFL.IDX PT, R3, R4, 0x3, 0x181f ;  /* 0x00781f0004037f89 */ /* 0x01229800000e0000 */
[----:B-1----:R-:W-:Y:S05]  /*d510*/  @P0 BRA `(.L_x_421) ;  /* 0x0000000000480947 */ /* 0x002fea0003800000 */
[----:B------:R-:W-:Y:S01]  /*d520*/  ULDC UR4, c[0x0][0xac8] ;  /* 0x0002b20000047ab9 */ /* 0x000fe20000000800 */
[----:B------:R-:W-:Y:S01]  /*d530*/  ULDC.64 UR8, c[0x0][0x208] ;  /* 0x0000820000087ab9 */ /* 0x000fe20000000a00 */
[----:B------:R-:W-:Y:S02]  /*d540*/  ISETP.GE.AND P3, PT, R18, UR4, PT ;  /* 0x0000000412007c0c */ /* 0x000fe4000bf66270 */
[----:B------:R-:W-:Y:S02]  /*d550*/  ISETP.GE.AND P2, PT, R23, UR4, PT ;  /* 0x0000000417007c0c */ /* 0x000fe4000bf46270 */
[----:B------:R-:W-:Y:S02]  /*d560*/  ISETP.GE.AND P1, PT, R22, UR4, PT ;  /* 0x0000000416007c0c */ /* 0x000fe4000bf26270 */
[----:B------:R-:W-:-:S07]  /*d570*/  ISETP.GE.AND P0, PT, R212, UR4, PT ;  /* 0x00000004d4007c0c */ /* 0x000fce000bf06270 */
[-C--:B--2---:R-:W-:Y:S02]  /*d580*/  @!P3 LEA R8, P6, R18, R3.reuse, 0x1 ;  /* 0x000000031208b211 */ /* 0x084fe400078c08ff */
[CC--:B------:R-:W-:Y:S02]  /*d590*/  @!P2 LEA R10, P5, R23.reuse, R3.reuse, 0x1 ;  /* 0x00000003170aa211 */ /* 0x0c0fe400078a08ff */
[----:B------:R-:W-:Y:S02]  /*d5a0*/  @!P1 LEA R12, P4, R22, R3, 0x1 ;  /* 0x00000003160c9211 */ /* 0x000fe400078808ff */
[----:B0-----:R-:W-:Y:S02]  /*d5b0*/  @!P3 LEA.HI.X R9, R18, R5, R230, 0x1, P6 ;  /* 0x000000051209b211 */ /* 0x001fe400030f0ce6 */
        /* <DEDUP_REMOVED lines=8> */
.L_x_421:
[----:B------:R-:W-:Y:S05]  /*d640*/  BSYNC B0 ;  /* 0x0000000000007941 */ /* 0x000fea0003800000 */
.L_x_412:
[----:B------:R-:W-:Y:S02]  /*d650*/  ULDC UR4, c[0x0][0xc3c] ;  /* 0x00030f0000047ab9 */ /* 0x000fe40000000800 */
[----:B------:R-:W-:-:S13]  /*d660*/  ISETP.GE.AND P0, PT, R7, UR4, PT ;  /* 0x0000000407007c0c */ /* 0x000fda000bf06270 */
[----:B------:R-:W-:Y:S05]  /*d670*/  @!P0 BRA `(.L_x_431) ;  /* 0xffffff3400fc8947 */ /* 0x000fea000383ffff */
[----:B------:R-:W-:Y:S05]  /*d680*/  EXIT ;  /* 0x000000000000794d */ /* 0x000fea0003800000 */
.L_x_387:
[----:B------:R-:W-:-:S08]  /*d690*/  NOP ;  /* 0x0000000000007918 */ /* 0x000fd00000000000 */
[----:B0-----:R-:W0:-:S00]  /*d6a0*/  USETMAXREG.DEALLOC.CTAPOOL 0x18 ;  /* 0x00000018000079c8 */ /* 0x001e0000080e0500 */
[----:B0-----:R-:W-:-:S06]  /*d6b0*/  LOP3.LUT R0, R0, 0x3, RZ, 0xc0, !PT ;  /* 0x0000000300007812 */ /* 0x001fcc00078ec0ff */
[----:B------:R-:W0:Y:S02]  /*d6c0*/  SHFL.IDX PT, R0, R0, RZ, 0x1f ;  /* 0x00001fff00007589 */ /* 0x000e2400000e0000 */
[----:B0-----:R-:W-:Y:S01]  /*d6d0*/  ISETP.NE.AND P0, PT, R0, RZ, PT ;  /* 0x000000ff0000720c */ /* 0x001fe20003f05270 */
[----:B------:R-:W-:-:S03]  /*d6e0*/  IMAD.MOV.U32 R0, RZ, RZ, RZ ;  /* 0x000000ffff007224 */ /* 0x000fc600078e00ff */
[----:B------:R-:W-:-:S05]  /*d6f0*/  P2R R2, PR, RZ, 0x1 ;  /* 0x00000001ff027803 */ /* 0x000fca0000000000 */
[----:B------:R0:W-:Y:S04]  /*d700*/  STL [R1+0x58], R2 ;  /* 0x0000580201007387 */ /* 0x0001e80000100800 */
[----:B------:R-:W-:Y:S05]  /*d710*/  @!P0 BRA `(.L_x_432) ;  /* 0x00000000001c8947 */ /* 0x000fea0003800000 */
[----:B------:R-:W1:Y:S08]  /*d720*/  S2UR UR5, SR_CgaCtaId ;  /* 0x00000000000579c3 */ /* 0x000e700000008800 */
[----:B------:R-:W-:Y:S06]  /*d730*/  BAR.SYNC.DEFER_BLOCKING 0x5, 0x180 ;  /* 0x0146000000007b1d */ /* 0x000fec0000010000 */
[----:B------:R-:W-:-:S02]  /*d740*/  UMOV UR4, 0x400 ;  /* 0x0000040000047882 */ /* 0x000fc40000000000 */
[----:B-1----:R-:W-:-:S09]  /*d750*/  ULEA UR4, UR5, UR4, 0x18 ;  /* 0x0000000405047291 */ /* 0x002fd2000f8ec03f */
[----:B------:R-:W1:Y:S01]  /*d760*/  LDS.128 R16, [UR4+0x388d0] ;  /* 0x0388d004ff107984 */ /* 0x000e620008000c00 */
[----:B------:R-:W-:Y:S06]  /*d770*/  BAR.ARV 0x4, 0x180 ;  /* 0x0106000000007b1d */ /* 0x000fec0000002000 */
[----:B------:R-:W-:Y:S05]  /*d780*/  BRA `(.L_x_433) ;  /* 0x0000000800047947 */ /* 0x000fea0003800000 */
.L_x_432:
[----:B0-----:R-:W0:Y:S01]  /*d790*/  S2R R2, SR_TID.X ;  /* 0x0000000000027919 */ /* 0x001e220000002100 */
[----:B------:R-:W-:Y:S01]  /*d7a0*/  ULDC UR4, c[0x0][0xc3c] ;  /* 0x00030f0000047ab9 */ /* 0x000fe20000000800 */
[----:B------:R-:W-:Y:S01]  /*d7b0*/  ULDC.64 UR6, c[0x0][0x208] ;  /* 0x0000820000067ab9 */ /* 0x000fe20000000a00 */
[----:B------:R-:W-:Y:S01]  /*d7c0*/  ULDC UR5, c[0x0][0xc38] ;  /* 0x00030e0000057ab9 */ /* 0x000fe20000000800 */
[----:B0-----:R-:W-:-:S04]  /*d7d0*/  LOP3.LUT R5, R2, 0x1f, RZ, 0xc0, !PT ;  /* 0x0000001f02057812 */ /* 0x001fc800078ec0ff */
[----:B------:R-:W-:-:S04]  /*d7e0*/  ISETP.NE.AND P0, PT, R5, 0x1f, PT ;  /* 0x0000001f0500780c */ /* 0x000fc80003f05270 */
[----:B------:R-:W-:-:S13]  /*d7f0*/  ISETP.GE.OR P1, PT, R5, UR4, !P0 ;  /* 0x0000000405007c0c */ /* 0x000fda000c726670 */
[----:B------:R-:W0:Y:S02]  /*d800*/  @!P1 LDC.64 R2, c[0x0][0xc80] ;  /* 0x00032000ff029b82 */ /* 0x000e240000000a00 */
[----:B0-----:R-:W-:-:S05]  /*d810*/  @!P1 IMAD.WIDE.U32 R2, R5, 0x4, R2 ;  /* 0x0000000405029825 */ /* 0x001fca00078e0002 */
[----:B------:R-:W2:Y:S01]  /*d820*/  @!P1 LDG.E R0, desc[UR6][R2.64] ;  /* 0x0000000602009981 */ /* 0x000ea2000c1e1900 */
[C---:B------:R-:W-:Y:S01]  /*d830*/  ISETP.NE.AND P1, PT, R5.reuse, RZ, PT ;  /* 0x000000ff0500720c */ /* 0x040fe20003f25270 */
[----:B------:R-:W0:Y:S01]  /*d840*/  S2UR UR6, SR_CTAID.X ;  /* 0x00000000000679c3 */ /* 0x000e220000002500 */
[C---:B------:R-:W-:Y:S01]  /*d850*/  ISETP.GE.U32.AND P2, PT, R5.reuse, 0x2, PT ;  /* 0x000000020500780c */ /* 0x040fe20003f46070 */
[----:B------:R-:W-:Y:S01]  /*d860*/  UMOV UR4, URZ ;  /* 0x0000003f00047c82 */ /* 0x000fe20008000000 */
[C---:B------:R-:W-:Y:S01]  /*d870*/  ISETP.GE.U32.AND P3, PT, R5.reuse, 0x4, PT ;  /* 0x000000040500780c */ /* 0x040fe20003f66070 */
[----:B------:R-:W-:Y:S01]  /*d880*/  IMAD.MOV.U32 R16, RZ, RZ, RZ ;  /* 0x000000ffff107224 */ /* 0x000fe200078e00ff */
[C---:B------:R-:W-:Y:S02]  /*d890*/  ISETP.GE.U32.AND P4, PT, R5.reuse, 0x8, PT ;  /* 0x000000080500780c */ /* 0x040fe40003f86070 */
[----:B------:R-:W-:Y:S01]  /*d8a0*/  ISETP.GE.U32.AND P5, PT, R5, 0x10, PT ;  /* 0x000000100500780c */ /* 0x000fe20003fa6070 */
[----:B--2---:R-:W1:Y:S02]  /*d8b0*/  SHFL.UP PT, R4, R0, 0x1, RZ ;  /* 0x0420000000047989 */ /* 0x004e6400000e00ff */
[----:B-1----:R-:W-:-:S05]  /*d8c0*/  SEL R7, R4, RZ, P1 ;  /* 0x000000ff04077207 */ /* 0x002fca0000800000 */
[----:B------:R-:W-:-:S05]  /*d8d0*/  IMAD.IADD R7, R0, 0x1, R7 ;  /* 0x0000000100077824 */ /* 0x000fca00078e0207 */
[----:B------:R-:W1:Y:S02]  /*d8e0*/  SHFL.UP PT, R4, R7, 0x2, RZ ;  /* 0x0440000007047989 */ /* 0x000e6400000e00ff */
        /* <DEDUP_REMOVED lines=11> */
[----:B------:R-:W1:Y:S02]  /*d9a0*/  SHFL.IDX PT, R4, R2, 0x1f, 0x1f ;  /* 0x03e01f0002047f89 */ /* 0x000e6400000e0000 */
[----:B-1----:R-:W-:-:S04]  /*d9b0*/  IMAD R4, R4, UR5, RZ ;  /* 0x0000000504047c24 */ /* 0x002fc8000f8e02ff */
[----:B------:R-:W-:Y:S01]  /*d9c0*/  IMAD.MOV.U32 R7, RZ, RZ, R4 ;  /* 0x000000ffff077224 */ /* 0x000fe200078e0004 */
[----:B0-----:R-:W-:-:S13]  /*d9d0*/  ISETP.GT.AND P6, PT, R4, UR6, PT ;  /* 0x0000000604007c0c */ /* 0x001fda000bfc4270 */
[----:B------:R-:W-:Y:S05]  /*d9e0*/  @P6 BRA `(.L_x_434) ;  /* 0x0000000000a46947 */ /* 0x000fea0003800000 */
[----:B------:R-:W0:Y:S01]  /*d9f0*/  LDC R6, c[0x0][0xc3c] ;  /* 0x00030f00ff067b82 */ /* 0x000e220000000800 */
[----:B------:R-:W-:Y:S01]  /*da00*/  IMAD.MOV.U32 R4, RZ, RZ, R7 ;  /* 0x000000ffff047224 */ /* 0x000fe200078e0007 */
[----:B------:R-:W-:Y:S01]  /*da10*/  UMOV UR4, URZ ;  /* 0x0000003f00047c82 */ /* 0x000fe20008000000 */
[----:B------:R-:W-:Y:S01]  /*da20*/  ULDC UR7, c[0x0][0xc3c] ;  /* 0x00030f0000077ab9 */ /* 0x000fe20000000800 */
[----:B------:R-:W-:-:S05]  /*da30*/  ULDC UR5, c[0x0][0xc38] ;  /* 0x00030e0000057ab9 */ /* 0x000fca0000000800 */
.L_x_438:
[----:B------:R-:W-:Y:S01]  /*da40*/  UIADD3 UR4, UR4, 0x1f, URZ ;  /* 0x0000001f04047890 */ /* 0x000fe2000fffe03f */
[----:B------:R-:W-:-:S05]  /*da50*/  IMAD.U32 R19, RZ, RZ, UR7 ;  /* 0x00000007ff137e24 */ /* 0x000fca000f8e00ff */
[----:B0-----:R-:W-:-:S13]  /*da60*/  ISETP.LE.AND P6, PT, R6, UR4, PT ;  /* 0x0000000406007c0c */ /* 0x001fda000bfc3270 */
[----:B------:R-:W-:Y:S05]  /*da70*/  @P6 BRA `(.L_x_435) ;  /* 0x0000000400246947 */ /* 0x000fea0003800000 */
[----:B------:R-:W-:Y:S01]  /*da80*/  VIADD R7, R5, UR4 ;  /* 0x0000000405077c36 */ /* 0x000fe20008000000 */
[----:B------:R-:W-:Y:S01]  /*da90*/  BSSY B0, `(.L_x_436) ;  /* 0x0000008000007945 */ /* 0x000fe20003800000 */
[----:B------:R-:W-:-:S03]  /*daa0*/  IMAD.MOV.U32 R0, RZ, RZ, RZ ;  /* 0x000000ffff007224 */ /* 0x000fc600078e00ff */
[----:B------:R-:W-:-:S13]  /*dab0*/  ISETP.GE.OR P6, PT, R7, R6, !P0 ;  /* 0x000000060700720c */ /* 0x000fda00047c6670 */
[----:B------:R-:W-:Y:S05]  /*dac0*/  @P6 BRA `(.L_x_437) ;  /* 0x0000000000106947 */ /* 0x000fea0003800000 */
[----:B------:R-:W0:Y:S01]  /*dad0*/  LDC.64 R2, c[0x0][0xc80] ;  /* 0x00032000ff027b82 */ /* 0x000e220000000a00 */
[----:B------:R-:W-:Y:S01]  /*dae0*/  ULDC.64 UR8, c[0x0][0x208] ;  /* 0x0000820000087ab9 */ /* 0x000fe20000000a00 */
[----:B0-----:R-:W-:-:S05]  /*daf0*/  IMAD.WIDE R2, R7, 0x4, R2 ;  /* 0x0000000407027825 */ /* 0x001fca00078e0202 */
[----:B------:R0:W5:Y:S02]  /*db00*/  LDG.E R0, desc[UR8][R2.64] ;  /* 0x0000000802007981 */ /* 0x000164000c1e1900 */
.L_x_437:
[----:B------:R-:W-:Y:S05]  /*db10*/  BSYNC B0 ;  /* 0x0000000000007941 */ /* 0x000fea0003800000 */
.L_x_436:
[----:B0----5:R-:W0:Y:S02]  /*db20*/  SHFL.UP PT, R2, R0, 0x1, RZ ;  /* 0x0420000000027989 */ /* 0x021e2400000e00ff */
[----:B0-----:R-:W-:-:S05]  /*db30*/  SEL R3, R2, RZ, P1 ;  /* 0x000000ff02037207 */ /* 0x001fca0000800000 */
[----:B------:R-:W-:-:S05]  /*db40*/  IMAD.IADD R3, R0, 0x1, R3 ;  /* 0x0000000100037824 */ /* 0x000fca00078e0203 */
[----:B------:R-:W0:Y:S02]  /*db50*/  SHFL.UP PT, R2, R3, 0x2, RZ ;  /* 0x0440000003027989 */ /* 0x000e2400000e00ff */
        /* <DEDUP_REMOVED lines=11> */
[----:B------:R-:W0:Y:S02]  /*dc10*/  SHFL.IDX PT, R3, R9, 0x1f, 0x1f ;  /* 0x03e01f0009037f89 */ /* 0x000e2400000e0000 */
[----:B0-----:R-:W-:-:S04]  /*dc20*/  IMAD R3, R3, UR5, RZ ;  /* 0x0000000503037c24 */ /* 0x001fc8000f8e02ff */
[----:B------:R-:W-:-:S05]  /*dc30*/  IMAD.IADD R4, R3, 0x1, R4 ;  /* 0x0000000103047824 */ /* 0x000fca00078e0204 */
[----:B------:R-:W-:-:S13]  /*dc40*/  ISETP.GT.AND P6, PT, R4, UR6, PT ;  /* 0x0000000604007c0c */ /* 0x000fda000bfc4270 */
[----:B------:R-:W-:Y:S05]  /*dc50*/  @!P6 BRA `(.L_x_438) ;  /* 0xfffffffc0078e947 */ /* 0x000fea000383ffff */
[----:B------:R-:W-:Y:S02]  /*dc60*/  IMAD.MOV.U32 R2, RZ, RZ, R9 ;  /* 0x000000ffff027224 */ /* 0x000fe400078e0009 */
[----:B------:R-:W-:-:S07]  /*dc70*/  IMAD.MOV.U32 R7, RZ, RZ, R3 ;  /* 0x000000ffff077224 */ /* 0x000fce00078e0003 */
.L_x_434:
[----:B------:R-:W-:-:S04]  /*dc80*/  IMAD.IADD R7, R4, 0x1, -R7 ;  /* 0x0000000104077824 */ /* 0x000fc800078e0a07 */
[----:B------:R-:W-:-:S05]  /*dc90*/  IMAD R3, R2, UR5, R7 ;  /* 0x0000000502037c24 */ /* 0x000fca000f8e0207 */
[----:B------:R-:W-:-:S13]  /*dca0*/  ISETP.GT.AND P0, PT, R3, UR6, PT ;  /* 0x0000000603007c0c */ /* 0x000fda000bf04270 */
[----:B------:R-:W-:-:S04]  /*dcb0*/  VOTE.ANY R6, PT, !P0 ;  /* 0x0000000000067806 */ /* 0x000fc800040e0100 */
[----:B------:R-:W0:Y:S01]  /*dcc0*/  POPC R19, R6 ;  /* 0x0000000600137309 */ /* 0x000e220000000000 */
[----:B------:R-:W-:Y:S01]  /*dcd0*/  ISETP.NE.AND P0, PT, R6, RZ, PT ;  /* 0x000000ff0600720c */ /* 0x000fe20003f05270 */
[----:B0-----:R-:W0:Y:S02]  /*dce0*/  SHFL.IDX PT, R0, R0, R19, 0x1f ;  /* 0x00001f1300007589 */ /* 0x001e2400000e0000 */
[----:B0-----:R-:W-:-:S04]  /*dcf0*/  IABS R4, R0 ;  /* 0x0000000000047213 */ /* 0x001fc80000000000 */
[----:B------:R-:W0:Y:S08]  /*dd00*/  I2F.RP R8, R4 ;  /* 0x0000000400087306 */ /* 0x000e300000209400 */
[----:B0-----:R-:W0:Y:S02]  /*dd10*/  MUFU.RCP R8, R8 ;  /* 0x0000000800087308 */ /* 0x001e240000001000 */
[----:B0-----:R-:W-:-:S06]  /*dd20*/  VIADD R3, R8, 0xffffffe ;  /* 0x0ffffffe08037836 */ /* 0x001fcc0000000000 */
[----:B------:R-:W0:Y:S02]  /*dd30*/  F2I.FTZ.U32.TRUNC.NTZ R3, R3 ;  /* 0x0000000300037305 */ /* 0x000e24000021f000 */
[----:B0-----:R-:W-:Y:S01]  /*dd40*/  IMAD.MOV R11, RZ, RZ, -R3 ;  /* 0x000000ffff0b7224 */ /* 0x001fe200078e0a03 */
[----:B------:R-:W-:Y:S06]  /*dd50*/  @!P0 BRA `(.L_x_439) ;  /* 0x0000000000088947 */ /* 0x000fec0003800000 */
[----:B------:R-:W-:-:S05]  /*dd60*/  VIADD R9, R19, 0xffffffff ;  /* 0xffffffff13097836 */ /* 0x000fca0000000000 */
[----:B------:R0:W1:Y:S02]  /*dd70*/  SHFL.IDX PT, R16, R2, R9, 0x1f ;  /* 0x00001f0902107589 */ /* 0x00006400000e0000 */
.L_x_439:
[----:B-1----:R-:W-:Y:S01]  /*dd80*/  IMAD R16, R16, UR5, R7 ;  /* 0x0000000510107c24 */ /* 0x002fe2000f8e0207 */
[----:B------:R-:W-:Y:S01]  /*dd90*/  IABS R6, R0 ;  /* 0x0000000000067213 */ /* 0x000fe20000000000 */
[----:B------:R-:W-:Y:S02]  /*dda0*/  IMAD R7, R11, R4, RZ ;  /* 0x000000040b077224 */ /* 0x000fe400078e02ff */
[----:B0-----:R-:W-:Y:S01]  /*ddb0*/  IMAD.MOV.U32 R2, RZ, RZ, RZ ;  /* 0x000000ffff027224 */ /* 0x001fe200078e00ff */
[----:B------:R-:W-:Y:S01]  /*ddc0*/  IADD3 R17, -R16, UR6, RZ ;  /* 0x0000000610117c10 */ /* 0x000fe2000fffe1ff */
[----:B------:R-:W-:Y:S02]  /*ddd0*/  IMAD.MOV R6, RZ, RZ, -R6 ;  /* 0x000000ffff067224 */ /* 0x000fe400078e0a06 */
[----:B------:R-:W-:Y:S01]  /*dde0*/  IMAD.HI.U32 R2, R3, R7, R2 ;  /* 0x0000000703027227 */ /* 0x000fe200078e0002 */
[----:B------:R-:W-:-:S03]  /*ddf0*/  IABS R3, R17 ;  /* 0x0000001100037213 */ /* 0x000fc60000000000 */
[----:B------:R-:W-:Y:S02]  /*de00*/  VIADD R19, R19, UR4 ;  /* 0x0000000413137c36 */ /* 0x000fe40008000000 */
[----:B------:R-:W-:-:S04]  /*de10*/  IMAD.HI.U32 R2, R2, R3, RZ ;  /* 0x0000000302027227 */ /* 0x000fc800078e00ff */
[----:B------:R-:W-:-:S05]  /*de20*/  IMAD R3, R2, R6, R3 ;  /* 0x0000000602037224 */ /* 0x000fca00078e0203 */
[----:B------:R-:W-:-:S13]  /*de30*/  ISETP.GT.U32.AND P1, PT, R4, R3, PT ;  /* 0x000000030400720c */ /* 0x000fda0003f24070 */
[----:B------:R-:W-:Y:S02]  /*de40*/  @!P1 IMAD.IADD R3, R3, 0x1, -R4 ;  /* 0x0000000103039824 */ /* 0x000fe400078e0a04 */
[----:B------:R-:W-:Y:S01]  /*de50*/  @!P1 VIADD R2, R2, 0x1 ;  /* 0x0000000102029836 */ /* 0x000fe20000000000 */
[----:B------:R-:W-:Y:S02]  /*de60*/  ISETP.NE.AND P1, PT, R0, RZ, PT ;  /* 0x000000ff0000720c */ /* 0x000fe40003f25270 */
[----:B------:R-:W-:Y:S02]  /*de70*/  ISETP.GE.U32.AND P0, PT, R3, R4, PT ;  /* 0x000000040300720c */ /* 0x000fe40003f06070 */
[----:B------:R-:W-:-:S04]  /*de80*/  LOP3.LUT R3, R17, R0, RZ, 0x3c, !PT ;  /* 0x0000000011037212 */ /* 0x000fc800078e3cff */
[----:B------:R-:W-:-:S07]  /*de90*/  ISETP.GE.AND P2, PT, R3, RZ, PT ;  /* 0x000000ff0300720c */ /* 0x000fce0003f46270 */
[----:B------:R-:W-:-:S06]  /*dea0*/  @P0 VIADD R2, R2, 0x1 ;  /* 0x0000000102020836 */ /* 0x000fcc0000000000 */
[----:B------:R-:W-:Y:S01]  /*deb0*/  @!P2 IMAD.MOV R2, RZ, RZ, -R2 ;  /* 0x000000ffff02a224 */ /* 0x000fe200078e0a02 */
[----:B------:R-:W-:-:S05]  /*dec0*/  @!P1 LOP3.LUT R2, RZ, R0, RZ, 0x33, !PT ;  /* 0x00000000ff029212 */ /* 0x000fca00078e33ff */
[--C-:B------:R-:W-:Y:S02]  /*ded0*/  IMAD.MOV R3, RZ, RZ, -R2.reuse ;  /* 0x000000ffff037224 */ /* 0x100fe400078e0a02 */
[----:B------:R-:W-:Y:S02]  /*dee0*/  IMAD.MOV.U32 R18, RZ, RZ, R2 ;  /* 0x000000ffff127224 */ /* 0x000fe400078e0002 */
[----:B------:R-:W-:Y:S01]  /*def0*/  IMAD R17, R0, R3, R17 ;  /* 0x0000000300117224 */ /* 0x000fe200078e0211 */
[----:B------:R-:W-:Y:S06]  /*df00*/  BRA `(.L_x_440) ;  /* 0x00000000000c7947 */ /* 0x000fec0003800000 */
.L_x_435:
[----:B------:R-:W-:Y:S02]  /*df10*/  IMAD.MOV.U32 R17, RZ, RZ, RZ ;  /* 0x000000ffff117224 */ /* 0x000fe400078e00ff */
[----:B------:R-:W-:Y:S02]  /*df20*/  IMAD.U32 R16, RZ, RZ, UR6 ;  /* 0x00000006ff107e24 */ /* 0x000fe4000f8e00ff */
[----:B------:R-:W-:-:S07]  /*df30*/  IMAD.MOV.U32 R18, RZ, RZ, RZ ;  /* 0x000000ffff127224 */ /* 0x000fce00078e00ff */
.L_x_440:
[----:B------:R-:W-:-:S13]  /*df40*/  ISETP.NE.AND P0, PT, R5, RZ, PT ;  /* 0x000000ff0500720c */ /* 0x000fda0003f05270 */
[----:B------:R-:W0:Y:S01]  /*df50*/  @!P0 S2R R3, SR_CgaCtaId ;  /* 0x0000000000038919 */ /* 0x000e220000008800 */
[----:B------:R-:W-:-:S04]  /*df60*/  @!P0 MOV R0, 0x400 ;  /* 0x0000040000008802 */ /* 0x000fc80000000f00 */
[----:B0-----:R-:W-:-:S05]  /*df70*/  @!P0 LEA R0, R3, R0, 0x18 ;  /* 0x0000000003008211 */ /* 0x001fca00078ec0ff */
[----:B------:R0:W-:Y:S01]  /*df80*/  @!P0 STS.128 [R0+0x388d0], R16 ;  /* 0x0388d01000008388 */ /* 0x0001e20000000c00 */
[----:B------:R-:W-:Y:S06]  /*df90*/  BAR.ARV 0x5, 0x180 ;  /* 0x0146000000007b1d */ /* 0x000fec0000002000 */
.L_x_433:
[----:B0-----:R-:W-:Y:S01]  /*dfa0*/  IMAD.MOV.U32 R0, RZ, RZ, 0x1 ;  /* 0x00000001ff007424 */ /* 0x001fe200078e00ff */
[----:B------:R0:W-:Y:S01]  /*dfb0*/  STL [R1+0x50], RZ ;  /* 0x000050ff01007387 */ /* 0x0001e20000100800 */
[----:B------:R-:W-:Y:S02]  /*dfc0*/  ULDC UR4, c[0x0][0xc3c] ;  /* 0x00030f0000047ab9 */ /* 0x000fe40000000800 */
[----:B-1----:R-:W-:Y:S01]  /*dfd0*/  ISETP.GE.AND P0, PT, R19, UR4, PT ;  /* 0x0000000413007c0c */ /* 0x002fe2000bf06270 */
[----:B------:R0:W-:Y:S04]  /*dfe0*/  STL [R1+0x10], R0 ;  /* 0x0000100001007387 */ /* 0x0001e80000100800 */
[----:B------:R0:W-:Y:S08]  /*dff0*/  STL [R1+0x8], RZ ;  /* 0x000008ff01007387 */ /* 0x0001f00000100800 */
[----:B0-----:R-:W-:Y:S05]  /*e000*/  @P0 BRA `(.L_x_441) ;  /* 0x0000006000280947 */ /* 0x001fea0003800000 */
[----:B------:R-:W0:Y:S01]  /*e010*/  S2R R5, SR_TID.X ;  /* 0x0000000000057919 */ /* 0x000e220000002100 */
[----:B------:R-:W1:Y:S01]  /*e020*/  S2UR UR5, SR_CgaCtaId ;  /* 0x00000000000579c3 */ /* 0x000e620000008800 */
[----:B------:R-:W-:Y:S01]  /*e030*/  UMOV UR4, 0x400 ;  /* 0x0000040000047882 */ /* 0x000fe20000000000 */
[----:B------:R-:W-:Y:S01]  /*e040*/  BSSY B8, `(.L_x_441) ;  /* 0x0000606000087945 */ /* 0x000fe20003800000 */
[----:B------:R-:W-:Y:S01]  /*e050*/  ULDC UR38, c[0x0][0xc] ;  /* 0x0000030000267ab9 */ /* 0x000fe20000000800 */
[----:B------:R-:W-:Y:S01]  /*e060*/  ULDC.64 UR36, c[0x0][0x198] ;  /* 0x0000660000247ab9 */ /* 0x000fe20000000a00 */
[----:B-1----:R-:W-:Y:S01]  /*e070*/  ULEA UR4, UR5, UR4, 0x18 ;  /* 0x0000000405047291 */ /* 0x002fe2000f8ec03f */
[C---:B0-----:R-:W-:Y:S01]  /*e080*/  IMAD.SHL.U32 R0, R5.reuse, 0x8, RZ ;  /* 0x0000000805007824 */ /* 0x041fe200078e00ff */
[----:B------:R-:W-:-:S04]  /*e090*/  LOP3.LUT R4, R5, 0x7f, RZ, 0xc0, !PT ;  /* 0x0000007f05047812 */ /* 0x000fc800078ec0ff */
[C---:B------:R-:W-:Y:S02]  /*e0a0*/  LOP3.LUT R2, R0.reuse, 0x1f8, RZ, 0xc0, !PT ;  /* 0x000001f800027812 */ /* 0x040fe400078ec0ff */
[----:B------:R-:W-:Y:S02]  /*e0b0*/  LOP3.LUT R0, R0, 0x38, RZ, 0xc0, !PT ;  /* 0x0000003800007812 */ /* 0x000fe400078ec0ff */
[----:B------:R-:W-:Y:S01]  /*e0c0*/  LOP3.LUT R3, R2, 0x38, R5, 0x78, !PT ;  /* 0x0000003802037812 */ /* 0x000fe200078e7805 */
[----:B------:R-:W-:-:S05]  /*e0d0*/  IMAD.SHL.U32 R2, R4, 0x8, RZ ;  /* 0x0000000804027824 */ /* 0x000fca00078e00ff */
[----:B------:R-:W-:Y:S01]  /*e0e0*/  LOP3.LUT R3, R3, 0x200, R2, 0xf8, !PT ;  /* 0x0000020003037812 */ /* 0x000fe200078ef802 */
[----:B------:R-:W-:Y:S01]  /*e0f0*/  IMAD.SHL.U32 R2, R5, 0x10, RZ ;  /* 0x0000001005027824 */ /* 0x000fe200078e00ff */
[----:B------:R-:W-:Y:S01]  /*e100*/  SHF.R.U32.HI R5, RZ, 0x3, R4 ;  /* 0x00000003ff057819 */ /* 0x000fe20000011604 */
[----:B------:R-:W-:-:S03]  /*e110*/  IMAD.U32 R4, RZ, RZ, UR4 ;  /* 0x00000004ff047e24 */ /* 0x000fc6000f8e00ff */
[----:B------:R-:W-:Y:S01]  /*e120*/  LOP3.LUT R2, R5, 0x70, R2, 0xf8, !PT ;  /* 0x0000007005027812 */ /* 0x000fe200078ef802 */
[----:B------:R-:W-:Y:S01]  /*e130*/  IMAD R3, R3, 0x2, R4 ;  /* 0x0000000203037824 */ /* 0x000fe200078e0204 */
[----:B------:R-:W-:Y:S01]  /*e140*/  STL [R1+0x4], R4 ;  /* 0x0000040401007387 */ /* 0x000fe20000100800 */
[----:B------:R-:W-:-:S03]  /*e150*/  IMAD.MOV.U32 R2, RZ, RZ, 0x1 ;  /* 0x00000001ff027424 */ /* 0x000fc600078e00ff */
[----:B------:R0:W-:Y:S04]  /*e160*/  STL [R1+0x24], R3 ;  /* 0x0000240301007387 */ /* 0x0001e80000100800 */
[----:B------:R-:W-:Y:S04]  /*e170*/  STL [R1+0x8], RZ ;  /* 0x000008ff01007387 */ /* 0x000fe80000100800 */
[----:B------:R1:W-:Y:S01]  /*e180*/  STL [R1+0x10], R2 ;  /* 0x0000100201007387 */ /* 0x0003e20000100800 */
[----:B0-----:R-:W-:-:S03]  /*e190*/  LOP3.LUT R3, R0, 0x40, RZ, 0xfc, !PT ;  /* 0x0000004000037812 */ /* 0x001fc600078efcff */
[----:B------:R0:W-:Y:S01]  /*e1a0*/  STL [R1+0x50], RZ ;  /* 0x000050ff01007387 */ /* 0x0001e20000100800 */
[C---:B-1----:R-:W-:Y:S02]  /*e1b0*/  LOP3.LUT R2, R0.reuse, 0x80, RZ, 0xfc, !PT ;  /* 0x0000008000027812 */ /* 0x042fe400078efcff */
[----:B------:R-:W-:-:S07]  /*e1c0*/  LOP3.LUT R0, R0, 0xc0, RZ, 0xfc, !PT ;  /* 0x000000c000007812 */ /* 0x000fce00078efcff */
.L_x_554:
[----:B-1----:R-:W1:Y:S01]  /*e1d0*/  LDC.64 R2, c[0x0][0xc88] ;  /* 0x00032200ff027b82 */ /* 0x002e620000000a00 */
[----:B------:R-:W-:Y:S01]  /*e1e0*/  ULDC.64 UR4, c[0x0][0x208] ;  /* 0x0000820000047ab9 */ /* 0x000fe20000000a00 */
[----:B-1----:R-:W-:-:S05]  /*e1f0*/  IMAD.WIDE R2, R19, 0x4, R2 ;  /* 0x0000000413027825 */ /* 0x002fca00078e0202 */
[----:B--2---:R-:W2:Y:S01]  /*e200*/  LDG.E R11, desc[UR4][R2.64] ;  /* 0x00000004020b7981 */ /* 0x004ea2000c1e1900 */
[----:B------:R-:W-:Y:S05]  /*e210*/  YIELD ;  /* 0x0000000000007946 */ /* 0x000fea0003800000 */
[----:B------:R-:W-:Y:S01]  /*e220*/  ULDC.64 UR4, c[0x0][0xa28] ;  /* 0x00028a0000047ab9 */ /* 0x000fe20000000a00 */
[----:B---3--:R-:W-:Y:S01]  /*e230*/  IMAD.MOV.U32 R0, RZ, RZ, RZ ;  /* 0x000000ffff007224 */ /* 0x008fe200078e00ff */
[----:B------:R-:W-:Y:S01]  /*e240*/  ISETP.NE.U32.AND P0, PT, RZ, UR4, PT ;  /* 0x00000004ff007c0c */ /* 0x000fe2000bf05070 */
[----:B------:R-:W-:Y:S01]  /*e250*/  ULDC.64 UR10, c[0x0][0x208] ;  /* 0x00008200000a7ab9 */ /* 0x000fe20000000a00 */
[----:B------:R-:W-:Y:S01]  /*e260*/  IMAD.MOV.U32 R6, RZ, RZ, RZ ;  /* 0x000000ffff067224 */ /* 0x000fe200078e00ff */
[----:B------:R-:W-:Y:S01]  /*e270*/  ULDC.64 UR6, c[0x0][0xa18] ;  /* 0x0002860000067ab9 */ /* 0x000fe20000000a00 */
[----:B------:R-:W-:Y:S01]  /*e280*/  ISETP.NE.AND.EX P0, PT, RZ, UR5, PT, P0 ;  /* 0x00000005ff007c0c */ /* 0x000fe2000bf05300 */
[----:B------:R-:W-:Y:S01]  /*e290*/  ULDC.64 UR8, c[0x0][0xa08] ;  /* 0x0002820000087ab9 */ /* 0x000fe20000000a00 */
[----:B--2---:R-:W-:Y:S01]  /*e2a0*/  SHF.R.S32.HI R4, RZ, 0x1f, R11 ;  /* 0x0000001fff047819 */ /* 0x004fe2000001140b */
[----:B------:R-:W-:-:S10]  /*e2b0*/  IMAD.SHL.U32 R10, R11, 0x4, RZ ;  /* 0x000000040b0a7824 */ /* 0x000fd400078e00ff */
[C---:B------:R-:W-:Y:S01]  /*e2c0*/  @P0 LEA R2, P1, R11.reuse, UR4, 0x2 ;  /* 0x000000040b020c11 */ /* 0x040fe2000f8210ff */
[----:B------:R-:W-:Y:S03]  /*e2d0*/  STL [R1+0x28], R11 ;  /* 0x0000280b01007387 */ /* 0x000fe60000100800 */
[C-C-:B------:R-:W-:Y:S01]  /*e2e0*/  @P0 LEA.HI.X R3, R11.reuse, UR5, R4.reuse, 0x2, P1 ;  /* 0x000000050b030c11 */ /* 0x140fe200088f1404 */
[----:B------:R-:W-:Y:S01]  /*e2f0*/  ULDC.64 UR4, c[0x0][0xa00] ;  /* 0x0002800000047ab9 */ /* 0x000fe20000000a00 */
[----:B------:R-:W-:Y:S01]  /*e300*/  SHF.L.U64.HI R9, R11, 0x2, R4 ;  /* 0x000000020b097819 */ /* 0x000fe20000010204 */
[----:B------:R1:W-:Y:S01]  /*e310*/  STL [R1+0x38], R4 ;  /* 0x0000380401007387 */ /* 0x0003e20000100800 */
[----:B------:R-:W-:-:S03]  /*e320*/  ISETP.NE.U32.AND P1, PT, RZ, UR4, PT ;  /* 0x00000004ff007c0c */ /* 0x000fc6000bf25070 */
[----:B-----5:R2:W5:Y:S01]  /*e330*/  @P0 LDG.E R0, desc[UR10][R2.64] ;  /* 0x0000000a02000981 */ /* 0x020562000c1e1900 */
[----:B------:R-:W-:Y:S01]  /*e340*/  ISETP.NE.AND.EX P1, PT, RZ, UR5, PT, P1 ;  /* 0x00000005ff007c0c */ /* 0x000fe2000bf25310 */
[----:B------:R-:W-:Y:S01]  /*e350*/  IMAD.MOV.U32 R8, RZ, RZ, RZ ;  /* 0x000000ffff087224 */ /* 0x000fe200078e00ff */
[----:B------:R-:W-:Y:S01]  /*e360*/  ISETP.NE.U32.AND P2, PT, RZ, UR6, PT ;  /* 0x00000006ff007c0c */ /* 0x000fe2000bf45070 */
[----:B------:R-:W-:Y:S01]  /*e370*/  STL [R1], R10 ;  /* 0x0000000a01007387 */ /* 0x000fe20000100800 */
[----:B------:R-:W-:Y:S02]  /*e380*/  ISETP.NE.U32.AND P0, PT, RZ, UR8, PT ;  /* 0x00000008ff007c0c */ /* 0x000fe4000bf05070 */
[----:B------:R-:W-:Y:S01]  /*e390*/  ISETP.NE.AND.EX P2, PT, RZ, UR7, PT, P2 ;  /* 0x00000007ff007c0c */ /* 0x000fe2000bf45320 */
[----:B------:R-:W-:Y:S01]  /*e3a0*/  STL [R1+0x1c], R9 ;  /* 0x00001c0901007387 */ /* 0x000fe20000100800 */
[----:B------:R-:W-:Y:S02]  /*e3b0*/  ISETP.NE.AND.EX P0, PT, RZ, UR9, PT, P0 ;  /* 0x00000009ff007c0c */ /* 0x000fe4000bf05300 */
[----:B--2---:R-:W-:-:S02]  /*e3c0*/  IADD3 R2, P3, R10, UR4, RZ ;  /* 0x000000040a027c10 */ /* 0x004fc4000ff7e0ff */
[----:B-1----:R-:W-:Y:S02]  /*e3d0*/  IADD3 R4, P4, R10, UR8, RZ ;  /* 0x000000080a047c10 */ /* 0x002fe4000ff9e0ff */
[C---:B------:R-:W-:Y:S01]  /*e3e0*/  IADD3.X R3, R9.reuse, UR5, RZ, P3, !PT ;  /* 0x0000000509037c10 */ /* 0x040fe20009ffe4ff */
[----:B------:R-:W-:Y:S01]  /*e3f0*/  ULDC UR4, c[0x0][0x288] ;  /* 0x0000a20000047ab9 */ /* 0x000fe20000000800 */
[----:B------:R-:W-:-:S03]  /*e400*/  IADD3.X R5, R9, UR9, RZ, P4, !PT ;  /* 0x0000000909057c10 */ /* 0x000fc6000a7fe4ff */
[----:B------:R-:W2:Y:S01]  /*e410*/  @P1 LDG.E R6, desc[UR10][R2.64] ;  /* 0x0000000a02061981 */ /* 0x000ea2000c1e1900 */
[----:B------:R-:W-:Y:S01]  /*e420*/  IMAD.U32 R12, RZ, RZ, UR4 ;  /* 0x00000004ff0c7e24 */ /* 0x000fe2000f8e00ff */
[----:B------:R-:W-:Y:S02]  /*e430*/  ULDC.64 UR4, c[0x0][0x418] ;  /* 0x0001060000047ab9 */ /* 0x000fe40000000a00 */
[----:B------:R-:W5:Y:S04]  /*e440*/  @P0 LDG.E R8, desc[UR10][R4.64] ;  /* 0x0000000a04080981 */ /* 0x000f68000c1e1900 */
[----:B--2---:R1:W-:Y:S02]  /*e450*/  STL [R1+0x34], R6 ;  /* 0x0000340601007387 */ /* 0x0043e40000100800 */
[----:B-1----:R-:W-:-:S04]  /*e460*/  @P2 IADD3 R6, P3, R10, UR6, RZ ;  /* 0x000000060a062c10 */ /* 0x002fc8000ff7e0ff */
[----:B------:R-:W-:-:S05]  /*e470*/  @P2 IADD3.X R7, R9, UR7, RZ, P3, !PT ;  /* 0x0000000709072c10 */ /* 0x000fca0009ffe4ff */
[----:B------:R1:W2:Y:S01]  /*e480*/  @P2 LDG.E R12, desc[UR10][R6.64] ;  /* 0x0000000a060c2981 */ /* 0x0002a2000c1e1900 */
[----:B------:R-:W-:-:S03]  /*e490*/  UISETP.NE.U32.AND UP0, UPT, UR4, URZ, UPT ;  /* 0x0000003f0400728c */ /* 0x000fc6000bf05070 */
[----:B------:R-:W-:Y:S01]  /*e4a0*/  ULDC UR4, c[0x0][0x424] ;  /* 0x0001090000047ab9 */ /* 0x000fe20000000800 */
[----:B------:R-:W-:-:S03]  /*e4b0*/  UISETP.NE.AND.EX UP0, UPT, UR5, URZ, UPT, UP0 ;  /* 0x0000003f0500728c */ /* 0x000fc6000bf05300 */
[----:B------:R-:W-:Y:S01]  /*e4c0*/  ULDC UR5, c[0x0][0x2f0] ;  /* 0x0000bc0000057ab9 */ /* 0x000fe20000000800 */
[----:B------:R-:W-:-:S04]  /*e4d0*/  USEL UR4, UR4, 0x1, UP0 ;  /* 0x0000000104047887 */ /* 0x000fc80008000000 */
[----:B------:R-:W-:-:S06]  /*e4e0*/  UIMAD UR4, UR4, UR5, URZ ;  /* 0x00000005040472a4 */ /* 0x000fcc000f8e023f */
[----:B-1----:R-:W-:Y:S01]  /*e4f0*/  IMAD.U32 R6, RZ, RZ, UR4 ;  /* 0x00000004ff067e24 */ /* 0x002fe2000f8e00ff */
[----:B--2---:R1:W-:Y:S01]  /*e500*/  STL [R1+0x3c], R12 ;  /* 0x00003c0c01007387 */ /* 0x0043e20000100800 */
[----:B------:R-:W-:Y:S05]  /*e510*/  @P2 BRA `(.L_x_442) ;  /* 0x0000000000182947 */ /* 0x000fea0003800000 */
[----:B------:R-:W-:Y:S05]  /*e520*/  @!P1 BRA `(.L_x_442) ;  /* 0x0000000000149947 */ /* 0x000fea0003800000 */
[----:B------:R-:W-:Y:S02]  /*e530*/  ULDC.64 UR4, c[0x0][0x208] ;  /* 0x0000820000047ab9 */ /* 0x000fe40000000a00 */
[----:B------:R-:W2:Y:S04]  /*e540*/  LDG.E R7, desc[UR4][R2.64] ;  /* 0x0000000402077981 */ /* 0x000ea8000c1e1900 */
[----:B------:R-:W2:Y:S02]  /*e550*/  LDG.E R2, desc[UR4][R2.64+0x4] ;  /* 0x0000040402027981 */ /* 0x000ea4000c1e1900 */
[----:B--2---:R-:W-:-:S05]  /*e560*/  IMAD.IADD R2, R2, 0x1, -R7 ;  /* 0x0000000102027824 */ /* 0x004fca00078e0a07 */
[----:B------:R2:W-:Y:S02]  /*e570*/  STL [R1+0x3c], R2 ;  /* 0x00003c0201007387 */ /* 0x0005e40000100800 */
.L_x_442:
[----:B--2---:R-:W-:Y:S01]  /*e580*/  IMAD.MOV.U32 R2, RZ, RZ, R11 ;  /* 0x000000ffff027224 */ /* 0x004fe200078e000b */
[----:B------:R-:W-:Y:S01]  /*e590*/  ULDC.64 UR4, c[0x0][0xa20] ;  /* 0x0002880000047ab9 */ /* 0x000fe20000000a00 */
[----:B-----5:R-:W-:Y:S01]  /*e5a0*/  IMAD.IADD R3, R8, 0x1, R0 ;  /* 0x0000000108037824 */ /* 0x020fe200078e0200 */
[----:B------:R-:W-:Y:S02]  /*e5b0*/  ISETP.NE.U32.AND P1, PT, RZ, UR4, PT ;  /* 0x00000004ff007c0c */ /* 0x000fe4000bf25070 */
[----:B------:R2:W-:Y:S02]  /*e5c0*/  STL [R1+0xc], R2 ;  /* 0x00000c0201007387 */ /* 0x0005e40000100800 */
[----:B------:R-:W-:Y:S02]  /*e5d0*/  ISETP.NE.AND.EX P1, PT, RZ, UR5, PT, P1 ;  /* 0x00000005ff007c0c */ /* 0x000fe4000bf25310 */
[----:B------:R2:W-:Y:S11]  /*e5e0*/  STL [R1+0x18], R3 ;  /* 0x0000180301007387 */ /* 0x0005f60000100800 */
[----:B--2---:R-:W-:Y:S05]  /*e5f0*/  @!P1 BRA `(.L_x_443) ;  /* 0x0000000000149947 */ /* 0x004fea0003800000 */
[----:B------:R-:W-:Y:S01]  /*e600*/  IADD3 R6, P0, R10, UR4, RZ ;  /* 0x000000040a067c10 */ /* 0x000fe2000ff1e0ff */
[----:B------:R-:W-:-:S03]  /*e610*/  ULDC.64 UR6, c[0x0][0x208] ;  /* 0x0000820000067ab9 */ /* 0x000fc60000000a00 */
[----:B------:R-:W-:-:S05]  /*e620*/  IADD3.X R7, R9, UR5, RZ, P0, !PT ;  /* 0x0000000509077c10 */ /* 0x000fca00087fe4ff */
[----:B------:R2:W5:Y:S01]  /*e630*/  LDG.E R6, desc[UR6][R6.64] ;  /* 0x0000000606067981 */ /* 0x000562000c1e1900 */
[----:B------:R-:W-:Y:S05]  /*e640*/  BRA `(.L_x_444) ;  /* 0x0000000000147947 */ /* 0x000fea0003800000 */
.L_x_443:
[----:B------:R-:W-:Y:S05]  /*e650*/  @!P0 BRA `(.L_x_444) ;  /* 0x0000000000108947 */ /* 0x000fea0003800000 */
[----:B------:R-:W-:Y:S02]  /*e660*/  ULDC.64 UR4, c[0x0][0x208] ;  /* 0x0000820000047ab9 */ /* 0x000fe40000000a00 */
[----:B------:R-:W2:Y:S04]  /*e670*/  LDG.E R6, desc[UR4][R4.64] ;  /* 0x0000000404067981 */ /* 0x000ea8000c1e1900 */
[----:B------:R-:W2:Y:S02]  /*e680*/  LDG.E R4, desc[UR4][R4.64+0x4] ;  /* 0x0000040404047981 */ /* 0x000ea4000c1e1900 */
[----:B--2---:R-:W-:-:S07]  /*e690*/  IMAD.IADD R6, R4, 0x1, -R6 ;  /* 0x0000000104067824 */ /* 0x004fce00078e0a06 */
.L_x_444:
[----:B-----5:R-:W-:Y:S01]  /*e6a0*/  IMAD.IADD R2, R6, 0x1, -R0 ;  /* 0x0000000106027824 */ /* 0x020fe200078e0a00 */
[----:B------:R-:W-:Y:S03]  /*e6b0*/  BSSY B7, `(.L_x_445) ;  /* 0x00004fa000077945 */ /* 0x000fe60003800000 */
[C---:B------:R-:W-:Y:S01]  /*e6c0*/  VIADD R0, R2.reuse, 0x4f ;  /* 0x0000004f02007836 */ /* 0x040fe20000000000 */
[----:B------:R3:W-:Y:S01]  /*e6d0*/  STL [R1+0x40], R2 ;  /* 0x0000400201007387 */ /* 0x0007e20000100800 */
[----:B------:R-:W-:Y:S02]  /*e6e0*/  ISETP.GT.AND P0, PT, R2, RZ, PT ;  /* 0x000000ff0200720c */ /* 0x000fe40003f04270 */
[----:B------:R-:W-:-:S05]  /*e6f0*/  IMAD.HI R0, R0, 0x66666667, RZ ;  /* 0x6666666700007827 */ /* 0x000fca00078e02ff */
[----:B---3--:R-:W-:-:S04]  /*e700*/  SHF.R.U32.HI R2, RZ, 0x1f, R0 ;  /* 0x0000001fff027819 */ /* 0x008fc80000011600 */
[----:B------:R-:W-:-:S05]  /*e710*/  LEA.HI.SX32 R0, R0, R2, 0x1b ;  /* 0x0000000200007211 */ /* 0x000fca00078fdaff */
[----:B------:R3:W-:Y:S01]  /*e720*/  STL [R1+0x30], R0 ;  /* 0x0000300001007387 */ /* 0x0007e20000100800 */
[----:B------:R-:W-:Y:S05]  /*e730*/  @P0 BRA `(.L_x_446) ;  /* 0x0000000000480947 */ /* 0x000fea0003800000 */
[----:B------:R-:W4:Y:S02]  /*e740*/  S2R R3, SR_TID.X ;  /* 0x0000000000037919 */ /* 0x000f240000002100 */
[----:B----4-:R-:W-:-:S04]  /*e750*/  LOP3.LUT R3, R3, 0x7f, RZ, 0xc0, !PT ;  /* 0x0000007f03037812 */ /* 0x010fc800078ec0ff */
[----:B------:R-:W-:-:S13]  /*e760*/  ISETP.NE.AND P0, PT, R3, RZ, PT ;  /* 0x000000ff0300720c */ /* 0x000fda0003f05270 */
[----:B------:R-:W-:Y:S05]  /*e770*/  @P0 BRA `(.L_x_447) ;  /* 0x0000004c00b40947 */ /* 0x000fea0003800000 */
[----:B------:R-:W4:Y:S01]  /*e780*/  S2R R3, SR_LANEID ;  /* 0x0000000000037919 */ /* 0x000f220000000000 */
[----:B------:R-:W-:Y:S01]  /*e790*/  VOTEU.ANY UR4, UPT, PT ;  /* 0x0000000000047886 */ /* 0x000fe200038e0100 */
[----:B------:R-:W5:Y:S01]  /*e7a0*/  LDC.64 R4, c[0x0][0xc60] ;  /* 0x00031800ff047b82 */ /* 0x000f620000000a00 */
[----:B---3--:R-:W4:Y:S01]  /*e7b0*/  FLO.U32 R0, UR4 ;  /* 0x0000000400007d00 */ /* 0x008f2200080e0000 */
[----:B------:R-:W-:-:S07]  /*e7c0*/  ULDC.64 UR6, c[0x0][0x208] ;  /* 0x0000820000067ab9 */ /* 0x000fce0000000a00 */
[----:B------:R-:W5:Y:S01]  /*e7d0*/  POPC R2, UR4 ;  /* 0x0000000400027d09 */ /* 0x000f620008000000 */
[----:B----4-:R-:W-:-:S13]  /*e7e0*/  ISETP.EQ.U32.AND P0, PT, R0, R3, PT ;  /* 0x000000030000720c */ /* 0x010fda0003f02070 */
[----:B-----5:R-:W3:Y:S01]  /*e7f0*/  @P0 ATOMG.E.ADD.STRONG.GPU PT, R5, desc[UR6][R4.64], R2 ;  /* 0x00000002040509a8 */ /* 0x020ee200081ee1c6 */
[----:B------:R-:W4:Y:S02]  /*e800*/  S2R R3, SR_LTMASK ;  /* 0x0000000000037919 */ /* 0x000f240000003900 */
[----:B----4-:R-:W-:-:S06]  /*e810*/  LOP3.LUT R3, R3, UR4, RZ, 0xc0, !PT ;  /* 0x0000000403037c12 */ /* 0x010fcc000f8ec0ff */
[----:B------:R-:W4:Y:S01]  /*e820*/  POPC R3, R3 ;  /* 0x0000000300037309 */ /* 0x000f220000000000 */
[----:B---3--:R-:W4:Y:S02]  /*e830*/  SHFL.IDX PT, R0, R5, R0, 0x1f ;  /* 0x00001f0005007589 */ /* 0x008f2400000e0000 */
[----:B----4-:R-:W-:Y:S01]  /*e840*/  IADD3 R16, R0, UR38, R3 ;  /* 0x0000002600107c10 */ /* 0x010fe2000fffe003 */
[----:B------:R-:W-:Y:S06]  /*e850*/  BRA `(.L_x_447) ;  /* 0x0000004c007c7947 */ /* 0x000fec0003800000 */
.L_x_446:
[----:B---3--:R-:W3:Y:S01]  /*e860*/  LDL R0, [R1+0x4] ;  /* 0x0000040001007983 */ /* 0x008ee20000100800 */
[----:B------:R-:W-:Y:S01]  /*e870*/  BSSY B6, `(.L_x_448) ;  /* 0x0000014000067945 */ /* 0x000fe20003800000 */
[----:B---3--:R-:W-:-:S05]  /*e880*/  VIADD R0, R0, 0x24400 ;  /* 0x0002440000007836 */ /* 0x008fca0000000000 */
[----:B------:R-:W-:-:S13]  /*e890*/  LOP3.LUT P0, RZ, R0, 0x3ff, RZ, 0xc0, !PT ;  /* 0x000003ff00ff7812 */ /* 0x000fda000780c0ff */
[----:B------:R-:W-:Y:S05]  /*e8a0*/  @!P0 BRA `(.L_x_449) ;  /* 0x0000000000408947 */ /* 0x000fea0003800000 */
[----:B------:R-:W-:Y:S01]  /*e8b0*/  MOV R2, 0x0 ;  /* 0x0000000000027802 */ /* 0x000fe20000000f00 */
[----:B------:R-:W-:Y:S01]  /*e8c0*/  ULDC.64 UR6, c[0x4][0xa8] ;  /* 0x01002a0000067ab9 */ /* 0x000fe20000000a00 */
[----:B------:R-:W-:Y:S01]  /*e8d0*/  ULDC.64 UR8, c[0x4][0xb0] ;  /* 0x01002c0000087ab9 */ /* 0x000fe20000000a00 */
[----:B------:R-:W-:Y:S01]  /*e8e0*/  ULDC.64 UR4, c[0x4][0x8] ;  /* 0x0100020000047ab9 */ /* 0x000fe20000000a00 */
[----:B------:R-:W-:Y:S02]  /*e8f0*/  IMAD.U32 R4, RZ, RZ, UR6 ;  /* 0x00000006ff047e24 */ /* 0x000fe4000f8e00ff */
[----:B------:R-:W3:Y:S01]  /*e900*/  LDC.64 R2, c[0x4][R2] ;  /* 0x0100000002027b82 */ /* 0x000ee20000000a00 */
[----:B------:R-:W-:Y:S02]  /*e910*/  IMAD.U32 R5, RZ, RZ, UR7 ;  /* 0x00000007ff057e24 */ /* 0x000fe4000f8e00ff */
[----:B------:R-:W-:Y:S02]  /*e920*/  IMAD.U32 R6, RZ, RZ, UR8 ;  /* 0x00000008ff067e24 */ /* 0x000fe4000f8e00ff */
[----:B--2---:R-:W-:-:S02]  /*e930*/  IMAD.U32 R7, RZ, RZ, UR9 ;  /* 0x00000009ff077e24 */ /* 0x004fc4000f8e00ff */
[----:B------:R-:W-:Y:S02]  /*e940*/  IMAD.U32 R10, RZ, RZ, UR4 ;  /* 0x00000004ff0a7e24 */ /* 0x000fe4000f8e00ff */
[----:B------:R-:W-:Y:S02]  /*e950*/  IMAD.U32 R11, RZ, RZ, UR5 ;  /* 0x00000005ff0b7e24 */ /* 0x000fe4000f8e00ff */
[----:B------:R-:W-:Y:S02]  /*e960*/  IMAD.MOV.U32 R8, RZ, RZ, 0x70 ;  /* 0x00000070ff087424 */ /* 0x000fe400078e00ff */
[----:B-1----:R-:W-:Y:S02]  /*e970*/  IMAD.MOV.U32 R12, RZ, RZ, 0x1 ;  /* 0x00000001ff0c7424 */ /* 0x002fe400078e00ff */
[----:B------:R-:W-:-:S07]  /*e980*/  IMAD.MOV.U32 R13, RZ, RZ, RZ ;  /* 0x000000ffff0d7224 */ /* 0x000fce00078e00ff */
[----:B------:R-:W-:-:S07]  /*e990*/  LEPC R20, `(.L_x_449) ;  /* 0x000000001014794e */ /* 0x000fce0000000000 */
[----:B0--3--:R-:W-:Y:S05]  /*e9a0*/  CALL.ABS.NOINC R2 ;  /* 0x0000000002007343 */ /* 0x009fea0003c00000 */
.L_x_449:
[----:B------:R-:W-:Y:S05]  /*e9b0*/  BSYNC B6 ;  /* 0x0000000000067941 */ /* 0x000fea0003800000 */
.L_x_448:
[----:B------:R-:W3:Y:S01]  /*e9c0*/  LDL R2, [R1+0x4] ;  /* 0x0000040001027983 */ /* 0x000ee20000100800 */
        /* <DEDUP_REMOVED lines=8> */
[----:B------:R3:W4:Y:S01]  /*ea50*/  LDC.64 R2, c[0x4][R0] ;  /* 0x0100000000027b82 */ /* 0x0007220000000a00 */
[----:B------:R-:W-:Y:S02]  /*ea60*/  IMAD.U32 R4, RZ, RZ, UR6 ;  /* 0x00000006ff047e24 */ /* 0x000fe4000f8e00ff */
[----:B------:R-:W-:Y:S02]  /*ea70*/  IMAD.U32 R5, RZ, RZ, UR7 ;  /* 0x00000007ff057e24 */ /* 0x000fe4000f8e00ff */
[----:B------:R-:W-:Y:S02]  /*ea80*/  IMAD.U32 R6, RZ, RZ, UR8 ;  /* 0x00000008ff067e24 */ /* 0x000fe4000f8e00ff */
[----:B--2---:R-:W-:-:S02]  /*ea90*/  IMAD.U32 R7, RZ, RZ, UR9 ;  /* 0x00000009ff077e24 */ /* 0x004fc4000f8e00ff */
[----:B------:R-:W-:Y:S02]  /*eaa0*/  IMAD.U32 R10, RZ, RZ, UR4 ;  /* 0x00000004ff0a7e24 */ /* 0x000fe4000f8e00ff */
[----:B------:R-:W-:Y:S02]  /*eab0*/  IMAD.U32 R11, RZ, RZ, UR5 ;  /* 0x00000005ff0b7e24 */ /* 0x000fe4000f8e00ff */
[----:B------:R-:W-:Y:S02]  /*eac0*/  IMAD.MOV.U32 R8, RZ, RZ, 0x70 ;  /* 0x00000070ff087424 */ /* 0x000fe400078e00ff */
[----:B-1----:R-:W-:Y:S02]  /*ead0*/  IMAD.MOV.U32 R12, RZ, RZ, 0x1 ;  /* 0x00000001ff0c7424 */ /* 0x002fe400078e00ff */
[----:B---3--:R-:W-:-:S07]  /*eae0*/  IMAD.MOV.U32 R13, RZ, RZ, RZ ;  /* 0x000000ffff0d7224 */ /* 0x008fce00078e00ff */
[----:B------:R-:W-:-:S07]  /*eaf0*/  LEPC R20, `(.L_x_452) ;  /* 0x000000001014794e */ /* 0x000fce0000000000 */
[----:B0---4-:R-:W-:Y:S05]  /*eb00*/  CALL.ABS.NOINC R2 ;  /* 0x0000000002007343 */ /* 0x011fea0003c00000 */
.L_x_452:
[----:B------:R-:W-:Y:S01]  /*eb10*/  MOV R2, 0x0 ;  /* 0x0000000000027802 */ /* 0x000fe20000000f00 */
[----:B------:R-:W-:Y:S01]  /*eb20*/  ULDC.64 UR6, c[0x4][0xa8] ;  /* 0x01002a0000067ab9 */ /* 0x000fe20000000a00 */
[----:B------:R-:W-:Y:S01]  /*eb30*/  ULDC.64 UR8, c[0x4][0xb0] ;  /* 0x01002c0000087ab9 */ /* 0x000fe20000000a00 */
[----:B------:R-:W-:Y:S01]  /*eb40*/  ULDC.64 UR4, c[0x4][0x18] ;  /* 0x0100060000047ab9 */ /* 0x000fe20000000a00 */
[----:B------:R-:W-:Y:S02]  /*eb50*/  IMAD.U32 R4, RZ, RZ, UR6 ;  /* 0x00000006ff047e24 */ /* 0x000fe4000f8e00ff */
[----:B------:R-:W0:Y:S01]  /*eb60*/  LDC.64 R2, c[0x4][R2] ;  /* 0x0100000002027b82 */ /* 0x000e220000000a00 */
        /* <DEDUP_REMOVED lines=9> */
[----:B0-----:R-:W-:Y:S05]  /*ec00*/  CALL.ABS.NOINC R2 ;  /* 0x0000000002007343 */ /* 0x001fea0003c00000 */
.L_x_451:
[----:B------:R-:W-:Y:S05]  /*ec10*/  BSYNC B6 ;  /* 0x0000000000067941 */ /* 0x000fea0003800000 */
.L_x_450:
[----:B------:R-:W3:Y:S01]  /*ec20*/  LDL.LU R2, [R1] ;  /* 0x0000000001027983 */ /* 0x000ee20000300800 */
[----:B------:R-:W-:-:S03]  /*ec30*/  ULDC.64 UR4, c[0x0][0x9f8] ;  /* 0x00027e0000047ab9 */ /* 0x000fc60000000a00 */
[----:B------:R-:W4:Y:S04]  /*ec40*/  LDL.LU R4, [R1+0x1c] ;  /* 0x00001c0001047983 */ /* 0x000f280000300800 */
[----:B--2---:R-:W2:Y:S01]  /*ec50*/  LDL R7, [R1+0xc] ;  /* 0x00000c0001077983 */ /* 0x004ea20000100800 */
[----:B------:R-:W-:Y:S01]  /*ec60*/  ISETP.NE.U32.AND P0, PT, RZ, UR4, PT ;  /* 0x00000004ff007c0c */ /* 0x000fe2000bf05070 */
[----:B------:R-:W-:Y:S02]  /*ec70*/  ULDC.64 UR6, c[0x0][0x208] ;  /* 0x0000820000067ab9 */ /* 0x000fe40000000a00 */
[----:B------:R-:W5:Y:S01]  /*ec80*/  LDL R0, [R1+0x30] ;  /* 0x0000300001007983 */ /* 0x000f620000100800 */
[----:B------:R-:W-:-:S13]  /*ec90*/  ISETP.NE.AND.EX P0, PT, RZ, UR5, PT, P0 ;  /* 0x00000005ff007c0c */ /* 0x000fda000bf05300 */
[----:B---3--:R-:W-:-:S04]  /*eca0*/  @P0 IADD3 R2, P1, R2, UR4, RZ ;  /* 0x0000000402020c10 */ /* 0x008fc8000ff3e0ff */
[----:B----4-:R-:W-:Y:S01]  /*ecb0*/  @P0 IADD3.X R3, R4, UR5, RZ, P1, !PT ;  /* 0x0000000504030c10 */ /* 0x010fe20008ffe4ff */
[----:B------:R-:W-:-:S04]  /*ecc0*/  ULDC.64 UR4, c[0x0][0xa08] ;  /* 0x0002820000047ab9 */ /* 0x000fc80000000a00 */
[----:B--2---:R2:W3:Y:S01]  /*ecd0*/  @P0 LDG.E R7, desc[UR6][R2.64] ;  /* 0x0000000602070981 */ /* 0x0044e2000c1e1900 */
[----:B-----5:R-:W-:Y:S01]  /*ece0*/  VIADD R9, R0, 0xffffffff ;  /* 0xffffffff00097836 */ /* 0x020fe20000000000 */
[----:B--2---:R-:W2:Y:S01]  /*ecf0*/  LDC.64 R2, c[0x0][0x418] ;  /* 0x00010600ff027b82 */ /* 0x004ea20000000a00 */
[----:B---3--:R-:W-:Y:S01]  /*ed00*/  SHF.R.S32.HI R8, RZ, 0x1f, R7 ;  /* 0x0000001fff087819 */ /* 0x008fe20000011407 */
[----:B------:R3:W-:Y:S04]  /*ed10*/  @P0 STL [R1+0xc], R7 ;  /* 0x00000c0701000387 */ /* 0x0007e80000100800 */
[----:B------:R3:W-:Y:S04]  /*ed20*/  STL [R1+0x2c], R9 ;  /* 0x00002c0901007387 */ /* 0x0007e80000100800 */
[----:B------:R3:W-:Y:S01]  /*ed30*/  STL [R1+0x1c], R8 ;  /* 0x00001c0801007387 */ /* 0x0007e20000100800 */
[----:B--2---:R-:W-:Y:S01]  /*ed40*/  LOP3.LUT P0, RZ, R2, UR4, RZ, 0xfc, !PT ;  /* 0x0000000402ff7c12 */ /* 0x004fe2000f80fcff */
[----:B------:R-:W-:-:S03]  /*ed50*/  UMOV UR4, 0xffffffff ;  /* 0xffffffff00047882 */ /* 0x000fc60000000000 */
[----:B------:R-:W-:-:S04]  /*ed60*/  LOP3.LUT P0, RZ, R3, UR5, RZ, 0xfc, P0 ;  /* 0x0000000503ff7c12 */ /* 0x000fc8000800fcff */
[----:B------:R-:W-:Y:S01]  /*ed70*/  SEL R0, R7, RZ, !P0 ;  /* 0x000000ff07007207 */ /* 0x000fe20004000000 */
[----:B---3--:R-:W-:Y:S08]  /*ed80*/  BRA.DIV UR4, `(.L_x_453) ;  /* 0x0000005a04307947 */ /* 0x008ff0000b800000 */
[----:B------:R-:W2:Y:S02]  /*ed90*/  S2R R4, SR_TID.X ;  /* 0x0000000000047919 */ /* 0x000ea40000002100 */
[----:B--2---:R-:W-:-:S04]  /*eda0*/  SHF.R.U32.HI R4, RZ, 0x5, R4 ;  /* 0x00000005ff047819 */ /* 0x004fc80000011604 */
[----:B------:R-:W-:-:S05]  /*edb0*/  LOP3.LUT R4, R4, 0x3, RZ, 0xc0, !PT ;  /* 0x0000000304047812 */ /* 0x000fca00078ec0ff */
[----:B------:R2:W3:Y:S02]  /*edc0*/  SHFL.IDX PT, R14, R4, RZ, 0x1f ;  /* 0x00001fff040e7589 */ /* 0x0004e400000e0000 */
.L_x_570:
[----:B------:R-:W-:Y:S01]  /*edd0*/  PLOP3.LUT P1, PT, PT, PT, PT, 0x8, 0x0 ;  /* 0x000000000000781c */ /* 0x000fe20003f2e170 */
[----:B------:R4:W-:Y:S01]  /*ede0*/  STL [R1], R0 ;  /* 0x0000000001007387 */ /* 0x0009e20000100800 */
[----:B---3--:R-:W-:Y:S02]  /*edf0*/  ISETP.NE.AND P0, PT, R14, RZ, PT ;  /* 0x000000ff0e00720c */ /* 0x008fe40003f05270 */
[----:B----4-:R-:W-:-:S05]  /*ee00*/  P2R R0, PR, RZ, 0x2 ;  /* 0x00000002ff007803 */ /* 0x010fca0000000000 */
[----:B------:R3:W-:Y:S06]  /*ee10*/  STL [R1+0x20], R0 ;  /* 0x0000200001007387 */ /* 0x0007ec0000100800 */
[----:B------:R-:W-:Y:S05]  /*ee20*/  @P0 BRA `(.L_x_454) ;  /* 0x00000004005c0947 */ /* 0x000fea0003800000 */
[----:B------:R-:W-:-:S03]  /*ee30*/  UMOV UR4, 0xffffffff ;  /* 0xffffffff00047882 */ /* 0x000fc60000000000 */
[----:B------:R-:W-:Y:S05]  /*ee40*/  BRA.DIV UR4, `(.L_x_455) ;  /* 0x0000005a04347947 */ /* 0x000fea000b800000 */
[----:B------:R-:W-:-:S13]  /*ee50*/  ELECT P6, URZ, PT ;  /* 0x00000000003f782f */ /* 0x000fda00038c0000 */
.L_x_573:
[----:B------:R-:W-:Y:S05]  /*ee60*/  @!P6 BRA `(.L_x_454) ;  /* 0x00000004004ce947 */ /* 0x000fea0003800000 */
[----:B------:R4:W-:Y:S01]  /*ee70*/  STL [R1+0x14], R9 ;  /* 0x0000140901007387 */ /* 0x0009e20000100800 */
[----:B------:R-:W-:-:S04]  /*ee80*/  ISETP.NE.U32.AND P0, PT, R2, RZ, PT ;  /* 0x000000ff0200720c */ /* 0x000fc80003f05070 */
[----:B------:R-:W-:-:S13]  /*ee90*/  ISETP.NE.AND.EX P0, PT, R3, RZ, PT, P0 ;  /* 0x000000ff0300720c */ /* 0x000fda0003f05300 */
[----:B----4-:R-:W-:Y:S05]  /*eea0*/  @!P0 BRA `(.L_x_456) ;  /* 0x0000000000548947 */ /* 0x010fea0003800000 */
[----:B------:R-:W4:Y:S01]  /*eeb0*/  LDC R6, c[0x0][0x43c] ;  /* 0x00010f00ff067b82 */ /* 0x000f220000000800 */
[----:B---3--:R-:W-:Y:S01]  /*eec0*/  IMAD.MOV.U32 R0, RZ, RZ, R9 ;  /* 0x000000ffff007224 */ /* 0x008fe200078e0009 */
[----:B------:R-:W-:Y:S01]  /*eed0*/  ULDC.64 UR4, c[0x0][0x428] ;  /* 0x00010a0000047ab9 */ /* 0x000fe20000000a00 */
[----:B------:R-:W-:Y:S01]  /*eee0*/  ULDC.64 UR6, c[0x0][0x208] ;  /* 0x0000820000067ab9 */ /* 0x000fe20000000a00 */
[----:B----4-:R-:W-:-:S13]  /*eef0*/  ISETP.NE.AND P0, PT, R6, 0x1, PT ;  /* 0x000000010600780c */ /* 0x010fda0003f05270 */
[----:B--2---:R-:W2:Y:S02]  /*ef00*/  @P0 LDC.64 R4, c[0x0][0x440] ;  /* 0x00011000ff040b82 */ /* 0x004ea40000000a00 */
[----:B--2---:R-:W-:-:S05]  /*ef10*/  @P0 IMAD.HI.U32 R4, R9, R4, RZ ;  /* 0x0000000409040227 */ /* 0x004fca00078e00ff */
        /* <DEDUP_REMOVED lines=8> */
[----:B--2---:R-:W-:-:S04]  /*efa0*/  IMAD R6, R8, UR4, RZ ;  /* 0x0000000408067c24 */ /* 0x004fc8000f8e02ff */
[----:B------:R-:W-:-:S04]  /*efb0*/  IMAD R0, R7, UR5, R6 ;  /* 0x0000000507007c24 */ /* 0x000fc8000f8e0206 */
[----:B------:R-:W-:-:S05]  /*efc0*/  IMAD.IADD R0, R5, 0x1, R0 ;  /* 0x0000000105007824 */ /* 0x000fca00078e0200 */
[----:B------:R-:W-:-:S05]  /*efd0*/  LEA.HI.X R3, R4, R3, R0, 0x2, P0 ;  /* 0x0000000304037211 */ /* 0x000fca00000f1400 */
[----:B------:R-:W2:Y:S04]  /*efe0*/  LDG.E R0, desc[UR6][R2.64] ;  /* 0x0000000602007981 */ /* 0x000ea8000c1e1900 */
[----:B--2---:R4:W-:Y:S02]  /*eff0*/  STL [R1], R0 ;  /* 0x0000000001007387 */ /* 0x0049e40000100800 */
.L_x_456:
[----:B------:R-:W5:Y:S04]  /*f000*/  LDL R7, [R1+0x4] ;  /* 0x0000040001077983 */ /* 0x000f680000100800 */
[----:B---34-:R-:W5:Y:S04]  /*f010*/  LDL R0, [R1+0x8] ;  /* 0x0000080001007983 */ /* 0x018f680000100800 */
[----:B------:R-:W3:Y:S01]  /*f020*/  LDL R2, [R1+0x10] ;  /* 0x0000100001027983 */ /* 0x000ee20000100800 */
[----:B-----5:R-:W-:Y:S01]  /*f030*/  IMAD R0, R0, 0x8, R7 ;  /* 0x0000000800007824 */ /* 0x020fe200078e0207 */
[----:B---3--:R-:W-:-:S04]  /*f040*/  SHF.L.U32 R2, R2, 0x1f, RZ ;  /* 0x0000001f02027819 */ /* 0x008fc800000006ff */
[----:B------:R-:W3:Y:S02]  /*f050*/  SYNCS.PHASECHK.TRANS64.TRYWAIT P0, [R0+URZ+0x38840], R2 ;  /* 0x03884002000075a7 */ /* 0x000ee4000800017f */
[----:B---3--:R-:W-:Y:S05]  /*f060*/  @!P0 BRA `(.L_x_457) ;  /* 0x0000005400cc8947 */ /* 0x008fea0003800000 */
.L_x_574:
[----:B------:R-:W4:Y:S02]  /*f070*/  S2R R3, SR_TID.X ;  /* 0x0000000000037919 */ /* 0x000f240000002100 */
[----:B----4-:R-:W-:-:S04]  /*f080*/  LOP3.LUT R3, R3, 0x7f, RZ, 0xc0, !PT ;  /* 0x0000007f03037812 */ /* 0x010fc800078ec0ff */
[----:B------:R-:W-:-:S13]  /*f090*/  ISETP.NE.AND P0, PT, R3, RZ, PT ;  /* 0x000000ff0300720c */ /* 0x000fda0003f05270 */
[----:B------:R-:W-:Y:S05]  /*f0a0*/  @P0 BRA `(.L_x_458) ;  /* 0x00000000001c0947 */ /* 0x000fea0003800000 */
[----:B------:R-:W4:Y:S01]  /*f0b0*/  S2R R3, SR_TID.X ;  /* 0x0000000000037919 */ /* 0x000f220000002100 */
[----:B---3--:R-:W-:-:S04]  /*f0c0*/  IMAD.MOV.U32 R2, RZ, RZ, 0xa000 ;  /* 0x0000a000ff027424 */ /* 0x008fc800078e00ff */
[----:B------:R3:W-:Y:S01]  /*f0d0*/  SYNCS.ARRIVE.TRANS64 RZ, [R0+URZ+0x38830], R2 ;  /* 0x0388300200ff79a7 */ /* 0x0007e2000800003f */
[----:B----4-:R-:W-:-:S04]  /*f0e0*/  LOP3.LUT R3, R3, 0x1f, RZ, 0xc0, !PT ;  /* 0x0000001f03037812 */ /* 0x010fc800078ec0ff */
[----:B------:R-:W-:-:S13]  /*f0f0*/  ISETP.NE.AND P0, PT, R3, RZ, PT ;  /* 0x000000ff0300720c */ /* 0x000fda0003f05270 */
[----:B---3--:R-:W-:Y:S05]  /*f100*/  @!P0 BRA `(.L_x_458) ;  /* 0x0000000000048947 */ /* 0x008fea0003800000 */
[----:B------:R-:W-:Y:S01]  /*f110*/  BPT.TRAP 0x1 ;  /* 0x000000040000795c */ /* 0x000fe20000300000 */
.L_x_458:
[----:B------:R-:W4:Y:S04]  /*f120*/  LDL R6, [R1+0x4] ;  /* 0x0000040001067983 */ /* 0x000f280000100800 */
[----:B------:R-:W4:Y:S04]  /*f130*/  LDL R5, [R1+0x8] ;  /* 0x0000080001057983 */ /* 0x000f280000100800 */
[----:B--2---:R-:W2:Y:S04]  /*f140*/  LDL R4, [R1+0x14] ;  /* 0x0000140001047983 */ /* 0x004ea80000100800 */
[----:B------:R-:W5:Y:S04]  /*f150*/  LDL R3, [R1+0x18] ;  /* 0x0000180001037983 */ /* 0x000f680000100800 */
[----:B---3--:R-:W3:Y:S01]  /*f160*/  LDL R2, [R1] ;  /* 0x0000000001027983 */ /* 0x008ee20000100800 */
[----:B------:R-:W-:Y:S01]  /*f170*/  R2UR UR9, R0 ;  /* 0x00000000000972ca */ /* 0x000fe200000e0000 */
[----:B------:R-:W-:Y:S01]  /*f180*/  UIADD3 UR4, UP0, UR36, 0x370, URZ ;  /* 0x0000037024047890 */ /* 0x000fe2000ff1e03f */
[----:B------:R-:W-:Y:S01]  /*f190*/  R2UR UR12, R18 ;  /* 0x00000000120c72ca */ /* 0x000fe200000e0000 */
[----:B------:R-:W-:Y:S01]  /*f1a0*/  UMOV UR10, URZ ;  /* 0x0000003f000a7c82 */ /* 0x000fe20008000000 */
[----:B------:R-:W-:Y:S01]  /*f1b0*/  UMOV UR6, 0x0 ;  /* 0x0000000000067882 */ /* 0x000fe20000000000 */
[----:B------:R-:W-:Y:S01]  /*f1c0*/  UMOV UR7, 0x14f00000 ;  /* 0x14f0000000077882 */ /* 0x000fe20000000000 */
[----:B------:R-:W-:Y:S01]  /*f1d0*/  UMOV UR16, 0x40 ;  /* 0x0000004000107882 */ /* 0x000fe20000000000 */
[----:B------:R-:W-:-:S06]  /*f1e0*/  PLOP3.LUT P0, PT, PT, PT, PT, 0x80, 0x0 ;  /* 0x000000000000781c */ /* 0x000fcc0003f0f070 */
[----:B------:R-:W-:Y:S01]  /*f1f0*/  UIADD3 UR9, UR9, 0x38830, URZ ;  /* 0x0003883009097890 */ /* 0x000fe2000fffe03f */
[----:B----4-:R-:W-:Y:S01]  /*f200*/  IMAD R0, R5, 0xa000, R6 ;  /* 0x0000a00005007824 */ /* 0x010fe200078e0206 */
[----:B--2---:R-:W-:-:S04]  /*f210*/  R2UR UR11, R4 ;  /* 0x00000000040b72ca */ /* 0x004fc800000e0000 */
[----:B------:R-:W-:Y:S02]  /*f220*/  R2UR UR14, R0 ;  /* 0x00000000000e72ca */ /* 0x000fe400000e0000 */
[----:B-----5:R-:W-:Y:S02]  /*f230*/  R2UR UR5, R3 ;  /* 0x00000000030572ca */ /* 0x020fe400000e0000 */
[----:B------:R-:W-:Y:S02]  /*f240*/  P2R R0, PR, RZ, 0x1 ;  /* 0x00000001ff007803 */ /* 0x000fe40000000000 */
[----:B---3--:R-:W-:-:S03]  /*f250*/  R2UR UR13, R2 ;  /* 0x00000000020d72ca */ /* 0x008fc600000e0000 */
[----:B------:R4:W-:Y:S04]  /*f260*/  STL [R1+0x20], R0 ;  /* 0x0000200001007387 */ /* 0x0009e80000100800 */
[----:B------:R-:W-:Y:S02]  /*f270*/  UIADD3 UR8, UR14, 0x24400, URZ ;  /* 0x000244000e087890 */ /* 0x000fe4000fffe03f */
[----:B------:R-:W-:Y:S02]  /*f280*/  UIMAD UR11, UR11, 0x50, UR5 ;  /* 0x000000500b0b78a4 */ /* 0x000fe4000f8e0205 */
[----:B------:R-:W-:Y:S02]  /*f290*/  UIADD3.X UR5, URZ, UR37, URZ, UP0, !UPT ;  /* 0x000000253f057290 */ /* 0x000fe400087fe43f */
[----:B------:R-:W-:-:S02]  /*f2a0*/  UIADD3 UR15, UR14, 0x26c00, URZ ;  /* 0x00026c000e0f7890 */ /* 0x000fc4000fffe03f */
[----:B------:R-:W-:Y:S02]  /*f2b0*/  UIADD3 UR17, UR14, 0x29400, URZ ;  /* 0x000294000e117890 */ /* 0x000fe4000fffe03f */
[----:B------:R-:W-:-:S03]  /*f2c0*/  UIADD3 UR18, UR14, 0x2bc00, URZ ;  /* 0x0002bc000e127890 */ /* 0x000fc6000fffe03f */
[----:B------:R2:W-:Y:S01]  /*f2d0*/  UTMALDG.4D [UR8], [UR4], desc[UR6] ;  /* 0x00000608040075b4 */ /* 0x0005e20008019000 */
[----:B------:R-:W-:Y:S01]  /*f2e0*/  UMOV UR14, 0x80 ;  /* 0x00000080000e7882 */ /* 0x000fe20000000000 */
[----:B--2---:R-:W-:Y:S01]  /*f2f0*/  UMOV UR8, UR15 ;  /* 0x0000000f00087c82 */ /* 0x004fe20008000000 */
[----:B------:R-:W-:Y:S02]  /*f300*/  UMOV UR10, UR16 ;  /* 0x00000010000a7c82 */ /* 0x000fe40008000000 */
[----:B------:R2:W-:Y:S02]  /*f310*/  UTMALDG.4D [UR8], [UR4], desc[UR6] ;  /* 0x00000608040075b4 */ /* 0x0005e40008019000 */
[----:B--2---:R-:W-:Y:S01]  /*f320*/  UMOV UR8, UR17 ;  /* 0x0000001100087c82 */ /* 0x004fe20008000000 */
[----:B------:R-:W-:Y:S01]  /*f330*/  UMOV UR10, UR14 ;  /* 0x0000000e000a7c82 */ /* 0x000fe20008000000 */
[----:B------:R-:W-:Y:S01]  /*f340*/  UMOV UR14, 0xc0 ;  /* 0x000000c0000e7882 */ /* 0x000fe20000000000 */
[----:B------:R2:W-:Y:S02]  /*f350*/  UTMALDG.4D [UR8], [UR4], desc[UR6] ;  /* 0x00000608040075b4 */ /* 0x0005e40008019000 */
[----:B--2---:R-:W-:Y:S01]  /*f360*/  UMOV UR8, UR18 ;  /* 0x0000001200087c82 */ /* 0x004fe20008000000 */
[----:B------:R-:W-:-:S02]  /*f370*/  UMOV UR10, UR14 ;  /* 0x0000000e000a7c82 */ /* 0x000fc40008000000 */
[----:B------:R4:W-:Y:S02]  /*f380*/  UTMALDG.4D [UR8], [UR4], desc[UR6] ;  /* 0x00000608040075b4 */ /* 0x0009e40008019000 */
[----:B----4-:R-:W-:Y:S01]  /*f390*/  NOP ;  /* 0x0000000000007918 */ /* 0x010fe20000000000 */
.L_x_454:
[----:B------:R-:W4:Y:S04]  /*f3a0*/  LDL R2, [R1+0x4] ;  /* 0x0000040001027983 */ /* 0x000f280000100800 */
[----:B------:R-:W3:Y:S04]  /*f3b0*/  LDL.LU R3, [R1+0x34] ;  /* 0x0000340001037983 */ /* 0x000ee80000300800 */
[----:B------:R-:W5:Y:S04]  /*f3c0*/  LDL.LU R5, [R1+0x28] ;  /* 0x0000280001057983 */ /* 0x000f680000300800 */
[----:B--2---:R-:W2:Y:S01]  /*f3d0*/  LDL.LU R4, [R1+0x38] ;  /* 0x0000380001047983 */ /* 0x004ea20000300800 */
[----:B------:R-:W-:Y:S05]  /*f3e0*/  WARPSYNC.ALL ;  /* 0x0000000000007948 */ /* 0x000fea0003800000 */
[----:B------:R-:W-:Y:S01]  /*f3f0*/  ULDC.64 UR4, c[0x0][0x298] ;  /* 0x0000a60000047ab9 */ /* 0x000fe20000000a00 */
[----:B------:R-:W-:Y:S01]  /*f400*/  ULDC.64 UR6, c[0x0][0xa00] ;  /* 0x0002800000067ab9 */ /* 0x000fe20000000a00 */
[----:B------:R-:W-:Y:S01]  /*f410*/  BSSY B6, `(.L_x_459) ;  /* 0x0000024000067945 */ /* 0x000fe20003800000 */
[----:B------:R-:W-:Y:S01]  /*f420*/  BAR.SYNC.DEFER_BLOCKING 0x8, 0x180 ;  /* 0x0206000000007b1d */ /* 0x000fe20000010000 */
[----:B------:R-:W-:-:S04]  /*f430*/  ISETP.NE.U32.AND P0, PT, RZ, UR6, PT ;  /* 0x00000006ff007c0c */ /* 0x000fc8000bf05070 */
[----:B------:R-:W-:Y:S01]  /*f440*/  ISETP.NE.AND.EX P0, PT, RZ, UR7, PT, P0 ;  /* 0x00000007ff007c0c */ /* 0x000fe2000bf05300 */
[----:B----4-:R-:W-:Y:S01]  /*f450*/  VIADD R2, R2, 0x14400 ;  /* 0x0001440002027836 */ /* 0x010fe20000000000 */
[----:B---3--:R-:W-:-:S04]  /*f460*/  SHF.R.S32.HI R0, RZ, 0x1f, R3 ;  /* 0x0000001fff007819 */ /* 0x008fc80000011403 */
[----:B------:R-:W-:Y:S02]  /*f470*/  LOP3.LUT P1, RZ, R2, 0x3ff, RZ, 0xc0, !PT ;  /* 0x000003ff02ff7812 */ /* 0x000fe4000782c0ff */
[----:B-----5:R-:W-:Y:S01]  /*f480*/  SEL R5, R5, RZ, !P0 ;  /* 0x000000ff05057207 */ /* 0x020fe20004000000 */
[----:B------:R-:W-:Y:S01]  /*f490*/  IMAD R0, R0, UR4, RZ ;  /* 0x0000000400007c24 */ /* 0x000fe2000f8e02ff */
[----:B--2---:R-:W-:-:S03]  /*f4a0*/  SEL R4, R4, RZ, !P0 ;  /* 0x000000ff04047207 */ /* 0x004fc60004000000 */
[C---:B------:R-:W-:Y:S02]  /*f4b0*/  IMAD R0, R3.reuse, UR5, R0 ;  /* 0x0000000503007c24 */ /* 0x040fe4000f8e0200 */
[----:B------:R-:W-:-:S05]  /*f4c0*/  IMAD.WIDE.U32 R2, R3, UR4, RZ ;  /* 0x0000000403027c25 */ /* 0x000fca000f8e00ff */
[----:B------:R2:W-:Y:S04]  /*f4d0*/  STL.64 [R1+0x48], R2 ;  /* 0x0000480201007387 */ /* 0x0005e80000100a00 */
[----:B------:R3:W-:Y:S04]  /*f4e0*/  STL [R1+0x28], R5 ;  /* 0x0000280501007387 */ /* 0x0007e80000100800 */
[----:B------:R3:W-:Y:S01]  /*f4f0*/  STL [R1+0x54], R4 ;  /* 0x0000540401007387 */ /* 0x0007e20000100800 */
[----:B--2---:R-:W-:Y:S01]  /*f500*/  IMAD.IADD R2, R3, 0x1, R0 ;  /* 0x0000000103027824 */ /* 0x004fe200078e0200 */
[----:B------:R-:W-:-:S05]  /*f510*/  SHF.R.S32.HI R0, RZ, 0x1f, R18 ;  /* 0x0000001fff007819 */ /* 0x000fca0000011412 */
[----:B------:R3:W-:Y:S04]  /*f520*/  STL [R1+0x38], R0 ;  /* 0x0000380001007387 */ /* 0x0007e80000100800 */
[----:B------:R3:W-:Y:S01]  /*f530*/  STL [R1+0x34], R2 ;  /* 0x0000340201007387 */ /* 0x0007e20000100800 */
[----:B------:R-:W-:Y:S05]  /*f540*/  @!P1 BRA `(.L_x_460) ;  /* 0x0000000000409947 */ /* 0x000fea0003800000 */
[----:B---3--:R-:W-:Y:S01]  /*f550*/  MOV R2, 0x0 ;  /* 0x0000000000027802 */ /* 0x008fe20000000f00 */
        /* <DEDUP_REMOVED lines=11> */
[----:B-1----:R-:W-:Y:S02]  /*f610*/  IMAD.MOV.U32 R12, RZ, RZ, 0x1 ;  /* 0x00000001ff0c7424 */ /* 0x002fe400078e00ff */
[----:B------:R-:W-:-:S07]  /*f620*/  IMAD.MOV.U32 R13, RZ, RZ, RZ ;  /* 0x000000ffff0d7224 */ /* 0x000fce00078e00ff */
[----:B------:R-:W-:-:S07]  /*f630*/  LEPC R20, `(.L_x_460) ;  /* 0x000000001014794e */ /* 0x000fce0000000000 */
[----:B0-2---:R-:W-:Y:S05]  /*f640*/  CALL.ABS.NOINC R2 ;  /* 0x0000000002007343 */ /* 0x005fea0003c00000 */
.L_x_460:
[----:B------:R-:W-:Y:S05]  /*f650*/  BSYNC B6 ;  /* 0x0000000000067941 */ /* 0x000fea0003800000 */
.L_x_459:
[----:B---3--:R-:W2:Y:S01]  /*f660*/  LDL.LU R4, [R1+0x34] ;  /* 0x0000340001047983 */ /* 0x008ea20000300800 */
[----:B------:R-:W3:Y:S01]  /*f670*/  LDC R7, c[0x0][0x448] ;  /* 0x00011200ff077b82 */ /* 0x000ee20000000800 */
[----:B------:R-:W-:Y:S01]  /*f680*/  ULDC.64 UR4, c[0x0][0x2d8] ;  /* 0x0000b60000047ab9 */ /* 0x000fe20000000a00 */
[----:B------:R-:W-:Y:S01]  /*f690*/  IMAD.SHL.U32 R17, R17, 0x80, RZ ;  /* 0x0000008011117824 */ /* 0x000fe200078e00ff */
[----:B------:R-:W2:Y:S01]  /*f6a0*/  LDL.LU.64 R2, [R1+0x48] ;  /* 0x0000480001027983 */ /* 0x000ea20000300a00 */
[----:B------:R-:W-:-:S03]  /*f6b0*/  ULDC.64 UR6, c[0x0][0x280] ;  /* 0x0000a00000067ab9 */ /* 0x000fc60000000a00 */
[----:B------:R-:W4:Y:S04]  /*f6c0*/  LDL.LU R0, [R1+0x38] ;  /* 0x0000380001007983 */ /* 0x000f280000300800 */
[----:B------:R-:W4:Y:S04]  /*f6d0*/  LDL.LU R6, [R1+0x54] ;  /* 0x0000540001067983 */ /* 0x000f280000300800 */
[----:B------:R-:W4:Y:S01]  /*f6e0*/  LDL.LU R5, [R1+0x28] ;  /* 0x0000280001057983 */ /* 0x000f220000300800 */
[----:B------:R-:W0:Y:S01]  /*f6f0*/  S2R R9, SR_TID.X ;  /* 0x0000000000097919 */ /* 0x000e220000002100 */
[----:B------:R-:W1:Y:S01]  /*f700*/  S2R R8, SR_TID.X ;  /* 0x0000000000087919 */ /* 0x000e620000002100 */
[----:B---3--:R-:W-:Y:S01]  /*f710*/  ISETP.NE.AND P0, PT, R7, 0x1, PT ;  /* 0x000000010700780c */ /* 0x008fe20003f05270 */
[----:B0-----:R-:W-:-:S02]  /*f720*/  IMAD.SHL.U32 R9, R9, 0x8, RZ ;  /* 0x0000000809097824 */ /* 0x001fc400078e00ff */
[----:B-1----:R-:W-:-:S03]  /*f730*/  IMAD.SHL.U32 R10, R8, 0x8, RZ ;  /* 0x00000008080a7824 */ /* 0x002fc600078e00ff */
[----:B------:R-:W-:-:S04]  /*f740*/  LOP3.LUT R9, R9, 0x38, RZ, 0xc0, !PT ;  /* 0x0000003809097812 */ /* 0x000fc800078ec0ff */
[C---:B------:R-:W-:Y:S02]  /*f750*/  LOP3.LUT R12, R9.reuse, 0x40, RZ, 0xfc, !PT ;  /* 0x00000040090c7812 */ /* 0x040fe400078efcff */
[C---:B------:R-:W-:Y:S02]  /*f760*/  LOP3.LUT R11, R9.reuse, 0x80, RZ, 0xfc, !PT ;  /* 0x00000080090b7812 */ /* 0x040fe400078efcff */
[----:B------:R-:W-:Y:S02]  /*f770*/  LOP3.LUT R9, R9, 0xc0, RZ, 0xfc, !PT ;  /* 0x000000c009097812 */ /* 0x000fe400078efcff */
[----:B------:R-:W-:Y:S01]  /*f780*/  LOP3.LUT R10, R10, 0x38, RZ, 0xc0, !PT ;  /* 0x000000380a0a7812 */ /* 0x000fe200078ec0ff */
[----:B--2---:R-:W-:Y:S02]  /*f790*/  IMAD.MOV.U32 R3, RZ, RZ, R4 ;  /* 0x000000ffff037224 */ /* 0x004fe400078e0004 */
[----:B------:R-:W0:Y:S01]  /*f7a0*/  S2R R4, SR_TID.X ;  /* 0x0000000000047919 */ /* 0x000e220000002100 */
[----:B----4-:R-:W-:-:S02]  /*f7b0*/  IMAD R0, R0, UR4, RZ ;  /* 0x0000000400007c24 */ /* 0x010fc4000f8e02ff */
[----:B------:R-:W-:-:S04]  /*f7c0*/  IMAD.WIDE.U32 R2, R18, UR4, R2 ;  /* 0x0000000412027c25 */ /* 0x000fc8000f8e0002 */
[----:B------:R-:W-:Y:S01]  /*f7d0*/  IMAD R0, R18, UR5, R0 ;  /* 0x0000000512007c24 */ /* 0x000fe2000f8e0200 */
[----:B------:R-:W-:-:S03]  /*f7e0*/  ULDC.64 UR4, c[0x0][0x2e0] ;  /* 0x0000b80000047ab9 */ /* 0x000fc60000000a00 */
[----:B------:R-:W-:Y:S02]  /*f7f0*/  IMAD.IADD R3, R3, 0x1, R0 ;  /* 0x0000000103037824 */ /* 0x000fe400078e0200 */
[----:B------:R-:W-:Y:S02]  /*f800*/  IMAD R0, R6, UR4, RZ ;  /* 0x0000000406007c24 */ /* 0x000fe4000f8e02ff */
[C---:B------:R-:W-:Y:S01]  /*f810*/  IMAD.WIDE.U32 R2, R5.reuse, UR4, R2 ;  /* 0x0000000405027c25 */ /* 0x040fe2000f8e0002 */
[----:B------:R-:W1:Y:S03]  /*f820*/  @P0 LDC R6, c[0x0][0x450] ;  /* 0x00011400ff060b82 */ /* 0x000e660000000800 */
[----:B------:R-:W-:Y:S01]  /*f830*/  IMAD R0, R5, UR5, R0 ;  /* 0x0000000505007c24 */ /* 0x000fe2000f8e0200 */
[----:B------:R-:W-:-:S03]  /*f840*/  ULDC.64 UR4, c[0x0][0x2d0] ;  /* 0x0000b40000047ab9 */ /* 0x000fc60000000a00 */
[----:B------:R-:W-:Y:S01]  /*f850*/  IMAD.IADD R3, R3, 0x1, R0 ;  /* 0x0000000103037824 */ /* 0x000fe200078e0200 */
[C---:B0-----:R-:W-:Y:S01]  /*f860*/  LOP3.LUT R5, R4.reuse, 0x7f, RZ, 0xc0, !PT ;  /* 0x0000007f04057812 */ /* 0x041fe200078ec0ff */
[----:B------:R-:W-:-:S03]  /*f870*/  IMAD.SHL.U32 R4, R4, 0x10, RZ ;  /* 0x0000001004047824 */ /* 0x000fc600078e00ff */
[----:B------:R-:W-:-:S04]  /*f880*/  SHF.R.U32.HI R5, RZ, 0x3, R5 ;  /* 0x00000003ff057819 */ /* 0x000fc80000011605 */
[----:B------:R-:W-:Y:S02]  /*f890*/  LOP3.LUT R4, R5, 0x70, R4, 0xf8, !PT ;  /* 0x0000007005047812 */ /* 0x000fe400078ef804 */
[----:B------:R-:W0:Y:S02]  /*f8a0*/  @P0 LDC R5, c[0x0][0x44c] ;  /* 0x00011300ff050b82 */ /* 0x000e240000000800 */
[----:B------:R-:W-:-:S05]  /*f8b0*/  LOP3.LUT R0, R4, R17, RZ, 0xfc, !PT ;  /* 0x0000001104007212 */ /* 0x000fca00078efcff */
[----:B------:R-:W-:Y:S02]  /*f8c0*/  IMAD.MOV.U32 R4, RZ, RZ, R0 ;  /* 0x000000ffff047224 */ /* 0x000fe400078e0000 */
[----:B0-----:R-:W-:-:S05]  /*f8d0*/  @P0 IMAD.HI.U32 R5, R0, R5, RZ ;  /* 0x0000000500050227 */ /* 0x001fca00078e00ff */
[----:B-1----:R-:W-:-:S05]  /*f8e0*/  @P0 SHF.R.U32.HI R4, RZ, R6, R5 ;  /* 0x00000006ff040219 */ /* 0x002fca0000011605 */
[----:B------:R-:W-:Y:S02]  /*f8f0*/  IMAD.MOV R5, RZ, RZ, -R4 ;  /* 0x000000ffff057224 */ /* 0x000fe400078e0a04 */
[----:B------:R-:W-:-:S04]  /*f900*/  IMAD.WIDE.U32 R2, R4, UR4, R2 ;  /* 0x0000000404027c25 */ /* 0x000fc8000f8e0002 */
[----:B------:R-:W-:Y:S01]  /*f910*/  IMAD R0, R7, R5, R0 ;  /* 0x0000000507007224 */ /* 0x000fe200078e0200 */
[----:B------:R-:W-:-:S05]  /*f920*/  SHF.R.S32.HI R5, RZ, 0x1f, R4 ;  /* 0x0000001fff057819 */ /* 0x000fca0000011404 */
[----:B------:R-:W-:-:S04]  /*f930*/  IMAD R5, R5, UR4, RZ ;  /* 0x0000000405057c24 */ /* 0x000fc8000f8e02ff */
[----:B------:R-:W-:Y:S01]  /*f940*/  IMAD R4, R4, UR5, R5 ;  /* 0x0000000504047c24 */ /* 0x000fe2000f8e0205 */
[----:B------:R-:W-:-:S03]  /*f950*/  ULDC.64 UR4, c[0x0][0x2c8] ;  /* 0x0000b20000047ab9 */ /* 0x000fc60000000a00 */
[----:B------:R-:W-:Y:S01]  /*f960*/  IMAD.IADD R3, R3, 0x1, R4 ;  /* 0x0000000103037824 */ /* 0x000fe200078e0204 */
[----:B------:R-:W-:Y:S01]  /*f970*/  SHF.R.S32.HI R4, RZ, 0x1f, R0 ;  /* 0x0000001fff047819 */ /* 0x000fe20000011400 */
[----:B------:R-:W-:-:S04]  /*f980*/  IMAD.WIDE.U32 R2, R0, UR4, R2 ;  /* 0x0000000400027c25 */ /* 0x000fc8000f8e0002 */
[----:B------:R-:W-:Y:S01]  /*f990*/  IMAD R4, R4, UR4, RZ ;  /* 0x0000000404047c24 */ /* 0x000fe2000f8e02ff */
[----:B------:R-:W-:Y:S02]  /*f9a0*/  ULDC UR4, c[0x0][0x2b8] ;  /* 0x0000ae0000047ab9 */ /* 0x000fe40000000800 */
[----:B------:R-:W-:Y:S01]  /*f9b0*/  ISETP.GE.AND P3, PT, R9, UR4, PT ;  /* 0x0000000409007c0c */ /* 0x000fe2000bf66270 */
[----:B------:R-:W-:Y:S01]  /*f9c0*/  IMAD R0, R0, UR5, R4 ;  /* 0x0000000500007c24 */ /* 0x000fe2000f8e0204 */
[----:B------:R0:W5:Y:S01]  /*f9d0*/  LDL R9, [R1+0x24] ;  /* 0x0000240001097983 */ /* 0x0001620000100800 */
[----:B------:R-:W-:Y:S02]  /*f9e0*/  LEA R4, P4, R2, UR6, 0x1 ;  /* 0x0000000602047c11 */ /* 0x000fe4000f8808ff */
[----:B------:R-:W-:Y:S01]  /*f9f0*/  IMAD.IADD R0, R3, 0x1, R0 ;  /* 0x0000000103007824 */ /* 0x000fe200078e0200 */
[----:B------:R-:W-:Y:S02]  /*fa00*/  ISETP.GE.AND P0, PT, R10, UR4, PT ;  /* 0x000000040a007c0c */ /* 0x000fe4000bf06270 */
[----:B------:R-:W-:-:S02]  /*fa10*/  ISETP.GE.AND P1, PT, R12, UR4, PT ;  /* 0x000000040c007c0c */ /* 0x000fc4000bf26270 */
[----:B------:R-:W-:Y:S01]  /*fa20*/  ISETP.GE.AND P2, PT, R11, UR4, PT ;  /* 0x000000040b007c0c */ /* 0x000fe2000bf46270 */
[----:B------:R-:W-:Y:S01]  /*fa30*/  UMOV UR4, 0xffffffff ;  /* 0xffffffff00047882 */ /* 0x000fe20000000000 */
[----:B------:R-:W-:Y:S02]  /*fa40*/  LEA.HI.X R0, R2, UR7, R0, 0x1, P4 ;  /* 0x0000000702007c11 */ /* 0x000fe4000a0f0c00 */
[----:B0-----:R-:W-:Y:S09]  /*fa50*/  BRA.DIV UR4, `(.L_x_461) ;  /* 0x0000004e04647947 */ /* 0x001ff2000b800000 */
[----:B------:R-:W0:Y:S02]  /*fa60*/  S2R R6, SR_TID.X ;  /* 0x0000000000067919 */ /* 0x000e240000002100 */
[----:B0-----:R-:W-:Y:S02]  /*fa70*/  LOP3.LUT R8, R6, 0x7f, RZ, 0xc0, !PT ;  /* 0x0000007f06087812 */ /* 0x001fe400078ec0ff */
[----:B------:R-:W2:Y:S01]  /*fa80*/  LDL.LU R6, [R1+0x3c] ;  /* 0x00003c0001067983 */ /* 0x000ea20000300800 */
[----:B------:R-:W-:Y:S01]  /*fa90*/  ULDC.64 UR4, c[0x0][0x208] ;  /* 0x0000820000047ab9 */ /* 0x000fe20000000a00 */
[----:B------:R-:W-:-:S05]  /*faa0*/  SHF.R.U32.HI R8, RZ, 0x3, R8 ;  /* 0x00000003ff087819 */ /* 0x000fca0000011608 */
[----:B------:R-:W-:Y:S02]  /*fab0*/  IMAD.IADD R2, R8, 0x1, R17 ;  /* 0x0000000108027824 */ /* 0x000fe400078e0211 */
[----:B------:R-:W-:Y:S02]  /*fac0*/  SHFL.IDX PT, R8, R0, 0x6, 0x181f ;  /* 0x00d81f0000087f89 */ /* 0x000fe400000e0000 */
[----:B------:R-:W-:Y:S02]  /*fad0*/  VIADD R5, R2, 0x10 ;  /* 0x0000001002057836 */ /* 0x000fe40000000000 */
[----:B--2---:R-:W-:Y:S02]  /*fae0*/  IMAD R3, R6, R7, RZ ;  /* 0x0000000706037224 */ /* 0x004fe400078e02ff */
[----:B------:R-:W0:Y:S03]  /*faf0*/  SHFL.IDX PT, R7, R4, RZ, 0x181f ;  /* 0x00181fff04077589 */ /* 0x000e2600000e0000 */
[----:B------:R-:W-:Y:S01]  /*fb00*/  ISETP.GE.AND P5, PT, R2, R3, PT ;  /* 0x000000030200720c */ /* 0x000fe20003fa6270 */
[----:B------:R-:W1:-:S12]  /*fb10*/  SHFL.IDX PT, R6, R0, RZ, 0x181f ;  /* 0x00181fff00067589 */ /* 0x000e5800000e0000 */
[----:B0-----:R-:W-:-:S05]  /*fb20*/  @!P5 LEA R7, P4, R10, R7, 0x1 ;  /* 0x000000070a07d211 */ /* 0x001fca00078808ff */
[----:B-1----:R-:W-:-:S05]  /*fb30*/  @!P5 IMAD.X R6, RZ, RZ, R6, P4 ;  /* 0x000000ffff06d224 */ /* 0x002fca00020e0606 */
[----:B------:R-:W-:-:S04]  /*fb40*/  @!P5 LOP3.LUT R7, R7, R6, RZ, 0x3c, !PT ;  /* 0x000000060707d212 */ /* 0x000fc800078e3cff */
[----:B------:R-:W-:-:S04]  /*fb50*/  @!P5 LOP3.LUT R6, R7, R6, RZ, 0x3c, !PT ;  /* 0x000000060706d212 */ /* 0x000fc800078e3cff */
[----:B------:R-:W-:-:S05]  /*fb60*/  @!P5 LOP3.LUT R7, R7, R6, RZ, 0x3c, !PT ;  /* 0x000000060707d212 */ /* 0x000fca00078e3cff */
[----:B-----5:R-:W-:Y:S04]  /*fb70*/  @!P5 LDGSTS.E.BYPASS.LTC128B.128 [R9+0x14400], desc[UR4][R6.64], !P0 ;  /* 0x144000000609dfae */ /* 0x020fe8000c101d44 */
[----:B------:R-:W-:Y:S04]  /*fb80*/  @!P5 LDGSTS.E.BYPASS.LTC128B.128 [R9+0x18400], desc[UR4][R6.64+0x80], !P1 ;  /* 0x184000800609dfae */ /* 0x000fe8000c901d44 */
[----:B------:R-:W-:Y:S04]  /*fb90*/  @!P5 LDGSTS.E.BYPASS.LTC128B.128 [R9+0x1c400], desc[UR4][R6.64+0x100], !P2 ;  /* 0x1c4001000609dfae */ /* 0x000fe8000d101d44 */
[----:B------:R0:W-:Y:S01]  /*fba0*/  @!P5 LDGSTS.E.BYPASS.LTC128B.128 [R9+0x20400], desc[UR4][R6.64+0x180], !P3 ;  /* 0x204001800609dfae */ /* 0x0001e2000d901d44 */
[----:B------:R-:W-:-:S03]  /*fbb0*/  ISETP.GE.AND P5, PT, R5, R3, PT ;  /* 0x000000030500720c */ /* 0x000fc60003fa6270 */
[----:B------:R-:W1:Y:S04]  /*fbc0*/  SHFL.IDX PT, R5, R4, 0x1, 0x181f ;  /* 0x00381f0004057f89 */ /* 0x000e6800000e0000 */
[----:B0-----:R-:W0:Y:S06]  /*fbd0*/  SHFL.IDX PT, R6, R0, 0x1, 0x181f ;  /* 0x00381f0000067f89 */ /* 0x001e2c00000e0000 */
[----:B-1----:R-:W-:-:S05]  /*fbe0*/  @!P5 LEA R5, P4, R10, R5, 0x1 ;  /* 0x000000050a05d211 */ /* 0x002fca00078808ff */
[----:B0-----:R-:W-:-:S04]  /*fbf0*/  @!P5 IMAD.X R6, RZ, RZ, R6, P4 ;  /* 0x000000ffff06d224 */ /* 0x001fc800020e0606 */
[----:B------:R-:W-:Y:S02]  /*fc00*/  @!P5 IMAD.MOV.U32 R7, RZ, RZ, R6 ;  /* 0x000000ffff07d224 */ /* 0x000fe400078e0006 */
[----:B------:R-:W-:Y:S02]  /*fc10*/  @!P5 IMAD.MOV.U32 R6, RZ, RZ, R5 ;  /* 0x000000ffff06d224 */ /* 0x000fe400078e0005 */
[----:B------:R-:W-:-:S03]  /*fc20*/  VIADD R5, R2, 0x20 ;  /* 0x0000002002057836 */ /* 0x000fc60000000000 */
[----:B------:R-:W-:Y:S04]  /*fc30*/  @!P5 LDGSTS.E.BYPASS.LTC128B.128 [R9+0x14c00], desc[UR4][R6.64], !P0 ;  /* 0x14c000000609dfae */ /* 0x000fe8000c101d44 */
        /* <DEDUP_REMOVED lines=53> */
[----:B------:R-:W2:Y:S06]  /*ff90*/  SHFL.IDX PT, R4, R4, 0x7, 0x181f ;  /* 0x00f81f0004047f89 */ /* 0x000eac00000e0000 */
[----:B-1----:R-:W-:-:S05]  /*ffa0*/  @!P5 LEA R5, P4, R10, R5, 0x1 ;  /* 0x000000050a05d211 */ /* 0x002fca00078808ff */
[----:B0-----:R-:W-:-:S04]  /*ffb0*/  @!P5 IMAD.X R6, RZ, RZ, R8, P4 ;  /* 0x000000ffff06d224 */ /* 0x001fc800020e0608 */
[----:B------:R-:W-:Y:S02]  /*ffc0*/  @!P5 IMAD.MOV.U32 R7, RZ, RZ, R6 ;  /* 0x000000ffff07d224 */ /* 0x000fe400078e0006 */
[----:B------:R-:W-:Y:S02]  /*ffd0*/  @!P5 IMAD.MOV.U32 R6, RZ, RZ, R5 ;  /* 0x000000ffff06d224 */ /* 0x000fe400078e0005 */
[----:B------:R0:W1:Y:S04]  /*ffe0*/  SHFL.IDX PT, R5, R0, 0x7, 0x181f ;  /* 0x00f81f0000057f89 */ /* 0x00006800000e0000 */
[----:B------:R0:W-:Y:S04]  /*fff0*/  @!P5 LDGSTS.E.BYPASS.LTC128B.128 [R9+0x17400], desc[UR4][R6.64], !P0 ;  /* 0x174000000609dfae */ /* 0x0001e8000c101d44 */
[----:B------:R0:W-:Y:S04]  /*10000*/  @!P5 LDGSTS.E.BYPASS.LTC128B.128 [R9+0x1b400], desc[UR4][R6.64+0x80], !P1 ;  /* 0x1b4000800609dfae */ /* 0x0001e8000c901d44 */
[----:B------:R0:W-:Y:S04]  /*10010*/  @!P5 LDGSTS.E.BYPASS.LTC128B.128 [R9+0x1f400], desc[UR4][R6.64+0x100], !P2 ;  /* 0x1f4001000609dfae */ /* 0x0001e8000d101d44 */
[----:B--2---:R0:W-:Y:S02]  /*10020*/  @!P5 LDGSTS.E.BYPASS.LTC128B.128 [R9+0x23400], desc[UR4][R6.64+0x180], !P3 ;  /* 0x234001800609dfae */ /* 0x0041e4000d901d44 */
.L_x_591:
[----:B------:R-:W-:Y:S01]  /*10030*/  VIADD R2, R2, 0x70 ;  /* 0x0000007002027836 */ /* 0x000fe20000000000 */
[----:B------:R-:W-:Y:S04]  /*10040*/  BSSY B0, `(.L_x_462) ;  /* 0x000000d000007945 */ /* 0x000fe80003800000 */
[----:B------:R-:W-:-:S13]  /*10050*/  ISETP.GE.AND P4, PT, R2, R3, PT ;  /* 0x000000030200720c */ /* 0x000fda0003f86270 */
[----:B------:R-:W-:Y:S05]  /*10060*/  @P4 BRA `(.L_x_463) ;  /* 0x0000000000284947 */ /* 0x000fea0003800000 */
[----:B------:R-:W-:Y:S01]  /*10070*/  LEA R2, P4, R10, R4, 0x1 ;  /* 0x000000040a027211 */ /* 0x000fe200078808ff */
[----:B------:R-:W-:-:S04]  /*10080*/  ULDC.64 UR4, c[0x0][0x208] ;  /* 0x0000820000047ab9 */ /* 0x000fc80000000a00 */
[----:B-1----:R-:W-:-:S05]  /*10090*/  IMAD.X R3, RZ, RZ, R5, P4 ;  /* 0x000000ffff037224 */ /* 0x002fca00020e0605 */
[----:B------:R-:W-:Y:S01]  /*100a0*/  @!PT LDS RZ, [RZ] ;  /* 0x00000000fffff984 */ /* 0x000fe20000000800 */
[----:B------:R-:W-:Y:S01]  /*100b0*/  @!PT LDS RZ, [RZ] ;  /* 0x00000000fffff984 */ /* 0x000fe20000000800 */
[----:B------:R-:W-:Y:S01]  /*100c0*/  @!PT LDS RZ, [RZ] ;  /* 0x00000000fffff984 */ /* 0x000fe20000000800 */
[----:B------:R2:W-:Y:S04]  /*100d0*/  LDGSTS.E.BYPASS.LTC128B.128 [R9+0x17c00], desc[UR4][R2.64], !P0 ;  /* 0x17c0000002097fae */ /* 0x0005e8000c101d44 */
[----:B------:R2:W-:Y:S04]  /*100e0*/  LDGSTS.E.BYPASS.LTC128B.128 [R9+0x1bc00], desc[UR4][R2.64+0x80], !P1 ;  /* 0x1bc0008002097fae */ /* 0x0005e8000c901d44 */
[----:B------:R2:W-:Y:S04]  /*100f0*/  LDGSTS.E.BYPASS.LTC128B.128 [R9+0x1fc00], desc[UR4][R2.64+0x100], !P2 ;  /* 0x1fc0010002097fae */ /* 0x0005e8000d101d44 */
[----:B------:R2:W-:Y:S02]  /*10100*/  LDGSTS.E.BYPASS.LTC128B.128 [R9+0x23c00], desc[UR4][R2.64+0x180], !P3 ;  /* 0x23c0018002097fae */ /* 0x0005e4000d901d44 */
.L_x_463:
[----:B------:R-:W-:Y:S05]  /*10110*/  BSYNC B0 ;  /* 0x0000000000007941 */ /* 0x000fea0003800000 */
.L_x_462:
[----:B0-2---:R-:W2:Y:S01]  /*10120*/  LDL R9, [R1+0x4] ;  /* 0x0000040001097983 */ /* 0x005ea20000100800 */
[----:B------:R-:W-:Y:S01]  /*10130*/  PLOP3.LUT P0, PT, PT, PT, PT, 0x80, 0x0 ;  /* 0x000000000000781c */ /* 0x000fe20003f0f070 */
[----:B------:R-:W-:Y:S01]  /*10140*/  NOP ;  /* 0x0000000000007918 */ /* 0x000fe20000000000 */
[----:B--2---:R-:W-:-:S11]  /*10150*/  VIADD R6, R9, 0x38800 ;  /* 0x0003880009067836 */ /* 0x004fd60000000000 */
.L_x_464:
[----:B------:R-:W2:Y:S01]  /*10160*/  LDL R2, [R1+0x4] ;  /* 0x0000040001027983 */ /* 0x000ea20000100800 */
[----:B------:R-:W-:Y:S02]  /*10170*/  PLOP3.LUT P1, PT, P1, P0, PT, 0xa2, 0x0 ;  /* 0x000000000000781c */ /* 0x000fe40000f21472 */
[----:B--2---:R-:W-:-:S08]  /*10180*/  @P0 R2UR P1, UR4, R2 ;  /* 0x00000000020402ca */ /* 0x004fd00000020000 */
[----:B------:R-:W-:-:S05]  /*10190*/  @P0 PLOP3.LUT P0, PT, P1, PT, PT, 0x80, 0x0 ;  /* 0x000000000000081c */ /* 0x000fca0000f0f070 */
[----:B------:R-:W-:Y:S01]  /*101a0*/  @!P1 SYNCS.ARRIVE.TRANS64.RED.A0T1 RZ, [UR4+0x38800], RZ ;  /* 0x038800ffffff99a7 */ /* 0x000fe20008200404 */
[----:B------:R-:W-:Y:S07]  /*101b0*/  @!P1 ARRIVES.LDGSTSBAR.64.TRANSCNT [UR4+0x38800] ;  /* 0x03880000ff0099b0 */ /* 0x000fee0008000a84 */
[----:B------:R-:W-:Y:S05]  /*101c0*/  @P0 BRA.U.ANY `(.L_x_464) ;  /* 0xfffffffd00e40947 */ /* 0x000fea000393ffff */
[----:B------:R-:W2:Y:S02]  /*101d0*/  LDL.LU R3, [R1+0x50] ;  /* 0x0000500001037983 */ /* 0x000ea40000300800 */
[----:B--2---:R-:W-:-:S05]  /*101e0*/  VIADD R3, R3, 0x1 ;  /* 0x0000000103037836 */ /* 0x004fca0000000000 */
[----:B------:R0:W-:Y:S01]  /*101f0*/  STL [R1+0x50], R3 ;  /* 0x0000500301007387 */ /* 0x0001e20000100800 */
[----:B------:R-:W-:-:S04]  /*10200*/  LEA.HI R0, R3, R3, RZ, 0x1 ;  /* 0x0000000303007211 */ /* 0x000fc800078f08ff */
[----:B------:R-:W-:-:S05]  /*10210*/  LOP3.LUT R0, R0, 0xfffffffe, RZ, 0xc0, !PT ;  /* 0xfffffffe00007812 */ /* 0x000fca00078ec0ff */
[----:B------:R-:W-:-:S05]  /*10220*/  IMAD.IADD R0, R3, 0x1, -R0 ;  /* 0x0000000103007824 */ /* 0x000fca00078e0a00 */
[----:B------:R-:W-:Y:S01]  /*10230*/  SHF.L.U32 R0, R0, 0x1f, RZ ;  /* 0x0000001f00007819 */ /* 0x000fe200000006ff */
[----:B------:R-:W-:Y:S01]  /*10240*/  NOP ;  /* 0x0000000000007918 */ /* 0x000fe20000000000 */
[----:B------:R0:W-:Y:S01]  /*10250*/  SYNCS.ARRIVE.TRANS64.A1T0 RZ, [R2+URZ+0x38800], RZ ;  /* 0x038800ff02ff79a7 */ /* 0x0001e2000810003f */
[----:B------:R-:W-:Y:S01]  /*10260*/  BSSY B0, `(.L_x_465) ;  /* 0x0000003000007945 */ /* 0x000fe20003800000 */
[----:B------:R-:W2:Y:S03]  /*10270*/  SYNCS.PHASECHK.TRANS64.TRYWAIT P0, [R2+URZ+0x38820], R0 ;  /* 0x03882000020075a7 */ /* 0x000ea6000800017f */
[----:B0-2---:R-:W-:Y:S05]  /*10280*/  @!P0 BRA `(.L_x_466) ;  /* 0x0000005000608947 */ /* 0x005fea0003800000 */
.L_x_592:
[----:B------:R-:W-:Y:S05]  /*10290*/  BSYNC B0 ;  /* 0x0000000000007941 */ /* 0x000fea0003800000 */
.L_x_465:
[----:B0-----:R-:W2:Y:S01]  /*102a0*/  LDL.LU R2, [R1+0x40] ;  /* 0x0000400001027983 */ /* 0x001ea20000300800 */
[----:B------:R-:W-:Y:S01]  /*102b0*/  BSSY B0, `(.L_x_467) ;  /* 0x00002bb000007945 */ /* 0x000fe20003800000 */
[----:B--2---:R-:W-:-:S13]  /*102c0*/  ISETP.GE.AND P0, PT, R2, 0x51, PT ;  /* 0x000000510200780c */ /* 0x004fda0003f06270 */
[----:B------:R-:W-:Y:S05]  /*102d0*/  @!P0 BRA `(.L_x_468) ;  /* 0x0000002800e08947 */ /* 0x000fea0003800000 */
[----:B------:R-:W2:Y:S01]  /*102e0*/  LDL R2, [R1+0x30] ;  /* 0x0000300001027983 */ /* 0x000ea20000100800 */
[----:B------:R-:W-:Y:S01]  /*102f0*/  IMAD.MOV.U32 R0, RZ, RZ, 0x1 ;  /* 0x00000001ff007424 */ /* 0x000fe200078e00ff */
[----:B------:R-:W-:Y:S01]  /*10300*/  BSSY B2, `(.L_x_469) ;  /* 0x00000ef000027945 */ /* 0x000fe20003800000 */
[----:B--2---:R-:W-:-:S05]  /*10310*/  IMAD.MOV R9, RZ, RZ, -R2 ;  /* 0x000000ffff097224 */ /* 0x004fca00078e0a02 */
[----:B------:R-:W-:-:S05]  /*10320*/  VIADDMNMX R9, R9, R0, 0xffffffff, !PT ;  /* 0xffffffff09097446 */ /* 0x000fca0007800100 */
[----:B------:R-:W-:-:S05]  /*10330*/  IMAD.IADD R0, R2, 0x1, R9 ;  /* 0x0000000102007824 */ /* 0x000fca00078e0209 */
[----:B------:R-:W-:-:S04]  /*10340*/  LOP3.LUT R0, R0, 0x1, RZ, 0xc0, !PT ;  /* 0x0000000100007812 */ /* 0x000fc800078ec0ff */
[----:B------:R-:W-:Y:S01]  /*10350*/  ISETP.NE.U32.AND P0, PT, R0, 0x1, PT ;  /* 0x000000010000780c */ /* 0x000fe20003f05070 */
[----:B------:R-:W-:-:S12]  /*10360*/  VIADD R0, R2, 0xfffffffe ;  /* 0xfffffffe02007836 */ /* 0x000fd80000000000 */
[----:B------:R-:W-:Y:S05]  /*10370*/  @P0 BRA `(.L_x_470) ;  /* 0x0000000c009c0947 */ /* 0x000fea0003800000 */
[----:B------:R-:W2:Y:S04]  /*10380*/  LDL R4, [R1+0x20] ;  /* 0x0000200001047983 */ /* 0x000ea80000100800 */
[----:B------:R-:W3:Y:S04]  /*10390*/  LDL R3, [R1+0x8] ;  /* 0x0000080001037983 */ /* 0x000ee80000100800 */
[----:B------:R-:W4:Y:S01]  /*103a0*/  LDL R2, [R1+0x10] ;  /* 0x0000100001027983 */ /* 0x000f220000100800 */
[----:B------:R-:W-:Y:S01]  /*103b0*/  BSSY B1, `(.L_x_471) ;  /* 0x00000df000017945 */ /* 0x000fe20003800000 */
[----:B--2---:R-:W-:Y:S01]  /*103c0*/  ISETP.NE.AND P1, PT, R4, RZ, PT ;  /* 0x000000ff0400720c */ /* 0x004fe20003f25270 */
[----:B---3--:R-:W-:-:S05]  /*103d0*/  VIADD R8, R3, 0x1 ;  /* 0x0000000103087836 */ /* 0x008fca0000000000 */
[----:B------:R-:W-:-:S04]  /*103e0*/  ISETP.NE.AND P0, PT, R8, 0x2, PT ;  /* 0x000000020800780c */ /* 0x000fc80003f05270 */
[----:B------:R-:W-:Y:S02]  /*103f0*/  SEL R10, RZ, 0x1, P0 ;  /* 0x00000001ff0a7807 */ /* 0x000fe40000000000 */
[----:B------:R-:W-:Y:S02]  /*10400*/  SEL R8, R8, RZ, P0 ;  /* 0x000000ff08087207 */ /* 0x000fe40000000000 */
[----:B----4-:R-:W-:Y:S01]  /*10410*/  LOP3.LUT R10, R2, R10, RZ, 0x3c, !PT ;  /* 0x0000000a020a7212 */ /* 0x010fe200078e3cff */
[----:B------:R-:W-:Y:S06]  /*10420*/  @!P1 BRA `(.L_x_472) ;  /* 0x0000000c005c9947 */ /* 0x000fec0003800000 */
[----:B-1----:R0:W5:Y:S01]  /*10430*/  LDL R5, [R1] ;  /* 0x0000000001057983 */ /* 0x0021620000100800 */
[----:B------:R-:W-:Y:S02]  /*10440*/  ULDC.64 UR4, c[0x0][0x418] ;  /* 0x0001060000047ab9 */ /* 0x000fe40000000a00 */
[----:B------:R-:W-:-:S04]  /*10450*/  ISETP.NE.U32.AND P0, PT, RZ, UR4, PT ;  /* 0x00000004ff007c0c */ /* 0x000fc8000bf05070 */
[----:B------:R-:W-:-:S13]  /*10460*/  ISETP.NE.AND.EX P0, PT, RZ, UR5, PT, P0 ;  /* 0x00000005ff007c0c */ /* 0x000fda000bf05300 */
[----:B0-----:R-:W-:Y:S05]  /*10470*/  @!P0 BRA `(.L_x_473) ;  /* 0x0000000000508947 */ /* 0x001fea0003800000 */
[----:B------:R-:W2:Y:S01]  /*10480*/  LDL R11, [R1+0x1c] ;  /* 0x00001c00010b7983 */ /* 0x000ea20000100800 */
[----:B-----5:R-:W0:Y:S01]  /*10490*/  LDC R5, c[0x0][0x43c] ;  /* 0x00010f00ff057b82 */ /* 0x020e220000000800 */
[----:B------:R-:W-:Y:S02]  /*104a0*/  ULDC.64 UR6, c[0x0][0x428] ;  /* 0x00010a0000067ab9 */ /* 0x000fe40000000a00 */
[----:B------:R-:W3:Y:S01]  /*104b0*/  LDL R7, [R1+0xc] ;  /* 0x00000c0001077983 */ /* 0x000ee20000100800 */
        /* <DEDUP_REMOVED lines=8> */
[----:B------:R-:W-:Y:S01]  /*10540*/  SHF.R.S32.HI R3, RZ, 0x1f, R2 ;  /* 0x0000001fff037819 */ /* 0x000fe20000011402 */
[----:B--2---:R-:W-:-:S04]  /*10550*/  IMAD R4, R11, UR6, RZ ;  /* 0x000000060b047c24 */ /* 0x004fc8000f8e02ff */
[C---:B---3--:R-:W-:Y:S02]  /*10560*/  IMAD R4, R7.reuse, UR7, R4 ;  /* 0x0000000707047c24 */ /* 0x048fe4000f8e0204 */
[----:B------:R-:W-:-:S04]  /*10570*/  IMAD.WIDE.U32 R2, R7, UR6, R2 ;  /* 0x0000000607027c25 */ /* 0x000fc8000f8e0002 */
[----:B------:R-:W-:Y:S01]  /*10580*/  IMAD.IADD R3, R4, 0x1, R3 ;  /* 0x0000000104037824 */ /* 0x000fe200078e0203 */
[----:B------:R-:W-:-:S04]  /*10590*/  LEA R4, P0, R2, UR4, 0x2 ;  /* 0x0000000402047c11 */ /* 0x000fc8000f8010ff */
[----:B------:R-:W-:-:S06]  /*105a0*/  LEA.HI.X R5, R2, UR5, R3, 0x2, P0 ;  /* 0x0000000502057c11 */ /* 0x000fcc00080f1403 */
[----:B------:R0:W5:Y:S03]  /*105b0*/  LDG.E R5, desc[UR8][R4.64] ;  /* 0x0000000804057981 */ /* 0x000166000c1e1900 */
.L_x_473:
[----:B------:R-:W2:Y:S01]  /*105c0*/  LDL R2, [R1+0x4] ;  /* 0x0000040001027983 */ /* 0x000ea20000100800 */
[----:B------:R-:W-:Y:S01]  /*105d0*/  BSSY B3, `(.L_x_474) ;  /* 0x0000005000037945 */ /* 0x000fe20003800000 */
[----:B--2---:R-:W-:Y:S01]  /*105e0*/  IMAD R3, R8, 0x8, R2 ;  /* 0x0000000808037824 */ /* 0x004fe200078e0202 */
[----:B------:R-:W-:-:S04]  /*105f0*/  SHF.L.U32 R2, R10, 0x1f, RZ ;  /* 0x0000001f0a027819 */ /* 0x000fc800000006ff */
[----:B------:R-:W1:Y:S02]  /*10600*/  SYNCS.PHASECHK.TRANS64.TRYWAIT P0, [R3+URZ+0x38840], R2 ;  /* 0x03884002030075a7 */ /* 0x000e64000800017f */
[----:B-1----:R-:W-:Y:S05]  /*10610*/  @!P0 BRA `(.L_x_475) ;  /* 0x0000004c00948947 */ /* 0x002fea0003800000 */
.L_x_593:
[----:B------:R-:W-:Y:S05]  /*10620*/  BSYNC B3 ;  /* 0x0000000000037941 */ /* 0x000fea0003800000 */
.L_x_474:
[----:B0-----:R-:W0:Y:S01]  /*10630*/  S2R R4, SR_TID.X ;  /* 0x0000000000047919 */ /* 0x001e220000002100 */
[----:B------:R-:W-:Y:S01]  /*10640*/  BSSY B3, `(.L_x_476) ;  /* 0x000000b000037945 */ /* 0x000fe20003800000 */
[----:B0-----:R-:W-:-:S04]  /*10650*/  LOP3.LUT R4, R4, 0x7f, RZ, 0xc0, !PT ;  /* 0x0000007f04047812 */ /* 0x001fc800078ec0ff */
[----:B------:R-:W-:-:S13]  /*10660*/  ISETP.NE.AND P1, PT, R4, RZ, PT ;  /* 0x000000ff0400720c */ /* 0x000fda0003f25270 */
[----:B------:R-:W-:Y:S05]  /*10670*/  @P1 BRA `(.L_x_477) ;  /* 0x00000000001c1947 */ /* 0x000fea0003800000 */
[----:B------:R-:W0:Y:S01]  /*10680*/  S2R R4, SR_TID.X ;  /* 0x0000000000047919 */ /* 0x000e220000002100 */
[----:B-1----:R-:W-:-:S04]  /*10690*/  IMAD.MOV.U32 R2, RZ, RZ, 0xa000 ;  /* 0x0000a000ff027424 */ /* 0x002fc800078e00ff */
[----:B------:R2:W-:Y:S01]  /*106a0*/  SYNCS.ARRIVE.TRANS64 RZ, [R3+URZ+0x38830], R2 ;  /* 0x0388300203ff79a7 */ /* 0x0005e2000800003f */
[----:B0-----:R-:W-:-:S04]  /*106b0*/  LOP3.LUT R4, R4, 0x1f, RZ, 0xc0, !PT ;  /* 0x0000001f04047812 */ /* 0x001fc800078ec0ff */
[----:B------:R-:W-:-:S13]  /*106c0*/  ISETP.NE.AND P0, PT, R4, RZ, PT ;  /* 0x000000ff0400720c */ /* 0x000fda0003f05270 */
[----:B--2---:R-:W-:Y:S05]  /*106d0*/  @!P0 BRA `(.L_x_477) ;  /* 0x0000000000048947 */ /* 0x004fea0003800000 */
[----:B------:R-:W-:Y:S01]  /*106e0*/  BPT.TRAP 0x1 ;  /* 0x000000040000795c */ /* 0x000fe20000300000 */
.L_x_477:
[----:B------:R-:W-:Y:S05]  /*106f0*/  BSYNC B3 ;  /* 0x0000000000037941 */ /* 0x000fea0003800000 */
.L_x_476:
[----:B------:R-:W2:Y:S04]  /*10700*/  LDL R4, [R1+0x4] ;  /* 0x0000040001047983 */ /* 0x000ea80000100800 */
[----:B-1----:R-:W3:Y:S01]  /*10710*/  LDL R2, [R1+0x18] ;  /* 0x0000180001027983 */ /* 0x002ee20000100800 */
        /* <DEDUP_REMOVED lines=8> */
[----:B--2---:R-:W-:-:S02]  /*107a0*/  IMAD R4, R8, 0xa000, R4 ;  /* 0x0000a00008047824 */ /* 0x004fc400078e0204 */
[----:B---3--:R-:W-:Y:S02]  /*107b0*/  IMAD R2, R0, 0x50, R2 ;  /* 0x0000005000027824 */ /* 0x008fe400078e0202 */
[----:B------:R-:W-:-:S08]  /*107c0*/  VIADD R7, R4, 0x24400 ;  /* 0x0002440004077836 */ /* 0x000fd00000000000 */
.L_x_478:
        /* <DEDUP_REMOVED lines=16> */
.L_x_479:
        /* <DEDUP_REMOVED lines=16> */
.L_x_480:
        /* <DEDUP_REMOVED lines=16> */
.L_x_481:
        /* <DEDUP_REMOVED lines=10> */
[----:B------:R-:W2:Y:S04]  /*10b70*/  LDL.LU R12, [R1+0x10] ;  /* 0x00001000010c7983 */ /* 0x000ea80000300800 */
[----:B------:R-:W3:Y:S01]  /*10b80*/  LDL R7, [R1+0x8] ;  /* 0x0000080001077983 */ /* 0x000ee20000100800 */
[----:B------:R-:W-:Y:S01]  /*10b90*/  BSSY B3, `(.L_x_482) ;  /* 0x0000005000037945 */ /* 0x000fe20003800000 */
[----:B--2---:R-:W-:Y:S01]  /*10ba0*/  SHF.L.U32 R2, R12, 0x1f, RZ ;  /* 0x0000001f0c027819 */ /* 0x004fe200000006ff */
[----:B---3--:R-:W-:-:S04]  /*10bb0*/  IMAD R3, R7, 0x8, R6 ;  /* 0x0000000807037824 */ /* 0x008fc800078e0206 */
[----:B------:R-:W0:Y:S02]  /*10bc0*/  SYNCS.PHASECHK.TRANS64.TRYWAIT P0, [R3+URZ+0x60], R2 ;  /* 0x00006002030075a7 */ /* 0x000e24000800017f */
[----:B0-----:R-:W-:Y:S05]  /*10bd0*/  @!P0 BRA `(.L_x_483) ;  /* 0x0000004800388947 */ /* 0x001fea0003800000 */
.L_x_594:
[----:B------:R-:W-:Y:S05]  /*10be0*/  BSYNC B3 ;  /* 0x0000000000037941 */ /* 0x000fea0003800000 */
.L_x_482:
[----:B------:R-:W-:Y:S01]  /*10bf0*/  BSSY B3, `(.L_x_484) ;  /* 0x000000e000037945 */ /* 0x000fe20003800000 */
[----:B------:R-:W-:Y:S02]  /*10c00*/  IMAD.MOV.U32 R12, RZ, RZ, 0x0 ;  /* 0x00000000ff0c7424 */ /* 0x000fe400078e00ff */
[----:B------:R-:W-:Y:S01]  /*10c10*/  IMAD.MOV.U32 R13, RZ, RZ, 0x14f00000 ;  /* 0x14f00000ff0d7424 */ /* 0x000fe200078e00ff */
[----:B------:R-:W-:Y:S06]  /*10c20*/  @P1 BRA `(.L_x_485) ;  /* 0x0000000000281947 */ /* 0x000fec0003800000 */
[----:B0-----:R-:W2:Y:S04]  /*10c30*/  LDL R3, [R1+0x4] ;  /* 0x0000040001037983 */ /* 0x001ea80000100800 */
[----:B------:R-:W2:Y:S01]  /*10c40*/  LDL R7, [R1+0x8] ;  /* 0x0000080001077983 */ /* 0x000ea20000100800 */
[----:B------:R-:W0:Y:S02]  /*10c50*/  S2R R4, SR_TID.X ;  /* 0x0000000000047919 */ /* 0x000e240000002100 */
[----:B0-----:R-:W-:-:S04]  /*10c60*/  LOP3.LUT R4, R4, 0x1f, RZ, 0xc0, !PT ;  /* 0x0000001f04047812 */ /* 0x001fc800078ec0ff */
[----:B------:R-:W-:Y:S01]  /*10c70*/  ISETP.NE.AND P0, PT, R4, RZ, PT ;  /* 0x000000ff0400720c */ /* 0x000fe20003f05270 */
[----:B--2---:R-:W-:Y:S02]  /*10c80*/  IMAD R2, R7, 0x8, R3 ;  /* 0x0000000807027824 */ /* 0x004fe400078e0203 */
[----:B------:R-:W-:-:S04]  /*10c90*/  IMAD.MOV.U32 R3, RZ, RZ, 0xa000 ;  /* 0x0000a000ff037424 */ /* 0x000fc800078e00ff */
[----:B------:R1:W-:Y:S06]  /*10ca0*/  SYNCS.ARRIVE.TRANS64 RZ, [R2+URZ+0x38850], R3 ;  /* 0x0388500302ff79a7 */ /* 0x0003ec000800003f */
[----:B------:R-:W-:Y:S05]  /*10cb0*/  @!P0 BRA `(.L_x_485) ;  /* 0x0000000000048947 */ /* 0x000fea0003800000 */
[----:B------:R-:W-:Y:S01]  /*10cc0*/  BPT.TRAP 0x1 ;  /* 0x000000040000795c */ /* 0x000fe20000300000 */
.L_x_485:
[----:B------:R-:W-:Y:S05]  /*10cd0*/  BSYNC B3 ;  /* 0x0000000000037941 */ /* 0x000fea0003800000 */
.L_x_484:
[----:B01----:R-:W2:Y:S01]  /*10ce0*/  LDL.LU R2, [R1+0x8] ;  /* 0x0000080001027983 */ /* 0x003ea20000300800 */
[----:B------:R-:W-:-:S03]  /*10cf0*/  R2UR UR10, R11 ;  /* 0x000000000b0a72ca */ /* 0x000fc600000e0000 */
[----:B------:R-:W3:Y:S04]  /*10d00*/  LDL R7, [R1+0x18] ;  /* 0x0000180001077983 */ /* 0x000ee80000100800 */
[----:B------:R-:W3:Y:S04]  /*10d10*/  LDL.LU R4, [R1+0x14] ;  /* 0x0000140001047983 */ /* 0x000ee80000300800 */
[----:B------:R-:W2:Y:S01]  /*10d20*/  LDL R11, [R1+0x4] ;  /* 0x00000400010b7983 */ /* 0x000ea20000100800 */
[----:B------:R-:W-:Y:S01]  /*10d30*/  R2UR UR6, R12 ;  /* 0x000000000c0672ca */ /* 0x000fe200000e0000 */
[----:B------:R-:W-:Y:S01]  /*10d40*/  UIADD3 UR4, UP0, UR36, 0x470, URZ ;  /* 0x0000047024047890 */ /* 0x000fe2000ff1e03f */
[----:B------:R-:W-:-:S02]  /*10d50*/  R2UR UR7, R13 ;  /* 0x000000000d0772ca */ /* 0x000fc400000e0000 */
[----:B------:R-:W-:Y:S01]  /*10d60*/  PLOP3.LUT P0, PT, PT, PT, PT, 0x80, 0x0 ;  /* 0x000000000000781c */ /* 0x000fe20003f0f070 */
[----:B------:R-:W-:Y:S01]  /*10d70*/  UIADD3.X UR5, URZ, UR37, URZ, UP0, !UPT ;  /* 0x000000253f057290 */ /* 0x000fe200087fe43f */
[----:B---3--:R-:W-:Y:S02]  /*10d80*/  IMAD R4, R4, 0x50, R7 ;  /* 0x0000005004047824 */ /* 0x008fe400078e0207 */
[C-C-:B--2---:R-:W-:Y:S02]  /*10d90*/  IMAD R3, R2.reuse, 0x8, R11.reuse ;  /* 0x0000000802037824 */ /* 0x144fe400078e020b */
[----:B------:R-:W-:Y:S02]  /*10da0*/  IMAD R2, R2, 0xa000, R11 ;  /* 0x0000a00002027824 */ /* 0x000fe400078e020b */
[----:B------:R-:W-:Y:S02]  /*10db0*/  VIADD R3, R3, 0x38850 ;  /* 0x0003885003037836 */ /* 0x000fe40000000000 */
[----:B------:R-:W-:-:S07]  /*10dc0*/  VIADD R7, R2, 0x400 ;  /* 0x0000040002077836 */ /* 0x000fce0000000000 */
.L_x_486:
[----:B------:R-:W2:Y:S01]  /*10dd0*/  LDL R11, [R1] ;  /* 0x00000000010b7983 */ /* 0x000ea20000100800 */
[----:B------:R-:W-:-:S13]  /*10de0*/  @P0 ELECT P1, URZ, PT ;  /* 0x00000000003f082f */ /* 0x000fda0003820000 */
[----:B------:R-:W-:Y:S02]  /*10df0*/  @P1 R2UR UR12, R18 ;  /* 0x00000000120c12ca */ /* 0x000fe400000e0000 */
[----:B------:R-:W-:Y:S02]  /*10e00*/  @P1 R2UR UR11, R4 ;  /* 0x00000000040b12ca */ /* 0x000fe400000e0000 */
[----:B------:R-:W-:Y:S02]  /*10e10*/  @P1 R2UR UR9, R3 ;  /* 0x00000000030912ca */ /* 0x000fe400000e0000 */
[----:B------:R-:W-:Y:S02]  /*10e20*/  @P1 R2UR UR8, R7 ;  /* 0x00000000070812ca */ /* 0x000fe400000e0000 */
[----:B------:R-:W-:Y:S02]  /*10e30*/  @P1 PLOP3.LUT P0, PT, P1, PT, PT, 0x8, 0x0 ;  /* 0x000000000000181c */ /* 0x000fe40000f0e170 */
[----:B--2---:R-:W-:-:S02]  /*10e40*/  @P1 R2UR UR13, R11 ;  /* 0x000000000b0d12ca */ /* 0x004fc400000e0000 */
[----:B------:R-:W-:-:S11]  /*10e50*/  PLOP3.LUT P1, PT, PT, PT, PT, 0x8, 0x0 ;  /* 0x000000000000781c */ /* 0x000fd60003f2e170 */
[----:B------:R0:W-:Y:S02]  /*10e60*/  UTMALDG.4D [UR8], [UR4], desc[UR6] ;  /* 0x00000608040075b4 */ /* 0x0001e40008019000 */
[----:B0-----:R-:W-:Y:S05]  /*10e70*/  @P0 BRA.U.ANY `(.L_x_486) ;  /* 0xfffffffd00d40947 */ /* 0x001fea000393ffff */
[----:B------:R-:W-:Y:S01]  /*10e80*/  R2UR UR10, R17 ;  /* 0x00000000110a72ca */ /* 0x000fe200000e0000 */
[----:B------:R-:W-:Y:S01]  /*10e90*/  VIADD R7, R2, 0x2c00 ;  /* 0x00002c0002077836 */ /* 0x000fe20000000000 */
[----:B------:R-:W-:Y:S02]  /*10ea0*/  R2UR UR6, R12 ;  /* 0x000000000c0672ca */ /* 0x000fe400000e0000 */
[----:B------:R-:W-:Y:S02]  /*10eb0*/  R2UR UR7, R13 ;  /* 0x000000000d0772ca */ /* 0x000fe400000e0000 */
[----:B------:R-:W-:-:S13]  /*10ec0*/  PLOP3.LUT P0, PT, PT, PT, PT, 0x80, 0x0 ;  /* 0x000000000000781c */ /* 0x000fda0003f0f070 */
.L_x_487:
        /* <DEDUP_REMOVED lines=16> */
.L_x_488:
        /* <DEDUP_REMOVED lines=16> */
.L_x_489:
        /* <DEDUP_REMOVED lines=11> */
[----:B------:R0:W-:Y:S04]  /*11180*/  STL [R1], R5 ;  /* 0x0000000501007387 */ /* 0x0001e80000100800 */
[----:B------:R0:W-:Y:S02]  /*11190*/  STL [R1+0x14], R0 ;  /* 0x0000140001007387 */ /* 0x0001e40000100800 */
.L_x_472:
[----:B------:R-:W-:Y:S05]  /*111a0*/  BSYNC B1 ;  /* 0x0000000000017941 */ /* 0x000fea0003800000 */
.L_x_471:
[----:B0-----:R-:W2:Y:S04]  /*111b0*/  LDL.LU R0, [R1+0x30] ;  /* 0x0000300001007983 */ /* 0x001ea80000300800 */
[----:B------:R0:W-:Y:S04]  /*111c0*/  STL [R1+0x8], R8 ;  /* 0x0000080801007387 */ /* 0x0001e80000100800 */
[----:B------:R0:W-:Y:S02]  /*111d0*/  STL [R1+0x10], R10 ;  /* 0x0000100a01007387 */ /* 0x0001e40000100800 */
[----:B0-2---:R-:W-:-:S07]  /*111e0*/  VIADD R0, R0, 0xfffffffd ;  /* 0xfffffffd00007836 */ /* 0x005fce0000000000 */
.L_x_470:
[----:B------:R-:W-:Y:S05]  /*111f0*/  BSYNC B2 ;  /* 0x0000000000027941 */ /* 0x000fea0003800000 */
.L_x_469:
[----:B------:R-:W2:Y:S01]  /*11200*/  LDL.LU R2, [R1+0x2c] ;  /* 0x00002c0001027983 */ /* 0x000ea20000300800 */
[----:B------:R-:W-:-:S05]  /*11210*/  IMAD.MOV R9, RZ, RZ, -R9 ;  /* 0x000000ffff097224 */ /* 0x000fca00078e0a09 */
[----:B--2---:R-:W-:-:S13]  /*11220*/  ISETP.NE.AND P0, PT, R2, R9, PT ;  /* 0x000000090200720c */ /* 0x004fda0003f05270 */
[----:B------:R-:W-:Y:S05]  /*11230*/  @!P0 BRA `(.L_x_468) ;  /* 0x0000001c00088947 */ /* 0x000fea0003800000 */
[----:B------:R0:W5:Y:S02]  /*11240*/  LDL R8, [R1] ;  /* 0x0000000001087983 */ /* 0x0001640000100800 */
.L_x_528:
[----:B--2---:R-:W2:Y:S04]  /*11250*/  LDL R4, [R1+0x20] ;  /* 0x0000200001047983 */ /* 0x004ea80000100800 */
[----:B---3--:R-:W3:Y:S04]  /*11260*/  LDL R3, [R1+0x8] ;  /* 0x0000080001037983 */ /* 0x008ee80000100800 */
[----:B------:R-:W4:Y:S01]  /*11270*/  LDL R2, [R1+0x10] ;  /* 0x0000100001027983 */ /* 0x000f220000100800 */
[----:B------:R-:W-:Y:S05]  /*11280*/  YIELD ;  /* 0x0000000000007946 */ /* 0x000fea0003800000 */
[----:B------:R-:W-:Y:S01]  /*11290*/  BSSY B1, `(.L_x_490) ;  /* 0x00000db000017945 */ /* 0x000fe20003800000 */
[----:B--2---:R-:W-:Y:S01]  /*112a0*/  ISETP.NE.AND P1, PT, R4, RZ, PT ;  /* 0x000000ff0400720c */ /* 0x004fe20003f25270 */
[----:B---3--:R-:W-:-:S05]  /*112b0*/  VIADD R4, R3, 0x1 ;  /* 0x0000000103047836 */ /* 0x008fca0000000000 */
[----:B------:R-:W-:-:S04]  /*112c0*/  ISETP.NE.AND P0, PT, R4, 0x2, PT ;  /* 0x000000020400780c */ /* 0x000fc80003f05270 */
[----:B-1----:R-:W-:Y:S02]  /*112d0*/  SEL R5, RZ, 0x1, P0 ;  /* 0x00000001ff057807 */ /* 0x002fe40000000000 */
[----:B------:R-:W-:Y:S02]  /*112e0*/  SEL R4, R4, RZ, P0 ;  /* 0x000000ff04047207 */ /* 0x000fe40000000000 */
[----:B----4-:R-:W-:Y:S01]  /*112f0*/  LOP3.LUT R5, R2, R5, RZ, 0x3c, !PT ;  /* 0x0000000502057212 */ /* 0x010fe200078e3cff */
[----:B------:R-:W-:Y:S06]  /*11300*/  @!P1 BRA `(.L_x_491) ;  /* 0x0000000c004c9947 */ /* 0x000fec0003800000 */
[----:B------:R-:W-:Y:S01]  /*11310*/  ULDC.64 UR4, c[0x0][0x418] ;  /* 0x0001060000047ab9 */ /* 0x000fe20000000a00 */
[----:B------:R-:W-:Y:S01]  /*11320*/  IMAD.MOV.U32 R7, RZ, RZ, R0 ;  /* 0x000000ffff077224 */ /* 0x000fe200078e0000 */
[----:B------:R-:W-:-:S04]  /*11330*/  ISETP.NE.U32.AND P0, PT, RZ, UR4, PT ;  /* 0x00000004ff007c0c */ /* 0x000fc8000bf05070 */
[----:B------:R-:W-:-:S13]  /*11340*/  ISETP.NE.AND.EX P0, PT, RZ, UR5, PT, P0 ;  /* 0x00000005ff007c0c */ /* 0x000fda000bf05300 */
[----:B------:R-:W-:Y:S05]  /*11350*/  @!P0 BRA `(.L_x_492) ;  /* 0x0000000000508947 */ /* 0x000fea0003800000 */
[----:B------:R-:W2:Y:S01]  /*11360*/  LDL R10, [R1+0x1c] ;  /* 0x00001c00010a7983 */ /* 0x000ea20000100800 */
[----:B-----5:R-:W1:Y:S01]  /*11370*/  LDC R8, c[0x0][0x43c] ;  /* 0x00010f00ff087b82 */ /* 0x020e620000000800 */
[----:B------:R-:W-:Y:S02]  /*11380*/  ULDC.64 UR6, c[0x0][0x428] ;  /* 0x00010a0000067ab9 */ /* 0x000fe40000000a00 */
[----:B------:R-:W3:Y:S01]  /*11390*/  LDL R9, [R1+0xc] ;  /* 0x00000c0001097983 */ /* 0x000ee20000100800 */
[----:B------:R-:W-:Y:S01]  /*113a0*/  ULDC.64 UR8, c[0x0][0x208] ;  /* 0x0000820000087ab9 */ /* 0x000fe20000000a00 */
[----:B-1----:R-:W-:-:S13]  /*113b0*/  ISETP.NE.AND P0, PT, R8, 0x1, PT ;  /* 0x000000010800780c */ /* 0x002fda0003f05270 */
[----:B------:R-:W1:Y:S02]  /*113c0*/  @P0 LDC.64 R2, c[0x0][0x440] ;  /* 0x00011000ff020b82 */ /* 0x000e640000000a00 */
[----:B-1----:R-:W-:-:S04]  /*113d0*/  @P0 IMAD.HI.U32 R7, R0, R2, RZ ;  /* 0x0000000200070227 */ /* 0x002fc800078e00ff */
[----:B------:R-:W-:Y:S01]  /*113e0*/  IMAD.MOV.U32 R2, RZ, RZ, R0 ;  /* 0x000000ffff027224 */ /* 0x000fe200078e0000 */
[----:B------:R-:W-:-:S04]  /*113f0*/  @P0 SHF.R.U32.HI R2, RZ, R3, R7 ;  /* 0x00000003ff020219 */ /* 0x000fc80000011607 */
[--C-:B------:R-:W-:Y:S01]  /*11400*/  SHF.R.S32.HI R3, RZ, 0x1f, R2.reuse ;  /* 0x0000001fff037819 */ /* 0x100fe20000011402 */
[----:B------:R-:W-:-:S04]  /*11410*/  IMAD.MOV R7, RZ, RZ, -R2 ;  /* 0x000000ffff077224 */ /* 0x000fc800078e0a02 */
[----:B------:R-:W-:Y:S02]  /*11420*/  IMAD R7, R8, R7, R0 ;  /* 0x0000000708077224 */ /* 0x000fe400078e0200 */
[----:B--2---:R-:W-:-:S04]  /*11430*/  IMAD R8, R10, UR6, RZ ;  /* 0x000000060a087c24 */ /* 0x004fc8000f8e02ff */
[C---:B---3--:R-:W-:Y:S02]  /*11440*/  IMAD R8, R9.reuse, UR7, R8 ;  /* 0x0000000709087c24 */ /* 0x048fe4000f8e0208 */
[----:B------:R-:W-:-:S04]  /*11450*/  IMAD.WIDE.U32 R2, R9, UR6, R2 ;  /* 0x0000000609027c25 */ /* 0x000fc8000f8e0002 */
[----:B------:R-:W-:Y:S01]  /*11460*/  IMAD.IADD R3, R8, 0x1, R3 ;  /* 0x0000000108037824 */ /* 0x000fe200078e0203 */
[----:B------:R-:W-:-:S04]  /*11470*/  LEA R8, P0, R2, UR4, 0x2 ;  /* 0x0000000402087c11 */ /* 0x000fc8000f8010ff */
[----:B------:R-:W-:-:S05]  /*11480*/  LEA.HI.X R9, R2, UR5, R3, 0x2, P0 ;  /* 0x0000000502097c11 */ /* 0x000fca00080f1403 */
[----:B------:R1:W5:Y:S04]  /*11490*/  LDG.E R8, desc[UR8][R8.64] ;  /* 0x0000000808087981 */ /* 0x000368000c1e1900 */
.L_x_492:
[----:B------:R-:W2:Y:S01]  /*114a0*/  LDL R2, [R1+0x4] ;  /* 0x0000040001027983 */ /* 0x000ea20000100800 */
[----:B------:R-:W-:Y:S01]  /*114b0*/  BSSY B2, `(.L_x_493) ;  /* 0x0000005000027945 */ /* 0x000fe20003800000 */
[----:B--2---:R-:W-:Y:S01]  /*114c0*/  IMAD R3, R4, 0x8, R2 ;  /* 0x0000000804037824 */ /* 0x004fe200078e0202 */
[----:B------:R-:W-:-:S04]  /*114d0*/  SHF.L.U32 R2, R5, 0x1f, RZ ;  /* 0x0000001f05027819 */ /* 0x000fc800000006ff */
[----:B------:R-:W2:Y:S02]  /*114e0*/  SYNCS.PHASECHK.TRANS64.TRYWAIT P0, [R3+URZ+0x38840], R2 ;  /* 0x03884002030075a7 */ /* 0x000ea4000800017f */
[----:B--2---:R-:W-:Y:S05]  /*114f0*/  @!P0 BRA `(.L_x_494) ;  /* 0x0000004000048947 */ /* 0x004fea0003800000 */
.L_x_595:
[----:B------:R-:W-:Y:S05]  /*11500*/  BSYNC B2 ;  /* 0x0000000000027941 */ /* 0x000fea0003800000 */
.L_x_493:
        /* <DEDUP_REMOVED lines=12> */
.L_x_496:
[----:B------:R-:W-:Y:S05]  /*115d0*/  BSYNC B2 ;  /* 0x0000000000027941 */ /* 0x000fea0003800000 */
.L_x_495:
[----:B------:R-:W3:Y:S04]  /*115e0*/  LDL R9, [R1+0x4] ;  /* 0x0000040001097983 */ /* 0x000ee80000100800 */
[----:B--2---:R-:W2:Y:S01]  /*115f0*/  LDL R2, [R1+0x18] ;  /* 0x0000180001027983 */ /* 0x004ea20000100800 */
        /* <DEDUP_REMOVED lines=8> */
[----:B---3--:R-:W-:-:S02]  /*11680*/  IMAD R9, R4, 0xa000, R9 ;  /* 0x0000a00004097824 */ /* 0x008fc400078e0209 */
[----:B--2---:R-:W-:Y:S02]  /*11690*/  IMAD R2, R7, 0x50, R2 ;  /* 0x0000005007027824 */ /* 0x004fe400078e0202 */
[----:B------:R-:W-:-:S08]  /*116a0*/  VIADD R10, R9, 0x24400 ;  /* 0x00024400090a7836 */ /* 0x000fd00000000000 */
.L_x_497:
        /* <DEDUP_REMOVED lines=9> */
[----:B-1----:R-:W-:Y:S05]  /*11740*/  @P0 BRA.U.ANY `(.L_x_497) ;  /* 0xfffffffd00d80947 */ /* 0x002fea000393ffff */
[----:B------:R-:W-:Y:S01]  /*11750*/  IMAD.MOV.U32 R17, RZ, RZ, 0x40 ;  /* 0x00000040ff117424 */ /* 0x000fe200078e00ff */
[----:B------:R-:W-:Y:S01]  /*11760*/  PLOP3.LUT P0, PT, PT, PT, PT, 0x80, 0x0 ;  /* 0x000000000000781c */ /* 0x000fe20003f0f070 */
[----:B------:R-:W-:Y:S01]  /*11770*/  VIADD R10, R9, 0x26c00 ;  /* 0x00026c00090a7836 */ /* 0x000fe20000000000 */
[----:B------:R-:W-:Y:S01]  /*11780*/  UMOV UR6, 0x0 ;  /* 0x0000000000067882 */ /* 0x000fe20000000000 */
[----:B------:R-:W-:Y:S01]  /*11790*/  UMOV UR7, 0x14f00000 ;  /* 0x14f0000000077882 */ /* 0x000fe20000000000 */
[----:B------:R-:W-:-:S15]  /*117a0*/  R2UR UR10, R17 ;  /* 0x00000000110a72ca */ /* 0x000fde00000e0000 */
.L_x_498:
        /* <DEDUP_REMOVED lines=16> */
.L_x_499:
        /* <DEDUP_REMOVED lines=16> */
.L_x_500:
        /* <DEDUP_REMOVED lines=10> */
[----:B------:R-:W2:Y:S04]  /*11a50*/  LDL.LU R12, [R1+0x10] ;  /* 0x00001000010c7983 */ /* 0x000ea80000300800 */
[----:B------:R-:W3:Y:S01]  /*11a60*/  LDL R10, [R1+0x8] ;  /* 0x00000800010a7983 */ /* 0x000ee20000100800 */
[----:B------:R-:W-:Y:S01]  /*11a70*/  BSSY B2, `(.L_x_501) ;  /* 0x0000005000027945 */ /* 0x000fe20003800000 */
[----:B--2---:R-:W-:Y:S01]  /*11a80*/  SHF.L.U32 R3, R12, 0x1f, RZ ;  /* 0x0000001f0c037819 */ /* 0x004fe200000006ff */
[----:B---3--:R-:W-:-:S04]  /*11a90*/  IMAD R2, R10, 0x8, R6 ;  /* 0x000000080a027824 */ /* 0x008fc800078e0206 */
[----:B------:R-:W1:Y:S02]  /*11aa0*/  SYNCS.PHASECHK.TRANS64.TRYWAIT P0, [R2+URZ+0x60], R3 ;  /* 0x00006003020075a7 */ /* 0x000e64000800017f */
[----:B-1----:R-:W-:Y:S05]  /*11ab0*/  @!P0 BRA `(.L_x_502) ;  /* 0x0000003800a88947 */ /* 0x002fea0003800000 */
.L_x_596:
[----:B------:R-:W-:Y:S05]  /*11ac0*/  BSYNC B2 ;  /* 0x0000000000027941 */ /* 0x000fea0003800000 */
.L_x_501:
[----:B------:R-:W-:Y:S01]  /*11ad0*/  BSSY B2, `(.L_x_503) ;  /* 0x000000b000027945 */ /* 0x000fe20003800000 */
[----:B------:R-:W-:Y:S02]  /*11ae0*/  IMAD.MOV.U32 R12, RZ, RZ, 0x0 ;  /* 0x00000000ff0c7424 */ /* 0x000fe400078e00ff */
[----:B------:R-:W-:Y:S01]  /*11af0*/  IMAD.MOV.U32 R13, RZ, RZ, 0x14f00000 ;  /* 0x14f00000ff0d7424 */ /* 0x000fe200078e00ff */
[----:B------:R-:W-:Y:S06]  /*11b00*/  @P1 BRA `(.L_x_504) ;  /* 0x00000000001c1947 */ /* 0x000fec0003800000 */
[----:B------:R-:W2:Y:S01]  /*11b10*/  S2R R9, SR_TID.X ;  /* 0x0000000000097919 */ /* 0x000ea20000002100 */
[----:B-1----:R-:W-:-:S04]  /*11b20*/  IMAD.MOV.U32 R3, RZ, RZ, 0xa000 ;  /* 0x0000a000ff037424 */ /* 0x002fc800078e00ff */
[----:B------:R3:W-:Y:S01]  /*11b30*/  SYNCS.ARRIVE.TRANS64 RZ, [R2+URZ+0x50], R3 ;  /* 0x0000500302ff79a7 */ /* 0x0007e2000800003f */
[----:B--2---:R-:W-:-:S04]  /*11b40*/  LOP3.LUT R9, R9, 0x1f, RZ, 0xc0, !PT ;  /* 0x0000001f09097812 */ /* 0x004fc800078ec0ff */
[----:B------:R-:W-:-:S13]  /*11b50*/  ISETP.NE.AND P0, PT, R9, RZ, PT ;  /* 0x000000ff0900720c */ /* 0x000fda0003f05270 */
[----:B---3--:R-:W-:Y:S05]  /*11b60*/  @!P0 BRA `(.L_x_504) ;  /* 0x0000000000048947 */ /* 0x008fea0003800000 */
[----:B------:R-:W-:Y:S01]  /*11b70*/  BPT.TRAP 0x1 ;  /* 0x000000040000795c */ /* 0x000fe20000300000 */
.L_x_504:
[----:B------:R-:W-:Y:S05]  /*11b80*/  BSYNC B2 ;  /* 0x0000000000027941 */ /* 0x000fea0003800000 */
.L_x_503:
[----:B-1----:R-:W2:Y:S01]  /*11b90*/  LDL.LU R3, [R1+0x8] ;  /* 0x0000080001037983 */ /* 0x002ea20000300800 */
[----:B------:R-:W-:-:S03]  /*11ba0*/  R2UR UR10, R11 ;  /* 0x000000000b0a72ca */ /* 0x000fc600000e0000 */
[----:B------:R-:W3:Y:S04]  /*11bb0*/  LDL R10, [R1+0x18] ;  /* 0x00001800010a7983 */ /* 0x000ee80000100800 */
[----:B------:R-:W3:Y:S04]  /*11bc0*/  LDL.LU R9, [R1+0x14] ;  /* 0x0000140001097983 */ /* 0x000ee80000300800 */
[----:B------:R-:W2:Y:S01]  /*11bd0*/  LDL R11, [R1+0x4] ;  /* 0x00000400010b7983 */ /* 0x000ea20000100800 */
[----:B------:R-:W-:Y:S01]  /*11be0*/  R2UR UR6, R12 ;  /* 0x000000000c0672ca */ /* 0x000fe200000e0000 */
[----:B------:R-:W-:Y:S01]  /*11bf0*/  UIADD3 UR4, UP0, UR36, 0x470, URZ ;  /* 0x0000047024047890 */ /* 0x000fe2000ff1e03f */
[----:B------:R-:W-:Y:S01]  /*11c00*/  R2UR UR7, R13 ;  /* 0x000000000d0772ca */ /* 0x000fe200000e0000 */
[----:B------:R-:W-:Y:S01]  /*11c10*/  VIADD R2, R2, 0x50 ;  /* 0x0000005002027836 */ /* 0x000fe20000000000 */
[----:B------:R-:W-:Y:S01]  /*11c20*/  PLOP3.LUT P0, PT, PT, PT, PT, 0x80, 0x0 ;  /* 0x000000000000781c */ /* 0x000fe20003f0f070 */
[----:B------:R-:W-:Y:S01]  /*11c30*/  UIADD3.X UR5, URZ, UR37, URZ, UP0, !UPT ;  /* 0x000000253f057290 */ /* 0x000fe200087fe43f */
[----:B---3--:R-:W-:-:S02]  /*11c40*/  IMAD R9, R9, 0x50, R10 ;  /* 0x0000005009097824 */ /* 0x008fc400078e020a */
[----:B--2---:R-:W-:-:S04]  /*11c50*/  IMAD R3, R3, 0xa000, R11 ;  /* 0x0000a00003037824 */ /* 0x004fc800078e020b */
[----:B------:R-:W-:-:S07]  /*11c60*/  VIADD R10, R3, 0x400 ;  /* 0x00000400030a7836 */ /* 0x000fce0000000000 */
.L_x_505:
        /* <DEDUP_REMOVED lines=10> */
[----:B-1----:R-:W-:Y:S05]  /*11d10*/  @P0 BRA.U.ANY `(.L_x_505) ;  /* 0xfffffffd00d40947 */ /* 0x002fea000393ffff */
[----:B------:R-:W-:Y:S01]  /*11d20*/  R2UR UR10, R17 ;  /* 0x00000000110a72ca */ /* 0x000fe200000e0000 */
[----:B------:R-:W-:Y:S01]  /*11d30*/  VIADD R10, R3, 0x2c00 ;  /* 0x00002c00030a7836 */ /* 0x000fe20000000000 */
[----:B------:R-:W-:Y:S02]  /*11d40*/  R2UR UR6, R12 ;  /* 0x000000000c0672ca */ /* 0x000fe400000e0000 */
[----:B------:R-:W-:Y:S02]  /*11d50*/  R2UR UR7, R13 ;  /* 0x000000000d0772ca */ /* 0x000fe400000e0000 */
[----:B------:R-:W-:-:S13]  /*11d60*/  PLOP3.LUT P0, PT, PT, PT, PT, 0x80, 0x0 ;  /* 0x000000000000781c */ /* 0x000fda0003f0f070 */
.L_x_506:
        /* <DEDUP_REMOVED lines=16> */
.L_x_507:
        /* <DEDUP_REMOVED lines=16> */
.L_x_508:
        /* <DEDUP_REMOVED lines=11> */
[----:B------:R1:W-:Y:S04]  /*12020*/  STL [R1+0x14], R7 ;  /* 0x0000140701007387 */ /* 0x0003e80000100800 */
[----:B------:R1:W-:Y:S02]  /*12030*/  STL [R1], R8 ;  /* 0x0000000801007387 */ /* 0x0003e40000100800 */
.L_x_491:
[----:B------:R-:W-:Y:S05]  /*12040*/  BSYNC B1 ;  /* 0x0000000000017941 */ /* 0x000fea0003800000 */
.L_x_490:
        /* <DEDUP_REMOVED lines=8> */
[----:B------:R2:W-:Y:S04]  /*120d0*/  STL [R1+0x10], R10 ;  /* 0x0000100a01007387 */ /* 0x0005e80000100800 */
[----:B------:R2:W-:Y:S01]  /*120e0*/  STL [R1+0x8], R11 ;  /* 0x0000080b01007387 */ /* 0x0005e20000100800 */
[----:B------:R-:W-:Y:S05]  /*120f0*/  @!P1 BRA `(.L_x_510) ;  /* 0x0000000c00489947 */ /* 0x000fea0003800000 */
[----:B------:R-:W-:Y:S01]  /*12100*/  ULDC.64 UR4, c[0x0][0x418] ;  /* 0x0001060000047ab9 */ /* 0x000fe20000000a00 */
[----:B-1----:R-:W-:Y:S01]  /*12110*/  VIADD R7, R0, 0xffffffff ;  /* 0xffffffff00077836 */ /* 0x002fe20000000000 */
[----:B------:R-:W-:-:S04]  /*12120*/  ISETP.NE.U32.AND P0, PT, RZ, UR4, PT ;  /* 0x00000004ff007c0c */ /* 0x000fc8000bf05070 */
[----:B------:R-:W-:-:S13]  /*12130*/  ISETP.NE.AND.EX P0, PT, RZ, UR5, PT, P0 ;  /* 0x00000005ff007c0c */ /* 0x000fda000bf05300 */
[----:B------:R-:W-:Y:S05]  /*12140*/  @!P0 BRA `(.L_x_511) ;  /* 0x0000000000508947 */ /* 0x000fea0003800000 */
[----:B------:R-:W3:Y:S01]  /*12150*/  LDL R13, [R1+0x1c] ;  /* 0x00001c00010d7983 */ /* 0x000ee20000100800 */
[----:B------:R-:W1:Y:S01]  /*12160*/  LDC R9, c[0x0][0x43c] ;  /* 0x00010f00ff097b82 */ /* 0x000e620000000800 */
[----:B------:R-:W-:Y:S02]  /*12170*/  ULDC.64 UR6, c[0x0][0x428] ;  /* 0x00010a0000067ab9 */ /* 0x000fe40000000a00 */
[----:B------:R-:W4:Y:S01]  /*12180*/  LDL R12, [R1+0xc] ;  /* 0x00000c00010c7983 */ /* 0x000f220000100800 */
[----:B------:R-:W-:Y:S01]  /*12190*/  ULDC.64 UR8, c[0x0][0x208] ;  /* 0x0000820000087ab9 */ /* 0x000fe20000000a00 */
[----:B-1----:R-:W-:-:S13]  /*121a0*/  ISETP.NE.AND P0, PT, R9, 0x1, PT ;  /* 0x000000010900780c */ /* 0x002fda0003f05270 */
[----:B------:R-:W1:Y:S02]  /*121b0*/  @P0 LDC.64 R2, c[0x0][0x440] ;  /* 0x00011000ff020b82 */ /* 0x000e640000000a00 */
[----:B-1---5:R-:W-:-:S04]  /*121c0*/  @P0 IMAD.HI.U32 R8, R7, R2, RZ ;  /* 0x0000000207080227 */ /* 0x022fc800078e00ff */
[----:B------:R-:W-:Y:S01]  /*121d0*/  IMAD.MOV.U32 R2, RZ, RZ, R7 ;  /* 0x000000ffff027224 */ /* 0x000fe200078e0007 */
[----:B------:R-:W-:-:S05]  /*121e0*/  @P0 SHF.R.U32.HI R2, RZ, R3, R8 ;  /* 0x00000003ff020219 */ /* 0x000fca0000011608 */
[----:B------:R-:W-:-:S04]  /*121f0*/  IMAD.MOV R3, RZ, RZ, -R2 ;  /* 0x000000ffff037224 */ /* 0x000fc800078e0a02 */
[----:B------:R-:W-:Y:S01]  /*12200*/  IMAD R7, R9, R3, R7 ;  /* 0x0000000309077224 */ /* 0x000fe200078e0207 */
[----:B------:R-:W-:Y:S01]  /*12210*/  SHF.R.S32.HI R3, RZ, 0x1f, R2 ;  /* 0x0000001fff037819 */ /* 0x000fe20000011402 */
[----:B---3--:R-:W-:-:S04]  /*12220*/  IMAD R8, R13, UR6, RZ ;  /* 0x000000060d087c24 */ /* 0x008fc8000f8e02ff */
[C---:B----4-:R-:W-:Y:S02]  /*12230*/  IMAD R8, R12.reuse, UR7, R8 ;  /* 0x000000070c087c24 */ /* 0x050fe4000f8e0208 */
[----:B------:R-:W-:-:S04]  /*12240*/  IMAD.WIDE.U32 R2, R12, UR6, R2 ;  /* 0x000000060c027c25 */ /* 0x000fc8000f8e0002 */
[----:B------:R-:W-:Y:S01]  /*12250*/  IMAD.IADD R3, R8, 0x1, R3 ;  /* 0x0000000108037824 */ /* 0x000fe200078e0203 */
[----:B------:R-:W-:-:S04]  /*12260*/  LEA R8, P0, R2, UR4, 0x2 ;  /* 0x0000000402087c11 */ /* 0x000fc8000f8010ff */
[----:B------:R-:W-:-:S05]  /*12270*/  LEA.HI.X R9, R2, UR5, R3, 0x2, P0 ;  /* 0x0000000502097c11 */ /* 0x000fca00080f1403 */
[----:B------:R1:W5:Y:S04]  /*12280*/  LDG.E R8, desc[UR8][R8.64] ;  /* 0x0000000808087981 */ /* 0x000368000c1e1900 */
.L_x_511:
[----:B------:R-:W3:Y:S01]  /*12290*/  LDL R2, [R1+0x4] ;  /* 0x0000040001027983 */ /* 0x000ee20000100800 */
[----:B------:R-:W-:Y:S01]  /*122a0*/  SHF.L.U32 R3, R10, 0x1f, RZ ;  /* 0x0000001f0a037819 */ /* 0x000fe200000006ff */
[----:B------:R-:W-:Y:S01]  /*122b0*/  BSSY B2, `(.L_x_512) ;  /* 0x0000004000027945 */ /* 0x000fe20003800000 */
[----:B---3--:R-:W-:-:S04]  /*122c0*/  IMAD R2, R11, 0x8, R2 ;  /* 0x000000080b027824 */ /* 0x008fc800078e0202 */
[----:B------:R-:W3:Y:S02]  /*122d0*/  SYNCS.PHASECHK.TRANS64.TRYWAIT P0, [R2+URZ+0x38840], R3 ;  /* 0x03884003020075a7 */ /* 0x000ee4000800017f */
[----:B---3--:R-:W-:Y:S05]  /*122e0*/  @!P0 BRA `(.L_x_513) ;  /* 0x0000003000b08947 */ /* 0x008fea0003800000 */
.L_x_597:
[----:B------:R-:W-:Y:S05]  /*122f0*/  BSYNC B2 ;  /* 0x0000000000027941 */ /* 0x000fea0003800000 */
.L_x_512:
[----:B-1----:R-:W1:Y:S01]  /*12300*/  S2R R9, SR_TID.X ;  /* 0x0000000000097919 */ /* 0x002e620000002100 */
[----:B------:R-:W-:Y:S01]  /*12310*/  BSSY B2, `(.L_x_514) ;  /* 0x000000b000027945 */ /* 0x000fe20003800000 */
[----:B-1----:R-:W-:-:S04]  /*12320*/  LOP3.LUT R9, R9, 0x7f, RZ, 0xc0, !PT ;  /* 0x0000007f09097812 */ /* 0x002fc800078ec0ff */
[----:B------:R-:W-:-:S13]  /*12330*/  ISETP.NE.AND P1, PT, R9, RZ, PT ;  /* 0x000000ff0900720c */ /* 0x000fda0003f25270 */
[----:B------:R-:W-:Y:S05]  /*12340*/  @P1 BRA `(.L_x_515) ;  /* 0x00000000001c1947 */ /* 0x000fea0003800000 */
[----:B------:R-:W1:Y:S01]  /*12350*/  S2R R9, SR_TID.X ;  /* 0x0000000000097919 */ /* 0x000e620000002100 */
[----:B---3--:R-:W-:-:S04]  /*12360*/  IMAD.MOV.U32 R3, RZ, RZ, 0xa000 ;  /* 0x0000a000ff037424 */ /* 0x008fc800078e00ff */
[----:B------:R4:W-:Y:S01]  /*12370*/  SYNCS.ARRIVE.TRANS64 RZ, [R2+URZ+0x38830], R3 ;  /* 0x0388300302ff79a7 */ /* 0x0009e2000800003f */
[----:B-1----:R-:W-:-:S04]  /*12380*/  LOP3.LUT R9, R9, 0x1f, RZ, 0xc0, !PT ;  /* 0x0000001f09097812 */ /* 0x002fc800078ec0ff */
[----:B------:R-:W-:-:S13]  /*12390*/  ISETP.NE.AND P0, PT, R9, RZ, PT ;  /* 0x000000ff0900720c */ /* 0x000fda0003f05270 */
[----:B----4-:R-:W-:Y:S05]  /*123a0*/  @!P0 BRA `(.L_x_515) ;  /* 0x0000000000048947 */ /* 0x010fea0003800000 */
[----:B------:R-:W-:Y:S01]  /*123b0*/  BPT.TRAP 0x1 ;  /* 0x000000040000795c */ /* 0x000fe20000300000 */
.L_x_515:
[----:B------:R-:W-:Y:S05]  /*123c0*/  BSYNC B2 ;  /* 0x0000000000027941 */ /* 0x000fea0003800000 */
.L_x_514:
[----:B------:R-:W4:Y:S04]  /*123d0*/  LDL R9, [R1+0x8] ;  /* 0x0000080001097983 */ /* 0x000f280000100800 */
[----:B--2---:R-:W2:Y:S04]  /*123e0*/  LDL R10, [R1+0x4] ;  /* 0x00000400010a7983 */ /* 0x004ea80000100800 */
[----:B---3--:R-:W3:Y:S01]  /*123f0*/  LDL R2, [R1+0x18] ;  /* 0x0000180001027983 */ /* 0x008ee20000100800 */
[----:B------:R-:W-:-:S05]  /*12400*/  IMAD.MOV.U32 R12, RZ, RZ, RZ ;  /* 0x000000ffff0c7224 */ /* 0x000fca00078e00ff */
[----:B------:R-:W-:Y:S01]  /*12410*/  R2UR UR10, R12 ;  /* 0x000000000c0a72ca */ /* 0x000fe200000e0000 */
[----:B------:R-:W-:Y:S01]  /*12420*/  UIADD3 UR4, UP0, UR36, 0x370, URZ ;  /* 0x0000037024047890 */ /* 0x000fe2000ff1e03f */
[----:B------:R-:W-:Y:S01]  /*12430*/  PLOP3.LUT P0, PT, PT, PT, PT, 0x80, 0x0 ;  /* 0x000000000000781c */ /* 0x000fe20003f0f070 */
[----:B------:R-:W-:Y:S01]  /*12440*/  UMOV UR6, 0x0 ;  /* 0x0000000000067882 */ /* 0x000fe20000000000 */
[----:B------:R-:W-:Y:S01]  /*12450*/  UMOV UR7, 0x14f00000 ;  /* 0x14f0000000077882 */ /* 0x000fe20000000000 */
[----:B------:R-:W-:Y:S01]  /*12460*/  UIADD3.X UR5, URZ, UR37, URZ, UP0, !UPT ;  /* 0x000000253f057290 */ /* 0x000fe200087fe43f */
[C---:B----4-:R-:W-:Y:S02]  /*12470*/  IMAD R3, R9.reuse, 0x8, R6 ;  /* 0x0000000809037824 */ /* 0x050fe400078e0206 */
[----:B--2---:R-:W-:Y:S02]  /*12480*/  IMAD R9, R9, 0xa000, R10 ;  /* 0x0000a00009097824 */ /* 0x004fe400078e020a */
[----:B------:R-:W-:-:S02]  /*12490*/  VIADD R3, R3, 0x30 ;  /* 0x0000003003037836 */ /* 0x000fc40000000000 */
[----:B---3--:R-:W-:Y:S02]  /*124a0*/  IMAD R2, R7, 0x50, R2 ;  /* 0x0000005007027824 */ /* 0x008fe400078e0202 */
[----:B------:R-:W-:-:S07]  /*124b0*/  VIADD R10, R9, 0x24400 ;  /* 0x00024400090a7836 */ /* 0x000fce0000000000 */
.L_x_516:
        /* <DEDUP_REMOVED lines=16> */
.L_x_517:
        /* <DEDUP_REMOVED lines=16> */
.L_x_518:
        /* <DEDUP_REMOVED lines=16> */
.L_x_519:
        /* <DEDUP_REMOVED lines=10> */
[----:B------:R-:W-:Y:S01]  /*12860*/  SHF.L.U32 R5, R5, 0x1f, RZ ;  /* 0x0000001f05057819 */ /* 0x000fe200000006ff */
[----:B------:R-:W-:Y:S01]  /*12870*/  IMAD R2, R4, 0x8, R6 ;  /* 0x0000000804027824 */ /* 0x000fe200078e0206 */
[----:B------:R-:W-:Y:S03]  /*12880*/  BSSY B2, `(.L_x_520) ;  /* 0x0000003000027945 */ /* 0x000fe60003800000 */
[----:B------:R-:W1:Y:S02]  /*12890*/  SYNCS.PHASECHK.TRANS64.TRYWAIT P0, [R2+URZ+0x60], R5 ;  /* 0x00006005020075a7 */ /* 0x000e64000800017f */
[----:B-1----:R-:W-:Y:S05]  /*128a0*/  @!P0 BRA `(.L_x_521) ;  /* 0x0000002c00548947 */ /* 0x002fea0003800000 */
.L_x_598:
[----:B------:R-:W-:Y:S05]  /*128b0*/  BSYNC B2 ;  /* 0x0000000000027941 */ /* 0x000fea0003800000 */
.L_x_520:
[----:B------:R-:W-:Y:S01]  /*128c0*/  BSSY B2, `(.L_x_522) ;  /* 0x000000b000027945 */ /* 0x000fe20003800000 */
[----:B------:R-:W-:Y:S02]  /*128d0*/  IMAD.MOV.U32 R10, RZ, RZ, 0x0 ;  /* 0x00000000ff0a7424 */ /* 0x000fe400078e00ff */
[----:B------:R-:W-:Y:S01]  /*128e0*/  IMAD.MOV.U32 R11, RZ, RZ, 0x14f00000 ;  /* 0x14f00000ff0b7424 */ /* 0x000fe200078e00ff */
[----:B------:R-:W-:Y:S06]  /*128f0*/  @P1 BRA `(.L_x_523) ;  /* 0x00000000001c1947 */ /* 0x000fec0003800000 */
[----:B------:R-:W2:Y:S02]  /*12900*/  S2R R3, SR_TID.X ;  /* 0x0000000000037919 */ /* 0x000ea40000002100 */
[----:B--2---:R-:W-:Y:S01]  /*12910*/  LOP3.LUT R9, R3, 0x1f, RZ, 0xc0, !PT ;  /* 0x0000001f03097812 */ /* 0x004fe200078ec0ff */
[----:B------:R-:W-:-:S03]  /*12920*/  IMAD.MOV.U32 R3, RZ, RZ, 0xa000 ;  /* 0x0000a000ff037424 */ /* 0x000fc600078e00ff */
[----:B------:R-:W-:Y:S01]  /*12930*/  ISETP.NE.AND P0, PT, R9, RZ, PT ;  /* 0x000000ff0900720c */ /* 0x000fe20003f05270 */
[----:B------:R2:W-:-:S12]  /*12940*/  SYNCS.ARRIVE.TRANS64 RZ, [R2+URZ+0x50], R3 ;  /* 0x0000500302ff79a7 */ /* 0x0005d8000800003f */
[----:B--2---:R-:W-:Y:S05]  /*12950*/  @!P0 BRA `(.L_x_523) ;  /* 0x0000000000048947 */ /* 0x004fea0003800000 */
[----:B------:R-:W-:Y:S01]  /*12960*/  BPT.TRAP 0x1 ;  /* 0x000000040000795c */ /* 0x000fe20000300000 */
.L_x_523:
[----:B------:R-:W-:Y:S05]  /*12970*/  BSYNC B2 ;  /* 0x0000000000027941 */ /* 0x000fea0003800000 */
.L_x_522:
[----:B------:R-:W2:Y:S04]  /*12980*/  LDL R9, [R1+0x4] ;  /* 0x0000040001097983 */ /* 0x000ea80000100800 */
[----:B-1----:R-:W3:Y:S04]  /*12990*/  LDL R5, [R1+0x18] ;  /* 0x0000180001057983 */ /* 0x002ee80000100800 */
[----:B------:R-:W3:Y:S01]  /*129a0*/  LDL.LU R3, [R1+0x14] ;  /* 0x0000140001037983 */ /* 0x000ee20000300800 */
[----:B------:R-:W-:Y:S01]  /*129b0*/  R2UR UR10, R12 ;  /* 0x000000000c0a72ca */ /* 0x000fe200000e0000 */
[----:B------:R-:W-:Y:S01]  /*129c0*/  UIADD3 UR4, UP0, UR36, 0x470, URZ ;  /* 0x0000047024047890 */ /* 0x000fe2000ff1e03f */
[----:B------:R-:W-:Y:S01]  /*129d0*/  R2UR UR6, R10 ;  /* 0x000000000a0672ca */ /* 0x000fe200000e0000 */
[----:B------:R-:W-:Y:S01]  /*129e0*/  VIADD R2, R2, 0x50 ;  /* 0x0000005002027836 */ /* 0x000fe20000000000 */
[----:B------:R-:W-:Y:S01]  /*129f0*/  R2UR UR7, R11 ;  /* 0x000000000b0772ca */ /* 0x000fe200000e0000 */
[----:B------:R-:W-:Y:S01]  /*12a00*/  UIADD3.X UR5, URZ, UR37, URZ, UP0, !UPT ;  /* 0x000000253f057290 */ /* 0x000fe200087fe43f */
[----:B------:R-:W-:Y:S01]  /*12a10*/  PLOP3.LUT P0, PT, PT, PT, PT, 0x80, 0x0 ;  /* 0x000000000000781c */ /* 0x000fe20003f0f070 */
[----:B--2---:R-:W-:-:S02]  /*12a20*/  IMAD R4, R4, 0xa000, R9 ;  /* 0x0000a00004047824 */ /* 0x004fc400078e0209 */
[----:B---3--:R-:W-:Y:S02]  /*12a30*/  IMAD R3, R3, 0x50, R5 ;  /* 0x0000005003037824 */ /* 0x008fe400078e0205 */
[----:B------:R-:W-:-:S08]  /*12a40*/  VIADD R5, R4, 0x400 ;  /* 0x0000040004057836 */ /* 0x000fd00000000000 */
.L_x_524:
        /* <DEDUP_REMOVED lines=16> */
.L_x_525:
        /* <DEDUP_REMOVED lines=16> */
.L_x_526:
        /* <DEDUP_REMOVED lines=16> */
.L_x_527:
        /* <DEDUP_REMOVED lines=13> */
.L_x_510:
[----:B------:R-:W-:Y:S05]  /*12e20*/  BSYNC B1 ;  /* 0x0000000000017941 */ /* 0x000fea0003800000 */
.L_x_509:
[C---:B------:R-:W-:Y:S01]  /*12e30*/  ISETP.GT.AND P0, PT, R0.reuse, 0x1, PT ;  /* 0x000000010000780c */ /* 0x040fe20003f04270 */
[----:B------:R-:W-:-:S12]  /*12e40*/  VIADD R0, R0, 0xfffffffe ;  /* 0xfffffffe00007836 */ /* 0x000fd80000000000 */
[----:B------:R-:W-:Y:S05]  /*12e50*/  @P0 BRA `(.L_x_528) ;  /* 0xffffffe000fc0947 */ /* 0x000fea000383ffff */
.L_x_468:
[----:B------:R-:W-:Y:S05]  /*12e60*/  BSYNC B0 ;  /* 0x0000000000007941 */ /* 0x000fea0003800000 */
.L_x_467:
[----:B------:R-:W4:Y:S01]  /*12e70*/  S2R R2, SR_TID.X ;  /* 0x0000000000027919 */ /* 0x000f220000002100 */
[----:B------:R-:W-:Y:S01]  /*12e80*/  BSSY B0, `(.L_x_529) ;  /* 0x0000011000007945 */ /* 0x000fe20003800000 */
[----:B----4-:R-:W-:-:S04]  /*12e90*/  LOP3.LUT R3, R2, 0x7f, RZ, 0xc0, !PT ;  /* 0x0000007f02037812 */ /* 0x010fc800078ec0ff */
[----:B------:R-:W-:-:S13]  /*12ea0*/  ISETP.NE.AND P0, PT, R3, RZ, PT ;  /* 0x000000ff0300720c */ /* 0x000fda0003f05270 */
[----:B------:R-:W-:Y:S05]  /*12eb0*/  @P0 BRA `(.L_x_530) ;  /* 0x0000000000340947 */ /* 0x000fea0003800000 */
[----:B------:R-:W4:Y:S01]  /*12ec0*/  S2R R2, SR_LANEID ;  /* 0x0000000000027919 */ /* 0x000f220000000000 */
[----:B------:R-:W-:Y:S01]  /*12ed0*/  VOTEU.ANY UR4, UPT, PT ;  /* 0x0000000000047886 */ /* 0x000fe200038e0100 */
[----:B-1----:R-:W1:Y:S01]  /*12ee0*/  LDC.64 R4, c[0x0][0xc60] ;  /* 0x00031800ff047b82 */ /* 0x002e620000000a00 */
[----:B------:R-:W4:Y:S01]  /*12ef0*/  FLO.U32 R0, UR4 ;  /* 0x0000000400007d00 */ /* 0x000f2200080e0000 */
[----:B------:R-:W-:Y:S01]  /*12f00*/  ULDC.64 UR6, c[0x0][0x208] ;  /* 0x0000820000067ab9 */ /* 0x000fe20000000a00 */
[----:B----4-:R-:W-:-:S06]  /*12f10*/  ISETP.EQ.U32.AND P0, PT, R0, R2, PT ;  /* 0x000000020000720c */ /* 0x010fcc0003f02070 */
[----:B------:R-:W1:Y:S07]  /*12f20*/  POPC R2, UR4 ;  /* 0x0000000400027d09 */ /* 0x000e6e0008000000 */
[----:B-1----:R-:W4:Y:S04]  /*12f30*/  @P0 ATOMG.E.ADD.STRONG.GPU PT, R2, desc[UR6][R4.64], R2 ;  /* 0x00000002040209a8 */ /* 0x002f2800081ee1c6 */
[----:B----4-:R1:W4:Y:S02]  /*12f40*/  SHFL.IDX PT, R2, R2, R0, 0x1f ;  /* 0x00001f0002027589 */ /* 0x01032400000e0000 */
[----:B-1----:R-:W1:Y:S02]  /*12f50*/  S2R R0, SR_LTMASK ;  /* 0x0000000000007919 */ /* 0x002e640000003900 */
[----:B-1----:R-:W-:-:S06]  /*12f60*/  LOP3.LUT R0, R0, UR4, RZ, 0xc0, !PT ;  /* 0x0000000400007c12 */ /* 0x002fcc000f8ec0ff */
[----:B------:R-:W4:Y:S02]  /*12f70*/  POPC R0, R0 ;  /* 0x0000000000007309 */ /* 0x000f240000000000 */
[----:B----4-:R-:W-:-:S07]  /*12f80*/  IADD3 R16, R2, UR38, R0 ;  /* 0x0000002602107c10 */ /* 0x010fce000fffe000 */
.L_x_530:
[----:B------:R-:W-:Y:S05]  /*12f90*/  BSYNC B0 ;  /* 0x0000000000007941 */ /* 0x000fea0003800000 */
.L_x_529:
[----:B------:R-:W4:Y:S01]  /*12fa0*/  LDL.LU R0, [R1+0x20] ;  /* 0x0000200001007983 */ /* 0x000f220000300800 */
[----:B------:R-:W-:Y:S01]  /*12fb0*/  BSSY B0, `(.L_x_531) ;  /* 0x0000060000007945 */ /* 0x000fe20003800000 */
[----:B----4-:R-:W-:-:S13]  /*12fc0*/  ISETP.NE.AND P0, PT, R0, RZ, PT ;  /* 0x000000ff0000720c */ /* 0x010fda0003f05270 */
[----:B------:R-:W-:Y:S05]  /*12fd0*/  @!P0 BRA `(.L_x_532) ;  /* 0x0000000400748947 */ /* 0x000fea0003800000 */
[----:B------:R-:W4:Y:S04]  /*12fe0*/  LDL R4, [R1+0x4] ;  /* 0x0000040001047983 */ /* 0x000f280000100800 */
[----:B------:R-:W4:Y:S04]  /*12ff0*/  LDL R2, [R1+0x8] ;  /* 0x0000080001027983 */ /* 0x000f280000100800 */
[----:B------:R-:W2:Y:S01]  /*13000*/  LDL R0, [R1+0x10] ;  /* 0x0000100001007983 */ /* 0x000ea20000100800 */
[----:B------:R-:W-:Y:S01]  /*13010*/  BSSY B1, `(.L_x_533) ;  /* 0x0000006000017945 */ /* 0x000fe20003800000 */
[----:B------:R-:W-:Y:S01]  /*13020*/  ISETP.NE.AND P1, PT, R3, RZ, PT ;  /* 0x000000ff0300720c */ /* 0x000fe20003f25270 */
[----:B----4-:R-:W-:Y:S01]  /*13030*/  IMAD R2, R2, 0x8, R4 ;  /* 0x0000000802027824 */ /* 0x010fe200078e0204 */
[----:B--2---:R-:W-:-:S04]  /*13040*/  SHF.L.U32 R0, R0, 0x1f, RZ ;  /* 0x0000001f00007819 */ /* 0x004fc800000006ff */
[----:B------:R-:W2:Y:S02]  /*13050*/  SYNCS.PHASECHK.TRANS64.TRYWAIT P0, [R2+URZ+0x38860], R0 ;  /* 0x03886000020075a7 */ /* 0x000ea4000800017f */
[----:B--2---:R-:W-:Y:S05]  /*13060*/  @!P0 BRA `(.L_x_534) ;  /* 0x0000002400788947 */ /* 0x004fea0003800000 */
.L_x_599:
[----:B------:R-:W-:Y:S05]  /*13070*/  BSYNC B1 ;  /* 0x0000000000017941 */ /* 0x000fea0003800000 */
.L_x_533:
[----:B------:R-:W-:Y:S04]  /*13080*/  BSSY B1, `(.L_x_535) ;  /* 0x0000009000017945 */ /* 0x000fe80003800000 */
[----:B------:R-:W-:Y:S05]  /*13090*/  @P1 BRA `(.L_x_536) ;  /* 0x00000000001c1947 */ /* 0x000fea0003800000 */
[----:B------:R-:W4:Y:S01]  /*130a0*/  S2R R3, SR_TID.X ;  /* 0x0000000000037919 */ /* 0x000f220000002100 */
[----:B--2---:R-:W-:-:S04]  /*130b0*/  IMAD.MOV.U32 R0, RZ, RZ, 0xa000 ;  /* 0x0000a000ff007424 */ /* 0x004fc800078e00ff */
[----:B------:R2:W-:Y:S01]  /*130c0*/  SYNCS.ARRIVE.TRANS64 RZ, [R2+URZ+0x38850], R0 ;  /* 0x0388500002ff79a7 */ /* 0x0005e2000800003f */
[----:B----4-:R-:W-:-:S04]  /*130d0*/  LOP3.LUT R3, R3, 0x1f, RZ, 0xc0, !PT ;  /* 0x0000001f03037812 */ /* 0x010fc800078ec0ff */
[----:B------:R-:W-:-:S13]  /*130e0*/  ISETP.NE.AND P0, PT, R3, RZ, PT ;  /* 0x000000ff0300720c */ /* 0x000fda0003f05270 */
[----:B--2---:R-:W-:Y:S05]  /*130f0*/  @!P0 BRA `(.L_x_536) ;  /* 0x0000000000048947 */ /* 0x004fea0003800000 */
[----:B------:R-:W-:Y:S01]  /*13100*/  BPT.TRAP 0x1 ;  /* 0x000000040000795c */ /* 0x000fe20000300000 */
.L_x_536:
[----:B------:R-:W-:Y:S05]  /*13110*/  BSYNC B1 ;  /* 0x0000000000017941 */ /* 0x000fea0003800000 */
.L_x_535:
[----:B-1----:R-:W4:Y:S04]  /*13120*/  LDL R5, [R1+0x4] ;  /* 0x0000040001057983 */ /* 0x002f280000100800 */
[----:B--2---:R-:W4:Y:S04]  /*13130*/  LDL R0, [R1+0x8] ;  /* 0x0000080001007983 */ /* 0x004f280000100800 */
[----:B------:R-:W2:Y:S04]  /*13140*/  LDL.LU R4, [R1+0x18] ;  /* 0x0000180001047983 */ /* 0x000ea80000300800 */
[----:B------:R-:W2:Y:S01]  /*13150*/  LDL R3, [R1+0x14] ;  /* 0x0000140001037983 */ /* 0x000ea20000100800 */
[----:B------:R-:W-:Y:S01]  /*13160*/  UIADD3 UR4, UP0, UR36, 0x470, URZ ;  /* 0x0000047024047890 */ /* 0x000fe2000ff1e03f */
[----:B------:R-:W-:Y:S01]  /*13170*/  PLOP3.LUT P0, PT, PT, PT, PT, 0x80, 0x0 ;  /* 0x000000000000781c */ /* 0x000fe20003f0f070 */
[----:B------:R-:W-:Y:S01]  /*13180*/  VIADD R2, R2, 0x38850 ;  /* 0x0003885002027836 */ /* 0x000fe20000000000 */
[----:B------:R-:W-:Y:S01]  /*13190*/  UMOV UR6, 0x0 ;  /* 0x0000000000067882 */ /* 0x000fe20000000000 */
[----:B------:R-:W-:Y:S01]  /*131a0*/  UIADD3.X UR5, URZ, UR37, URZ, UP0, !UPT ;  /* 0x000000253f057290 */ /* 0x000fe200087fe43f */
[----:B------:R-:W-:Y:S01]  /*131b0*/  UMOV UR7, 0x14f00000 ;  /* 0x14f0000000077882 */ /* 0x000fe20000000000 */
[----:B------:R-:W-:Y:S01]  /*131c0*/  UMOV UR10, URZ ;  /* 0x0000003f000a7c82 */ /* 0x000fe20008000000 */
[----:B----4-:R-:W-:-:S02]  /*131d0*/  IMAD R0, R0, 0xa000, R5 ;  /* 0x0000a00000007824 */ /* 0x010fc400078e0205 */
[----:B--2---:R-:W-:Y:S02]  /*131e0*/  IMAD R3, R3, 0x50, R4 ;  /* 0x0000005003037824 */ /* 0x004fe400078e0204 */
[----:B------:R-:W-:-:S07]  /*131f0*/  VIADD R4, R0, 0x400 ;  /* 0x0000040000047836 */ /* 0x000fce0000000000 */
.L_x_537:
        /* <DEDUP_REMOVED lines=11> */
[----:B------:R-:W-:Y:S01]  /*132b0*/  PLOP3.LUT P0, PT, PT, PT, PT, 0x80, 0x0 ;  /* 0x000000000000781c */ /* 0x000fe20003f0f070 */
[----:B------:R-:W-:Y:S01]  /*132c0*/  VIADD R4, R0, 0x2c00 ;  /* 0x00002c0000047836 */ /* 0x000fe20000000000 */
[----:B------:R-:W-:Y:S01]  /*132d0*/  UMOV UR6, 0x0 ;  /* 0x0000000000067882 */ /* 0x000fe20000000000 */
[----:B------:R-:W-:Y:S01]  /*132e0*/  UMOV UR7, 0x14f00000 ;  /* 0x14f0000000077882 */ /* 0x000fe20000000000 */
[----:B------:R-:W-:-:S09]  /*132f0*/  UMOV UR10, 0x40 ;  /* 0x00000040000a7882 */ /* 0x000fd20000000000 */
.L_x_538:
        /* <DEDUP_REMOVED lines=16> */
.L_x_539:
        /* <DEDUP_REMOVED lines=16> */
.L_x_540:
        /* <DEDUP_REMOVED lines=10> */
[----:B----4-:R-:W-:Y:S05]  /*135a0*/  @P0 BRA.U.ANY `(.L_x_540) ;  /* 0xfffffffd00d40947 */ /* 0x010fea000393ffff */
.L_x_532:
[----:B------:R-:W-:Y:S05]  /*135b0*/  BSYNC B0 ;  /* 0x0000000000007941 */ /* 0x000fea0003800000 */
.L_x_531:
[----:B-1----:R-:W4:Y:S04]  /*135c0*/  LDL.LU R5, [R1+0x8] ;  /* 0x0000080001057983 */ /* 0x002f280000300800 */
[----:B------:R-:W2:Y:S01]  /*135d0*/  LDL.LU R4, [R1+0x10] ;  /* 0x0000100001047983 */ /* 0x000ea20000300800 */
[----:B----4-:R-:W-:-:S05]  /*135e0*/  VIADD R0, R5, 0x1 ;  /* 0x0000000105007836 */ /* 0x010fca0000000000 */
[----:B------:R-:W-:-:S04]  /*135f0*/  ISETP.NE.AND P0, PT, R0, 0x2, PT ;  /* 0x000000020000780c */ /* 0x000fc80003f05270 */
[----:B------:R-:W-:Y:S02]  /*13600*/  SEL R2, RZ, 0x1, P0 ;  /* 0x00000001ff027807 */ /* 0x000fe40000000000 */
[----:B------:R-:W-:Y:S02]  /*13610*/  SEL R0, R0, RZ, P0 ;  /* 0x000000ff00007207 */ /* 0x000fe40000000000 */
[----:B--2---:R-:W-:-:S03]  /*13620*/  LOP3.LUT R4, R4, R2, RZ, 0x3c, !PT ;  /* 0x0000000204047212 */ /* 0x004fc600078e3cff */
[----:B------:R1:W-:Y:S04]  /*13630*/  STL [R1+0x8], R0 ;  /* 0x0000080001007387 */ /* 0x0003e80000100800 */
[----:B------:R1:W-:Y:S02]  /*13640*/  STL [R1+0x10], R4 ;  /* 0x0000100401007387 */ /* 0x0003e40000100800 */
.L_x_447:
[----:B------:R-:W-:Y:S05]  /*13650*/  BSYNC B7 ;  /* 0x0000000000077941 */ /* 0x000fea0003800000 */
.L_x_445:
[----:B-1-3--:R-:W3:Y:S02]  /*13660*/  LDL R0, [R1+0x58] ;  /* 0x0000580001007983 */ /* 0x00aee40000100800 */
[----:B---3--:R-:W-:-:S13]  /*13670*/  ISETP.NE.AND P0, PT, R0, RZ, PT ;  /* 0x000000ff0000720c */ /* 0x008fda0003f05270 */
[----:B------:R-:W-:Y:S05]  /*13680*/  @!P0 BRA `(.L_x_541) ;  /* 0x0000000000288947 */ /* 0x000fea0003800000 */
[----:B------:R-:W-:Y:S05]  /*13690*/  WARPSYNC.ALL ;  /* 0x0000000000007948 */ /* 0x000fea0003800000 */
[----:B------:R-:W1:Y:S08]  /*136a0*/  S2UR UR5, SR_CgaCtaId ;  /* 0x00000000000579c3 */ /* 0x000e700000008800 */
[----:B------:R-:W-:Y:S06]  /*136b0*/  BAR.SYNC.DEFER_BLOCKING 0x5, 0x180 ;  /* 0x0146000000007b1d */ /* 0x000fec0000010000 */
[----:B------:R-:W-:-:S02]  /*136c0*/  UMOV UR4, 0x400 ;  /* 0x0000040000047882 */ /* 0x000fc40000000000 */
[----:B-1----:R-:W-:-:S06]  /*136d0*/  ULEA UR4, UR5, UR4, 0x18 ;  /* 0x0000000405047291 */ /* 0x002fcc000f8ec03f */
[----:B------:R-:W-:-:S05]  /*136e0*/  IMAD.U32 R0, RZ, RZ, UR4 ;  /* 0x00000004ff007e24 */ /* 0x000fca000f8e00ff */
[----:B------:R3:W4:Y:S04]  /*136f0*/  LDS.128 R16, [R0+0x388d0] ;  /* 0x0388d00000107984 */ /* 0x0007280000000c00 */
[----:B------:R3:W-:Y:S01]  /*13700*/  STL [R1+0x4], R0 ;  /* 0x0000040001007387 */ /* 0x0007e20000100800 */
[----:B------:R-:W-:Y:S06]  /*13710*/  BAR.ARV 0x4, 0x180 ;  /* 0x0106000000007b1d */ /* 0x000fec0000002000 */
[----:B------:R-:W-:Y:S05]  /*13720*/  BRA `(.L_x_542) ;  /* 0x0000000800507947 */ /* 0x000fea0003800000 */
.L_x_541:
[----:B------:R-:W2:Y:S01]  /*13730*/  S2R R0, SR_TID.X ;  /* 0x0000000000007919 */ /* 0x000ea20000002100 */
[----:B------:R-:W-:Y:S01]  /*13740*/  UMOV UR4, 0xffffffff ;  /* 0xffffffff00047882 */ /* 0x000fe20000000000 */
[----:B--2---:R-:W-:-:S04]  /*13750*/  LOP3.LUT R7, R0, 0x1f, RZ, 0xc0, !PT ;  /* 0x0000001f00077812 */ /* 0x004fc800078ec0ff */
[----:B------:R-:W-:Y:S01]  /*13760*/  ISETP.NE.AND P0, PT, R7, 0x1f, PT ;  /* 0x0000001f0700780c */ /* 0x000fe20003f05270 */
[----:B------:R-:W-:-:S12]  /*13770*/  BRA.DIV UR4, `(.L_x_543) ;  /* 0x0000001e04c87947 */ /* 0x000fd8000b800000 */
[----:B------:R-:W-:Y:S01]  /*13780*/  IMAD.IADD R0, R19, 0x1, R7 ;  /* 0x0000000113007824 */ /* 0x000fe200078e0207 */
[----:B------:R-:W-:Y:S01]  /*13790*/  ULDC UR4, c[0x0][0xc3c] ;  /* 0x00030f0000047ab9 */ /* 0x000fe20000000800 */
[----:B------:R-:W-:-:S03]  /*137a0*/  ULDC.64 UR6, c[0x0][0x208] ;  /* 0x0000820000067ab9 */ /* 0x000fc60000000a00 */
[----:B------:R-:W-:-:S13]  /*137b0*/  ISETP.GE.OR P1, PT, R0, UR4, !P0 ;  /* 0x0000000400007c0c */ /* 0x000fda000c726670 */
[----:B------:R-:W1:Y:S02]  /*137c0*/  @!P1 LDC.64 R2, c[0x0][0xc80] ;  /* 0x00032000ff029b82 */ /* 0x000e640000000a00 */
[----:B-1----:R-:W-:-:S06]  /*137d0*/  @!P1 IMAD.WIDE R2, R0, 0x4, R2 ;  /* 0x0000000400029825 */ /* 0x002fcc00078e0202 */
[----:B------:R1:W2:Y:S01]  /*137e0*/  @!P1 LDG.E R3, desc[UR6][R2.64] ;  /* 0x0000000602039981 */ /* 0x0002a2000c1e1900 */
[C---:B------:R-:W-:Y:S02]  /*137f0*/  ISETP.GE.U32.AND P2, PT, R7.reuse, 0x2, PT ;  /* 0x000000020700780c */ /* 0x040fe40003f46070 */
[C---:B------:R-:W-:Y:S01]  /*13800*/  ISETP.GE.U32.AND P3, PT, R7.reuse, 0x4, PT ;  /* 0x000000040700780c */ /* 0x040fe20003f66070 */
[----:B------:R-:W-:Y:S01]  /*13810*/  SHFL.IDX PT, R0, R16, RZ, 0x1f ;  /* 0x00001fff10007589 */ /* 0x000fe200000e0000 */
[C---:B------:R-:W-:Y:S02]  /*13820*/  ISETP.GE.U32.AND P4, PT, R7.reuse, 0x8, PT ;  /* 0x000000080700780c */ /* 0x040fe40003f86070 */
[C---:B------:R-:W-:Y:S01]  /*13830*/  ISETP.GE.U32.AND P5, PT, R7.reuse, 0x10, PT ;  /* 0x000000100700780c */ /* 0x040fe20003fa6070 */
[----:B------:R-:W-:Y:S01]  /*13840*/  SHFL.IDX PT, R4, R16, 0x1, 0x1f ;  /* 0x00201f0010047f89 */ /* 0x000fe200000e0000 */
[----:B-1----:R-:W-:Y:S02]  /*13850*/  IMAD.MOV.U32 R2, RZ, RZ, RZ ;  /* 0x000000ffff027224 */ /* 0x002fe400078e00ff */
[----:B--2---:R-:W-:Y:S01]  /*13860*/  @!P1 IMAD.MOV.U32 R2, RZ, RZ, R3 ;  /* 0x000000ffff029224 */ /* 0x004fe200078e0003 */
[----:B------:R-:W-:-:S04]  /*13870*/  ISETP.NE.AND P1, PT, R7, RZ, PT ;  /* 0x000000ff0700720c */ /* 0x000fc80003f25270 */
        /* <DEDUP_REMOVED lines=15> */
[----:B------:R1:W2:Y:S02]  /*13970*/  SHFL.IDX PT, R6, R3, 0x1f, 0x1f ;  /* 0x03e01f0003067f89 */ /* 0x0002a400000e0000 */
.L_x_609:
[----:B------:R-:W-:Y:S02]  /*13980*/  ULDC UR4, c[0x0][0xc38] ;  /* 0x00030e0000047ab9 */ /* 0x000fe40000000800 */
[----:B------:R-:W-:-:S04]  /*13990*/  IMAD.U32 R16, RZ, RZ, UR4 ;  /* 0x00000004ff107e24 */ /* 0x000fc8000f8e00ff */
[----:B--2---:R-:W-:-:S04]  /*139a0*/  IMAD R6, R6, R16, RZ ;  /* 0x0000001006067224 */ /* 0x004fc800078e02ff */
[----:B------:R-:W-:-:S05]  /*139b0*/  IMAD.IADD R4, R4, 0x1, R6 ;  /* 0x0000000104047824 */ /* 0x000fca00078e0206 */
[----:B------:R-:W-:-:S13]  /*139c0*/  ISETP.GT.AND P6, PT, R4, R0, PT ;  /* 0x000000000400720c */ /* 0x000fda0003fc4270 */
[----:B------:R-:W-:Y:S05]  /*139d0*/  @P6 BRA `(.L_x_544) ;  /* 0x0000000000a06947 */ /* 0x000fea0003800000 */
.L_x_549:
[----:B------:R-:W2:Y:S01]  /*139e0*/  LDC R2, c[0x0][0xc3c] ;  /* 0x00030f00ff027b82 */ /* 0x000ea20000000800 */
[----:B------:R-:W-:-:S05]  /*139f0*/  VIADD R19, R19, 0x1f ;  /* 0x0000001f13137836 */ /* 0x000fca0000000000 */
[----:B--2---:R-:W-:-:S13]  /*13a00*/  ISETP.GE.AND P6, PT, R19, R2, PT ;  /* 0x000000021300720c */ /* 0x004fda0003fc6270 */
[----:B------:R-:W-:Y:S05]  /*13a10*/  @P6 BRA `(.L_x_545) ;  /* 0x0000000400486947 */ /* 0x000fea0003800000 */
[----:B-1----:R-:W1:Y:S01]  /*13a20*/  S2R R3, SR_TID.X ;  /* 0x0000000000037919 */ /* 0x002e620000002100 */
[----:B------:R-:W-:Y:S01]  /*13a30*/  BSSY B0, `(.L_x_546) ;  /* 0x000000a000007945 */ /* 0x000fe20003800000 */
[----:B-1----:R-:W-:-:S05]  /*13a40*/  LOP3.LUT R3, R3, 0x1f, RZ, 0xc0, !PT ;  /* 0x0000001f03037812 */ /* 0x002fca00078ec0ff */
[----:B------:R-:W-:-:S05]  /*13a50*/  IMAD.IADD R5, R19, 0x1, R3 ;  /* 0x0000000113057824 */ /* 0x000fca00078e0203 */
[----:B------:R-:W-:Y:S01]  /*13a60*/  ISETP.GE.OR P6, PT, R5, R2, !P0 ;  /* 0x000000020500720c */ /* 0x000fe200047c6670 */
[----:B------:R-:W-:-:S12]  /*13a70*/  IMAD.MOV.U32 R2, RZ, RZ, RZ ;  /* 0x000000ffff027224 */ /* 0x000fd800078e00ff */
[----:B------:R-:W-:Y:S05]  /*13a80*/  @P6 BRA `(.L_x_547) ;  /* 0x0000000000106947 */ /* 0x000fea0003800000 */
[----:B------:R-:W1:Y:S01]  /*13a90*/  LDC.64 R2, c[0x0][0xc80] ;  /* 0x00032000ff027b82 */ /* 0x000e620000000a00 */
[----:B------:R-:W-:Y:S01]  /*13aa0*/  ULDC.64 UR4, c[0x0][0x208] ;  /* 0x0000820000047ab9 */ /* 0x000fe20000000a00 */
[----:B-1----:R-:W-:-:S06]  /*13ab0*/  IMAD.WIDE R2, R5, 0x4, R2 ;  /* 0x0000000405027825 */ /* 0x002fcc00078e0202 */
[----:B------:R1:W5:Y:S02]  /*13ac0*/  LDG.E R2, desc[UR4][R2.64] ;  /* 0x0000000402027981 */ /* 0x000364000c1e1900 */
.L_x_547:
[----:B------:R-:W-:Y:S05]  /*13ad0*/  BSYNC B0 ;  /* 0x0000000000007941 */ /* 0x000fea0003800000 */
.L_x_546:
[----:B------:R-:W-:-:S03]  /*13ae0*/  UMOV UR4, 0xffffffff ;  /* 0xffffffff00047882 */ /* 0x000fc60000000000 */
[----:B------:R-:W-:Y:S05]  /*13af0*/  BRA.DIV UR4, `(.L_x_548) ;  /* 0x0000002204287947 */ /* 0x000fea000b800000 */
[----:B-1---5:R-:W1:Y:S02]  /*13b00*/  SHFL.UP PT, R3, R2, 0x1, RZ ;  /* 0x0420000002037989 */ /* 0x022e6400000e00ff */
        /* <DEDUP_REMOVED lines=15> */
.L_x_617:
[----:B------:R-:W-:Y:S02]  /*13c00*/  ULDC UR4, c[0x0][0xc38] ;  /* 0x00030e0000047ab9 */ /* 0x000fe40000000800 */
[----:B------:R-:W-:-:S04]  /*13c10*/  IMAD.U32 R16, RZ, RZ, UR4 ;  /* 0x00000004ff107e24 */ /* 0x000fc8000f8e00ff */
[----:B--2---:R-:W-:-:S04]  /*13c20*/  IMAD R6, R6, R16, RZ ;  /* 0x0000001006067224 */ /* 0x004fc800078e02ff */
[----:B------:R-:W-:-:S05]  /*13c30*/  IMAD.IADD R4, R6, 0x1, R4 ;  /* 0x0000000106047824 */ /* 0x000fca00078e0204 */
[----:B------:R-:W-:-:S13]  /*13c40*/  ISETP.GT.AND P6, PT, R4, R0, PT ;  /* 0x000000000400720c */ /* 0x000fda0003fc4270 */
[----:B------:R-:W-:Y:S05]  /*13c50*/  @!P6 BRA `(.L_x_549) ;  /* 0xfffffffc0060e947 */ /* 0x000fea000383ffff */
.L_x_544:
[----:B------:R-:W-:Y:S01]  /*13c60*/  IMAD.IADD R6, R4, 0x1, -R6 ;  /* 0x0000000104067824 */ /* 0x000fe200078e0a06 */
[----:B------:R-:W-:-:S03]  /*13c70*/  UMOV UR4, 0xffffffff ;  /* 0xffffffff00047882 */ /* 0x000fc60000000000 */
[----:B------:R-:W-:-:S05]  /*13c80*/  IMAD R4, R3, R16, R6 ;  /* 0x0000001003047224 */ /* 0x000fca00078e0206 */
[----:B------:R-:W-:Y:S01]  /*13c90*/  ISETP.GT.AND P6, PT, R4, R0, PT ;  /* 0x000000000400720c */ /* 0x000fe20003fc4270 */
[----:B------:R-:W-:-:S12]  /*13ca0*/  BRA.DIV UR4, `(.L_x_550) ;  /* 0x0000002204947947 */ /* 0x000fd8000b800000 */
[----:B------:R-:W-:-:S04]  /*13cb0*/  VOTE.ANY R5, PT, !P6 ;  /* 0x0000000000057806 */ /* 0x000fc800070e0100 */
[----:B------:R-:W2:Y:S02]  /*13cc0*/  POPC R4, R5 ;  /* 0x0000000500047309 */ /* 0x000ea40000000000 */
[----:B--2---:R2:W3:Y:S02]  /*13cd0*/  SHFL.IDX PT, R17, R2, R4, 0x1f ;  /* 0x00001f0402117589 */ /* 0x0044e400000e0000 */
.L_x_621:
[----:B------:R-:W-:Y:S01]  /*13ce0*/  ISETP.NE.AND P0, PT, R5, RZ, PT ;  /* 0x000000ff0500720c */ /* 0x000fe20003f05270 */
[----:B--2---:R-:W-:-:S12]  /*13cf0*/  IMAD.MOV.U32 R2, RZ, RZ, RZ ;  /* 0x000000ffff027224 */ /* 0x004fd800078e00ff */
[----:B------:R-:W-:Y:S05]  /*13d00*/  @!P0 BRA `(.L_x_551) ;  /* 0x0000000000108947 */ /* 0x000fea0003800000 */
[----:B------:R-:W-:Y:S01]  /*13d10*/  UMOV UR4, 0xffffffff ;  /* 0xffffffff00047882 */ /* 0x000fe20000000000 */
[----:B------:R-:W-:Y:S02]  /*13d20*/  VIADD R12, R4, 0xffffffff ;  /* 0xffffffff040c7836 */ /* 0x000fe40000000000 */
[----:B------:R-:W-:Y:S05]  /*13d30*/  BRA.DIV UR4, `(.L_x_552) ;  /* 0x0000002204b87947 */ /* 0x000fea000b800000 */
[----:B------:R2:W4:Y:S02]  /*13d40*/  SHFL.IDX PT, R2, R3, R12, 0x1f ;  /* 0x00001f0c03027589 */ /* 0x00052400000e0000 */
.L_x_551:
[----:B---3--:R-:W-:Y:S01]  /*13d50*/  IABS R5, R17 ;  /* 0x0000001100057213 */ /* 0x008fe20000000000 */
[----:B----4-:R-:W-:Y:S02]  /*13d60*/  IMAD R16, R2, R16, R6 ;  /* 0x0000001002107224 */ /* 0x010fe400078e0206 */
[----:B------:R-:W-:Y:S01]  /*13d70*/  IMAD.IADD R19, R4, 0x1, R19 ;  /* 0x0000000104137824 */ /* 0x000fe200078e0213 */
[----:B------:R-:W3:Y:S01]  /*13d80*/  I2F.RP R2, R5 ;  /* 0x0000000500027306 */ /* 0x000ee20000209400 */
[----:B------:R-:W-:-:S07]  /*13d90*/  IMAD.IADD R0, R0, 0x1, -R16 ;  /* 0x0000000100007824 */ /* 0x000fce00078e0a10 */
[----:B---3--:R-:W3:Y:S02]  /*13da0*/  MUFU.RCP R2, R2 ;  /* 0x0000000200027308 */ /* 0x008ee40000001000 */
[----:B---3--:R-:W-:-:S06]  /*13db0*/  VIADD R2, R2, 0xffffffe ;  /* 0x0ffffffe02027836 */ /* 0x008fcc0000000000 */
[----:B-12---:R-:W1:Y:S02]  /*13dc0*/  F2I.FTZ.U32.TRUNC.NTZ R3, R2 ;  /* 0x0000000200037305 */ /* 0x006e64000021f000 */
[----:B-1----:R-:W-:-:S04]  /*13dd0*/  IMAD.MOV R2, RZ, RZ, -R3 ;  /* 0x000000ffff027224 */ /* 0x002fc800078e0a03 */
[----:B------:R-:W-:Y:S02]  /*13de0*/  IMAD R6, R2, R5, RZ ;  /* 0x0000000502067224 */ /* 0x000fe400078e02ff */
[----:B------:R-:W-:-:S04]  /*13df0*/  IMAD.MOV.U32 R2, RZ, RZ, RZ ;  /* 0x000000ffff027224 */ /* 0x000fc800078e00ff */
[----:B------:R-:W-:Y:S01]  /*13e00*/  IMAD.HI.U32 R2, R3, R6, R2 ;  /* 0x0000000603027227 */ /* 0x000fe200078e0002 */
[----:B------:R-:W-:Y:S02]  /*13e10*/  IABS R6, R17 ;  /* 0x0000001100067213 */ /* 0x000fe40000000000 */
[----:B------:R-:W-:-:S03]  /*13e20*/  IABS R3, R0 ;  /* 0x0000000000037213 */ /* 0x000fc60000000000 */
[----:B------:R-:W-:Y:S02]  /*13e30*/  IMAD.MOV R6, RZ, RZ, -R6 ;  /* 0x000000ffff067224 */ /* 0x000fe400078e0a06 */
        /* <DEDUP_REMOVED lines=16> */
.L_x_545:
[----:B------:R-:W-:Y:S01]  /*13f40*/  UMOV UR4, URZ ;  /* 0x0000003f00047c82 */ /* 0x000fe20008000000 */
[----:B------:R-:W-:Y:S01]  /*13f50*/  UMOV UR5, URZ ;  /* 0x0000003f00057c82 */ /* 0x000fe20008000000 */
[----:B------:R-:W-:Y:S01]  /*13f60*/  ULDC UR6, c[0x0][0xc3c] ;  /* 0x00030f0000067ab9 */ /* 0x000fe20000000800 */
[----:B------:R-:W-:Y:S02]  /*13f70*/  IMAD.MOV.U32 R16, RZ, RZ, R0 ;  /* 0x000000ffff107224 */ /* 0x000fe400078e0000 */
[----:B------:R-:W-:Y:S02]  /*13f80*/  IMAD.U32 R17, RZ, RZ, UR4 ;  /* 0x00000004ff117e24 */ /* 0x000fe4000f8e00ff */
[----:B------:R-:W-:Y:S02]  /*13f90*/  IMAD.U32 R18, RZ, RZ, UR5 ;  /* 0x00000005ff127e24 */ /* 0x000fe4000f8e00ff */
[----:B------:R-:W-:-:S07]  /*13fa0*/  IMAD.U32 R19, RZ, RZ, UR6 ;  /* 0x00000006ff137e24 */ /* 0x000fce000f8e00ff */
.L_x_553:
[----:B-1----:R1:W2:Y:S01]  /*13fb0*/  LDL R3, [R1+0x4] ;  /* 0x0000040001037983 */ /* 0x0022a20000100800 */
[----:B------:R-:W3:Y:S01]  /*13fc0*/  S2R R0, SR_TID.X ;  /* 0x0000000000007919 */ /* 0x000ee20000002100 */
[----:B------:R-:W-:Y:S05]  /*13fd0*/  WARPSYNC.ALL ;  /* 0x0000000000007948 */ /* 0x000fea0003800000 */
[----:B---3--:R-:W-:Y:S01]  /*13fe0*/  LOP3.LUT R0, R0, 0x1f, RZ, 0xc0, !PT ;  /* 0x0000001f00007812 */ /* 0x008fe200078ec0ff */
[----:B------:R-:W-:Y:S03]  /*13ff0*/  BAR.SYNC.DEFER_BLOCKING 0x4, 0x180 ;  /* 0x0106000000007b1d */ /* 0x000fe60000010000 */
[----:B------:R-:W-:-:S13]  /*14000*/  ISETP.NE.AND P0, PT, R0, RZ, PT ;  /* 0x000000ff0000720c */ /* 0x000fda0003f05270 */
[----:B------:R-:W2:Y:S01]  /*14010*/  @!P0 S2R R0, SR_CgaCtaId ;  /* 0x0000000000008919 */ /* 0x000ea20000008800 */
[----:B------:R-:W-:-:S04]  /*14020*/  @!P0 MOV R2, 0x400 ;  /* 0x0000040000028802 */ /* 0x000fc80000000f00 */
[----:B--2---:R-:W-:-:S05]  /*14030*/  @!P0 LEA R3, R0, R2, 0x18 ;  /* 0x0000000200038211 */ /* 0x004fca00078ec0ff */
[----:B------:R1:W-:Y:S04]  /*14040*/  @!P0 STS.128 [R3+0x388d0], R16 ;  /* 0x0388d01003008388 */ /* 0x0003e80000000c00 */
[----:B------:R1:W-:Y:S01]  /*14050*/  @!P0 STL [R1+0x4], R3 ;  /* 0x0000040301008387 */ /* 0x0003e20000100800 */
[----:B------:R-:W-:Y:S06]  /*14060*/  BAR.ARV 0x5, 0x180 ;  /* 0x0146000000007b1d */ /* 0x000fec0000002000 */
.L_x_542:
[----:B------:R-:W-:Y:S02]  /*14070*/  ULDC UR4, c[0x0][0xc3c] ;  /* 0x00030f0000047ab9 */ /* 0x000fe40000000800 */
[----:B----4-:R-:W-:-:S13]  /*14080*/  ISETP.GE.AND P0, PT, R19, UR4, PT ;  /* 0x0000000413007c0c */ /* 0x010fda000bf06270 */
[----:B------:R-:W-:Y:S05]  /*14090*/  @!P0 BRA `(.L_x_554) ;  /* 0xffffffa0004c8947 */ /* 0x000fea000383ffff */
[----:B------:R-:W-:Y:S05]  /*140a0*/  BSYNC B8 ;  /* 0x0000000000087941 */ /* 0x000fea0003800000 */
.L_x_441:
[----:B---3--:R-:W3:Y:S01]  /*140b0*/  LDL.LU R0, [R1+0x50] ;  /* 0x0000500001007983 */ /* 0x008ee20000300800 */
[----:B------:R-:W-:Y:S01]  /*140c0*/  BSSY B0, `(.L_x_555) ;  /* 0x000000b000007945 */ /* 0x000fe20003800000 */
[----:B------:R-:W4:Y:S01]  /*140d0*/  S2R R5, SR_CgaCtaId ;  /* 0x0000000000057919 */ /* 0x000f220000008800 */
[----:B---3--:R-:W-:-:S05]  /*140e0*/  VIADD R0, R0, 0x1 ;  /* 0x0000000100007836 */ /* 0x008fca0000000000 */
[----:B------:R-:W-:-:S04]  /*140f0*/  LEA.HI R2, R0, R0, RZ, 0x1 ;  /* 0x0000000000027211 */ /* 0x000fc800078f08ff */
[----:B-1----:R-:W-:-:S05]  /*14100*/  LOP3.LUT R3, R2, 0xfffffffe, RZ, 0xc0, !PT ;  /* 0xfffffffe02037812 */ /* 0x002fca00078ec0ff */
[----:B------:R-:W-:Y:S01]  /*14110*/  IMAD.IADD R3, R0, 0x1, -R3 ;  /* 0x0000000100037824 */ /* 0x000fe200078e0a03 */
[----:B------:R-:W-:-:S04]  /*14120*/  MOV R0, 0x400 ;  /* 0x0000040000007802 */ /* 0x000fc80000000f00 */
[----:B----4-:R-:W-:Y:S02]  /*14130*/  LEA R0, R5, R0, 0x18 ;  /* 0x0000000005007211 */ /* 0x010fe400078ec0ff */
[----:B------:R-:W-:-:S04]  /*14140*/  SHF.L.U32 R3, R3, 0x1f, RZ ;  /* 0x0000001f03037819 */ /* 0x000fc800000006ff */
[----:B------:R-:W1:Y:S02]  /*14150*/  SYNCS.PHASECHK.TRANS64.TRYWAIT P0, [R0+URZ+0x38820], R3 ;  /* 0x03882003000075a7 */ /* 0x000e64000800017f */
[----:B-1----:R-:W-:Y:S05]  /*14160*/  @!P0 BRA `(.L_x_556) ;  /* 0x0000001c00d48947 */ /* 0x002fea0003800000 */
.L_x_624:
[----:B------:R-:W-:Y:S05]  /*14170*/  BSYNC B0 ;  /* 0x0000000000007941 */ /* 0x000fea0003800000 */
.L_x_555:
[----:B------:R-:W-:-:S03]  /*14180*/  UMOV UR4, 0xffffffff ;  /* 0xffffffff00047882 */ /* 0x000fc60000000000 */
[----:B------:R-:W-:Y:S05]  /*14190*/  BRA.DIV UR4, `(.L_x_557) ;  /* 0x0000001e04dc7947 */ /* 0x000fea000b800000 */
[----:B------:R-:W3:Y:S02]  /*141a0*/  S2R R2, SR_TID.X ;  /* 0x0000000000027919 */ /* 0x000ee40000002100 */
[----:B---3--:R-:W-:-:S04]  /*141b0*/  SHF.R.U32.HI R2, RZ, 0x5, R2 ;  /* 0x00000005ff027819 */ /* 0x008fc80000011602 */
[----:B------:R-:W-:-:S05]  /*141c0*/  LOP3.LUT R2, R2, 0x3, RZ, 0xc0, !PT ;  /* 0x0000000302027812 */ /* 0x000fca00078ec0ff */
[----:B------:R3:W4:Y:S02]  /*141d0*/  SHFL.IDX PT, R14, R2, RZ, 0x1f ;  /* 0x00001fff020e7589 */ /* 0x00072400000e0000 */
.L_x_627:
[----:B----4-:R-:W-:Y:S01]  /*141e0*/  ISETP.NE.AND P0, PT, R14, RZ, PT ;  /* 0x000000ff0e00720c */ /* 0x010fe20003f05270 */
[----:B------:R-:W-:-:S12]  /*141f0*/  BSSY B0, `(.L_x_558) ;  /* 0x0000029000007945 */ /* 0x000fd80003800000 */
[----:B------:R-:W-:Y:S05]  /*14200*/  @P0 BRA `(.L_x_559) ;  /* 0x00000000009c0947 */ /* 0x000fea0003800000 */
[----:B------:R-:W-:-:S03]  /*14210*/  UMOV UR4, 0xffffffff ;  /* 0xffffffff00047882 */ /* 0x000fc60000000000 */
[----:B------:R-:W-:Y:S05]  /*14220*/  BRA.DIV UR4, `(.L_x_560) ;  /* 0x0000001e04ec7947 */ /* 0x000fea000b800000 */
[----:B------:R-:W-:-:S13]  /*14230*/  ELECT P6, URZ, PT ;  /* 0x00000000003f782f */ /* 0x000fda00038c0000 */
.L_x_630:
[----:B------:R-:W-:Y:S05]  /*14240*/  @!P6 BRA `(.L_x_559) ;  /* 0x00000000008ce947 */ /* 0x000fea0003800000 */
[----:B---3--:R-:W3:Y:S02]  /*14250*/  LDL R2, [R1+0x5c] ;  /* 0x00005c0001027983 */ /* 0x008ee40000100800 */
[----:B---3--:R-:W-:-:S13]  /*14260*/  R2UR UR4, R2 ;  /* 0x00000000020472ca */ /* 0x008fda00000e0000 */
[----:B------:R-:W-:-:S06]  /*14270*/  ULOP3.LUT UR4, UR4, 0x2, URZ, 0xfc, !UPT ;  /* 0x0000000204047892 */ /* 0x000fcc000f8efc3f */
[----:B------:R-:W-:-:S05]  /*14280*/  IMAD.U32 R2, RZ, RZ, UR4 ;  /* 0x00000004ff027e24 */ /* 0x000fca000f8e00ff */
[----:B------:R-:W-:-:S13]  /*14290*/  ISETP.NE.AND P2, PT, R2, 0x3, PT ;  /* 0x000000030200780c */ /* 0x000fda0003f45270 */
[----:B------:R-:W-:Y:S05]  /*142a0*/  @!P2 BRA `(.L_x_561) ;  /* 0x000000000004a947 */ /* 0x000fea0003800000 */
[----:B------:R-:W-:Y:S01]  /*142b0*/  BPT.TRAP 0x1 ;  /* 0x000000040000795c */ /* 0x000fe20000300000 */
.L_x_561:
[----:B-1----:R-:W3:Y:S04]  /*142c0*/  LDL R3, [R1+0x8] ;  /* 0x0000080001037983 */ /* 0x002ee80000100800 */
[----:B--2---:R-:W2:Y:S01]  /*142d0*/  LDL.LU R7, [R1+0x10] ;  /* 0x0000100001077983 */ /* 0x004ea20000300800 */
[----:B------:R-:W-:-:S04]  /*142e0*/  VIADD R2, R0, 0x38840 ;  /* 0x0003884000027836 */ /* 0x000fc80000000000 */
[C---:B---3--:R-:W-:Y:S02]  /*142f0*/  IMAD R6, R3.reuse, 0x8, R2 ;  /* 0x0000000803067824 */ /* 0x048fe400078e0202 */
[----:B------:R-:W-:Y:S01]  /*14300*/  VIADD R3, R3, 0x1 ;  /* 0x0000000103037836 */ /* 0x000fe20000000000 */
[----:B--2---:R-:W-:-:S04]  /*14310*/  SHF.L.U32 R5, R7, 0x1f, RZ ;  /* 0x0000001f07057819 */ /* 0x004fc800000006ff */
[C---:B------:R-:W-:Y:S01]  /*14320*/  ISETP.NE.AND P1, PT, R3.reuse, 0x2, PT ;  /* 0x000000020300780c */ /* 0x040fe20003f25270 */
[----:B------:R-:W1:Y:S03]  /*14330*/  SYNCS.PHASECHK.TRANS64.TRYWAIT P0, [R6+URZ], R5 ;  /* 0x00000005060075a7 */ /* 0x000e66000800017f */
[----:B------:R-:W-:Y:S02]  /*14340*/  SEL R4, RZ, 0x1, P1 ;  /* 0x00000001ff047807 */ /* 0x000fe40000800000 */
[----:B------:R-:W-:Y:S02]  /*14350*/  SEL R3, R3, RZ, P1 ;  /* 0x000000ff03037207 */ /* 0x000fe40000800000 */
[----:B------:R-:W-:-:S03]  /*14360*/  LOP3.LUT R4, R7, R4, RZ, 0x3c, !PT ;  /* 0x0000000407047212 */ /* 0x000fc600078e3cff */
[----:B------:R-:W-:Y:S01]  /*14370*/  IMAD R7, R3, 0x8, R2 ;  /* 0x0000000803077824 */ /* 0x000fe200078e0202 */
[----:B------:R-:W-:Y:S01]  /*14380*/  SHF.L.U32 R2, R4, 0x1f, RZ ;  /* 0x0000001f04027819 */ /* 0x000fe200000006ff */
[----:B-1----:R-:W-:Y:S06]  /*14390*/  @!P0 BRA `(.L_x_562) ;  /* 0x0000001c00b08947 */ /* 0x002fec0003800000 */
.L_x_631:
[----:B------:R-:W2:Y:S02]  /*143a0*/  SYNCS.PHASECHK.TRANS64.TRYWAIT P0, [R7+URZ], R2 ;  /* 0x00000002070075a7 */ /* 0x000ea4000800017f */
[----:B--2---:R-:W-:Y:S05]  /*143b0*/  @!P0 BRA `(.L_x_563) ;  /* 0x0000001c00bc8947 */ /* 0x004fea0003800000 */
.L_x_632:
[----:B------:R-:W-:Y:S05]  /*143c0*/  @!P2 BRA `(.L_x_564) ;  /* 0x000000000004a947 */ /* 0x000fea0003800000 */
[----:B------:R-:W-:Y:S01]  /*143d0*/  BPT.TRAP 0x1 ;  /* 0x000000040000795c */ /* 0x000fe20000300000 */
.L_x_564:
[----:B------:R-:W3:Y:S01]  /*143e0*/  LDL.LU R4, [R1+0x8] ;  /* 0x0000080001047983 */ /* 0x000ee20000300800 */
[----:B------:R-:W-:-:S04]  /*143f0*/  VIADD R0, R0, 0x38860 ;  /* 0x0003886000007836 */ /* 0x000fc80000000000 */
[----:B---3--:R-:W-:-:S04]  /*14400*/  IMAD R4, R4, 0x8, R0 ;  /* 0x0000000804047824 */ /* 0x008fc800078e0200 */
[----:B------:R-:W3:Y:S02]  /*14410*/  SYNCS.PHASECHK.TRANS64.TRYWAIT P0, [R4+URZ], R5 ;  /* 0x00000005040075a7 */ /* 0x000ee4000800017f */
[----:B---3--:R-:W-:Y:S05]  /*14420*/  @!P0 BRA `(.L_x_565) ;  /* 0x0000001c00b48947 */ /* 0x008fea0003800000 */
.L_x_633:
[----:B------:R-:W-:-:S07]  /*14430*/  IMAD R3, R3, 0x8, R0 ;  /* 0x0000000803037824 */ /* 0x000fce00078e0200 */
.L_x_566:
[----:B----4-:R4:W0:Y:S02]  /*14440*/  SYNCS.PHASECHK.TRANS64.TRYWAIT P0, [R3+URZ], R2 ;  /* 0x00000002030075a7 */ /* 0x010824000800017f */
[----:B0-----:R-:W-:Y:S05]  /*14450*/  @!P0 NANOSLEEP.SYNCS 0x989680 ;  /* 0x009896800000895d */ /* 0x001fea0003900000 */
[----:B------:R-:W0:Y:S02]  /*14460*/  @!P0 SYNCS.PHASECHK.TRANS64 P0, [R3+URZ], R2 ;  /* 0x00000002030085a7 */ /* 0x000e24000800007f */
[----:B0-----:R-:W-:Y:S05]  /*14470*/  @!P0 BRA `(.L_x_566) ;  /* 0xfffffffc00f08947 */ /* 0x001fea000383ffff */
.L_x_559:
[----:B------:R-:W-:Y:S05]  /*14480*/  BSYNC B0 ;  /* 0x0000000000007941 */ /* 0x000fea0003800000 */
.L_x_558:
[----:B------:R-:W-:Y:S05]  /*14490*/  EXIT ;  /* 0x000000000000794d */ /* 0x000fea0003800000 */
.L_x_393:
[----:B0-----:R0:W1:Y:S02]  /*144a0*/  SYNCS.PHASECHK.TRANS64.TRYWAIT P1, [R5+URZ+0x38800], R0 ;  /* 0x03880000050075a7 */ /* 0x001064000802017f */
[----:B-1----:R-:W-:Y:S05]  /*144b0*/  @!P1 NANOSLEEP.SYNCS 0x989680 ;  /* 0x009896800000995d */ /* 0x002fea0003900000 */
[----:B------:R-:W1:Y:S02]  /*144c0*/  @!P1 SYNCS.PHASECHK.TRANS64 P1, [R5+URZ+0x38800], R0 ;  /* 0x03880000050095a7 */ /* 0x000e64000802007f */
[----:B-1----:R-:W-:Y:S05]  /*144d0*/  @!P1 BRA `(.L_x_393) ;  /* 0xfffffffc00f09947 */ /* 0x002fea000383ffff */
[----:B------:R-:W-:Y:S05]  /*144e0*/  BRA `(.L_x_567) ;  /* 0xfffffed400247947 */ /* 0x000fea000383ffff */
.L_x_397:
[----:B-1----:R1:W2:Y:S02]  /*144f0*/  SYNCS.PHASECHK.TRANS64.TRYWAIT P2, [R0+URZ+0x38830], R3 ;  /* 0x03883003000075a7 */ /* 0x0022a4000804017f */
[----:B--2---:R-:W-:Y:S05]  /*14500*/  @!P2 NANOSLEEP.SYNCS 0x989680 ;  /* 0x009896800000a95d */ /* 0x004fea0003900000 */
[----:B------:R-:W2:Y:S02]  /*14510*/  @!P2 SYNCS.PHASECHK.TRANS64 P2, [R0+URZ+0x38830], R3 ;  /* 0x038830030000a5a7 */ /* 0x000ea4000804007f */
[----:B--2---:R-:W-:Y:S05]  /*14520*/  @!P2 BRA `(.L_x_397) ;  /* 0xfffffffc00f0a947 */ /* 0x004fea000383ffff */
[----:B------:R-:W-:Y:S05]  /*14530*/  BRA `(.L_x_396) ;  /* 0xfffffed400487947 */ /* 0x000fea000383ffff */
.L_x_402:
[----:B-1----:R-:W-:-:S04]  /*14540*/  IMAD.U32 R4, RZ, RZ, UR61 ;  /* 0x0000003dff047e24 */ /* 0x002fc8000f8e00ff */
[----:B------:R1:W2:Y:S03]  /*14550*/  SYNCS.PHASECHK.TRANS64.TRYWAIT P2, [R4+URZ+0x38830], R3 ;  /* 0x03883003040075a7 */ /* 0x0002a6000804017f */
[----:B--2---:R-:W-:Y:S05]  /*14560*/  @!P2 NANOSLEEP.SYNCS 0x989680 ;  /* 0x009896800000a95d */ /* 0x004fea0003900000 */
[----:B------:R-:W2:Y:S02]  /*14570*/  @!P2 SYNCS.PHASECHK.TRANS64 P2, [R4+URZ+0x38830], R3 ;  /* 0x038830030400a5a7 */ /* 0x000ea4000804007f */
[----:B--2---:R-:W-:Y:S05]  /*14580*/  @!P2 BRA `(.L_x_402) ;  /* 0xfffffffc00eca947 */ /* 0x004fea000383ffff */
[----:B------:R-:W-:Y:S05]  /*14590*/  BRA `(.L_x_401) ;  /* 0xffffff1000c07947 */ /* 0x000fea000383ffff */
.L_x_406:
[----:B01----:R-:W-:-:S04]  /*145a0*/  IMAD.U32 R3, RZ, RZ, UR4 ;  /* 0x00000004ff037e24 */ /* 0x003fc8000f8e00ff */
[----:B------:R0:W1:Y:S03]  /*145b0*/  SYNCS.PHASECHK.TRANS64.TRYWAIT P2, [R3+URZ+0x38850], R0 ;  /* 0x03885000030075a7 */ /* 0x000066000804017f */
[----:B-1----:R-:W-:Y:S05]  /*145c0*/  @!P2 NANOSLEEP.SYNCS 0x989680 ;  /* 0x009896800000a95d */ /* 0x002fea0003900000 */
[----:B------:R-:W1:Y:S02]  /*145d0*/  @!P2 SYNCS.PHASECHK.TRANS64 P2, [R3+URZ+0x38850], R0 ;  /* 0x038850000300a5a7 */ /* 0x000e64000804007f */
[----:B-1----:R-:W-:Y:S05]  /*145e0*/  @!P2 BRA `(.L_x_406) ;  /* 0xfffffffc00eca947 */ /* 0x002fea000383ffff */
[----:B------:R-:W-:Y:S05]  /*145f0*/  BRA `(.L_x_405) ;  /* 0xffffff3800e07947 */ /* 0x000fea000383ffff */
.L_x_411:
[----:B-1----:R1:W2:Y:S02]  /*14600*/  SYNCS.PHASECHK.TRANS64.TRYWAIT P0, [R11+URZ+0x38850], R0 ;  /* 0x038850000b0075a7 */ /* 0x0022a4000800017f */
[----:B--2---:R-:W-:Y:S05]  /*14610*/  @!P0 NANOSLEEP.SYNCS 0x989680 ;  /* 0x009896800000895d */ /* 0x004fea0003900000 */
[----:B------:R-:W2:Y:S02]  /*14620*/  @!P0 SYNCS.PHASECHK.TRANS64 P0, [R11+URZ+0x38850], R0 ;  /* 0x038850000b0085a7 */ /* 0x000ea4000800007f */
[----:B--2---:R-:W-:Y:S05]  /*14630*/  @!P0 BRA `(.L_x_411) ;  /* 0xfffffffc00f08947 */ /* 0x004fea000383ffff */
[----:B------:R-:W-:Y:S05]  /*14640*/  BRA `(.L_x_410) ;  /* 0xffffff5000d87947 */ /* 0x000fea000383ffff */
.L_x_453:
[----:B------:R-:W2:Y:S01]  /*14650*/  S2R R4, SR_TID.X ;  /* 0x0000000000047919 */ /* 0x000ea20000002100 */
[----:B------:R-:W-:Y:S01]  /*14660*/  BSSY B0, `(.L_x_568) ;  /* 0x000000a000007945 */ /* 0x000fe20003800000 */
[----:B-1----:R-:W-:Y:S02]  /*14670*/  IMAD.MOV.U32 R12, RZ, RZ, RZ ;  /* 0x000000ffff0c7224 */ /* 0x002fe400078e00ff */
[----:B------:R-:W-:Y:S02]  /*14680*/  IMAD.MOV.U32 R11, RZ, RZ, 0x1f ;  /* 0x0000001fff0b7424 */ /* 0x000fe400078e00ff */
[----:B------:R-:W-:Y:S01]  /*14690*/  IMAD.MOV.U32 R15, RZ, RZ, -0x1 ;  /* 0xffffffffff0f7424 */ /* 0x000fe200078e00ff */
[----:B--2---:R-:W-:-:S04]  /*146a0*/  SHF.R.U32.HI R4, RZ, 0x5, R4 ;  /* 0x00000005ff047819 */ /* 0x004fc80000011604 */
[----:B------:R-:W-:-:S05]  /*146b0*/  LOP3.LUT R4, R4, 0x3, RZ, 0xc0, !PT ;  /* 0x0000000304047812 */ /* 0x000fca00078ec0ff */
[----:B------:R-:W-:-:S07]  /*146c0*/  IMAD.MOV.U32 R13, RZ, RZ, R4 ;  /* 0x000000ffff0d7224 */ /* 0x000fce00078e0004 */
[----:B0-----:R-:W-:Y:S05]  /*146d0*/  WARPSYNC.COLLECTIVE R15, `(.L_x_569) ;  /* 0x000000000f087348 */ /* 0x001fea0003c00000 */
[----:B------:R1:W2:Y:S02]  /*146e0*/  SHFL.IDX P6, R14, R13, R12, R11 ;  /* 0x0000000c0d0e7389 */ /* 0x0002a400000c000b */
[----:B012---:R-:W-:Y:S01]  /*146f0*/  ENDCOLLECTIVE ;  /* 0x000000000000791b */ /* 0x007fe20003800000 */
.L_x_569:
[----:B------:R-:W-:Y:S05]  /*14700*/  BSYNC B0 ;  /* 0x0000000000007941 */ /* 0x000fea0003800000 */
.L_x_568:
[----:B------:R-:W-:Y:S05]  /*14710*/  BRA `(.L_x_570) ;  /* 0xffffffa400ac7947 */ /* 0x000fea000383ffff */
.L_x_455:
[----:B------:R-:W-:Y:S01]  /*14720*/  BSSY B0, `(.L_x_571) ;  /* 0x0000006000007945 */ /* 0x000fe20003800000 */
[----:B------:R-:W-:-:S07]  /*14730*/  IMAD.MOV.U32 R15, RZ, RZ, -0x1 ;  /* 0xffffffffff0f7424 */ /* 0x000fce00078e00ff */
[----:B0123--:R-:W-:Y:S05]  /*14740*/  WARPSYNC.COLLECTIVE R15, `(.L_x_572) ;  /* 0x000000000f0c7348 */ /* 0x00ffea0003c00000 */
[----:B------:R-:W-:Y:S02]  /*14750*/  ELECT P6, UR62, PT ;  /* 0x00000000003e782f */ /* 0x000fe400038c0000 */
[----:B------:R-:W-:Y:S01]  /*14760*/  MOV R14, UR62 ;  /* 0x0000003e000e7c02 */ /* 0x000fe20008000f00 */
[----:B0123--:R-:W-:Y:S10]  /*14770*/  ENDCOLLECTIVE ;  /* 0x000000000000791b */ /* 0x00fff40003800000 */
.L_x_572:
[----:B------:R-:W-:Y:S05]  /*14780*/  BSYNC B0 ;  /* 0x0000000000007941 */ /* 0x000fea0003800000 */
.L_x_571:
[----:B------:R-:W-:Y:S05]  /*14790*/  BRA `(.L_x_573) ;  /* 0xffffffa400b07947 */ /* 0x000fea000383ffff */
.L_x_457:
[----:B---3--:R3:W4:Y:S02]  /*147a0*/  SYNCS.PHASECHK.TRANS64.TRYWAIT P0, [R0+URZ+0x38840], R2 ;  /* 0x03884002000075a7 */ /* 0x008724000800017f */
[----:B----4-:R-:W-:Y:S05]  /*147b0*/  @!P0 NANOSLEEP.SYNCS 0x989680 ;  /* 0x009896800000895d */ /* 0x010fea0003900000 */
[----:B------:R-:W4:Y:S02]  /*147c0*/  @!P0 SYNCS.PHASECHK.TRANS64 P0, [R0+URZ+0x38840], R2 ;  /* 0x03884002000085a7 */ /* 0x000f24000800007f */
[----:B----4-:R-:W-:Y:S05]  /*147d0*/  @!P0 BRA `(.L_x_457) ;  /* 0xfffffffc00f08947 */ /* 0x010fea000383ffff */
[----:B------:R-:W-:Y:S05]  /*147e0*/  BRA `(.L_x_574) ;  /* 0xffffffa800207947 */ /* 0x000fea000383ffff */
.L_x_461:
[----:B------:R-:W2:Y:S01]  /*147f0*/  LDL.LU R11, [R1+0x3c] ;  /* 0x00003c00010b7983 */ /* 0x000ea20000300800 */
[----:B------:R-:W-:Y:S01]  /*14800*/  IMAD.MOV.U32 R13, RZ, RZ, R0 ;  /* 0x000000ffff0d7224 */ /* 0x000fe200078e0000 */
[----:B------:R-:W-:Y:S01]  /*14810*/  LOP3.LUT R8, R8, 0x7f, RZ, 0xc0, !PT ;  /* 0x0000007f08087812 */ /* 0x000fe200078ec0ff */
[----:B------:R-:W-:Y:S02]  /*14820*/  IMAD.MOV.U32 R12, RZ, RZ, RZ ;  /* 0x000000ffff0c7224 */ /* 0x000fe400078e00ff */
[----:B------:R-:W-:Y:S01]  /*14830*/  IMAD.MOV.U32 R15, RZ, RZ, -0x1 ;  /* 0xffffffffff0f7424 */ /* 0x000fe200078e00ff */
[----:B------:R-:W-:-:S05]  /*14840*/  SHF.R.U32.HI R5, RZ, 0x3, R8 ;  /* 0x00000003ff057819 */ /* 0x000fca0000011608 */
[----:B------:R-:W-:-:S04]  /*14850*/  IMAD.IADD R2, R5, 0x1, R17 ;  /* 0x0000000105027824 */ /* 0x000fc800078e0211 */
[----:B------:R-:W-:Y:S02]  /*14860*/  VIADD R5, R2, 0x10 ;  /* 0x0000001002057836 */ /* 0x000fe40000000000 */
[----:B--2---:R-:W-:Y:S02]  /*14870*/  IMAD R3, R11, R7, RZ ;  /* 0x000000070b037224 */ /* 0x004fe400078e02ff */
[----:B------:R-:W-:-:S03]  /*14880*/  IMAD.MOV.U32 R11, RZ, RZ, 0x181f ;  /* 0x0000181fff0b7424 */ /* 0x000fc600078e00ff */
[----:B------:R-:W-:-:S13]  /*14890*/  ISETP.GE.AND P5, PT, R2, R3, PT ;  /* 0x000000030200720c */ /* 0x000fda0003fa6270 */
[----:B-----5:R-:W-:Y:S05]  /*148a0*/  WARPSYNC.COLLECTIVE R15, `(.L_x_575) ;  /* 0x000000000f087348 */ /* 0x020fea0003c00000 */
[----:B------:R0:W1:Y:S02]  /*148b0*/  SHFL.IDX P6, R14, R13, R12, R11 ;  /* 0x0000000c0d0e7389 */ /* 0x00006400000c000b */
[----:B01---5:R-:W-:Y:S01]  /*148c0*/  ENDCOLLECTIVE ;  /* 0x000000000000791b */ /* 0x023fe20003800000 */
.L_x_575:
[----:B------:R-:W-:Y:S02]  /*148d0*/  IMAD.MOV.U32 R13, RZ, RZ, R4 ;  /* 0x000000ffff0d7224 */ /* 0x000fe400078e0004 */
[----:B------:R-:W-:-:S07]  /*148e0*/  IMAD.MOV.U32 R6, RZ, RZ, R14 ;  /* 0x000000ffff067224 */ /* 0x000fce00078e000e */
[----:B------:R-:W-:Y:S05]  /*148f0*/  WARPSYNC.COLLECTIVE R15, `(.L_x_576) ;  /* 0x000000000f087348 */ /* 0x000fea0003c00000 */
[----:B------:R0:W1:Y:S02]  /*14900*/  SHFL.IDX P6, R14, R13, R12, R11 ;  /* 0x0000000c0d0e7389 */ /* 0x00006400000c000b */
[----:B01----:R-:W-:Y:S01]  /*14910*/  ENDCOLLECTIVE ;  /* 0x000000000000791b */ /* 0x003fe20003800000 */
.L_x_576:
        /* <DEDUP_REMOVED lines=20> */
.L_x_577:
[----:B------:R-:W-:Y:S02]  /*14a60*/  IMAD.MOV.U32 R13, RZ, RZ, R4 ;  /* 0x000000ffff0d7224 */ /* 0x000fe400078e0004 */
[----:B------:R-:W-:-:S07]  /*14a70*/  IMAD.MOV.U32 R6, RZ, RZ, R14 ;  /* 0x000000ffff067224 */ /* 0x000fce00078e000e */
[----:B------:R-:W-:Y:S05]  /*14a80*/  WARPSYNC.COLLECTIVE R15, `(.L_x_578) ;  /* 0x000000000f087348 */ /* 0x000fea0003c00000 */
[----:B------:R0:W1:Y:S02]  /*14a90*/  SHFL.IDX P6, R14, R13, R12, R11 ;  /* 0x0000000c0d0e7389 */ /* 0x00006400000c000b */
[----:B01----:R-:W-:Y:S01]  /*14aa0*/  ENDCOLLECTIVE ;  /* 0x000000000000791b */ /* 0x003fe20003800000 */
.L_x_578:
[----:B------:R-:W-:Y:S01]  /*14ab0*/  ULDC.64 UR4, c[0x0][0x208] ;  /* 0x0000820000047ab9 */ /* 0x000fe20000000a00 */
[----:B------:R-:W-:Y:S02]  /*14ac0*/  IMAD.MOV.U32 R13, RZ, RZ, R0 ;  /* 0x000000ffff0d7224 */ /* 0x000fe400078e0000 */
[----:B------:R-:W-:Y:S02]  /*14ad0*/  IMAD.MOV.U32 R12, RZ, RZ, 0x2 ;  /* 0x00000002ff0c7424 */ /* 0x000fe400078e00ff */
[----:B------:R-:W-:-:S05]  /*14ae0*/  IMAD.MOV.U32 R5, RZ, RZ, R14 ;  /* 0x000000ffff057224 */ /* 0x000fca00078e000e */
[----:B------:R-:W-:-:S05]  /*14af0*/  @!P5 LEA R5, P4, R10, R5, 0x1 ;  /* 0x000000050a05d211 */ /* 0x000fca00078808ff */
[----:B------:R-:W-:-:S04]  /*14b00*/  @!P5 IMAD.X R6, RZ, RZ, R6, P4 ;  /* 0x000000ffff06d224 */ /* 0x000fc800020e0606 */
[----:B------:R-:W-:Y:S02]  /*14b10*/  @!P5 IMAD.MOV.U32 R7, RZ, RZ, R6 ;  /* 0x000000ffff07d224 */ /* 0x000fe400078e0006 */
        /* <DEDUP_REMOVED lines=13> */
.L_x_579:
[----:B------:R-:W-:Y:S02]  /*14bf0*/  IMAD.MOV.U32 R13, RZ, RZ, R4 ;  /* 0x000000ffff0d7224 */ /* 0x000fe400078e0004 */
[----:B------:R-:W-:-:S07]  /*14c00*/  IMAD.MOV.U32 R6, RZ, RZ, R14 ;  /* 0x000000ffff067224 */ /* 0x000fce00078e000e */
[----:B------:R-:W-:Y:S05]  /*14c10*/  WARPSYNC.COLLECTIVE R15, `(.L_x_580) ;  /* 0x000000000f087348 */ /* 0x000fea0003c00000 */
[----:B------:R0:W1:Y:S02]  /*14c20*/  SHFL.IDX P6, R14, R13, R12, R11 ;  /* 0x0000000c0d0e7389 */ /* 0x00006400000c000b */
[----:B01----:R-:W-:Y:S01]  /*14c30*/  ENDCOLLECTIVE ;  /* 0x000000000000791b */ /* 0x003fe20003800000 */
.L_x_580:
        /* <DEDUP_REMOVED lines=20> */
.L_x_581:
[----:B------:R-:W-:Y:S02]  /*14d80*/  IMAD.MOV.U32 R13, RZ, RZ, R4 ;  /* 0x000000ffff0d7224 */ /* 0x000fe400078e0004 */
[----:B------:R-:W-:-:S07]  /*14d90*/  IMAD.MOV.U32 R6, RZ, RZ, R14 ;  /* 0x000000ffff067224 */ /* 0x000fce00078e000e */
[----:B------:R-:W-:Y:S05]  /*14da0*/  WARPSYNC.COLLECTIVE R15, `(.L_x_582) ;  /* 0x000000000f087348 */ /* 0x000fea0003c00000 */
[----:B------:R0:W1:Y:S02]  /*14db0*/  SHFL.IDX P6, R14, R13, R12, R11 ;  /* 0x0000000c0d0e7389 */ /* 0x00006400000c000b */
[----:B01----:R-:W-:Y:S01]  /*14dc0*/  ENDCOLLECTIVE ;  /* 0x000000000000791b */ /* 0x003fe20003800000 */
.L_x_582:
        /* <DEDUP_REMOVED lines=20> */
.L_x_583:
[----:B------:R-:W-:Y:S02]  /*14f10*/  IMAD.MOV.U32 R13, RZ, RZ, R4 ;  /* 0x000000ffff0d7224 */ /* 0x000fe400078e0004 */
[----:B------:R-:W-:-:S07]  /*14f20*/  IMAD.MOV.U32 R6, RZ, RZ, R14 ;  /* 0x000000ffff067224 */ /* 0x000fce00078e000e */
[----:B------:R-:W-:Y:S05]  /*14f30*/  WARPSYNC.COLLECTIVE R15, `(.L_x_584) ;  /* 0x000000000f087348 */ /* 0x000fea0003c00000 */
[----:B------:R0:W1:Y:S02]  /*14f40*/  SHFL.IDX P6, R14, R13, R12, R11 ;  /* 0x0000000c0d0e7389 */ /* 0x00006400000c000b */
[----:B01----:R-:W-:Y:S01]  /*14f50*/  ENDCOLLECTIVE ;  /* 0x000000000000791b */ /* 0x003fe20003800000 */
.L_x_584:
        /* <DEDUP_REMOVED lines=20> */
.L_x_585:
[----:B------:R-:W-:Y:S02]  /*150a0*/  IMAD.MOV.U32 R13, RZ, RZ, R4 ;  /* 0x000000ffff0d7224 */ /* 0x000fe400078e0004 */
[----:B------:R-:W-:-:S07]  /*150b0*/  IMAD.MOV.U32 R6, RZ, RZ, R14 ;  /* 0x000000ffff067224 */ /* 0x000fce00078e000e */
[----:B------:R-:W-:Y:S05]  /*150c0*/  WARPSYNC.COLLECTIVE R15, `(.L_x_586) ;  /* 0x000000000f087348 */ /* 0x000fea0003c00000 */
[----:B------:R0:W1:Y:S02]  /*150d0*/  SHFL.IDX P6, R14, R13, R12, R11 ;  /* 0x0000000c0d0e7389 */ /* 0x00006400000c000b */
[----:B01----:R-:W-:Y:S01]  /*150e0*/  ENDCOLLECTIVE ;  /* 0x000000000000791b */ /* 0x003fe20003800000 */
.L_x_586:
[----:B------:R-:W-:Y:S01]  /*150f0*/  ULDC.64 UR4, c[0x0][0x208] ;  /* 0x0000820000047ab9 */ /* 0x000fe20000000a00 */
[----:B------:R-:W-:Y:S02]  /*15100*/  IMAD.MOV.U32 R13, RZ, RZ, R0 ;  /* 0x000000ffff0d7224 */ /* 0x000fe400078e0000 */
[----:B------:R-:W-:Y:S02]  /*15110*/  IMAD.MOV.U32 R12, RZ, RZ, 0x6 ;  /* 0x00000006ff0c7424 */ /* 0x000fe400078e00ff */
[----:B------:R-:W-:-:S05]  /*15120*/  IMAD.MOV.U32 R5, RZ, RZ, R14 ;  /* 0x000000ffff057224 */ /* 0x000fca00078e000e */
[----:B------:R-:W-:-:S05]  /*15130*/  @!P5 LEA R5, P4, R10, R5, 0x1 ;  /* 0x000000050a05d211 */ /* 0x000fca00078808ff */
[----:B------:R-:W-:-:S04]  /*15140*/  @!P5 IMAD.X R6, RZ, RZ, R6, P4 ;  /* 0x000000ffff06d224 */ /* 0x000fc800020e0606 */
[----:B------:R-:W-:Y:S02]  /*15150*/  @!P5 IMAD.MOV.U32 R7, RZ, RZ, R6 ;  /* 0x000000ffff07d224 */ /* 0x000fe400078e0006 */
        /* <DEDUP_REMOVED lines=11> */
.L_x_587:
[----:B------:R-:W-:-:S05]  /*15210*/  VIADD R6, R2, 0x60 ;  /* 0x0000006002067836 */ /* 0x000fca0000000000 */
[----:B------:R-:W-:Y:S01]  /*15220*/  ISETP.GE.AND P5, PT, R6, R3, PT ;  /* 0x000000030600720c */ /* 0x000fe20003fa6270 */
[----:B------:R-:W-:Y:S02]  /*15230*/  IMAD.MOV.U32 R13, RZ, RZ, R4 ;  /* 0x000000ffff0d7224 */ /* 0x000fe400078e0004 */
[----:B------:R-:W-:-:S10]  /*15240*/  IMAD.MOV.U32 R8, RZ, RZ, R14 ;  /* 0x000000ffff087224 */ /* 0x000fd400078e000e */
[----:B------:R-:W-:Y:S05]  /*15250*/  WARPSYNC.COLLECTIVE R15, `(.L_x_588) ;  /* 0x000000000f087348 */ /* 0x000fea0003c00000 */
[----:B------:R0:W1:Y:S02]  /*15260*/  SHFL.IDX P6, R14, R13, R12, R11 ;  /* 0x0000000c0d0e7389 */ /* 0x00006400000c000b */
[----:B01----:R-:W-:Y:S01]  /*15270*/  ENDCOLLECTIVE ;  /* 0x000000000000791b */ /* 0x003fe20003800000 */
.L_x_588:
        /* <DEDUP_REMOVED lines=18> */
.L_x_589:
[----:B------:R-:W-:Y:S02]  /*153a0*/  IMAD.MOV.U32 R13, RZ, RZ, R4 ;  /* 0x000000ffff0d7224 */ /* 0x000fe400078e0004 */
[----:B------:R-:W-:-:S07]  /*153b0*/  IMAD.MOV.U32 R5, RZ, RZ, R14 ;  /* 0x000000ffff057224 */ /* 0x000fce00078e000e */
[----:B------:R-:W-:Y:S05]  /*153c0*/  WARPSYNC.COLLECTIVE R15, `(.L_x_590) ;  /* 0x000000000f087348 */ /* 0x000fea0003c00000 */
[----:B------:R0:W1:Y:S02]  /*153d0*/  SHFL.IDX P6, R14, R13, R12, R11 ;  /* 0x0000000c0d0e7389 */ /* 0x00006400000c000b */
[----:B01----:R-:W-:Y:S01]  /*153e0*/  ENDCOLLECTIVE ;  /* 0x000000000000791b */ /* 0x003fe20003800000 */
.L_x_590:
[----:B------:R-:W-:Y:S01]  /*153f0*/  IMAD.MOV.U32 R4, RZ, RZ, R14 ;  /* 0x000000ffff047224 */ /* 0x000fe200078e000e */
[----:B------:R-:W-:Y:S06]  /*15400*/  BRA `(.L_x_591) ;  /* 0xffffffac00087947 */ /* 0x000fec000383ffff */
.L_x_466:
[----:B0-----:R-:W2:Y:S02]  /*15410*/  LDL R2, [R1+0x4] ;  /* 0x0000040001027983 */ /* 0x001ea40000100800 */
[----:B--2---:R0:W2:Y:S02]  /*15420*/  SYNCS.PHASECHK.TRANS64.TRYWAIT P0, [R2+URZ+0x38820], R0 ;  /* 0x03882000020075a7 */ /* 0x0040a4000800017f */
[----:B--2---:R-:W-:Y:S05]  /*15430*/  @!P0 NANOSLEEP.SYNCS 0x989680 ;  /* 0x009896800000895d */ /* 0x004fea0003900000 */
[----:B------:R-:W2:Y:S02]  /*15440*/  @!P0 SYNCS.PHASECHK.TRANS64 P0, [R2+URZ+0x38820], R0 ;  /* 0x03882000020085a7 */ /* 0x000ea4000800007f */
[----:B--2---:R-:W-:Y:S05]  /*15450*/  @!P0 BRA `(.L_x_466) ;  /* 0xfffffffc00ec8947 */ /* 0x004fea000383ffff */
[----:B------:R-:W-:Y:S05]  /*15460*/  BRA `(.L_x_592) ;  /* 0xffffffac00887947 */ /* 0x000fea000383ffff */
.L_x_475:
[----:B-1----:R1:W2:Y:S02]  /*15470*/  SYNCS.PHASECHK.TRANS64.TRYWAIT P0, [R3+URZ+0x38840], R2 ;  /* 0x03884002030075a7 */ /* 0x0022a4000800017f */
[----:B--2---:R-:W-:Y:S05]  /*15480*/  @!P0 NANOSLEEP.SYNCS 0x989680 ;  /* 0x009896800000895d */ /* 0x004fea0003900000 */
[----:B------:R-:W2:Y:S02]  /*15490*/  @!P0 SYNCS.PHASECHK.TRANS64 P0, [R3+URZ+0x38840], R2 ;  /* 0x03884002030085a7 */ /* 0x000ea4000800007f */
[----:B--2---:R-:W-:Y:S05]  /*154a0*/  @!P0 BRA `(.L_x_475) ;  /* 0xfffffffc00f08947 */ /* 0x004fea000383ffff */
[----:B------:R-:W-:Y:S05]  /*154b0*/  BRA `(.L_x_593) ;  /* 0xffffffb000587947 */ /* 0x000fea000383ffff */
.L_x_483:
[----:B0-----:R0:W1:Y:S02]  /*154c0*/  SYNCS.PHASECHK.TRANS64.TRYWAIT P0, [R3+URZ+0x60], R2 ;  /* 0x00006002030075a7 */ /* 0x001064000800017f */
[----:B-1----:R-:W-:Y:S05]  /*154d0*/  @!P0 NANOSLEEP.SYNCS 0x989680 ;  /* 0x009896800000895d */ /* 0x002fea0003900000 */
[----:B------:R-:W1:Y:S02]  /*154e0*/  @!P0 SYNCS.PHASECHK.TRANS64 P0, [R3+URZ+0x60], R2 ;  /* 0x00006002030085a7 */ /* 0x000e64000800007f */
[----:B-1----:R-:W-:Y:S05]  /*154f0*/  @!P0 BRA `(.L_x_483) ;  /* 0xfffffffc00f08947 */ /* 0x002fea000383ffff */
[----:B------:R-:W-:Y:S05]  /*15500*/  BRA `(.L_x_594) ;  /* 0xffffffb400b47947 */ /* 0x000fea000383ffff */
.L_x_494:
[----:B--2---:R2:W3:Y:S02]  /*15510*/  SYNCS.PHASECHK.TRANS64.TRYWAIT P0, [R3+URZ+0x38840], R2 ;  /* 0x03884002030075a7 */ /* 0x0044e4000800017f */
[----:B---3--:R-:W-:Y:S05]  /*15520*/  @!P0 NANOSLEEP.SYNCS 0x989680 ;  /* 0x009896800000895d */ /* 0x008fea0003900000 */
[----:B------:R-:W3:Y:S02]  /*15530*/  @!P0 SYNCS.PHASECHK.TRANS64 P0, [R3+URZ+0x38840], R2 ;  /* 0x03884002030085a7 */ /* 0x000ee4000800007f */
[----:B---3--:R-:W-:Y:S05]  /*15540*/  @!P0 BRA `(.L_x_494) ;  /* 0xfffffffc00f08947 */ /* 0x008fea000383ffff */
[----:B------:R-:W-:Y:S05]  /*15550*/  BRA `(.L_x_595) ;  /* 0xffffffbc00e87947 */ /* 0x000fea000383ffff */
.L_x_502:
[----:B-1----:R1:W2:Y:S02]  /*15560*/  SYNCS.PHASECHK.TRANS64.TRYWAIT P0, [R2+URZ+0x60], R3 ;  /* 0x00006003020075a7 */ /* 0x0022a4000800017f */
[----:B--2---:R-:W-:Y:S05]  /*15570*/  @!P0 NANOSLEEP.SYNCS 0x989680 ;  /* 0x009896800000895d */ /* 0x004fea0003900000 */
[----:B------:R-:W2:Y:S02]  /*15580*/  @!P0 SYNCS.PHASECHK.TRANS64 P0, [R2+URZ+0x60], R3 ;  /* 0x00006003020085a7 */ /* 0x000ea4000800007f */
[----:B--2---:R-:W-:Y:S05]  /*15590*/  @!P0 BRA `(.L_x_502) ;  /* 0xfffffffc00f08947 */ /* 0x004fea000383ffff */
[----:B------:R-:W-:Y:S05]  /*155a0*/  BRA `(.L_x_596) ;  /* 0xffffffc400447947 */ /* 0x000fea000383ffff */
.L_x_513:
[----:B---3--:R3:W4:Y:S02]  /*155b0*/  SYNCS.PHASECHK.TRANS64.TRYWAIT P0, [R2+URZ+0x38840], R3 ;  /* 0x03884003020075a7 */ /* 0x008724000800017f */
[----:B----4-:R-:W-:Y:S05]  /*155c0*/  @!P0 NANOSLEEP.SYNCS 0x989680 ;  /* 0x009896800000895d */ /* 0x010fea0003900000 */
[----:B------:R-:W4:Y:S02]  /*155d0*/  @!P0 SYNCS.PHASECHK.TRANS64 P0, [R2+URZ+0x38840], R3 ;  /* 0x03884003020085a7 */ /* 0x000f24000800007f */
[----:B----4-:R-:W-:Y:S05]  /*155e0*/  @!P0 BRA `(.L_x_513) ;  /* 0xfffffffc00f08947 */ /* 0x010fea000383ffff */
[----:B------:R-:W-:Y:S05]  /*155f0*/  BRA `(.L_x_597) ;  /* 0xffffffcc003c7947 */ /* 0x000fea000383ffff */
.L_x_521:
[----:B-1----:R1:W2:Y:S02]  /*15600*/  SYNCS.PHASECHK.TRANS64.TRYWAIT P0, [R2+URZ+0x60], R5 ;  /* 0x00006005020075a7 */ /* 0x0022a4000800017f */
[----:B--2---:R-:W-:Y:S05]  /*15610*/  @!P0 NANOSLEEP.SYNCS 0x989680 ;  /* 0x009896800000895d */ /* 0x004fea0003900000 */
[----:B------:R-:W2:Y:S02]  /*15620*/  @!P0 SYNCS.PHASECHK.TRANS64 P0, [R2+URZ+0x60], R5 ;  /* 0x00006005020085a7 */ /* 0x000ea4000800007f */
[----:B--2---:R-:W-:Y:S05]  /*15630*/  @!P0 BRA `(.L_x_521) ;  /* 0xfffffffc00f08947 */ /* 0x004fea000383ffff */
[----:B------:R-:W-:Y:S05]  /*15640*/  BRA `(.L_x_598) ;  /* 0xffffffd000987947 */ /* 0x000fea000383ffff */
.L_x_534:
[----:B--2---:R2:W4:Y:S02]  /*15650*/  SYNCS.PHASECHK.TRANS64.TRYWAIT P0, [R2+URZ+0x38860], R0 ;  /* 0x03886000020075a7 */ /* 0x004524000800017f */
[----:B----4-:R-:W-:Y:S05]  /*15660*/  @!P0 NANOSLEEP.SYNCS 0x989680 ;  /* 0x009896800000895d */ /* 0x010fea0003900000 */
[----:B------:R-:W4:Y:S02]  /*15670*/  @!P0 SYNCS.PHASECHK.TRANS64 P0, [R2+URZ+0x38860], R0 ;  /* 0x03886000020085a7 */ /* 0x000f24000800007f */
[----:B----4-:R-:W-:Y:S05]  /*15680*/  @!P0 BRA `(.L_x_534) ;  /* 0xfffffffc00f08947 */ /* 0x010fea000383ffff */
[----:B------:R-:W-:Y:S05]  /*15690*/  BRA `(.L_x_599) ;  /* 0xffffffd800747947 */ /* 0x000fea000383ffff */
.L_x_543:
[----:B------:R-:W-:Y:S01]  /*156a0*/  BSSY B0, `(.L_x_600) ;  /* 0x0000008000007945 */ /* 0x000fe20003800000 */
[----:B------:R-:W-:Y:S02]  /*156b0*/  IMAD.MOV.U32 R13, RZ, RZ, R16 ;  /* 0x000000ffff0d7224 */ /* 0x000fe400078e0010 */
[----:B------:R-:W-:Y:S02]  /*156c0*/  IMAD.MOV.U32 R12, RZ, RZ, RZ ;  /* 0x000000ffff0c7224 */ /* 0x000fe400078e00ff */
[----:B------:R-:W-:Y:S02]  /*156d0*/  IMAD.MOV.U32 R11, RZ, RZ, 0x1f ;  /* 0x0000001fff0b7424 */ /* 0x000fe400078e00ff */
[----:B------:R-:W-:-:S07]  /*156e0*/  IMAD.MOV.U32 R15, RZ, RZ, -0x1 ;  /* 0xffffffffff0f7424 */ /* 0x000fce00078e00ff */
[----:B0----5:R-:W-:Y:S05]  /*156f0*/  WARPSYNC.COLLECTIVE R15, `(.L_x_601) ;  /* 0x000000000f087348 */ /* 0x021fea0003c00000 */
[----:B------:R1:W2:Y:S02]  /*15700*/  SHFL.IDX P6, R14, R13, R12, R11 ;  /* 0x0000000c0d0e7389 */ /* 0x0002a400000c000b */
[----:B012--5:R-:W-:Y:S01]  /*15710*/  ENDCOLLECTIVE ;  /* 0x000000000000791b */ /* 0x027fe20003800000 */
.L_x_601:
[----:B------:R-:W-:Y:S05]  /*15720*/  BSYNC B0 ;  /* 0x0000000000007941 */ /* 0x000fea0003800000 */
.L_x_600:
[----:B------:R-:W-:Y:S02]  /*15730*/  IMAD.MOV.U32 R13, RZ, RZ, R16 ;  /* 0x000000ffff0d7224 */ /* 0x000fe400078e0010 */
[----:B------:R-:W-:Y:S02]  /*15740*/  IMAD.MOV.U32 R12, RZ, RZ, 0x1 ;  /* 0x00000001ff0c7424 */ /* 0x000fe400078e00ff */
[----:B------:R-:W-:Y:S02]  /*15750*/  IMAD.MOV.U32 R11, RZ, RZ, 0x1f ;  /* 0x0000001fff0b7424 */ /* 0x000fe400078e00ff */
[----:B------:R-:W-:Y:S02]  /*15760*/  IMAD.MOV.U32 R15, RZ, RZ, -0x1 ;  /* 0xffffffffff0f7424 */ /* 0x000fe400078e00ff */
[----:B------:R-:W-:Y:S02]  /*15770*/  IMAD.IADD R5, R19, 0x1, R7 ;  /* 0x0000000113057824 */ /* 0x000fe400078e0207 */
[----:B------:R-:W-:-:S07]  /*15780*/  IMAD.MOV.U32 R0, RZ, RZ, R14 ;  /* 0x000000ffff007224 */ /* 0x000fce00078e000e */
[----:B------:R-:W-:Y:S05]  /*15790*/  WARPSYNC.COLLECTIVE R15, `(.L_x_602) ;  /* 0x000000000f087348 */ /* 0x000fea0003c00000 */
[----:B------:R0:W1:Y:S02]  /*157a0*/  SHFL.IDX P6, R14, R13, R12, R11 ;  /* 0x0000000c0d0e7389 */ /* 0x00006400000c000b */
[----:B01----:R-:W-:Y:S01]  /*157b0*/  ENDCOLLECTIVE ;  /* 0x000000000000791b */ /* 0x003fe20003800000 */
.L_x_602:
[----:B------:R-:W-:Y:S01]  /*157c0*/  ULDC UR4, c[0x0][0xc3c] ;  /* 0x00030f0000047ab9 */ /* 0x000fe20000000800 */
[----:B------:R-:W-:Y:S01]  /*157d0*/  ULDC.64 UR6, c[0x0][0x208] ;  /* 0x0000820000067ab9 */ /* 0x000fe20000000a00 */
[----:B------:R-:W-:-:S13]  /*157e0*/  ISETP.GE.OR P1, PT, R5, UR4, !P0 ;  /* 0x0000000405007c0c */ /* 0x000fda000c726670 */
[----:B------:R-:W0:Y:S01]  /*157f0*/  @!P1 LDC.64 R2, c[0x0][0xc80] ;  /* 0x00032000ff029b82 */ /* 0x000e220000000a00 */
[----:B------:R-:W-:Y:S02]  /*15800*/  IMAD.MOV.U32 R11, RZ, RZ, RZ ;  /* 0x000000ffff0b7224 */ /* 0x000fe400078e00ff */
[----:B------:R-:W-:Y:S02]  /*15810*/  IMAD.MOV.U32 R4, RZ, RZ, R14 ;  /* 0x000000ffff047224 */ /* 0x000fe400078e000e */
[----:B0-----:R-:W-:-:S06]  /*15820*/  @!P1 IMAD.WIDE R2, R5, 0x4, R2 ;  /* 0x0000000405029825 */ /* 0x001fcc00078e0202 */
[----:B------:R0:W2:Y:S01]  /*15830*/  @!P1 LDG.E R3, desc[UR6][R2.64] ;  /* 0x0000000602039981 */ /* 0x0000a2000c1e1900 */
[C---:B------:R-:W-:Y:S02]  /*15840*/  ISETP.GE.U32.AND P2, PT, R7.reuse, 0x2, PT ;  /* 0x000000020700780c */ /* 0x040fe40003f46070 */
[C---:B------:R-:W-:Y:S02]  /*15850*/  ISETP.GE.U32.AND P3, PT, R7.reuse, 0x4, PT ;  /* 0x000000040700780c */ /* 0x040fe40003f66070 */
[C---:B------:R-:W-:Y:S02]  /*15860*/  ISETP.GE.U32.AND P4, PT, R7.reuse, 0x8, PT ;  /* 0x000000080700780c */ /* 0x040fe40003f86070 */
[C---:B------:R-:W-:Y:S01]  /*15870*/  ISETP.GE.U32.AND P5, PT, R7.reuse, 0x10, PT ;  /* 0x000000100700780c */ /* 0x040fe20003fa6070 */
[----:B0-----:R-:W-:Y:S02]  /*15880*/  IMAD.MOV.U32 R2, RZ, RZ, RZ ;  /* 0x000000ffff027224 */ /* 0x001fe400078e00ff */
[----:B--2---:R-:W-:Y:S01]  /*15890*/  @!P1 IMAD.MOV.U32 R2, RZ, RZ, R3 ;  /* 0x000000ffff029224 */ /* 0x004fe200078e0003 */
[----:B------:R-:W-:-:S03]  /*158a0*/  ISETP.NE.AND P1, PT, R7, RZ, PT ;  /* 0x000000ff0700720c */ /* 0x000fc60003f25270 */
[----:B------:R-:W-:-:S10]  /*158b0*/  IMAD.MOV.U32 R13, RZ, RZ, R2 ;  /* 0x000000ffff0d7224 */ /* 0x000fd400078e0002 */
[----:B------:R-:W-:Y:S05]  /*158c0*/  WARPSYNC.COLLECTIVE R15, `(.L_x_603) ;  /* 0x000000000f087348 */ /* 0x000fea0003c00000 */
[----:B------:R0:W1:Y:S02]  /*158d0*/  SHFL.UP P6, R14, R13, R12, R11 ;  /* 0x0400000c0d0e7389 */ /* 0x00006400000c000b */
[----:B01----:R-:W-:Y:S01]  /*158e0*/  ENDCOLLECTIVE ;  /* 0x000000000000791b */ /* 0x003fe20003800000 */
.L_x_603:
[----:B------:R-:W-:Y:S02]  /*158f0*/  IMAD.MOV.U32 R12, RZ, RZ, 0x2 ;  /* 0x00000002ff0c7424 */ /* 0x000fe400078e00ff */
[----:B------:R-:W-:-:S05]  /*15900*/  IMAD.MOV.U32 R3, RZ, RZ, R14 ;  /* 0x000000ffff037224 */ /* 0x000fca00078e000e */
[----:B------:R-:W-:-:S05]  /*15910*/  SEL R3, R3, RZ, P1 ;  /* 0x000000ff03037207 */ /* 0x000fca0000800000 */
[----:B------:R-:W-:-:S04]  /*15920*/  IMAD.IADD R3, R2, 0x1, R3 ;  /* 0x0000000102037824 */ /* 0x000fc800078e0203 */
[----:B------:R-:W-:-:S07]  /*15930*/  IMAD.MOV.U32 R13, RZ, RZ, R3 ;  /* 0x000000ffff0d7224 */ /* 0x000fce00078e0003 */
[----:B------:R-:W-:Y:S05]  /*15940*/  WARPSYNC.COLLECTIVE R15, `(.L_x_604) ;  /* 0x000000000f087348 */ /* 0x000fea0003c00000 */
[----:B------:R0:W1:Y:S02]  /*15950*/  SHFL.UP P6, R14, R13, R12, R11 ;  /* 0x0400000c0d0e7389 */ /* 0x00006400000c000b */
[----:B01----:R-:W-:Y:S01]  /*15960*/  ENDCOLLECTIVE ;  /* 0x000000000000791b */ /* 0x003fe20003800000 */
.L_x_604:
        /* <DEDUP_REMOVED lines=8> */
.L_x_605:
        /* <DEDUP_REMOVED lines=8> */
.L_x_606:
        /* <DEDUP_REMOVED lines=8> */
.L_x_607:
[----:B------:R-:W-:Y:S02]  /*15af0*/  IMAD.MOV.U32 R12, RZ, RZ, 0x1f ;  /* 0x0000001fff0c7424 */ /* 0x000fe400078e00ff */
[----:B------:R-:W-:Y:S02]  /*15b00*/  IMAD.MOV.U32 R11, RZ, RZ, 0x1f ;  /* 0x0000001fff0b7424 */ /* 0x000fe400078e00ff */
[----:B------:R-:W-:-:S05]  /*15b10*/  IMAD.MOV.U32 R5, RZ, RZ, R14 ;  /* 0x000000ffff057224 */ /* 0x000fca00078e000e */
[----:B------:R-:W-:-:S05]  /*15b20*/  SEL R5, R5, RZ, P5 ;  /* 0x000000ff05057207 */ /* 0x000fca0002800000 */
[----:B------:R-:W-:-:S04]  /*15b30*/  IMAD.IADD R3, R3, 0x1, R5 ;  /* 0x0000000103037824 */ /* 0x000fc800078e0205 */
[----:B------:R-:W-:-:S07]  /*15b40*/  IMAD.MOV.U32 R13, RZ, RZ, R3 ;  /* 0x000000ffff0d7224 */ /* 0x000fce00078e0003 */
[----:B------:R-:W-:Y:S05]  /*15b50*/  WARPSYNC.COLLECTIVE R15, `(.L_x_608) ;  /* 0x000000000f087348 */ /* 0x000fea0003c00000 */
[----:B------:R0:W1:Y:S02]  /*15b60*/  SHFL.IDX P6, R14, R13, R12, R11 ;  /* 0x0000000c0d0e7389 */ /* 0x00006400000c000b */
[----:B01----:R-:W-:Y:S01]  /*15b70*/  ENDCOLLECTIVE ;  /* 0x000000000000791b */ /* 0x003fe20003800000 */
.L_x_608:
[----:B------:R-:W-:Y:S01]  /*15b80*/  IMAD.MOV.U32 R6, RZ, RZ, R14 ;  /* 0x000000ffff067224 */ /* 0x000fe200078e000e */
[----:B------:R-:W-:Y:S06]  /*15b90*/  BRA `(.L_x_609) ;  /* 0xffffffdc00787947 */ /* 0x000fec000383ffff */
.L_x_548:
[----:B------:R-:W-:Y:S01]  /*15ba0*/  BSSY B0, `(.L_x_610) ;  /* 0x0000008000007945 */ /* 0x000fe20003800000 */
[----:B-----5:R-:W-:Y:S02]  /*15bb0*/  IMAD.MOV.U32 R13, RZ, RZ, R2 ;  /* 0x000000ffff0d7224 */ /* 0x020fe400078e0002 */
[----:B------:R-:W-:Y:S02]  /*15bc0*/  IMAD.MOV.U32 R12, RZ, RZ, 0x1 ;  /* 0x00000001ff0c7424 */ /* 0x000fe400078e00ff */
[----:B------:R-:W-:Y:S02]  /*15bd0*/  IMAD.MOV.U32 R11, RZ, RZ, RZ ;  /* 0x000000ffff0b7224 */ /* 0x000fe400078e00ff */
[----:B------:R-:W-:-:S07]  /*15be0*/  IMAD.MOV.U32 R15, RZ, RZ, -0x1 ;  /* 0xffffffffff0f7424 */ /* 0x000fce00078e00ff */
[----:B01----:R-:W-:Y:S05]  /*15bf0*/  WARPSYNC.COLLECTIVE R15, `(.L_x_611) ;  /* 0x000000000f087348 */ /* 0x003fea0003c00000 */
[----:B------:R2:W3:Y:S02]  /*15c00*/  SHFL.UP P6, R14, R13, R12, R11 ;  /* 0x0400000c0d0e7389 */ /* 0x0004e400000c000b */
[----:B0123--:R-:W-:Y:S01]  /*15c10*/  ENDCOLLECTIVE ;  /* 0x000000000000791b */ /* 0x00ffe20003800000 */
.L_x_611:
[----:B------:R-:W-:Y:S05]  /*15c20*/  BSYNC B0 ;  /* 0x0000000000007941 */ /* 0x000fea0003800000 */
.L_x_610:
[----:B------:R-:W-:Y:S02]  /*15c30*/  IMAD.MOV.U32 R3, RZ, RZ, R14 ;  /* 0x000000ffff037224 */ /* 0x000fe400078e000e */
[----:B------:R-:W-:Y:S02]  /*15c40*/  IMAD.MOV.U32 R12, RZ, RZ, 0x2 ;  /* 0x00000002ff0c7424 */ /* 0x000fe400078e00ff */
[----:B------:R-:W-:Y:S01]  /*15c50*/  IMAD.MOV.U32 R11, RZ, RZ, RZ ;  /* 0x000000ffff0b7224 */ /* 0x000fe200078e00ff */
[----:B------:R-:W-:Y:S01]  /*15c60*/  SEL R3, R3, RZ, P1 ;  /* 0x000000ff03037207 */ /* 0x000fe20000800000 */
[----:B------:R-:W-:-:S04]  /*15c70*/  IMAD.MOV.U32 R15, RZ, RZ, -0x1 ;  /* 0xffffffffff0f7424 */ /* 0x000fc800078e00ff */
[----:B------:R-:W-:-:S04]  /*15c80*/  IMAD.IADD R3, R2, 0x1, R3 ;  /* 0x0000000102037824 */ /* 0x000fc800078e0203 */
[----:B------:R-:W-:-:S07]  /*15c90*/  IMAD.MOV.U32 R13, RZ, RZ, R3 ;  /* 0x000000ffff0d7224 */ /* 0x000fce00078e0003 */
[----:B------:R-:W-:Y:S05]  /*15ca0*/  WARPSYNC.COLLECTIVE R15, `(.L_x_612) ;  /* 0x000000000f087348 */ /* 0x000fea0003c00000 */
[----:B------:R0:W1:Y:S02]  /*15cb0*/  SHFL.UP P6, R14, R13, R12, R11 ;  /* 0x0400000c0d0e7389 */ /* 0x00006400000c000b */
[----:B01----:R-:W-:Y:S01]  /*15cc0*/  ENDCOLLECTIVE ;  /* 0x000000000000791b */ /* 0x003fe20003800000 */
.L_x_612:
        /* <DEDUP_REMOVED lines=8> */
.L_x_613:
        /* <DEDUP_REMOVED lines=8> */
.L_x_614:
        /* <DEDUP_REMOVED lines=8> */
.L_x_615:
        /* <DEDUP_REMOVED lines=9> */
.L_x_616:
[----:B------:R-:W-:Y:S01]  /*15ee0*/  IMAD.MOV.U32 R6, RZ, RZ, R14 ;  /* 0x000000ffff067224 */ /* 0x000fe200078e000e */
[----:B------:R-:W-:Y:S06]  /*15ef0*/  BRA `(.L_x_617) ;  /* 0xffffffdc00407947 */ /* 0x000fec000383ffff */
.L_x_550:
[----:B------:R-:W-:Y:S01]  /*15f00*/  BSSY B0, `(.L_x_618) ;  /* 0x0000006000007945 */ /* 0x000fe20003800000 */
[----:B------:R-:W-:Y:S01]  /*15f10*/  PLOP3.LUT P6, PT, P6, PT, PT, 0x8, 0x0 ;  /* 0x000000000000781c */ /* 0x000fe200037ce170 */
[----:B------:R-:W-:-:S12]  /*15f20*/  IMAD.MOV.U32 R15, RZ, RZ, -0x1 ;  /* 0xffffffffff0f7424 */ /* 0x000fd800078e00ff */
[----:B01---5:R-:W-:Y:S05]  /*15f30*/  WARPSYNC.COLLECTIVE R15, `(.L_x_619) ;  /* 0x000000000f087348 */ /* 0x023fea0003c00000 */
[----:B------:R-:W-:Y:S01]  /*15f40*/  VOTE.ANY R14, PT, P6 ;  /* 0x00000000000e7806 */ /* 0x000fe200030e0100 */
[----:B01---5:R-:W-:Y:S06]  /*15f50*/  ENDCOLLECTIVE ;  /* 0x000000000000791b */ /* 0x023fec0003800000 */
.L_x_619:
[----:B------:R-:W-:Y:S05]  /*15f60*/  BSYNC B0 ;  /* 0x0000000000007941 */ /* 0x000fea0003800000 */
.L_x_618:
[----:B------:R-:W-:Y:S02]  /*15f70*/  IMAD.MOV.U32 R5, RZ, RZ, R14 ;  /* 0x000000ffff057224 */ /* 0x000fe400078e000e */
[----:B------:R-:W-:Y:S02]  /*15f80*/  IMAD.MOV.U32 R13, RZ, RZ, R2 ;  /* 0x000000ffff0d7224 */ /* 0x000fe400078e0002 */
[----:B------:R-:W0:Y:S01]  /*15f90*/  POPC R4, R5 ;  /* 0x0000000500047309 */ /* 0x000e220000000000 */
[----:B------:R-:W-:Y:S02]  /*15fa0*/  IMAD.MOV.U32 R11, RZ, RZ, 0x1f ;  /* 0x0000001fff0b7424 */ /* 0x000fe400078e00ff */
[----:B------:R-:W-:Y:S02]  /*15fb0*/  IMAD.MOV.U32 R15, RZ, RZ, -0x1 ;  /* 0xffffffffff0f7424 */ /* 0x000fe400078e00ff */
[----:B0-----:R-:W-:-:S07]  /*15fc0*/  IMAD.MOV.U32 R12, RZ, RZ, R4 ;  /* 0x000000ffff0c7224 */ /* 0x001fce00078e0004 */
[----:B------:R-:W-:Y:S05]  /*15fd0*/  WARPSYNC.COLLECTIVE R15, `(.L_x_620) ;  /* 0x000000000f087348 */ /* 0x000fea0003c00000 */
[----:B------:R0:W1:Y:S02]  /*15fe0*/  SHFL.IDX P6, R14, R13, R12, R11 ;  /* 0x0000000c0d0e7389 */ /* 0x00006400000c000b */
[----:B01----:R-:W-:Y:S01]  /*15ff0*/  ENDCOLLECTIVE ;  /* 0x000000000000791b */ /* 0x003fe20003800000 */
.L_x_620:
[----:B------:R-:W-:Y:S01]  /*16000*/  IMAD.MOV.U32 R17, RZ, RZ, R14 ;  /* 0x000000ffff117224 */ /* 0x000fe200078e000e */
[----:B------:R-:W-:Y:S06]  /*16010*/  BRA `(.L_x_621) ;  /* 0xffffffdc00307947 */ /* 0x000fec000383ffff */
.L_x_552:
[----:B------:R-:W-:Y:S01]  /*16020*/  BSSY B0, `(.L_x_622) ;  /* 0x0000007000007945 */ /* 0x000fe20003800000 */
[----:B------:R-:W-:Y:S02]  /*16030*/  IMAD.MOV.U32 R13, RZ, RZ, R3 ;  /* 0x000000ffff0d7224 */ /* 0x000fe400078e0003 */
[----:B------:R-:W-:Y:S02]  /*16040*/  IMAD.MOV.U32 R11, RZ, RZ, 0x1f ;  /* 0x0000001fff0b7424 */ /* 0x000fe400078e00ff */
[----:B------:R-:W-:-:S07]  /*16050*/  IMAD.MOV.U32 R15, RZ, RZ, -0x1 ;  /* 0xffffffffff0f7424 */ /* 0x000fce00078e00ff */
[----:B01-3-5:R-:W-:Y:S05]  /*16060*/  WARPSYNC.COLLECTIVE R15, `(.L_x_623) ;  /* 0x000000000f087348 */ /* 0x02bfea0003c00000 */
[----:B------:R2:W4:Y:S02]  /*16070*/  SHFL.IDX P6, R14, R13, R12, R11 ;  /* 0x0000000c0d0e7389 */ /* 0x00052400000c000b */
[----:B012345:R-:W-:Y:S01]  /*16080*/  ENDCOLLECTIVE ;  /* 0x000000000000791b */ /* 0x03ffe20003800000 */
.L_x_623:
[----:B------:R-:W-:Y:S05]  /*16090*/  BSYNC B0 ;  /* 0x0000000000007941 */ /* 0x000fea0003800000 */
.L_x_622:
[----:B------:R-:W-:Y:S01]  /*160a0*/  IMAD.MOV.U32 R2, RZ, RZ, R14 ;  /* 0x000000ffff027224 */ /* 0x000fe200078e000e */
[----:B------:R-:W-:Y:S06]  /*160b0*/  BRA `(.L_x_551) ;  /* 0xffffffdc00247947 */ /* 0x000fec000383ffff */
.L_x_556:
[----:B-1----:R1:W3:Y:S02]  /*160c0*/  SYNCS.PHASECHK.TRANS64.TRYWAIT P0, [R0+URZ+0x38820], R3 ;  /* 0x03882003000075a7 */ /* 0x0022e4000800017f */
[----:B---3--:R-:W-:Y:S05]  /*160d0*/  @!P0 NANOSLEEP.SYNCS 0x989680 ;  /* 0x009896800000895d */ /* 0x008fea0003900000 */
[----:B------:R-:W3:Y:S02]  /*160e0*/  @!P0 SYNCS.PHASECHK.TRANS64 P0, [R0+URZ+0x38820], R3 ;  /* 0x03882003000085a7 */ /* 0x000ee4000800007f */
[----:B---3--:R-:W-:Y:S05]  /*160f0*/  @!P0 BRA `(.L_x_556) ;  /* 0xfffffffc00f08947 */ /* 0x008fea000383ffff */
[----:B------:R-:W-:Y:S05]  /*16100*/  BRA `(.L_x_624) ;  /* 0xffffffe000187947 */ /* 0x000fea000383ffff */
.L_x_557:
[----:B------:R-:W3:Y:S01]  /*16110*/  S2R R2, SR_TID.X ;  /* 0x0000000000027919 */ /* 0x000ee20000002100 */
[----:B------:R-:W-:Y:S01]  /*16120*/  BSSY B0, `(.L_x_625) ;  /* 0x000000a000007945 */ /* 0x000fe20003800000 */
[----:B------:R-:W-:Y:S02]  /*16130*/  IMAD.MOV.U32 R12, RZ, RZ, RZ ;  /* 0x000000ffff0c7224 */ /* 0x000fe400078e00ff */
[----:B------:R-:W-:Y:S02]  /*16140*/  IMAD.MOV.U32 R11, RZ, RZ, 0x1f ;  /* 0x0000001fff0b7424 */ /* 0x000fe400078e00ff */
[----:B------:R-:W-:Y:S01]  /*16150*/  IMAD.MOV.U32 R15, RZ, RZ, -0x1 ;  /* 0xffffffffff0f7424 */ /* 0x000fe200078e00ff */
[----:B---3--:R-:W-:-:S04]  /*16160*/  SHF.R.U32.HI R2, RZ, 0x5, R2 ;  /* 0x00000005ff027819 */ /* 0x008fc80000011602 */
[----:B------:R-:W-:-:S05]  /*16170*/  LOP3.LUT R2, R2, 0x3, RZ, 0xc0, !PT ;  /* 0x0000000302027812 */ /* 0x000fca00078ec0ff */
[----:B------:R-:W-:-:S07]  /*16180*/  IMAD.MOV.U32 R13, RZ, RZ, R2 ;  /* 0x000000ffff0d7224 */ /* 0x000fce00078e0002 */
[----:B012--5:R-:W-:Y:S05]  /*16190*/  WARPSYNC.COLLECTIVE R15, `(.L_x_626) ;  /* 0x000000000f087348 */ /* 0x027fea0003c00000 */
[----:B------:R3:W4:Y:S02]  /*161a0*/  SHFL.IDX P6, R14, R13, R12, R11 ;  /* 0x0000000c0d0e7389 */ /* 0x00072400000c000b */
[----:B012345:R-:W-:Y:S01]  /*161b0*/  ENDCOLLECTIVE ;  /* 0x000000000000791b */ /* 0x03ffe20003800000 */
.L_x_626:
[----:B------:R-:W-:Y:S05]  /*161c0*/  BSYNC B0 ;  /* 0x0000000000007941 */ /* 0x000fea0003800000 */
.L_x_625:
[----:B------:R-:W-:Y:S05]  /*161d0*/  BRA `(.L_x_627) ;  /* 0xffffffe000007947 */ /* 0x000fea000383ffff */
.L_x_560:
[----:B------:R-:W-:Y:S01]  /*161e0*/  BSSY B1, `(.L_x_628) ;  /* 0x0000006000017945 */ /* 0x000fe20003800000 */
[----:B------:R-:W-:-:S07]  /*161f0*/  IMAD.MOV.U32 R15, RZ, RZ, -0x1 ;  /* 0xffffffffff0f7424 */ /* 0x000fce00078e00ff */
[----:B0123-5:R-:W-:Y:S05]  /*16200*/  WARPSYNC.COLLECTIVE R15, `(.L_x_629) ;  /* 0x000000000f0c7348 */ /* 0x02ffea0003c00000 */
[----:B------:R-:W-:Y:S02]  /*16210*/  ELECT P6, UR62, PT ;  /* 0x00000000003e782f */ /* 0x000fe400038c0000 */
[----:B------:R-:W-:Y:S01]  /*16220*/  MOV R14, UR62 ;  /* 0x0000003e000e7c02 */ /* 0x000fe20008000f00 */
[----:B0123-5:R-:W-:Y:S10]  /*16230*/  ENDCOLLECTIVE ;  /* 0x000000000000791b */ /* 0x02fff40003800000 */
.L_x_629:
[----:B------:R-:W-:Y:S05]  /*16240*/  BSYNC B1 ;  /* 0x0000000000017941 */ /* 0x000fea0003800000 */
.L_x_628:
[----:B------:R-:W-:Y:S05]  /*16250*/  BRA `(.L_x_630) ;  /* 0xffffffdc00f87947 */ /* 0x000fea000383ffff */
.L_x_562:
[----:B-1----:R1:W2:Y:S02]  /*16260*/  SYNCS.PHASECHK.TRANS64.TRYWAIT P0, [R6+URZ], R5 ;  /* 0x00000005060075a7 */ /* 0x0022a4000800017f */
[----:B--2---:R-:W-:Y:S05]  /*16270*/  @!P0 NANOSLEEP.SYNCS 0x989680 ;  /* 0x009896800000895d */ /* 0x004fea0003900000 */
[----:B------:R-:W2:Y:S02]  /*16280*/  @!P0 SYNCS.PHASECHK.TRANS64 P0, [R6+URZ], R5 ;  /* 0x00000005060085a7 */ /* 0x000ea4000800007f */
[----:B--2---:R-:W-:Y:S05]  /*16290*/  @!P0 BRA `(.L_x_562) ;  /* 0xfffffffc00f08947 */ /* 0x004fea000383ffff */
[----:B------:R-:W-:Y:S05]  /*162a0*/  BRA `(.L_x_631) ;  /* 0xffffffe0003c7947 */ /* 0x000fea000383ffff */
.L_x_563:
[----:B--2---:R2:W3:Y:S02]  /*162b0*/  SYNCS.PHASECHK.TRANS64.TRYWAIT P0, [R7+URZ], R2 ;  /* 0x00000002070075a7 */ /* 0x0044e4000800017f */
[----:B---3--:R-:W-:Y:S05]  /*162c0*/  @!P0 NANOSLEEP.SYNCS 0x989680 ;  /* 0x009896800000895d */ /* 0x008fea0003900000 */
[----:B------:R-:W3:Y:S02]  /*162d0*/  @!P0 SYNCS.PHASECHK.TRANS64 P0, [R7+URZ], R2 ;  /* 0x00000002070085a7 */ /* 0x000ee4000800007f */
[----:B---3--:R-:W-:Y:S05]  /*162e0*/  @!P0 BRA `(.L_x_563) ;  /* 0xfffffffc00f08947 */ /* 0x008fea000383ffff */
[----:B------:R-:W-:Y:S05]  /*162f0*/  BRA `(.L_x_632) ;  /* 0xffffffe000307947 */ /* 0x000fea000383ffff */
.L_x_565:
[----:B---3--:R3:W4:Y:S02]  /*16300*/  SYNCS.PHASECHK.TRANS64.TRYWAIT P0, [R4+URZ], R5 ;  /* 0x00000005040075a7 */ /* 0x008724000800017f */
[----:B----4-:R-:W-:Y:S05]  /*16310*/  @!P0 NANOSLEEP.SYNCS 0x989680 ;  /* 0x009896800000895d */ /* 0x010fea0003900000 */
[----:B------:R-:W4:Y:S02]  /*16320*/  @!P0 SYNCS.PHASECHK.TRANS64 P0, [R4+URZ], R5 ;  /* 0x00000005040085a7 */ /* 0x000f24000800007f */
[----:B----4-:R-:W-:Y:S05]  /*16330*/  @!P0 BRA `(.L_x_565) ;  /* 0xfffffffc00f08947 */ /* 0x010fea000383ffff */
[----:B------:R-:W-:Y:S05]  /*16340*/  BRA `(.L_x_633) ;  /* 0xffffffe000387947 */ /* 0x000fea000383ffff */
.L_x_634:
        /* <DEDUP_REMOVED lines=11> */
.L_x_3426:


//--------------------- .text._ZN7cutlass13device_kernelIN5flash11enable_sm90INS1_16FlashAttnFwdSm90INS1_25CollectiveMainloopFwdSm90ILi2EN4cute5tupleIJNS5_1CILi1EEES8_S8_EEENS6_IJNS7_ILi128EEENS7_ILi80EEENS7_ILi256EEEEEELi256ENS_10bfloat16_tEfNS_4arch4Sm90ELb0ELb0ELb0ELb1ELb0ELb1ELb0ELb1ELb1ELb1ELb0ELb0EEENS1_21CollectiveEpilogueFwdINS6_IJSA_SC_SB_EEES9_SE_SG_Li256ELb1ELb1ELb0ELb0EEENS1_36VarlenDynamicPersistentTileSchedulerILi128ELi80ELi256ELi128ELb0ELb1ELb1ELb0ELb1ELb1EEEEEEEEEvNT_6ParamsE --------------------------
	.section	.text._ZN7cutlass13device_kernelIN5flash11enable_sm90INS1_16FlashAttnFwdSm90INS1_25CollectiveMainloopFwdSm90ILi2EN4cute5tupleIJNS5_1CILi1EEES8_S8_EEENS6_IJNS7_ILi128EEENS7_ILi80EEENS7_ILi256EEEEEELi256ENS_10bfloat16_tEfNS_4arch4Sm90ELb0ELb0ELb0ELb1ELb0ELb1ELb0ELb1ELb1ELb1ELb0ELb0EEENS1_21CollectiveEpilogueFwdINS6_IJSA_SC_SB_EEES9_SE_SG_Li256ELb1ELb1ELb0ELb0EEENS1_36VarlenDynamicPersistentTileSchedulerILi128ELi80ELi256ELi128ELb0ELb1ELb1ELb0ELb1ELb1EEEEEEEEEvNT_6ParamsE,"ax",@progbits
	.align	128
.text._ZN7cutlass13device_kernelIN5flash11enable_sm90INS1_16FlashAttnFwdSm90INS1_25CollectiveMainloopFwdSm90ILi2EN4cute5tupleIJNS5_1CILi1EEES8_S8_EEENS6_IJNS7_ILi128EEENS7_ILi80EEENS7_ILi256EEEEEELi256ENS_10bfloat16_tEfNS_4arch4Sm90ELb0ELb0ELb0ELb1ELb0ELb1ELb0ELb1ELb1ELb1ELb0ELb0EEENS1_21CollectiveEpilogueFwdINS6_IJSA_SC_SB_EEES9_SE_SG_Li256ELb1ELb1ELb0ELb0EEENS1_36VarlenDynamicPersistentTileSchedulerILi128ELi80ELi256ELi128ELb0ELb1ELb1ELb0ELb1ELb1EEEEEEEEEvNT_6ParamsE:
        .type           _ZN7cutlass13device_kernelIN5flash11enable_sm90INS1_16FlashAttnFwdSm90INS1_25CollectiveMainloopFwdSm90ILi2EN4cute5tupleIJNS5_1CILi1EEES8_S8_EEENS6_IJNS7_ILi128EEENS7_ILi80EEENS7_ILi256EEEEEELi256ENS_10bfloat16_tEfNS_4arch4Sm90ELb0ELb0ELb0ELb1ELb0ELb1ELb0ELb1ELb1ELb1ELb0ELb0EEENS1_21CollectiveEpilogueFwdINS6_IJSA_SC_SB_EEES9_SE_SG_Li256ELb1ELb1ELb0ELb0EEENS1_36VarlenDynamicPersistentTileSchedulerILi128ELi80ELi256ELi128ELb0ELb1ELb1ELb0ELb1ELb1EEEEEEEEEvNT_6ParamsE,@function
        .size           _ZN7cutlass13device_kernelIN5flash11enable_sm90INS1_16FlashAttnFwdSm90INS1_25CollectiveMainloopFwdSm90ILi2EN4cute5tupleIJNS5_1CILi1EEES8_S8_EEENS6_IJNS7_ILi128EEENS7_ILi80EEENS7_ILi256EEEEEELi256ENS_10bfloat16_tEfNS_4arch4Sm90ELb0ELb0ELb0ELb1ELb0ELb1ELb0ELb1ELb1ELb1ELb0ELb0EEENS1_21CollectiveEpilogueFwdINS6_IJSA_SC_SB_EEES9_SE_SG_Li256ELb1ELb1ELb0ELb0EEENS1_36VarlenDynamicPersistentTileSchedulerILi128ELi80ELi256ELi128ELb0ELb1ELb1ELb0ELb1ELb1EEEEEEEEEvNT_6ParamsE,(.L_x_3427 - _ZN7cutlass13device_kernelIN5flash11enable_sm90INS1_16FlashAttnFwdSm90INS1_25CollectiveMainloopFwdSm90ILi2EN4cute5tupleIJNS5_1CILi1EEES8_S8_EEENS6_IJNS7_ILi128EEENS7_ILi80EEENS7_ILi256EEEEEELi256ENS_10bfloat16_tEfNS_4arch4Sm90ELb0ELb0ELb0ELb1ELb0ELb1ELb0ELb1ELb1ELb1ELb0ELb0EEENS1_21CollectiveEpilogueFwdINS6_IJSA_SC_SB_EEES9_SE_SG_Li256ELb1ELb1ELb0ELb0EEENS1_36VarlenDynamicPersistentTileSchedulerILi128ELi80ELi256ELi128ELb0ELb1ELb1ELb0ELb1ELb1EEEEEEEEEvNT_6ParamsE)
        .other          _ZN7cutlass13device_kernelIN5flash11enable_sm90INS1_16FlashAttnFwdSm90INS1_25CollectiveMainloopFwdSm90ILi2EN4cute5tupleIJNS5_1CILi1EEES8_S8_EEENS6_IJNS7_ILi128EEENS7_ILi80EEENS7_ILi256EEEEEELi256ENS_10bfloat16_tEfNS_4arch4Sm90ELb0ELb0ELb0ELb1ELb0ELb1ELb0ELb1ELb1ELb1ELb0ELb0EEENS1_21CollectiveEpilogueFwdINS6_IJSA_SC_SB_EEES9_SE_SG_Li256ELb1ELb1ELb0ELb0EEENS1_36VarlenDynamicPersistentTileSchedulerILi128ELi80ELi256ELi128ELb0ELb1ELb1ELb0ELb1ELb1EEEEEEEEEvNT_6ParamsE,@"STO_CUDA_ENTRY STV_DEFAULT"
_ZN7cutlass13device_kernelIN5flash11enable_sm90INS1_16FlashAttnFwdSm90INS1_25CollectiveMainloopFwdSm90ILi2EN4cute5tupleIJNS5_1CILi1EEES8_S8_EEENS6_IJNS7_ILi128EEENS7_ILi80EEENS7_ILi256EEEEEELi256ENS_10bfloat16_tEfNS_4arch4Sm90ELb0ELb0ELb0ELb1ELb0ELb1ELb0ELb1ELb1ELb1ELb0ELb0EEENS1_21CollectiveEpilogueFwdINS6_IJSA_SC_SB_EEES9_SE_SG_Li256ELb1ELb1ELb0ELb0EEENS1_36VarlenDynamicPersistentTileSchedulerILi128ELi80ELi256ELi128ELb0ELb1ELb1ELb0ELb1ELb1EEEEEEEEEvNT_6ParamsE:
[----:B------:R-:W0:Y:S02]  /*0000*/  LDC R1, c[0x0][0x28] ;  /* 0x00000a00ff017b82 */ /* 0x000e240000000800 */
[----:B0-----:R-:W-:Y:S01]  /*0010*/  VIADD R1, R1, 0xffffff70 ;  /* 0xffffff7001017836 */ /* 0x001fe20000000000 */
[----:B------:R-:W0:Y:S01]  /*0020*/  S2R R0, SR_TID.X ;  /* 0x0000000000007919 */ /* 0x000e220000002100 */
[----:B------:R-:W-:Y:S01]  /*0030*/  ELECT P0, URZ, PT ;  /* 0x00000000003f782f */ /* 0x000fe20003800000 */
[----:B------:R-:W-:Y:S01]  /*0040*/  BSSY B0, `(.L_x_635) ;  /* 0x0000013000007945 */ /* 0x000fe20003800000 */
[----:B0-----:R-:W-:-:S05]  /*0050*/  SHF.R.U32.HI R2, RZ, 0x5, R0 ;  /* 0x00000005ff027819 */ /* 0x001fca0000011600 */
[----:B------:R-:W0:Y:S02]  /*0060*/  SHFL.IDX PT, R3, R2, RZ, 0x1f ;  /* 0x00001fff02037589 */ /* 0x000e2400000e0000 */
[----:B0-----:R-:W-:-:S13]  /*0070*/  ISETP.EQ.AND P0, PT, R3, RZ, P0 ;  /* 0x000000ff0300720c */ /* 0x001fda0000702270 */
[----:B------:R-:W-:Y:S05]  /*0080*/  @!P0 BRA `(.L_x_636) ;  /* 0x0000000000388947 */ /* 0x000fea0003800000 */
[----:B------:R-:W-:Y:S02]  /*0090*/  ULDC.64 UR4, c[0x0][0x198] ;  /* 0x0000660000047ab9 */ /* 0x000fe40000000a00 */
[----:B------:R-:W-:Y:S02]  /*00a0*/  UIADD3 UR6, UP0, UR4, 0x370, URZ ;  /* 0x0000037004067890 */ /* 0x000fe4000ff1e03f */
[----:B------:R-:W-:Y:S02]  /*00b0*/  UIADD3 UR8, UP1, UR4, 0x470, URZ ;  /* 0x0000047004087890 */ /* 0x000fe4000ff3e03f */
[----:B------:R-:W-:Y:S02]  /*00c0*/  UIADD3 UR10, UP2, UR4, 0x570, URZ ;  /* 0x00000570040a7890 */ /* 0x000fe4000ff5e03f */
[----:B------:R-:W-:Y:S02]  /*00d0*/  UIADD3 UR4, UP3, UR4, 0x670, URZ ;  /* 0x0000067004047890 */ /* 0x000fe4000ff7e03f */
[----:B------:R-:W-:-:S02]  /*00e0*/  UIADD3.X UR7, URZ, UR5, URZ, UP0, !UPT ;  /* 0x000000053f077290 */ /* 0x000fc400087fe43f */
[----:B------:R-:W-:Y:S02]  /*00f0*/  UIADD3.X UR9, URZ, UR5, URZ, UP1, !UPT ;  /* 0x000000053f097290 */ /* 0x000fe40008ffe43f */
[----:B------:R-:W-:Y:S02]  /*0100*/  UIADD3.X UR11, URZ, UR5, URZ, UP2, !UPT ;  /* 0x000000053f0b7290 */ /* 0x000fe400097fe43f */
[----:B------:R-:W-:-:S03]  /*0110*/  UIADD3.X UR5, URZ, UR5, URZ, UP3, !UPT ;  /* 0x000000053f057290 */ /* 0x000fc60009ffe43f */
[----:B------:R0:W-:Y:S02]  /*0120*/  UTMACCTL.PF [UR6] ;  /* 0x00000000060079b9 */ /* 0x0001e40008040000 */
[----:B------:R0:W-:Y:S02]  /*0130*/  UTMACCTL.PF [UR8] ;  /* 0x00000000080079b9 */ /* 0x0001e40008040000 */
[----:B------:R0:W-:Y:S02]  /*0140*/  UTMACCTL.PF [UR10] ;  /* 0x000000000a0079b9 */ /* 0x0001e40008040000 */
[----:B------:R0:W-:Y:S02]  /*0150*/  UTMACCTL.PF [UR4] ;  /* 0x00000000040079b9 */ /* 0x0001e40008040000 */
[----:B0-----:R-:W-:Y:S01]  /*0160*/  NOP ;  /* 0x0000000000007918 */ /* 0x001fe20000000000 */
.L_x_636:
[----:B------:R-:W-:Y:S05]  /*0170*/  BSYNC B0 ;  /* 0x0000000000007941 */ /* 0x000fea0003800000 */
.L_x_635:
[----:B------:R-:W-:Y:S01]  /*0180*/  VOTEU.ANY UP0, P0 ;  /* 0x00000000003f7886 */ /* 0x000fe20000000100 */
[----:B------:R-:W0:Y:S01]  /*0190*/  SHFL.IDX PT, R3, R2, RZ, 0x1f ;  /* 0x00001fff02037589 */ /* 0x000e2200000e0000 */
[----:B------:R-:W-:Y:S01]  /*01a0*/  UMOV UR4, 0x80 ;  /* 0x0000008000047882 */ /* 0x000fe20000000000 */
[----:B------:R-:W-:Y:S01]  /*01b0*/  UMOV UR7, 0x100 ;  /* 0x0000010000077882 */ /* 0x000fe20000000000 */
[----:B------:R-:W-:Y:S01]  /*01c0*/  VOTEU.ANY UP1, P0 ;  /* 0x00000000003f7886 */ /* 0x000fe20000020100 */
[----:B------:R-:W1:Y:S01]  /*01d0*/  @UP0 S2UR UR8, SR_CgaCtaId ;  /* 0x00000000000809c3 */ /* 0x000e620000008800 */
[----:B------:R-:W-:Y:S01]  /*01e0*/  @UP0 UMOV UR6, 0x400 ;  /* 0x0000040000060882 */ /* 0x000fe20000000000 */
[----:B------:R-:W-:-:S04]  /*01f0*/  @UP0 UIADD3 UR4, -UR4, 0x100000, URZ ;  /* 0x0010000004040890 */ /* 0x000fc8000fffe13f */
[----:B------:R-:W-:Y:S02]  /*0200*/  @UP0 USHF.L.U32 UR5, UR4, 0xb, URZ ;  /* 0x0000000b04050899 */ /* 0x000fe4000800063f */
[----:B------:R-:W-:Y:S01]  /*0210*/  @UP0 USHF.L.U32 UR4, UR4, 0x1, URZ ;  /* 0x0000000104040899 */ /* 0x000fe2000800063f */
[----:B0-----:R-:W-:Y:S02]  /*0220*/  ISETP.NE.AND P1, PT, R3, RZ, PT ;  /* 0x000000ff0300720c */ /* 0x001fe40003f25270 */
[----:B------:R-:W-:Y:S01]  /*0230*/  SHF.R.U32.HI R3, RZ, 0x7, R0 ;  /* 0x00000007ff037819 */ /* 0x000fe20000011600 */
[----:B-1----:R-:W-:Y:S02]  /*0240*/  @UP0 ULEA UR8, UR8, UR6, 0x18 ;  /* 0x0000000608080291 */ /* 0x002fe4000f8ec03f */
[----:B------:R-:W-:-:S04]  /*0250*/  @UP0 UIADD3 UR6, -UR7, 0x100000, URZ ;  /* 0x0010000007060890 */ /* 0x000fc8000fffe13f */
[----:B------:R-:W-:Y:S02]  /*0260*/  @UP0 USHF.L.U32 UR7, UR6, 0xb, URZ ;  /* 0x0000000b06070899 */ /* 0x000fe4000800063f */
[----:B------:R-:W-:Y:S01]  /*0270*/  @UP0 USHF.L.U32 UR6, UR6, 0x1, URZ ;  /* 0x0000000106060899 */ /* 0x000fe2000800063f */
[----:B------:R-:W-:Y:S01]  /*0280*/  VOTEU.ANY UP0, P0 ;  /* 0x00000000003f7886 */ /* 0x000fe20000000100 */
[----:B------:R-:W0:Y:S04]  /*0290*/  SHFL.IDX PT, R3, R3, RZ, 0x1f ;  /* 0x00001fff03037589 */ /* 0x000e2800000e0000 */
[----:B------:R-:W1:Y:S02]  /*02a0*/  FENCE.VIEW.ASYNC.S ;  /* 0x00000000000073c6 */ /* 0x000e640000000000 */
[----:B-1----:R1:W2:Y:S04]  /*02b0*/  @UP0 SYNCS.EXCH.64 URZ, [UR8+0x38800], UR4 ;  /* 0x03880004083f05b2 */ /* 0x0022a80008000100 */
[----:B------:R1:W3:Y:S01]  /*02c0*/  @UP1 SYNCS.EXCH.64 URZ, [UR8+0x38820], UR6 ;  /* 0x03882006083f15b2 */ /* 0x0002e20008000100 */
[----:B------:R-:W-:Y:S05]  /*02d0*/  @P1 BRA `(.L_x_637) ;  /* 0x0000000000481947 */ /* 0x000fea0003800000 */
[----:B-1----:R-:W1:Y:S01]  /*02e0*/  S2UR UR5, SR_CgaCtaId ;  /* 0x00000000000579c3 */ /* 0x002e620000008800 */
[----:B------:R-:W-:Y:S01]  /*02f0*/  UMOV UR4, 0x400 ;  /* 0x0000040000047882 */ /* 0x000fe20000000000 */
[----:B------:R-:W-:Y:S01]  /*0300*/  UMOV UR6, 0x1 ;  /* 0x0000000100067882 */ /* 0x000fe20000000000 */
[----:B------:R-:W-:Y:S01]  /*0310*/  UMOV UR7, 0x2 ;  /* 0x0000000200077882 */ /* 0x000fe20000000000 */
[----:B------:R-:W-:Y:S01]  /*0320*/  ELECT P0, URZ, PT ;  /* 0x00000000003f782f */ /* 0x000fe20003800000 */
[----:B-1----:R-:W-:Y:S02]  /*0330*/  ULEA UR8, UR5, UR4, 0x18 ;  /* 0x0000000405087291 */ /* 0x002fe4000f8ec03f */
[----:B------:R-:W-:-:S04]  /*0340*/  UIADD3 UR4, -UR6, 0x100000, URZ ;  /* 0x0010000006047890 */ /* 0x000fc8000fffe13f */
[----:B------:R-:W-:Y:S02]  /*0350*/  USHF.L.U32 UR5, UR4, 0xb, URZ ;  /* 0x0000000b04057899 */ /* 0x000fe4000800063f */
[----:B------:R-:W-:Y:S02]  /*0360*/  USHF.L.U32 UR4, UR4, 0x1, URZ ;  /* 0x0000000104047899 */ /* 0x000fe4000800063f */
[----:B------:R-:W-:-:S04]  /*0370*/  UIADD3 UR6, -UR7, 0x100000, URZ ;  /* 0x0010000007067890 */ /* 0x000fc8000fffe13f */
[----:B------:R-:W-:Y:S02]  /*0380*/  USHF.L.U32 UR7, UR6, 0xb, URZ ;  /* 0x0000000b06077899 */ /* 0x000fe4000800063f */
[----:B------:R-:W-:Y:S01]  /*0390*/  USHF.L.U32 UR6, UR6, 0x1, URZ ;  /* 0x0000000106067899 */ /* 0x000fe2000800063f */
[----:B------:R-:W1:Y:S03]  /*03a0*/  FENCE.VIEW.ASYNC.S ;  /* 0x00000000000073c6 */ /* 0x000e660000000000 */
[----:B-1----:R4:W1:Y:S08]  /*03b0*/  SYNCS.EXCH.64 URZ, [UR8+0x38830], UR4 ;  /* 0x03883004083f75b2 */ /* 0x0028700008000100 */
[----:B------:R4:W0:Y:S01]  /*03c0*/  SYNCS.EXCH.64 URZ, [UR8+0x38840], UR6 ;  /* 0x03884006083f75b2 */ /* 0x0008220008000100 */
[----:B------:R4:W0:Y:S01]  /*03d0*/  SYNCS.EXCH.64 URZ, [UR8+0x38838], UR4 ;  /* 0x03883804083f75b2 */ /* 0x0008220008000100 */
[----:B------:R4:W0:Y:S02]  /*03e0*/  SYNCS.EXCH.64 URZ, [UR8+0x38848], UR6 ;  /* 0x03884806083f75b2 */ /* 0x0008240008000100 */
[----:B----4-:R-:W-:Y:S01]  /*03f0*/  NOP ;  /* 0x0000000000007918 */ /* 0x010fe20000000000 */
.L_x_637:
[----:B------:R-:W4:Y:S01]  /*0400*/  SHFL.IDX PT, R4, R2, RZ, 0x1f ;  /* 0x00001fff02047589 */ /* 0x000f2200000e0000 */
[----:B------:R-:W-:Y:S01]  /*0410*/  NOP ;  /* 0x0000000000007918 */ /* 0x000fe20000000000 */
[----:B----4-:R-:W-:-:S13]  /*0420*/  ISETP.NE.AND P0, PT, R4, RZ, PT ;  /* 0x000000ff0400720c */ /* 0x010fda0003f05270 */
        /* <DEDUP_REMOVED lines=19> */
.L_x_638:
[----:B------:R-:W4:Y:S01]  /*0560*/  SHFL.IDX PT, R4, R2, RZ, 0x1f ;  /* 0x00001fff02047589 */ /* 0x000f2200000e0000 */
[----:B------:R-:W-:Y:S01]  /*0570*/  NOP ;  /* 0x0000000000007918 */ /* 0x000fe20000000000 */
[----:B----4-:R-:W-:-:S13]  /*0580*/  ISETP.NE.AND P0, PT, R4, RZ, PT ;  /* 0x000000ff0400720c */ /* 0x010fda0003f05270 */
[----:B------:R-:W-:Y:S05]  /*0590*/  @P0 BRA `(.L_x_639) ;  /* 0x0000000000380947 */ /* 0x000fea0003800000 */
[----:B-1----:R-:W1:Y:S01]  /*05a0*/  S2UR UR5, SR_CgaCtaId ;  /* 0x00000000000579c3 */ /* 0x002e620000008800 */
[----:B------:R-:W-:Y:S01]  /*05b0*/  UMOV UR4, 0x400 ;  /* 0x0000040000047882 */ /* 0x000fe20000000000 */
[----:B------:R-:W-:Y:S01]  /*05c0*/  UMOV UR7, 0x1 ;  /* 0x0000000100077882 */ /* 0x000fe20000000000 */
[----:B------:R-:W-:Y:S01]  /*05d0*/  ELECT P0, URZ, PT ;  /* 0x00000000003f782f */ /* 0x000fe20003800000 */
[----:B-1----:R-:W-:Y:S02]  /*05e0*/  ULEA UR6, UR5, UR4, 0x18 ;  /* 0x0000000405067291 */ /* 0x002fe4000f8ec03f */
[----:B------:R-:W-:-:S04]  /*05f0*/  UIADD3 UR4, -UR7, 0x100000, URZ ;  /* 0x0010000007047890 */ /* 0x000fc8000fffe13f */
[----:B------:R-:W-:Y:S02]  /*0600*/  USHF.L.U32 UR5, UR4, 0xb, URZ ;  /* 0x0000000b04057899 */ /* 0x000fe4000800063f */
[----:B------:R-:W-:Y:S01]  /*0610*/  USHF.L.U32 UR4, UR4, 0x1, URZ ;  /* 0x0000000104047899 */ /* 0x000fe2000800063f */
[----:B------:R-:W1:Y:S11]  /*0620*/  FENCE.VIEW.ASYNC.S ;  /* 0x00000000000073c6 */ /* 0x000e760000000000 */
[----:B-1----:R4:W1:Y:S01]  /*0630*/  SYNCS.EXCH.64 URZ, [UR6+0x38870], UR4 ;  /* 0x03887004063f75b2 */ /* 0x0028620008000100 */
[----:B------:R4:W0:Y:S01]  /*0640*/  SYNCS.EXCH.64 URZ, [UR6+0x38880], UR4 ;  /* 0x03888004063f75b2 */ /* 0x0008220008000100 */
[----:B------:R4:W0:Y:S01]  /*0650*/  SYNCS.EXCH.64 URZ, [UR6+0x38878], UR4 ;  /* 0x03887804063f75b2 */ /* 0x0008220008000100 */
[----:B------:R4:W0:Y:S02]  /*0660*/  SYNCS.EXCH.64 URZ, [UR6+0x38888], UR4 ;  /* 0x03888804063f75b2 */ /* 0x0008240008000100 */
[----:B----4-:R-:W-:Y:S01]  /*0670*/  NOP ;  /* 0x0000000000007918 */ /* 0x010fe20000000000 */
.L_x_639:
        /* <DEDUP_REMOVED lines=22> */
.L_x_640:
        /* <DEDUP_REMOVED lines=22> */
.L_x_641:
[----:B0-----:R-:W-:Y:S01]  /*0940*/  ISETP.NE.AND P0, PT, R3, RZ, PT ;  /* 0x000000ff0300720c */ /* 0x001fe20003f05270 */
[----:B------:R-:W-:Y:S01]  /*0950*/  IMAD.MOV.U32 R3, RZ, RZ, 0x1 ;  /* 0x00000001ff037424 */ /* 0x000fe200078e00ff */
[----:B------:R-:W-:Y:S01]  /*0960*/  NOP ;  /* 0x0000000000007918 */ /* 0x000fe20000000000 */
[----:B------:R-:W-:Y:S03]  /*0970*/  BSSY B9, `(.L_x_642) ;  /* 0x00027b5000097945 */ /* 0x000fe60003800000 */
[----:B------:R-:W-:-:S05]  /*0980*/  SEL R3, R3, 0x2, !P0 ;  /* 0x0000000203037807 */ /* 0x000fca0004000000 */
[----:B------:R0:W-:Y:S01]  /*0990*/  STL [R1+0x68], R3 ;  /* 0x0000680301007387 */ /* 0x0001e20000100800 */
[----:B-123--:R-:W-:Y:S06]  /*09a0*/  BAR.SYNC.DEFER_BLOCKING 0x0 ;  /* 0x0000000000007b1d */ /* 0x00efec0000010000 */
[----:B------:R-:W-:Y:S05]  /*09b0*/  @!P0 BRA `(.L_x_643) ;  /* 0x000001f0006c8947 */ /* 0x000fea0003800000 */
.L_x_644:
        /* <DEDUP_REMOVED lines=8> */
[----:B-1----:R-:W-:-:S06]  /*0a40*/  ULEA UR4, UR5, UR4, 0x18 ;  /* 0x0000000405047291 */ /* 0x002fcc000f8ec03f */
[----:B------:R-:W-:Y:S01]  /*0a50*/  IMAD.U32 R18, RZ, RZ, UR4 ;  /* 0x00000004ff127e24 */ /* 0x000fe2000f8e00ff */
[----:B------:R-:W-:-:S04]  /*0a60*/  ULDC UR4, c[0x0][0xc3c] ;  /* 0x00030f0000047ab9 */ /* 0x000fc80000000800 */
[----:B------:R-:W1:Y:S01]  /*0a70*/  LDS.128 R120, [R18+0x388d0] ;  /* 0x0388d00012787984 */ /* 0x000e620000000c00 */
[----:B------:R-:W-:Y:S06]  /*0a80*/  BAR.ARV 0x4, 0x180 ;  /* 0x0106000000007b1d */ /* 0x000fec0000002000 */
[----:B-1----:R-:W-:-:S13]  /*0a90*/  ISETP.GE.AND P0, PT, R123, UR4, PT ;  /* 0x000000047b007c0c */ /* 0x002fda000bf06270 */
[----:B------:R-:W-:Y:S05]  /*0aa0*/  @P0 BRA `(.L_x_645) ;  /* 0x0000027800840947 */ /* 0x000fea0003800000 */
[----:B------:R-:W-:Y:S02]  /*0ab0*/  VIADD R11, R0, 0xffffff80 ;  /* 0xffffff80000b7836 */ /* 0x000fe40000000000 */
[----:B------:R-:W-:-:S03]  /*0ac0*/  IMAD.MOV.U32 R10, RZ, RZ, -0x2 ;  /* 0xfffffffeff0a7424 */ /* 0x000fc600078e00ff */
[----:B------:R-:W-:-:S04]  /*0ad0*/  SHF.R.S32.HI R0, RZ, 0x1f, R11 ;  /* 0x0000001fff007819 */ /* 0x000fc8000001140b */
[CC--:B0-----:R-:W-:Y:S02]  /*0ae0*/  LEA.HI R3, R0.reuse, R11.reuse, RZ, 0x4 ;  /* 0x0000000b00037211 */ /* 0x0c1fe400078f20ff */
[CC--:B------:R-:W-:Y:S02]  /*0af0*/  LEA.HI R2, R0.reuse, R11.reuse, RZ, 0x7 ;  /* 0x0000000b00027211 */ /* 0x0c0fe400078f38ff */
[----:B------:R-:W-:Y:S02]  /*0b00*/  LEA.HI R4, R0, R11, RZ, 0x5 ;  /* 0x0000000b00047211 */ /* 0x000fe400078f28ff */
[----:B------:R-:W-:Y:S02]  /*0b10*/  SHF.R.S32.HI R6, RZ, 0x4, R3 ;  /* 0x00000004ff067819 */ /* 0x000fe40000011403 */
[----:B------:R-:W-:Y:S01]  /*0b20*/  LOP3.LUT R7, R2, 0xffffff80, RZ, 0xc0, !PT ;  /* 0xffffff8002077812 */ /* 0x000fe200078ec0ff */
[----:B------:R-:W-:Y:S01]  /*0b30*/  IMAD.SHL.U32 R5, R4, 0x20, RZ ;  /* 0x0000002004057824 */ /* 0x000fe200078e00ff */
[----:B------:R-:W-:-:S02]  /*0b40*/  LOP3.LUT R4, R3, 0x3fffff0, RZ, 0xc0, !PT ;  /* 0x03fffff003047812 */ /* 0x000fc400078ec0ff */
[----:B------:R-:W-:Y:S01]  /*0b50*/  LEA.HI R3, R3, R6, RZ, 0x1 ;  /* 0x0000000603037211 */ /* 0x000fe200078f08ff */
[----:B------:R-:W-:Y:S01]  /*0b60*/  IMAD.IADD R13, R11, 0x1, -R7 ;  /* 0x000000010b0d7824 */ /* 0x000fe200078e0a07 */
[----:B------:R-:W-:Y:S01]  /*0b70*/  LOP3.LUT R5, R5, 0xfffffc00, RZ, 0xc0, !PT ;  /* 0xfffffc0005057812 */ /* 0x000fe200078ec0ff */
[----:B------:R-:W-:Y:S01]  /*0b80*/  IMAD.IADD R4, R11, 0x1, -R4 ;  /* 0x000000010b047824 */ /* 0x000fe200078e0a04 */
[----:B------:R-:W-:Y:S02]  /*0b90*/  LOP3.LUT R3, R3, 0x1ffffffe, RZ, 0xc0, !PT ;  /* 0x1ffffffe03037812 */ /* 0x000fe400078ec0ff */
[----:B------:R-:W-:Y:S01]  /*0ba0*/  SHF.R.S32.HI R7, RZ, 0x1f, R13 ;  /* 0x0000001fff077819 */ /* 0x000fe2000001140d */
[----:B------:R-:W-:Y:S01]  /*0bb0*/  IMAD R4, R4, 0x40, R5 ;  /* 0x0000004004047824 */ /* 0x000fe200078e0205 */
[----:B------:R-:W-:Y:S01]  /*0bc0*/  LEA.HI R8, R0, R11, RZ, 0x2 ;  /* 0x0000000b00087211 */ /* 0x000fe200078f10ff */
[----:B------:R-:W-:Y:S01]  /*0bd0*/  IMAD.IADD R3, R6, 0x1, -R3 ;  /* 0x0000000106037824 */ /* 0x000fe200078e0a03 */
[----:B------:R-:W-:-:S02]  /*0be0*/  LEA.HI R5, R7, R13, RZ, 0x2 ;  /* 0x0000000d07057211 */ /* 0x000fc400078f10ff */
[----:B------:R-:W-:Y:S01]  /*0bf0*/  SHF.R.S32.HI R12, RZ, 0x7, R2 ;  /* 0x00000007ff0c7819 */ /* 0x000fe20000011402 */
[----:B------:R-:W-:Y:S01]  /*0c00*/  IMAD R9, R3, 0x8, R4 ;  /* 0x0000000803097824 */ /* 0x000fe200078e0204 */
[--C-:B------:R-:W-:Y:S02]  /*0c10*/  SHF.R.S32.HI R3, RZ, 0x2, R5.reuse ;  /* 0x00000002ff037819 */ /* 0x100fe40000011405 */
[----:B------:R-:W-:Y:S02]  /*0c20*/  SHF.R.S32.HI R4, RZ, 0x1f, R5 ;  /* 0x0000001fff047819 */ /* 0x000fe40000011405 */
[----:B------:R-:W-:Y:S01]  /*0c30*/  LOP3.LUT R8, R8, 0xfffffffc, RZ, 0xc0, !PT ;  /* 0xfffffffc08087812 */ /* 0x000fe200078ec0ff */
[----:B------:R0:W-:Y:S01]  /*0c40*/  STL [R1+0x8c], R9 ;  /* 0x00008c0901007387 */ /* 0x0001e20000100800 */
[----:B------:R-:W-:Y:S02]  /*0c50*/  LEA.HI R4, R4, R3, RZ, 0x3 ;  /* 0x0000000304047211 */ /* 0x000fe400078f18ff */
[----:B------:R-:W-:Y:S01]  /*0c60*/  LEA.HI R7, R7, R13, RZ, 0x5 ;  /* 0x0000000d07077211 */ /* 0x000fe200078f28ff */
[----:B------:R-:W-:Y:S01]  /*0c70*/  IMAD.IADD R8, R11, 0x1, -R8 ;  /* 0x000000010b087824 */ /* 0x000fe200078e0a08 */
[----:B------:R-:W-:-:S02]  /*0c80*/  LOP3.LUT R4, R4, 0xfffffff8, RZ, 0xc0, !PT ;  /* 0xfffffff804047812 */ /* 0x000fc400078ec0ff */
[----:B------:R-:W-:Y:S02]  /*0c90*/  LEA.HI R2, R2, R12, RZ, 0x1 ;  /* 0x0000000c02027211 */ /* 0x000fe400078f08ff */
[----:B------:R-:W-:Y:S01]  /*0ca0*/  SHF.R.S32.HI R7, RZ, 0x5, R7 ;  /* 0x00000005ff077819 */ /* 0x000fe20000011407 */
[----:B------:R-:W-:Y:S01]  /*0cb0*/  IMAD.IADD R4, R3, 0x1, -R4 ;  /* 0x0000000103047824 */ /* 0x000fe200078e0a04 */
[----:B0-----:R-:W-:Y:S02]  /*0cc0*/  LOP3.LUT R9, R5, 0x7ffffffc, RZ, 0xc0, !PT ;  /* 0x7ffffffc05097812 */ /* 0x001fe400078ec0ff */
[----:B------:R-:W-:Y:S01]  /*0cd0*/  LOP3.LUT R2, R2, 0x3fffffe, RZ, 0xc0, !PT ;  /* 0x03fffffe02027812 */ /* 0x000fe200078ec0ff */
[----:B------:R-:W-:Y:S01]  /*0ce0*/  IMAD R7, R7, 0x10, R4 ;  /* 0x0000001007077824 */ /* 0x000fe200078e0204 */
[----:B------:R-:W-:Y:S01]  /*0cf0*/  LEA.HI R6, R8, R8, RZ, 0x1 ;  /* 0x0000000808067211 */ /* 0x000fe200078f08ff */
[----:B------:R-:W-:Y:S01]  /*0d00*/  IMAD.IADD R9, R13, 0x1, -R9 ;  /* 0x000000010d097824 */ /* 0x000fe200078e0a09 */
[-C--:B------:R-:W-:Y:S01]  /*0d10*/  LEA.HI R3, R0, R11.reuse, RZ, 0x6 ;  /* 0x0000000b00037211 */ /* 0x080fe200078f30ff */
[----:B------:R-:W-:Y:S01]  /*0d20*/  IMAD.IADD R2, R12, 0x1, -R2 ;  /* 0x000000010c027824 */ /* 0x000fe200078e0a02 */
[----:B------:R-:W-:Y:S01]  /*0d30*/  LOP3.LUT R5, R6, 0x1ffffffe, RZ, 0xc0, !PT ;  /* 0x1ffffffe06057812 */ /* 0x000fe200078ec0ff */
[----:B------:R-:W-:Y:S01]  /*0d40*/  IMAD R6, R9, R10, 0x50 ;  /* 0x0000005009067424 */ /* 0x000fe200078e020a */
[----:B------:R-:W-:Y:S01]  /*0d50*/  LEA.HI R0, R0, R11, RZ, 0x3 ;  /* 0x0000000b00007211 */ /* 0x000fe200078f18ff */
[----:B------:R-:W-:-:S02]  /*0d60*/  IMAD R10, R2, 0x40, R7 ;  /* 0x00000040020a7824 */ /* 0x000fc400078e0207 */
[----:B------:R-:W-:Y:S01]  /*0d70*/  IMAD.IADD R5, R8, 0x1, -R5 ;  /* 0x0000000108057824 */ /* 0x000fe200078e0a05 */
[----:B------:R0:W-:Y:S01]  /*0d80*/  STL [R1+0x84], R6 ;  /* 0x0000840601007387 */ /* 0x0001e20000100800 */
[----:B------:R-:W-:Y:S01]  /*0d90*/  LOP3.LUT R235, R0, 0xfffffff8, RZ, 0xc0, !PT ;  /* 0xfffffff800eb7812 */ /* 0x000fe200078ec0ff */
[----:B------:R-:W-:Y:S01]  /*0da0*/  IMAD.SHL.U32 R3, R3, 0x8, RZ ;  /* 0x0000000803037824 */ /* 0x000fe200078e00ff */
[----:B------:R-:W-:Y:S01]  /*0db0*/  SHF.R.S32.HI R212, RZ, 0x3, R0 ;  /* 0x00000003ffd47819 */ /* 0x000fe20000011400 */
[----:B------:R-:W-:Y:S02]  /*0dc0*/  STL [R1+0x80], R10 ;  /* 0x0000800a01007387 */ /* 0x000fe40000100800 */
[----:B------:R-:W-:Y:S01]  /*0dd0*/  IMAD.IADD R235, R11, 0x1, -R235 ;  /* 0x000000010beb7824 */ /* 0x000fe200078e0aeb */
[----:B------:R-:W-:Y:S01]  /*0de0*/  LOP3.LUT R230, R3, 0xfffffe00, RZ, 0xc0, !PT ;  /* 0xfffffe0003e67812 */ /* 0x000fe200078ec0ff */
[----:B------:R-:W2:Y:S01]  /*0df0*/  LDL.LU R15, [R1+0x68] ;  /* 0x00006800010f7983 */ /* 0x000ea20000300800 */
[----:B------:R-:W-:-:S02]  /*0e00*/  VIADD R9, R212, 0x20 ;  /* 0x00000020d4097836 */ /* 0x000fc40000000000 */
[----:B------:R-:W-:Y:S02]  /*0e10*/  IMAD.SHL.U32 R22, R235, 0x4, RZ ;  /* 0x00000004eb167824 */ /* 0x000fe400078e00ff */
[C---:B------:R-:W-:Y:S01]  /*0e20*/  VIADD R8, R212.reuse, 0x40 ;  /* 0x00000040d4087836 */ /* 0x040fe20000000000 */
[----:B------:R-:W-:Y:S01]  /*0e30*/  SHF.R.S32.HI R0, RZ, 0x1f, R9 ;  /* 0x0000001fff007819 */ /* 0x000fe20000011409 */
[----:B------:R-:W-:Y:S02]  /*0e40*/  VIADD R7, R212, 0x60 ;  /* 0x00000060d4077836 */ /* 0x000fe40000000000 */
[----:B------:R-:W-:Y:S01]  /*0e50*/  VIADD R214, R22, 0x40 ;  /* 0x0000004016d67836 */ /* 0x000fe20000000000 */
[----:B------:R-:W-:Y:S01]  /*0e60*/  LEA.HI R0, R0, R9, RZ, 0x3 ;  /* 0x0000000900007211 */ /* 0x000fe200078f18ff */
[----:B------:R-:W-:Y:S01]  /*0e70*/  IMAD.SHL.U32 R4, R7, 0x40, RZ ;  /* 0x0000004007047824 */ /* 0x000fe200078e00ff */
[----:B------:R-:W-:Y:S01]  /*0e80*/  SHF.R.S32.HI R2, RZ, 0x1f, R8 ;  /* 0x0000001fff027819 */ /* 0x000fe20000011408 */
[----:B------:R-:W-:Y:S01]  /*0e90*/  IMAD.IADD R213, R22, 0x1, R214 ;  /* 0x0000000116d57824 */ /* 0x000fe200078e02d6 */
[----:B0-----:R-:W-:Y:S01]  /*0ea0*/  SHF.R.S32.HI R6, RZ, 0x1f, R7 ;  /* 0x0000001fff067819 */ /* 0x001fe20000011407 */
[----:B------:R-:W-:Y:S01]  /*0eb0*/  IMAD.SHL.U32 R0, R0, 0x40, RZ ;  /* 0x0000004000007824 */ /* 0x000fe200078e00ff */
[----:B------:R-:W-:Y:S01]  /*0ec0*/  LEA.HI R2, R2, R8, RZ, 0x3 ;  /* 0x0000000802027211 */ /* 0x000fe200078f18ff */
[----:B------:R-:W-:Y:S01]  /*0ed0*/  IMAD.SHL.U32 R225, R9, 0x40, RZ ;  /* 0x0000004009e17824 */ /* 0x000fe200078e00ff */
[----:B------:R-:W-:Y:S01]  /*0ee0*/  LOP3.LUT R14, R4, 0x1c0, RZ, 0xc0, !PT ;  /* 0x000001c0040e7812 */ /* 0x000fe200078ec0ff */
[----:B------:R-:W-:Y:S01]  /*0ef0*/  IMAD.SHL.U32 R19, R212, 0x40, RZ ;  /* 0x00000040d4137824 */ /* 0x000fe200078e00ff */
[----:B------:R-:W-:Y:S01]  /*0f00*/  LEA.HI R6, R6, R7, RZ, 0x3 ;  /* 0x0000000706067211 */ /* 0x000fe200078f18ff */
[----:B------:R-:W-:Y:S01]  /*0f10*/  IMAD.SHL.U32 R226, R8, 0x40, RZ ;  /* 0x0000004008e27824 */ /* 0x000fe200078e00ff */
[----:B------:R-:W-:Y:S01]  /*0f20*/  SHF.R.S32.HI R4, RZ, 0x1f, R213 ;  /* 0x0000001fff047819 */ /* 0x000fe200000114d5 */
[----:B------:R-:W-:Y:S01]  /*0f30*/  IMAD.SHL.U32 R2, R2, 0x40, RZ ;  /* 0x0000004002027824 */ /* 0x000fe200078e00ff */
[----:B------:R-:W-:Y:S01]  /*0f40*/  LOP3.LUT R228, R0, 0xfffffe00, RZ, 0xc0, !PT ;  /* 0xfffffe0000e47812 */ /* 0x000fe200078ec0ff */
[----:B------:R-:W-:Y:S01]  /*0f50*/  IMAD.SHL.U32 R6, R6, 0x40, RZ ;  /* 0x0000004006067824 */ /* 0x000fe200078e00ff */
[----:B------:R-:W-:-:S02]  /*0f60*/  LEA.HI R0, R4, R213, RZ, 0x6 ;  /* 0x000000d504007211 */ /* 0x000fc400078f30ff */
[----:B------:R-:W-:Y:S02]  /*0f70*/  LOP3.LUT R225, R225, 0x1c0, RZ, 0xc0, !PT ;  /* 0x000001c0e1e17812 */ /* 0x000fe400078ec0ff */
[----:B------:R-:W-:Y:S02]  /*0f80*/  LEA.HI R4, R4, R213, RZ, 0x3 ;  /* 0x000000d504047211 */ /* 0x000fe400078f18ff */
[----:B------:R-:W-:Y:S01]  /*0f90*/  LOP3.LUT R229, R2, 0xfffffe00, RZ, 0xc0, !PT ;  /* 0xfffffe0002e57812 */ /* 0x000fe200078ec0ff */
[----:B------:R-:W-:Y:S01]  /*0fa0*/  IMAD.SHL.U32 R2, R0, 0x80, RZ ;  /* 0x0000008000027824 */ /* 0x000fe200078e00ff */
[----:B------:R-:W-:Y:S02]  /*0fb0*/  LOP3.LUT R11, R6, 0xfffffe00, RZ, 0xc0, !PT ;  /* 0xfffffe00060b7812 */ /* 0x000fe400078ec0ff */
[----:B------:R-:W-:Y:S02]  /*0fc0*/  SHF.R.U32.HI R16, RZ, 0x3, R225 ;  /* 0x00000003ff107819 */ /* 0x000fe400000116e1 */
[----:B------:R-:W-:-:S02]  /*0fd0*/  SHF.R.U32.HI R12, RZ, 0x3, R14 ;  /* 0x00000003ff0c7819 */ /* 0x000fc4000001160e */
[--C-:B------:R-:W-:Y:S02]  /*0fe0*/  LOP3.LUT R6, R225, 0x38, R4.reuse, 0xf8, !PT ;  /* 0x00000038e1067812 */ /* 0x100fe400078ef804 */
[----:B------:R-:W-:Y:S02]  /*0ff0*/  LOP3.LUT R9, R14, 0x38, R4, 0xf8, !PT ;  /* 0x000000380e097812 */ /* 0x000fe400078ef804 */
[----:B------:R-:W-:Y:S02]  /*1000*/  LOP3.LUT R3, R19, 0x1c0, RZ, 0xc0, !PT ;  /* 0x000001c013037812 */ /* 0x000fe400078ec0ff */
[----:B------:R-:W-:Y:S02]  /*1010*/  LOP3.LUT R226, R226, 0x1c0, RZ, 0xc0, !PT ;  /* 0x000001c0e2e27812 */ /* 0x000fe400078ec0ff */
[----:B------:R-:W-:Y:S02]  /*1020*/  LOP3.LUT R0, R4, 0x38, RZ, 0xc0, !PT ;  /* 0x0000003804007812 */ /* 0x000fe400078ec0ff */
[----:B------:R-:W-:-:S02]  /*1030*/  LOP3.LUT R7, R2, 0xffffe000, RZ, 0xc0, !PT ;  /* 0xffffe00002077812 */ /* 0x000fc400078ec0ff */
[----:B------:R-:W-:Y:S01]  /*1040*/  LOP3.LUT R6, R6, R16, RZ, 0x3c, !PT ;  /* 0x0000001006067212 */ /* 0x000fe200078e3cff */
[----:B------:R-:W-:Y:S01]  /*1050*/  IMAD.SHL.U32 R16, R235, 0x8, RZ ;  /* 0x00000008eb107824 */ /* 0x000fe200078e00ff */
[----:B------:R-:W-:Y:S02]  /*1060*/  LOP3.LUT R2, R9, R12, RZ, 0x3c, !PT ;  /* 0x0000000c09027212 */ /* 0x000fe400078e3cff */
[----:B------:R-:W-:Y:S02]  /*1070*/  SHF.R.U32.HI R231, RZ, 0x3, R3 ;  /* 0x00000003ffe77819 */ /* 0x000fe40000011603 */
[----:B------:R-:W-:Y:S02]  /*1080*/  SHF.R.U32.HI R13, RZ, 0x3, R226 ;  /* 0x00000003ff0d7819 */ /* 0x000fe400000116e2 */
[----:B------:R-:W-:Y:S02]  /*1090*/  LOP3.LUT R8, R226, 0x38, R4, 0xf8, !PT ;  /* 0x00000038e2087812 */ /* 0x000fe400078ef804 */
[----:B------:R-:W-:-:S02]  /*10a0*/  LOP3.LUT R0, R0, 0x1c0, R19, 0xf8, !PT ;  /* 0x000001c000007812 */ /* 0x000fc400078ef813 */
[----:B------:R-:W-:Y:S02]  /*10b0*/  IADD3 R9, R2, R7, R11 ;  /* 0x0000000702097210 */ /* 0x000fe40007ffe00b */
[----:B------:R-:W-:Y:S02]  /*10c0*/  SHF.R.S32.HI R2, RZ, 0x1f, R212 ;  /* 0x0000001fff027819 */ /* 0x000fe400000114d4 */
[----:B------:R-:W-:Y:S02]  /*10d0*/  LOP3.LUT R8, R8, R13, RZ, 0x3c, !PT ;  /* 0x0000000d08087212 */ /* 0x000fe400078e3cff */
[----:B------:R-:W-:Y:S02]  /*10e0*/  LOP3.LUT R0, R0, R231, RZ, 0x3c, !PT ;  /* 0x000000e700007212 */ /* 0x000fe400078e3cff */
[--C-:B------:R-:W-:Y:S02]  /*10f0*/  LOP3.LUT R232, R3, 0x38, R16.reuse, 0xf8, !PT ;  /* 0x0000003803e87812 */ /* 0x100fe400078ef810 */
[----:B------:R-:W-:-:S02]  /*1100*/  LOP3.LUT R2, R226, 0x38, R16, 0xf8, !PT ;  /* 0x00000038e2027812 */ /* 0x000fc400078ef810 */
[----:B------:R-:W-:Y:S02]  /*1110*/  LOP3.LUT R3, R14, 0x38, R16, 0xf8, !PT ;  /* 0x000000380e037812 */ /* 0x000fe400078ef810 */
[-C--:B------:R-:W-:Y:S02]  /*1120*/  IADD3 R6, R6, R7.reuse, R228 ;  /* 0x0000000706067210 */ /* 0x080fe40007ffe0e4 */
[-C--:B------:R-:W-:Y:S02]  /*1130*/  IADD3 R8, R8, R7.reuse, R229 ;  /* 0x0000000708087210 */ /* 0x080fe40007ffe0e5 */
[----:B------:R-:W-:Y:S01]  /*1140*/  IADD3 R0, R0, R7, R230 ;  /* 0x0000000700007210 */ /* 0x000fe20007ffe0e6 */
[----:B------:R-:W-:Y:S01]  /*1150*/  VIADD R7, R18, 0x14400 ;  /* 0x0001440012077836 */ /* 0x000fe20000000000 */
[----:B------:R-:W-:Y:S02]  /*1160*/  LOP3.LUT R2, R229, R2, R13, 0xf6, !PT ;  /* 0x00000002e5027212 */ /* 0x000fe400078ef60d */
[----:B------:R-:W-:-:S02]  /*1170*/  LOP3.LUT R3, R11, R3, R12, 0xf6, !PT ;  /* 0x000000030b037212 */ /* 0x000fc400078ef60c */
[----:B------:R-:W-:Y:S01]  /*1180*/  SHF.R.S32.HI R236, RZ, 0x3, R4 ;  /* 0x00000003ffec7819 */ /* 0x000fe20000011404 */
[--C-:B------:R-:W-:Y:S02]  /*1190*/  IMAD R4, R2, 0x2, R7.reuse ;  /* 0x0000000202047824 */ /* 0x100fe400078e0207 */
[----:B------:R-:W-:Y:S01]  /*11a0*/  IMAD R3, R3, 0x2, R7 ;  /* 0x0000000203037824 */ /* 0x000fe200078e0207 */
[----:B------:R-:W-:Y:S01]  /*11b0*/  STL [R1+0x64], R11 ;  /* 0x0000640b01007387 */ /* 0x000fe20000100800 */
[----:B------:R-:W-:-:S03]  /*11c0*/  IMAD R2, R5, 0x8, R10 ;  /* 0x0000000805027824 */ /* 0x000fc600078e020a */
[----:B------:R-:W-:Y:S01]  /*11d0*/  STL [R1+0x60], R7 ;  /* 0x0000600701007387 */ /* 0x000fe20000100800 */
[----:B------:R-:W-:-:S03]  /*11e0*/  IMAD R0, R0, 0x2, R7 ;  /* 0x0000000200007824 */ /* 0x000fc600078e0207 */
[----:B------:R0:W-:Y:S04]  /*11f0*/  STL [R1+0x74], R4 ;  /* 0x0000740401007387 */ /* 0x0001e80000100800 */
[----:B------:R1:W-:Y:S04]  /*1200*/  STL [R1+0x6c], R3 ;  /* 0x00006c0301007387 */ /* 0x0003e80000100800 */
[----:B------:R3:W-:Y:S01]  /*1210*/  STL [R1+0x88], R2 ;  /* 0x0000880201007387 */ /* 0x0007e20000100800 */
[--C-:B0-----:R-:W-:Y:S02]  /*1220*/  IMAD R4, R6, 0x2, R7.reuse ;  /* 0x0000000206047824 */ /* 0x101fe400078e0207 */
[----:B-1----:R-:W-:-:S03]  /*1230*/  IMAD R3, R8, 0x2, R7 ;  /* 0x0000000208037824 */ /* 0x002fc600078e0207 */
[----:B------:R0:W-:Y:S01]  /*1240*/  STL [R1+0x78], R4 ;  /* 0x0000780401007387 */ /* 0x0001e20000100800 */
[----:B---3--:R-:W-:-:S03]  /*1250*/  IMAD R2, R9, 0x2, R7 ;  /* 0x0000000209027824 */ /* 0x008fc600078e0207 */
[----:B------:R0:W-:Y:S04]  /*1260*/  STL [R1+0x70], R3 ;  /* 0x0000700301007387 */ /* 0x0001e80000100800 */
[----:B------:R0:W-:Y:S04]  /*1270*/  STL [R1+0x7c], R0 ;  /* 0x00007c0001007387 */ /* 0x0001e80000100800 */
[----:B------:R0:W-:Y:S01]  /*1280*/  STL [R1+0x68], R2 ;  /* 0x0000680201007387 */ /* 0x0001e20000100800 */
[----:B------:R-:W-:Y:S01]  /*1290*/  IMAD.MOV.U32 R237, RZ, RZ, RZ ;  /* 0x000000ffffed7224 */ /* 0x000fe200078e00ff */
[----:B------:R-:W-:Y:S01]  /*12a0*/  SHF.R.S32.HI R17, RZ, 0x1f, R16 ;  /* 0x0000001fff117819 */ /* 0x000fe20000011410 */
[----:B------:R-:W-:Y:S01]  /*12b0*/  IMAD.MOV.U32 R19, RZ, RZ, RZ ;  /* 0x000000ffff137224 */ /* 0x000fe200078e00ff */
[----:B------:R-:W-:Y:S01]  /*12c0*/  LOP3.LUT R232, R230, R232, R231, 0xf6, !PT ;  /* 0x000000e8e6e87212 */ /* 0x000fe200078ef6e7 */
[----:B------:R-:W-:-:S02]  /*12d0*/  IMAD.MOV.U32 R217, RZ, RZ, RZ ;  /* 0x000000ffffd97224 */ /* 0x000fc400078e00ff */
[----:B------:R-:W-:Y:S02]  /*12e0*/  IMAD.MOV.U32 R224, RZ, RZ, RZ ;  /* 0x000000ffffe07224 */ /* 0x000fe400078e00ff */
[----:B------:R-:W-:Y:S02]  /*12f0*/  IMAD.MOV.U32 R223, RZ, RZ, RZ ;  /* 0x000000ffffdf7224 */ /* 0x000fe400078e00ff */
[C---:B------:R-:W-:Y:S02]  /*1300*/  VIADD R215, R22.reuse, 0x20 ;  /* 0x0000002016d77836 */ /* 0x040fe40000000000 */
[----:B------:R-:W-:Y:S02]  /*1310*/  VIADD R216, R22, 0x60 ;  /* 0x0000006016d87836 */ /* 0x000fe40000000000 */
[C---:B------:R-:W-:Y:S02]  /*1320*/  VIADD R218, R16.reuse, 0x80 ;  /* 0x0000008010da7836 */ /* 0x040fe40000000000 */
[----:B------:R-:W-:Y:S01]  /*1330*/  VIADD R219, R16, 0xc0 ;  /* 0x000000c010db7836 */ /* 0x000fe20000000000 */
[----:B0-2---:R-:W-:-:S07]  /*1340*/  LOP3.LUT R220, R15, 0x1, RZ, 0xfc, !PT ;  /* 0x000000010fdc7812 */ /* 0x005fce00078efcff */
.L_x_870:
[----:B0---4-:R-:W0:Y:S01]  /*1350*/  LDC.64 R2, c[0x0][0xc88] ;  /* 0x00032200ff027b82 */ /* 0x011e220000000a00 */
[----:B------:R-:W-:Y:S01]  /*1360*/  ULDC.64 UR10, c[0x0][0x208] ;  /* 0x00008200000a7ab9 */ /* 0x000fe20000000a00 */
[----:B------:R-:W-:Y:S01]  /*1370*/  ULDC.64 UR4, c[0x0][0xa28] ;  /* 0x00028a0000047ab9 */ /* 0x000fe20000000a00 */
[----:B------:R-:W-:Y:S01]  /*1380*/  ULDC.64 UR8, c[0x0][0xa18] ;  /* 0x0002860000087ab9 */ /* 0x000fe20000000a00 */
[----:B------:R-:W-:Y:S01]  /*1390*/  ULDC.64 UR6, c[0x0][0xa08] ;  /* 0x0002820000067ab9 */ /* 0x000fe20000000a00 */
[----:B0-----:R-:W-:-:S05]  /*13a0*/  IMAD.WIDE R2, R123, 0x4, R2 ;  /* 0x000000047b027825 */ /* 0x001fca00078e0202 */
[----:B--2---:R-:W2:Y:S01]  /*13b0*/  LDG.E R233, desc[UR10][R2.64] ;  /* 0x0000000a02e97981 */ /* 0x004ea2000c1e1900 */
[----:B------:R-:W-:Y:S01]  /*13c0*/  ISETP.NE.U32.AND P2, PT, RZ, UR4, PT ;  /* 0x00000004ff007c0c */ /* 0x000fe2000bf45070 */
[----:B---3--:R-:W-:Y:S01]  /*13d0*/  IMAD.MOV.U32 R9, RZ, RZ, RZ ;  /* 0x000000ffff097224 */ /* 0x008fe200078e00ff */
[----:B------:R-:W-:Y:S01]  /*13e0*/  ISETP.NE.U32.AND P1, PT, RZ, UR8, PT ;  /* 0x00000008ff007c0c */ /* 0x000fe2000bf25070 */
[----:B------:R-:W-:Y:S01]  /*13f0*/  IMAD.MOV.U32 R27, RZ, RZ, RZ ;  /* 0x000000ffff1b7224 */ /* 0x000fe200078e00ff */
[----:B------:R-:W-:Y:S02]  /*1400*/  ISETP.NE.AND.EX P2, PT, RZ, UR5, PT, P2 ;  /* 0x00000005ff007c0c */ /* 0x000fe4000bf45320 */
[----:B------:R-:W-:Y:S01]  /*1410*/  ISETP.NE.AND.EX P1, PT, RZ, UR9, PT, P1 ;  /* 0x00000009ff007c0c */ /* 0x000fe2000bf25310 */
[----:B------:R0:W-:Y:S01]  /*1420*/  STL [R1+0x24], R121 ;  /* 0x0000247901007387 */ /* 0x0001e20000100800 */
[----:B------:R-:W-:-:S04]  /*1430*/  ISETP.NE.U32.AND P0, PT, RZ, UR6, PT ;  /* 0x00000006ff007c0c */ /* 0x000fc8000bf05070 */
[----:B------:R-:W-:Y:S01]  /*1440*/  ISETP.NE.AND.EX P0, PT, RZ, UR7, PT, P0 ;  /* 0x00000007ff007c0c */ /* 0x000fe2000bf05300 */
[----:B------:R-:W-:Y:S01]  /*1450*/  IMAD.MOV.U32 R234, RZ, RZ, R122 ;  /* 0x000000ffffea7224 */ /* 0x000fe200078e007a */
[----:B--2---:R-:W-:Y:S01]  /*1460*/  SHF.R.S32.HI R0, RZ, 0x1f, R233 ;  /* 0x0000001fff007819 */ /* 0x004fe200000114e9 */
[C---:B------:R-:W-:Y:S02]  /*1470*/  IMAD.SHL.U32 R28, R233.reuse, 0x4, RZ ;  /* 0x00000004e91c7824 */ /* 0x040fe400078e00ff */
[C---:B------:R-:W-:Y:S01]  /*1480*/  @P2 LEA R2, P3, R233.reuse, UR4, 0x2 ;  /* 0x00000004e9022c11 */ /* 0x040fe2000f8610ff */
[----:B------:R-:W-:Y:S01]  /*1490*/  ULDC UR4, c[0x0][0x288] ;  /* 0x0000a20000047ab9 */ /* 0x000fe20000000800 */
[C-C-:B------:R-:W-:Y:S01]  /*14a0*/  SHF.L.U64.HI R29, R233.reuse, 0x2, R0.reuse ;  /* 0x00000002e91d7819 */ /* 0x140fe20000010200 */
[----:B------:R-:W-:Y:S01]  /*14b0*/  IMAD.U32 R178, RZ, RZ, UR4 ;  /* 0x00000004ffb27e24 */ /* 0x000fe2000f8e00ff */
[----:B------:R-:W-:Y:S01]  /*14c0*/  @P2 LEA.HI.X R3, R233, UR5, R0, 0x2, P3 ;  /* 0x00000005e9032c11 */ /* 0x000fe200098f1400 */
[----:B------:R-:W-:Y:S01]  /*14d0*/  ULDC.64 UR4, c[0x0][0x418] ;  /* 0x0001060000047ab9 */ /* 0x000fe20000000a00 */
[----:B------:R-:W-:Y:S01]  /*14e0*/  IADD3 R6, P4, R28, UR6, RZ ;  /* 0x000000061c067c10 */ /* 0x000fe2000ff9e0ff */
[----:B------:R-:W-:-:S02]  /*14f0*/  UISETP.NE.U32.AND UP0, UPT, UR4, URZ, UPT ;  /* 0x0000003f0400728c */ /* 0x000fc4000bf05070 */
[----:B------:R0:W5:Y:S01]  /*1500*/  @P2 LDG.E R9, desc[UR10][R2.64] ;  /* 0x0000000a02092981 */ /* 0x000162000c1e1900 */
[----:B------:R-:W-:Y:S01]  /*1510*/  @P1 IADD3 R4, P2, R28, UR8, RZ ;  /* 0x000000081c041c10 */ /* 0x000fe2000ff5e0ff */
[----:B------:R-:W-:Y:S01]  /*1520*/  UISETP.NE.AND.EX UP0, UPT, UR5, URZ, UPT, UP0 ;  /* 0x0000003f0500728c */ /* 0x000fe2000bf05300 */
[C---:B------:R-:W-:Y:S01]  /*1530*/  IADD3.X R7, R29.reuse, UR7, RZ, P4, !PT ;  /* 0x000000071d077c10 */ /* 0x040fe2000a7fe4ff */
[----:B------:R-:W-:Y:S01]  /*1540*/  ULDC UR4, c[0x0][0x424] ;  /* 0x0001090000047ab9 */ /* 0x000fe20000000800 */
[----:B------:R-:W-:Y:S01]  /*1550*/  @P1 IADD3.X R5, R29, UR9, RZ, P2, !PT ;  /* 0x000000091d051c10 */ /* 0x000fe200097fe4ff */
[----:B------:R-:W-:Y:S01]  /*1560*/  ULDC.64 UR8, c[0x0][0xa20] ;  /* 0x0002880000087ab9 */ /* 0x000fe20000000a00 */
[----:B------:R-:W-:Y:S01]  /*1570*/  USEL UR4, UR4, 0x1, UP0 ;  /* 0x0000000104047887 */ /* 0x000fe20008000000 */
[----:B------:R-:W-:Y:S01]  /*1580*/  ISETP.NE.U32.AND P2, PT, RZ, UR8, PT ;  /* 0x00000008ff007c0c */ /* 0x000fe2000bf45070 */
[----:B------:R-:W-:Y:S01]  /*1590*/  ULDC UR5, c[0x0][0x2f0] ;  /* 0x0000bc0000057ab9 */ /* 0x000fe20000000800 */
[----:B------:R0:W5:Y:S01]  /*15a0*/  @P0 LDG.E R27, desc[UR10][R6.64] ;  /* 0x0000000a061b0981 */ /* 0x000162000c1e1900 */
[----:B------:R-:W-:Y:S01]  /*15b0*/  UIMAD UR4, UR4, UR5, URZ ;  /* 0x00000005040472a4 */ /* 0x000fe2000f8e023f */
[----:B------:R-:W-:-:S02]  /*15c0*/  ISETP.NE.AND.EX P2, PT, RZ, UR9, PT, P2 ;  /* 0x00000009ff007c0c */ /* 0x000fc4000bf45320 */
[----:B------:R0:W5:Y:S01]  /*15d0*/  @P1 LDG.E R178, desc[UR10][R4.64] ;  /* 0x0000000a04b21981 */ /* 0x000162000c1e1900 */
[----:B------:R-:W-:Y:S01]  /*15e0*/  ULDC UR5, c[0x0][0x348] ;  /* 0x0000d20000057ab9 */ /* 0x000fe20000000800 */
[----:B------:R-:W-:Y:S01]  /*15f0*/  IMAD.MOV.U32 R25, RZ, RZ, R233 ;  /* 0x000000ffff197224 */ /* 0x000fe200078e00e9 */
[----:B------:R-:W-:Y:S08]  /*1600*/  @P1 BRA `(.L_x_646) ;  /* 0x0000000000281947 */ /* 0x000ff00003800000 */
[----:B------:R-:W-:Y:S02]  /*1610*/  ULDC.64 UR6, c[0x0][0xa00] ;  /* 0x0002800000067ab9 */ /* 0x000fe40000000a00 */
[----:B------:R-:W-:-:S04]  /*1620*/  ISETP.NE.U32.AND P1, PT, RZ, UR6, PT ;  /* 0x00000006ff007c0c */ /* 0x000fc8000bf25070 */
[----:B------:R-:W-:-:S13]  /*1630*/  ISETP.NE.AND.EX P1, PT, RZ, UR7, PT, P1 ;  /* 0x00000007ff007c0c */ /* 0x000fda000bf25310 */
[----:B------:R-:W-:Y:S05]  /*1640*/  @!P1 BRA `(.L_x_646) ;  /* 0x0000000000189947 */ /* 0x000fea0003800000 */
[----:B0-----:R-:W0:Y:S01]  /*1650*/  LDC.64 R2, c[0x0][0xa00] ;  /* 0x00028000ff027b82 */ /* 0x001e220000000a00 */
[----:B------:R-:W-:Y:S01]  /*1660*/  ULDC.64 UR6, c[0x0][0x208] ;  /* 0x0000820000067ab9 */ /* 0x000fe20000000a00 */
[----:B0-----:R-:W-:-:S05]  /*1670*/  IMAD.WIDE R2, R25, 0x4, R2 ;  /* 0x0000000419027825 */ /* 0x001fca00078e0202 */
[----:B-----5:R-:W2:Y:S04]  /*1680*/  LDG.E R178, desc[UR6][R2.64] ;  /* 0x0000000602b27981 */ /* 0x020ea8000c1e1900 */
[----:B------:R-:W2:Y:S02]  /*1690*/  LDG.E R5, desc[UR6][R2.64+0x4] ;  /* 0x0000040602057981 */ /* 0x000ea4000c1e1900 */
[----:B--2---:R-:W-:-:S07]  /*16a0*/  IMAD.IADD R178, R5, 0x1, -R178 ;  /* 0x0000000105b27824 */ /* 0x004fce00078e0ab2 */
.L_x_646:
[----:B0-----:R-:W-:Y:S02]  /*16b0*/  IMAD.U32 R2, RZ, RZ, UR5 ;  /* 0x00000005ff027e24 */ /* 0x001fe4000f8e00ff */
[----:B------:R-:W-:Y:S01]  /*16c0*/  IMAD.U32 R26, RZ, RZ, UR4 ;  /* 0x00000004ff1a7e24 */ /* 0x000fe2000f8e00ff */
[----:B------:R-:W-:Y:S06]  /*16d0*/  @!P2 BRA `(.L_x_647) ;  /* 0x000000000014a947 */ /* 0x000fec0003800000 */
[----:B------:R-:W-:Y:S01]  /*16e0*/  IADD3 R4, P0, R28, UR8, RZ ;  /* 0x000000081c047c10 */ /* 0x000fe2000ff1e0ff */
[----:B------:R-:W-:-:S03]  /*16f0*/  ULDC.64 UR4, c[0x0][0x208] ;  /* 0x0000820000047ab9 */ /* 0x000fc60000000a00 */
[----:B------:R-:W-:-:S05]  /*1700*/  IADD3.X R5, R29, UR9, RZ, P0, !PT ;  /* 0x000000091d057c10 */ /* 0x000fca00087fe4ff */
[----:B------:R0:W5:Y:S01]  /*1710*/  LDG.E R26, desc[UR4][R4.64] ;  /* 0x00000004041a7981 */ /* 0x000162000c1e1900 */
[----:B------:R-:W-:Y:S05]  /*1720*/  BRA `(.L_x_648) ;  /* 0x0000000000147947 */ /* 0x000fea0003800000 */
.L_x_647:
[----:B------:R-:W-:Y:S05]  /*1730*/  @!P0 BRA `(.L_x_648) ;  /* 0x0000000000108947 */ /* 0x000fea0003800000 */
[----:B------:R-:W-:Y:S02]  /*1740*/  ULDC.64 UR4, c[0x0][0x208] ;  /* 0x0000820000047ab9 */ /* 0x000fe40000000a00 */
[----:B------:R-:W2:Y:S04]  /*1750*/  LDG.E R3, desc[UR4][R6.64] ;  /* 0x0000000406037981 */ /* 0x000ea8000c1e1900 */
[----:B------:R-:W2:Y:S02]  /*1760*/  LDG.E R26, desc[UR4][R6.64+0x4] ;  /* 0x00000404061a7981 */ /* 0x000ea4000c1e1900 */
[----:B--2---:R-:W-:-:S07]  /*1770*/  IMAD.IADD R26, R26, 0x1, -R3 ;  /* 0x000000011a1a7824 */ /* 0x004fce00078e0a03 */
.L_x_648:
[----:B------:R-:W-:Y:S01]  /*1780*/  ULDC.64 UR4, c[0x0][0xa10] ;  /* 0x0002840000047ab9 */ /* 0x000fe20000000a00 */
[----:B------:R-:W-:Y:S01]  /*1790*/  ULDC.64 UR6, c[0x0][0x208] ;  /* 0x0000820000067ab9 */ /* 0x000fe20000000a00 */
[----:B------:R-:W-:-:S04]  /*17a0*/  ISETP.NE.U32.AND P0, PT, RZ, UR4, PT ;  /* 0x00000004ff007c0c */ /* 0x000fc8000bf05070 */
[----:B------:R-:W-:Y:S01]  /*17b0*/  ISETP.NE.AND.EX P0, PT, RZ, UR5, PT, P0 ;  /* 0x00000005ff007c0c */ /* 0x000fe2000bf05300 */
[----:B-----5:R-:W-:Y:S01]  /*17c0*/  IMAD.IADD R9, R26, 0x1, -R9 ;  /* 0x000000011a097824 */ /* 0x020fe200078e0a09 */
[----:B------:R-:W-:-:S11]  /*17d0*/  ULDC.64 UR4, c[0x0][0xa30] ;  /* 0x00028c0000047ab9 */ /* 0x000fd60000000a00 */
[----:B0-----:R-:W0:Y:S02]  /*17e0*/  @P0 LDC.64 R4, c[0x0][0xa10] ;  /* 0x00028400ff040b82 */ /* 0x001e240000000a00 */
[----:B0-----:R-:W-:-:S05]  /*17f0*/  @P0 IMAD.WIDE R4, R25, 0x4, R4 ;  /* 0x0000000419040825 */ /* 0x001fca00078e0204 */
[----:B------:R-:W2:Y:S04]  /*1800*/  @P0 LDG.E R0, desc[UR6][R4.64] ;  /* 0x0000000604000981 */ /* 0x000ea8000c1e1900 */
[----:B------:R0:W2:Y:S01]  /*1810*/  @P0 LDG.E R3, desc[UR6][R4.64+0x4] ;  /* 0x0000040604030981 */ /* 0x0000a2000c1e1900 */
[----:B------:R-:W-:Y:S01]  /*1820*/  ISETP.NE.U32.AND P1, PT, RZ, UR4, PT ;  /* 0x00000004ff007c0c */ /* 0x000fe2000bf25070 */
[----:B------:R-:W-:-:S03]  /*1830*/  IMAD.MOV.U32 R144, RZ, RZ, R26 ;  /* 0x000000ffff907224 */ /* 0x000fc600078e001a */
[----:B------:R-:W-:Y:S01]  /*1840*/  ISETP.NE.AND.EX P1, PT, RZ, UR5, PT, P1 ;  /* 0x00000005ff007c0c */ /* 0x000fe2000bf25310 */
[----:B0-----:R-:W-:-:S05]  /*1850*/  IMAD.MOV R4, RZ, RZ, -R9 ;  /* 0x000000ffff047224 */ /* 0x001fca00078e0a09 */
[----:B------:R-:W-:-:S07]  /*1860*/  VIMNMX R4, RZ, R4, !PT ;  /* 0x00000004ff047248 */ /* 0x000fce0007fe0100 */
[----:B------:R-:W-:-:S04]  /*1870*/  @P1 IADD3 R6, P2, R28, UR4, RZ ;  /* 0x000000041c061c10 */ /* 0x000fc8000ff5e0ff */
[----:B------:R-:W-:Y:S02]  /*1880*/  @P1 IADD3.X R7, R29, UR5, RZ, P2, !PT ;  /* 0x000000051d071c10 */ /* 0x000fe400097fe4ff */
[----:B------:R-:W-:-:S03]  /*1890*/  PLOP3.LUT P2, PT, PT, PT, PT, 0x80, 0x0 ;  /* 0x000000000000781c */ /* 0x000fc60003f4f070 */
[----:B------:R0:W5:Y:S01]  /*18a0*/  @P1 LDG.E R144, desc[UR6][R6.64] ;  /* 0x0000000606901981 */ /* 0x000162000c1e1900 */
[----:B--2---:R-:W-:-:S04]  /*18b0*/  @P0 IMAD.IADD R2, R3, 0x1, -R0 ;  /* 0x0000000103020824 */ /* 0x004fc800078e0a00 */
[----:B------:R-:W-:-:S04]  /*18c0*/  IMAD.IADD R179, R9, 0x1, R2 ;  /* 0x0000000109b37824 */ /* 0x000fc800078e0202 */
[----:B------:R-:W-:-:S04]  /*18d0*/  VIADD R0, R179, 0x4f ;  /* 0x0000004fb3007836 */ /* 0x000fc80000000000 */
[----:B------:R-:W-:-:S05]  /*18e0*/  IMAD.HI R0, R0, 0x66666667, RZ ;  /* 0x6666666700007827 */ /* 0x000fca00078e02ff */
[----:B------:R-:W-:-:S04]  /*18f0*/  SHF.R.U32.HI R3, RZ, 0x1f, R0 ;  /* 0x0000001fff037819 */ /* 0x000fc80000011600 */
[----:B------:R-:W-:-:S05]  /*1900*/  LEA.HI.SX32 R180, R0, R3, 0x1b ;  /* 0x0000000300b47211 */ /* 0x000fca00078fdaff */
[----:B------:R-:W-:-:S05]  /*1910*/  IMAD R3, R180, 0x50, -R9 ;  /* 0x00000050b4037824 */ /* 0x000fca00078e0a09 */
[----:B------:R-:W-:-:S04]  /*1920*/  VIMNMX R3, R3, R2, PT ;  /* 0x0000000203037248 */ /* 0x000fc80003fe0100 */
[----:B------:R-:W-:Y:S01]  /*1930*/  ISETP.GT.AND P0, PT, R3, R4, PT ;  /* 0x000000040300720c */ /* 0x000fe20003f04270 */
[----:B------:R-:W-:-:S05]  /*1940*/  IMAD.WIDE.U32 R4, R4, -0x33333333, RZ ;  /* 0xcccccccd04047825 */ /* 0x000fca00078e00ff */
[----:B------:R-:W-:-:S05]  /*1950*/  SHF.R.U32.HI R119, RZ, 0x6, R5 ;  /* 0x00000006ff777819 */ /* 0x000fca0000011605 */
[----:B------:R-:W-:Y:S02]  /*1960*/  IMAD.MOV.U32 R24, RZ, RZ, R119 ;  /* 0x000000ffff187224 */ /* 0x000fe400078e0077 */
[----:B------:R-:W-:-:S04]  /*1970*/  @P0 VIADD R0, R3, 0x4f ;  /* 0x0000004f03000836 */ /* 0x000fc80000000000 */
[----:B------:R-:W-:-:S05]  /*1980*/  @P0 IMAD.HI R0, R0, 0x66666667, RZ ;  /* 0x6666666700000827 */ /* 0x000fca00078e02ff */
[----:B------:R-:W-:-:S04]  /*1990*/  @P0 SHF.R.U32.HI R3, RZ, 0x1f, R0 ;  /* 0x0000001fff030819 */ /* 0x000fc80000011600 */
[----:B------:R-:W-:-:S04]  /*19a0*/  @P0 LEA.HI.SX32 R24, R0, R3, 0x1b ;  /* 0x0000000300180211 */ /* 0x000fc800078fdaff */
[----:B------:R-:W-:-:S13]  /*19b0*/  ISETP.GT.AND P0, PT, R24, R119, PT ;  /* 0x000000771800720c */ /* 0x000fda0003f04270 */
[----:B0-----:R-:W-:Y:S05]  /*19c0*/  @!P0 BRA `(.L_x_649) ;  /* 0x0000009400448947 */ /* 0x001fea0003800000 */
[----:B------:R-:W-:Y:S01]  /*19d0*/  VIADD R0, R18, 0x24400 ;  /* 0x0002440012007836 */ /* 0x000fe20000000000 */
[----:B------:R-:W-:Y:S04]  /*19e0*/  BSSY B6, `(.L_x_650) ;  /* 0x0000013000067945 */ /* 0x000fe80003800000 */
[----:B------:R-:W-:-:S13]  /*19f0*/  LOP3.LUT P0, RZ, R0, 0x3ff, RZ, 0xc0, !PT ;  /* 0x000003ff00ff7812 */ /* 0x000fda000780c0ff */
[----:B------:R-:W-:Y:S05]  /*1a00*/  @!P0 BRA `(.L_x_651) ;  /* 0x0000000000408947 */ /* 0x000fea0003800000 */
        /* <DEDUP_REMOVED lines=15> */
[----:B-1---5:R-:W-:Y:S05]  /*1b00*/  CALL.ABS.NOINC R14 ;  /* 0x000000000e007343 */ /* 0x022fea0003c00000 */
.L_x_651:
[----:B------:R-:W-:Y:S05]  /*1b10*/  BSYNC B6 ;  /* 0x0000000000067941 */ /* 0x000fea0003800000 */
.L_x_650:
        /* <DEDUP_REMOVED lines=20> */
.L_x_653:
[----:B------:R-:W-:Y:S05]  /*1c60*/  BSYNC B6 ;  /* 0x0000000000067941 */ /* 0x000fea0003800000 */
.L_x_652:
[----:B------:R-:W-:Y:S01]  /*1c70*/  ULDC.64 UR4, c[0x0][0x9f8] ;  /* 0x00027e0000047ab9 */ /* 0x000fe20000000a00 */
[----:B------:R-:W-:Y:S01]  /*1c80*/  ULDC.64 UR6, c[0x0][0x208] ;  /* 0x0000820000067ab9 */ /* 0x000fe20000000a00 */
[----:B------:R-:W-:Y:S01]  /*1c90*/  ISETP.NE.U32.AND P0, PT, RZ, UR4, PT ;  /* 0x00000004ff007c0c */ /* 0x000fe2000bf05070 */
[----:B------:R-:W0:Y:S01]  /*1ca0*/  LDC.64 R98, c[0x0][0x300] ;  /* 0x0000c000ff627b82 */ /* 0x000e220000000a00 */
[----:B------:R-:W-:Y:S01]  /*1cb0*/  IMAD.IADD R113, R27, 0x1, R26 ;  /* 0x000000011b717824 */ /* 0x000fe200078e021a */
[----:B------:R-:W-:Y:S01]  /*1cc0*/  SHF.R.S32.HI R9, RZ, 0x1f, R122 ;  /* 0x0000001fff097819 */ /* 0x000fe2000001147a */
[----:B------:R-:W-:Y:S01]  /*1cd0*/  ULDC.64 UR8, c[0x0][0xa08] ;  /* 0x0002820000087ab9 */ /* 0x000fe20000000a00 */
[----:B------:R-:W-:-:S04]  /*1ce0*/  ISETP.NE.AND.EX P0, PT, RZ, UR5, PT, P0 ;  /* 0x00000005ff007c0c */ /* 0x000fc8000bf05300 */
[----:B------:R-:W1:Y:S08]  /*1cf0*/  LDC R118, c[0x0][0x3f4] ;  /* 0x0000fd00ff767b82 */ /* 0x000e700000000800 */
[----:B------:R-:W2:Y:S01]  /*1d00*/  LDC.64 R104, c[0x0][0x408] ;  /* 0x00010200ff687b82 */ /* 0x000ea20000000a00 */
[----:B------:R-:W-:-:S04]  /*1d10*/  @P0 IADD3 R4, P1, R28, UR4, RZ ;  /* 0x000000041c040c10 */ /* 0x000fc8000ff3e0ff */
[----:B------:R-:W-:Y:S01]  /*1d20*/  @P0 IADD3.X R5, R29, UR5, RZ, P1, !PT ;  /* 0x000000051d050c10 */ /* 0x000fe20008ffe4ff */
[----:B------:R-:W-:Y:S02]  /*1d30*/  ULDC.64 UR4, c[0x0][0x330] ;  /* 0x0000cc0000047ab9 */ /* 0x000fe40000000a00 */
[----:B------:R-:W3:Y:S02]  /*1d40*/  LDC.64 R110, c[0x0][0x3f8] ;  /* 0x0000fe00ff6e7b82 */ /* 0x000ee40000000a00 */
[----:B------:R4:W3:Y:S01]  /*1d50*/  @P0 LDG.E R25, desc[UR6][R4.64] ;  /* 0x0000000604190981 */ /* 0x0008e2000c1e1900 */
[----:B------:R-:W-:Y:S01]  /*1d60*/  SHF.R.S32.HI R3, RZ, 0x1f, R113 ;  /* 0x0000001fff037819 */ /* 0x000fe20000011471 */
[----:B------:R-:W-:Y:S01]  /*1d70*/  ULDC UR6, c[0x0][0x2f4] ;  /* 0x0000bd0000067ab9 */ /* 0x000fe20000000800 */
[----:B------:R-:W-:Y:S01]  /*1d80*/  IMAD R11, R9, UR4, RZ ;  /* 0x00000004090b7c24 */ /* 0x000fe2000f8e02ff */
[----:B------:R-:W-:Y:S01]  /*1d90*/  ISETP.GE.AND P1, PT, R213, UR6, PT ;  /* 0x00000006d5007c0c */ /* 0x000fe2000bf26270 */
[----:B------:R-:W-:Y:S01]  /*1da0*/  IMAD.WIDE.U32 R6, R122, UR4, R16 ;  /* 0x000000047a067c25 */ /* 0x000fe2000f8e0010 */
[----:B------:R-:W-:Y:S01]  /*1db0*/  ISETP.GE.AND P0, PT, R16, UR6, PT ;  /* 0x0000000610007c0c */ /* 0x000fe2000bf06270 */
[----:B------:R-:W1:Y:S01]  /*1dc0*/  S2R R149, SR_TID.X ;  /* 0x0000000000957919 */ /* 0x000e620000002100 */
[----:B------:R-:W-:Y:S01]  /*1dd0*/  SEL R8, RZ, 0xffffffff, P1 ;  /* 0xffffffffff087807 */ /* 0x000fe20000800000 */
[-C--:B0-----:R-:W-:Y:S01]  /*1de0*/  IMAD R0, R3, R98.reuse, RZ ;  /* 0x0000006203007224 */ /* 0x081fe200078e02ff */
[----:B------:R-:W-:Y:S01]  /*1df0*/  ISETP.GE.AND P1, PT, R218, UR6, PT ;  /* 0x00000006da007c0c */ /* 0x000fe2000bf26270 */
[----:B------:R-:W-:Y:S01]  /*1e00*/  IMAD R13, R122, UR5, R11 ;  /* 0x000000057a0d7c24 */ /* 0x000fe2000f8e020b */
[----:B------:R-:W-:Y:S01]  /*1e10*/  ULDC.64 UR4, c[0x0][0x308] ;  /* 0x0000c20000047ab9 */ /* 0x000fe20000000a00 */
[C---:B------:R-:W-:Y:S01]  /*1e20*/  IMAD R11, R113.reuse, R99, R0 ;  /* 0x00000063710b7224 */ /* 0x040fe200078e0200 */
[----:B------:R-:W-:Y:S01]  /*1e30*/  SEL R0, RZ, 0x1, P0 ;  /* 0x00000001ff007807 */ /* 0x000fe20000000000 */
[----:B----4-:R-:W-:Y:S01]  /*1e40*/  IMAD.WIDE.U32 R4, R113, R98, RZ ;  /* 0x0000006271047225 */ /* 0x010fe200078e00ff */
[----:B------:R-:W-:-:S02]  /*1e50*/  ISETP.NE.U32.AND P0, PT, RZ, UR8, PT ;  /* 0x00000008ff007c0c */ /* 0x000fc4000bf05070 */
[----:B------:R-:W-:Y:S01]  /*1e60*/  SHF.R.S32.HI R20, RZ, 0x1f, R212 ;  /* 0x0000001fff147819 */ /* 0x000fe200000114d4 */
[----:B------:R-:W-:Y:S01]  /*1e70*/  IMAD.IADD R7, R7, 0x1, R13 ;  /* 0x0000000107077824 */ /* 0x000fe200078e020d */
[----:B------:R-:W-:Y:S01]  /*1e80*/  ISETP.NE.AND.EX P0, PT, RZ, UR9, PT, P0 ;  /* 0x00000009ff007c0c */ /* 0x000fe2000bf05300 */
[----:B------:R-:W-:Y:S01]  /*1e90*/  IMAD.SHL.U32 R13, R8, 0x2, RZ ;  /* 0x00000002080d7824 */ /* 0x000fe200078e00ff */
[----:B------:R-:W-:Y:S01]  /*1ea0*/  ULDC.64 UR8, c[0x0][0x338] ;  /* 0x0000ce0000087ab9 */ /* 0x000fe20000000a00 */
[----:B------:R-:W-:Y:S01]  /*1eb0*/  IMAD R9, R9, UR4, RZ ;  /* 0x0000000409097c24 */ /* 0x000fe2000f8e02ff */
[----:B------:R-:W-:Y:S01]  /*1ec0*/  SHF.R.S32.HI R23, RZ, 0x1f, R22 ;  /* 0x0000001fff177819 */ /* 0x000fe20000011416 */
[----:B------:R-:W-:Y:S01]  /*1ed0*/  IMAD.IADD R5, R5, 0x1, R11 ;  /* 0x0000000105057824 */ /* 0x000fe200078e020b */
[----:B------:R-:W-:Y:S01]  /*1ee0*/  LOP3.LUT R0, R13, 0x2, R0, 0xe2, !PT ;  /* 0x000000020d007812 */ /* 0x000fe200078ee200 */
[C---:B------:R-:W-:Y:S01]  /*1ef0*/  IMAD R11, R122.reuse, UR5, R9 ;  /* 0x000000057a0b7c24 */ /* 0x040fe2000f8e0209 */
[----:B------:R-:W-:Y:S01]  /*1f00*/  SEL R9, RZ, 0x4, P1 ;  /* 0x00000004ff097807 */ /* 0x000fe20000800000 */
[----:B------:R-:W-:Y:S01]  /*1f10*/  IMAD.WIDE.U32 R4, R122, UR4, R4 ;  /* 0x000000047a047c25 */ /* 0x000fe2000f8e0004 */
[----:B------:R-:W-:Y:S01]  /*1f20*/  ULDC.64 UR4, c[0x0][0x310] ;  /* 0x0000c40000047ab9 */ /* 0x000fe20000000a00 */
[----:B------:R-:W-:-:S02]  /*1f30*/  SHF.R.U32.HI R30, RZ, 0x3, R225 ;  /* 0x00000003ff1e7819 */ /* 0x000fc400000116e1 */
[----:B------:R-:W-:Y:S01]  /*1f40*/  LOP3.LUT R9, R0, R9, RZ, 0xfc, !PT ;  /* 0x0000000900097212 */ /* 0x000fe200078efcff */
[----:B------:R-:W-:Y:S01]  /*1f50*/  IMAD.IADD R5, R5, 0x1, R11 ;  /* 0x0000000105057824 */ /* 0x000fe200078e020b */
[----:B------:R-:W-:Y:S01]  /*1f60*/  SHF.R.U32.HI R21, RZ, 0x3, R226 ;  /* 0x00000003ff157819 */ /* 0x000fe200000116e2 */
[CC--:B--2---:R-:W-:Y:S01]  /*1f70*/  IMAD.WIDE.U32 R100, R212.reuse, R104.reuse, R22 ;  /* 0x00000068d4647225 */ /* 0x0c4fe200078e0016 */
[----:B------:R-:W-:Y:S02]  /*1f80*/  ISETP.GE.AND P2, PT, R219, UR6, PT ;  /* 0x00000006db007c0c */ /* 0x000fe4000bf46270 */
[C---:B------:R-:W-:Y:S01]  /*1f90*/  IADD3 R112, P3, R212.reuse, R113, RZ ;  /* 0x00000071d4707210 */ /* 0x040fe20007f7e0ff */
[----:B------:R-:W-:Y:S01]  /*1fa0*/  IMAD.WIDE.U32 R102, R212, R104, R16 ;  /* 0x00000068d4667225 */ /* 0x000fe200078e0010 */
[C-C-:B------:R-:W-:Y:S02]  /*1fb0*/  SHF.L.U64.HI R128, R98.reuse, 0x5, R99.reuse ;  /* 0x0000000562807819 */ /* 0x140fe40000010263 */
[----:B------:R-:W-:Y:S01]  /*1fc0*/  SHF.L.U64.HI R130, R98, 0x6, R99 ;  /* 0x0000000662827819 */ /* 0x000fe20000010263 */
[----:B---3--:R-:W-:Y:S01]  /*1fd0*/  IMAD.WIDE.U32 R106, R212, R110, R22 ;  /* 0x0000006ed46a7225 */ /* 0x008fe200078e0016 */
[----:B------:R-:W-:-:S02]  /*1fe0*/  SHF.L.U64.HI R29, R110, 0x6, R111 ;  /* 0x000000066e1d7819 */ /* 0x000fc4000001026f */
[----:B------:R-:W-:Y:S01]  /*1ff0*/  SHF.L.U64.HI R34, R104, 0x5, R105 ;  /* 0x0000000568227819 */ /* 0x000fe20000010269 */
[----:B------:R-:W-:Y:S01]  /*2000*/  IMAD.WIDE.U32 R108, R212, R110, R16 ;  /* 0x0000006ed46c7225 */ /* 0x000fe200078e0010 */
[----:B------:R-:W-:Y:S02]  /*2010*/  SHF.L.U64.HI R33, R104, 0x6, R105 ;  /* 0x0000000668217819 */ /* 0x000fe40000010269 */
[----:B------:R-:W-:Y:S01]  /*2020*/  LOP3.LUT R26, R9, 0x1, RZ, 0xc0, !PT ;  /* 0x00000001091a7812 */ /* 0x000fe200078ec0ff */
[----:B------:R-:W-:Y:S01]  /*2030*/  IMAD.SHL.U32 R31, R212, 0x40, RZ ;  /* 0x00000040d41f7824 */ /* 0x000fe200078e00ff */
[----:B-1----:R-:W-:Y:S01]  /*2040*/  LEA.HI R149, R149, 0x8, RZ, 0x19 ;  /* 0x0000000895957811 */ /* 0x002fe200078fc8ff */
[C---:B------:R-:W-:Y:S02]  /*2050*/  IMAD.SHL.U32 R129, R98.reuse, 0x20, RZ ;  /* 0x0000002062817824 */ /* 0x040fe400078e00ff */
[----:B------:R-:W-:Y:S02]  /*2060*/  IMAD.SHL.U32 R131, R98, 0x40, RZ ;  /* 0x0000004062837824 */ /* 0x000fe400078e00ff */
[----:B------:R-:W-:-:S02]  /*2070*/  IMAD.SHL.U32 R28, R110, 0x20, RZ ;  /* 0x000000206e1c7824 */ /* 0x000fc400078e00ff */
[----:B------:R-:W-:Y:S02]  /*2080*/  IMAD.SHL.U32 R27, R110, 0x40, RZ ;  /* 0x000000406e1b7824 */ /* 0x000fe400078e00ff */
[----:B------:R-:W-:Y:S02]  /*2090*/  VIADD R12, R212, 0x20 ;  /* 0x00000020d40c7836 */ /* 0x000fe40000000000 */
[----:B------:R-:W-:Y:S02]  /*20a0*/  IMAD R127, R105, 0x50, RZ ;  /* 0x00000050697f7824 */ /* 0x000fe400078e02ff */
[----:B------:R-:W-:Y:S01]  /*20b0*/  IMAD.SHL.U32 R32, R104, 0x20, RZ ;  /* 0x0000002068207824 */ /* 0x000fe200078e00ff */
[----:B------:R-:W-:Y:S01]  /*20c0*/  SHF.R.S32.HI R147, RZ, 0x1f, R12 ;  /* 0x0000001fff937819 */ /* 0x000fe2000001140c */
[----:B------:R-:W-:Y:S01]  /*20d0*/  IMAD.X R113, R20, 0x1, R3, P3 ;  /* 0x0000000114717824 */ /* 0x000fe200018e0603 */
[----:B------:R-:W-:Y:S02]  /*20e0*/  SHF.R.S32.HI R8, RZ, 0x1f, R25 ;  /* 0x0000001fff087819 */ /* 0x000fe40000011419 */
[----:B------:R-:W-:-:S02]  /*20f0*/  SEL R97, R25, RZ, !P0 ;  /* 0x000000ff19617207 */ /* 0x000fc40004000000 */
[----:B------:R-:W-:Y:S02]  /*2100*/  SEL R8, R8, RZ, !P0 ;  /* 0x000000ff08087207 */ /* 0x000fe40004000000 */
[----:B------:R-:W-:Y:S01]  /*2110*/  ISETP.GE.AND P0, PT, R16, R118, PT ;  /* 0x000000761000720c */ /* 0x000fe20003f06270 */
[----:B------:R-:W-:-:S04]  /*2120*/  IMAD.WIDE.U32 R94, R97, UR8, R6 ;  /* 0x00000008615e7c25 */ /* 0x000fc8000f8e0006 */
[C---:B------:R-:W-:Y:S02]  /*2130*/  IMAD R0, R8.reuse, UR8, RZ ;  /* 0x0000000808007c24 */ /* 0x040fe4000f8e02ff */
[----:B------:R-:W-:Y:S02]  /*2140*/  IMAD R8, R8, UR4, RZ ;  /* 0x0000000408087c24 */ /* 0x000fe4000f8e02ff */
[C---:B------:R-:W-:Y:S02]  /*2150*/  IMAD R37, R97.reuse, UR9, R0 ;  /* 0x0000000961257c24 */ /* 0x040fe4000f8e0200 */
[C---:B------:R-:W-:Y:S02]  /*2160*/  IMAD R11, R97.reuse, UR5, R8 ;  /* 0x00000005610b7c24 */ /* 0x040fe4000f8e0208 */
[----:B------:R-:W-:-:S04]  /*2170*/  IMAD.WIDE.U32 R96, R97, UR4, R4 ;  /* 0x0000000461607c25 */ /* 0x000fc8000f8e0004 */
[-C--:B------:R-:W-:Y:S02]  /*2180*/  IMAD R6, R20, R98.reuse, RZ ;  /* 0x0000006214067224 */ /* 0x080fe400078e02ff */
[----:B------:R-:W-:-:S04]  /*2190*/  IMAD.WIDE.U32 R4, R212, R98, R16 ;  /* 0x00000062d4047225 */ /* 0x000fc800078e0010 */
[----:B------:R-:W-:Y:S01]  /*21a0*/  IMAD R35, R212, R99, R6 ;  /* 0x00000063d4237224 */ /* 0x000fe200078e0206 */
[----:B------:R-:W-:Y:S01]  /*21b0*/  IADD3 R93, P1, R96, R4, RZ ;  /* 0x00000004605d7210 */ /* 0x000fe20007f3e0ff */
[----:B------:R-:W-:Y:S02]  /*21c0*/  IMAD.IADD R92, R97, 0x1, R11 ;  /* 0x00000001615c7824 */ /* 0x000fe400078e020b */
[----:B------:R-:W-:-:S03]  /*21d0*/  IMAD R0, R20, R104, RZ ;  /* 0x0000006814007224 */ /* 0x000fc600078e02ff */
[----:B------:R-:W-:Y:S01]  /*21e0*/  IADD3.X R35, R92, R5, R35, P1, !PT ;  /* 0x000000055c237210 */ /* 0x000fe20000ffe423 */
[----:B------:R-:W-:Y:S01]  /*21f0*/  IMAD R7, R212, R105, R0 ;  /* 0x00000069d4077224 */ /* 0x000fe200078e0200 */
[----:B------:R-:W-:Y:S01]  /*2200*/  SEL R5, R118, RZ, P0 ;  /* 0x000000ff76057207 */ /* 0x000fe20000000000 */
[----:B------:R-:W-:Y:S01]  /*2210*/  IMAD R0, R20, R110, RZ ;  /* 0x0000006e14007224 */ /* 0x000fe200078e02ff */
[----:B------:R-:W-:Y:S01]  /*2220*/  ISETP.GE.AND P1, PT, R213, R118, PT ;  /* 0x00000076d500720c */ /* 0x000fe20003f26270 */
[----:B------:R-:W-:Y:S02]  /*2230*/  IMAD.IADD R101, R101, 0x1, R7 ;  /* 0x0000000165657824 */ /* 0x000fe400078e0207 */
[----:B------:R-:W-:Y:S01]  /*2240*/  IMAD.IADD R5, R16, 0x1, R5 ;  /* 0x0000000110057824 */ /* 0x000fe200078e0205 */
[----:B------:R-:W-:Y:S01]  /*2250*/  SEL R4, R118, RZ, P1 ;  /* 0x000000ff76047207 */ /* 0x000fe20000800000 */
[----:B------:R-:W-:Y:S02]  /*2260*/  IMAD.IADD R103, R7, 0x1, R103 ;  /* 0x0000000107677824 */ /* 0x000fe400078e0267 */
[----:B------:R-:W-:Y:S01]  /*2270*/  IMAD R7, R212, R111, R0 ;  /* 0x0000006fd4077224 */ /* 0x000fe200078e0200 */
[----:B------:R-:W-:Y:S01]  /*2280*/  SHF.R.S32.HI R0, RZ, 0x1f, R5 ;  /* 0x0000001fff007819 */ /* 0x000fe20000011405 */
[----:B------:R-:W-:-:S02]  /*2290*/  IMAD.IADD R4, R213, 0x1, R4 ;  /* 0x00000001d5047824 */ /* 0x000fc400078e0204 */
[----:B------:R-:W-:Y:S01]  /*22a0*/  IMAD.IADD R107, R107, 0x1, R7 ;  /* 0x000000016b6b7824 */ /* 0x000fe200078e0207 */
[CC--:B------:R-:W-:Y:S01]  /*22b0*/  LEA.HI R13, R0.reuse, R5.reuse, RZ, 0x3 ;  /* 0x00000005000d7211 */ /* 0x0c0fe200078f18ff */
[----:B------:R-:W-:Y:S01]  /*22c0*/  IMAD.IADD R109, R7, 0x1, R109 ;  /* 0x00000001076d7824 */ /* 0x000fe200078e026d */
[----:B------:R-:W-:Y:S01]  /*22d0*/  LEA.HI R0, R0, R5, RZ, 0x6 ;  /* 0x0000000500007211 */ /* 0x000fe200078f30ff */
[CC--:B-----5:R-:W-:Y:S01]  /*22e0*/  IMAD.WIDE.U32 R106, R144.reuse, R110.reuse, R106 ;  /* 0x0000006e906a7225 */ /* 0x0e0fe200078e006a */
[----:B------:R-:W-:Y:S02]  /*22f0*/  SHF.R.S32.HI R7, RZ, 0x1f, R4 ;  /* 0x0000001fff077819 */ /* 0x000fe40000011404 */
[----:B------:R-:W-:Y:S01]  /*2300*/  SHF.R.S32.HI R5, RZ, 0x6, R0 ;  /* 0x00000006ff057819 */ /* 0x000fe20000011400 */
[----:B------:R-:W-:Y:S01]  /*2310*/  IMAD.WIDE.U32 R108, R144, R110, R108 ;  /* 0x0000006e906c7225 */ /* 0x000fe200078e006c */
[--C-:B------:R-:W-:Y:S02]  /*2320*/  LOP3.LUT R0, R225, 0x38, R13.reuse, 0xf8, !PT ;  /* 0x00000038e1007812 */ /* 0x100fe400078ef80d */
[----:B------:R-:W-:Y:S01]  /*2330*/  LOP3.LUT R8, R226, 0x38, R13, 0xf8, !PT ;  /* 0x00000038e2087812 */ /* 0x000fe200078ef80d */
[C---:B------:R-:W-:Y:S01]  /*2340*/  IMAD R141, R5.reuse, 0x1400, R228 ;  /* 0x00001400058d7824 */ /* 0x040fe200078e02e4 */
[----:B------:R-:W-:Y:S01]  /*2350*/  LOP3.LUT R6, R0, R30, RZ, 0x3c, !PT ;  /* 0x0000001e00067212 */ /* 0x000fe200078e3cff */
[----:B------:R-:W-:Y:S01]  /*2360*/  IMAD R133, R5, 0x1400, R229 ;  /* 0x0000140005857824 */ /* 0x000fe200078e02e5 */
[-C--:B------:R-:W-:Y:S01]  /*2370*/  LEA.HI R0, R7, R4.reuse, RZ, 0x6 ;  /* 0x0000000407007211 */ /* 0x080fe200078f30ff */
[----:B------:R-:W-:Y:S01]  /*2380*/  IMAD R143, R5, 0x1400, R230 ;  /* 0x00001400058f7824 */ /* 0x000fe200078e02e6 */
[----:B------:R-:W-:Y:S01]  /*2390*/  LEA.HI R4, R7, R4, RZ, 0x3 ;  /* 0x0000000407047211 */ /* 0x000fe200078f18ff */
[----:B------:R-:W-:Y:S01]  /*23a0*/  IMAD.IADD R141, R141, 0x1, R6 ;  /* 0x000000018d8d7824 */ /* 0x000fe200078e0206 */
[----:B------:R-:W-:Y:S01]  /*23b0*/  SHF.R.S32.HI R7, RZ, 0x6, R0 ;  /* 0x00000006ff077819 */ /* 0x000fe20000011400 */
[----:B------:R-:W-:Y:S01]  /*23c0*/  IMAD.WIDE.U32 R100, R144, R104, R100 ;  /* 0x0000006890647225 */ /* 0x000fe200078e0064 */
[----:B------:R-:W-:-:S02]  /*23d0*/  LOP3.LUT R6, R4, 0x38, RZ, 0xc0, !PT ;  /* 0x0000003804067812 */ /* 0x000fc400078ec0ff */
[----:B------:R-:W-:Y:S01]  /*23e0*/  LOP3.LUT R0, R13, 0x38, RZ, 0xc0, !PT ;  /* 0x000000380d007812 */ /* 0x000fe200078ec0ff */
[C---:B------:R-:W-:Y:S01]  /*23f0*/  IMAD R142, R7.reuse, 0x1400, R230 ;  /* 0x00001400078e7824 */ /* 0x040fe200078e02e6 */
[--C-:B------:R-:W-:Y:S01]  /*2400*/  LOP3.LUT R6, R6, 0x1c0, R31.reuse, 0xf8, !PT ;  /* 0x000001c006067812 */ /* 0x100fe200078ef81f */
[C---:B------:R-:W-:Y:S01]  /*2410*/  IMAD R140, R7.reuse, 0x1400, R228 ;  /* 0x00001400078c7824 */ /* 0x040fe200078e02e4 */
[----:B------:R-:W-:Y:S01]  /*2420*/  LOP3.LUT R0, R0, 0x1c0, R31, 0xf8, !PT ;  /* 0x000001c000007812 */ /* 0x000fe200078ef81f */
[----:B------:R-:W-:Y:S01]  /*2430*/  IMAD R132, R7, 0x1400, R229 ;  /* 0x0000140007847824 */ /* 0x000fe200078e02e5 */
[-C--:B------:R-:W-:Y:S01]  /*2440*/  LOP3.LUT R5, R6, R231.reuse, RZ, 0x3c, !PT ;  /* 0x000000e706057212 */ /* 0x080fe200078e3cff */
[----:B------:R-:W-:Y:S01]  /*2450*/  IMAD.SHL.U32 R31, R104, 0x40, RZ ;  /* 0x00000040681f7824 */ /* 0x000fe200078e00ff */
[----:B------:R-:W-:Y:S01]  /*2460*/  LOP3.LUT R0, R0, R231, RZ, 0x3c, !PT ;  /* 0x000000e700007212 */ /* 0x000fe200078e3cff */
[----:B------:R-:W-:Y:S01]  /*2470*/  IMAD.WIDE.U32 R102, R144, R104, R102 ;  /* 0x0000006890667225 */ /* 0x000fe200078e0066 */
[----:B------:R-:W-:-:S02]  /*2480*/  LOP3.LUT R8, R8, R21, RZ, 0x3c, !PT ;  /* 0x0000001508087212 */ /* 0x000fc400078e3cff */
[----:B------:R-:W-:Y:S01]  /*2490*/  LOP3.LUT R10, R226, 0x38, R4, 0xf8, !PT ;  /* 0x00000038e20a7812 */ /* 0x000fe200078ef804 */
[----:B------:R-:W-:Y:S01]  /*24a0*/  IMAD.IADD R142, R142, 0x1, R5 ;  /* 0x000000018e8e7824 */ /* 0x000fe200078e0205 */
[----:B------:R-:W-:Y:S01]  /*24b0*/  SHF.R.S32.HI R5, RZ, 0x1f, R144 ;  /* 0x0000001fff057819 */ /* 0x000fe20000011490 */
[----:B------:R-:W-:Y:S01]  /*24c0*/  IMAD.IADD R143, R143, 0x1, R0 ;  /* 0x000000018f8f7824 */ /* 0x000fe200078e0200 */
[----:B------:R-:W-:Y:S01]  /*24d0*/  LOP3.LUT R11, R10, R21, RZ, 0x3c, !PT ;  /* 0x000000150a0b7212 */ /* 0x000fe200078e3cff */
[----:B------:R-:W-:Y:S01]  /*24e0*/  IMAD.IADD R133, R133, 0x1, R8 ;  /* 0x0000000185857824 */ /* 0x000fe200078e0208 */
[----:B------:R-:W-:Y:S01]  /*24f0*/  LOP3.LUT R8, R225, 0x38, R4, 0xf8, !PT ;  /* 0x00000038e1087812 */ /* 0x000fe200078ef804 */
[C---:B------:R-:W-:Y:S01]  /*2500*/  IMAD R0, R5.reuse, R104, RZ ;  /* 0x0000006805007224 */ /* 0x040fe200078e02ff */
[----:B------:R-:W-:Y:S01]  /*2510*/  SHF.R.S32.HI R14, RZ, 0x3, R13 ;  /* 0x00000003ff0e7819 */ /* 0x000fe2000001140d */
[----:B------:R-:W-:Y:S01]  /*2520*/  IMAD.IADD R132, R132, 0x1, R11 ;  /* 0x0000000184847824 */ /* 0x000fe200078e020b */
[----:B------:R-:W-:Y:S01]  /*2530*/  LOP3.LUT R7, R8, R30, RZ, 0x3c, !PT ;  /* 0x0000001e08077212 */ /* 0x000fe200078e3cff */
[----:B------:R-:W-:Y:S01]  /*2540*/  IMAD R21, R144, R105, R0 ;  /* 0x0000006990157224 */ /* 0x000fe200078e0200 */
[----:B------:R-:W-:Y:S01]  /*2550*/  SHF.L.U64.HI R30, R110, 0x5, R111 ;  /* 0x000000056e1e7819 */ /* 0x000fe2000001026f */
[----:B------:R-:W-:Y:S01]  /*2560*/  IMAD R0, R5, R110, RZ ;  /* 0x0000006e05007224 */ /* 0x000fe200078e02ff */
[----:B------:R-:W-:Y:S01]  /*2570*/  LOP3.LUT R13, R13, 0xfffffff8, RZ, 0xc0, !PT ;  /* 0xfffffff80d0d7812 */ /* 0x000fe200078ec0ff */
[----:B------:R-:W-:Y:S01]  /*2580*/  IMAD.IADD R140, R140, 0x1, R7 ;  /* 0x000000018c8c7824 */ /* 0x000fe200078e0207 */
[----:B------:R-:W-:Y:S01]  /*2590*/  LOP3.LUT R11, R4, 0xfffffff8, RZ, 0xc0, !PT ;  /* 0xfffffff8040b7812 */ /* 0x000fe200078ec0ff */
[----:B------:R-:W-:Y:S01]  /*25a0*/  IMAD R15, R144, R111, R0 ;  /* 0x0000006f900f7224 */ /* 0x000fe200078e0200 */
[----:B------:R-:W-:Y:S01]  /*25b0*/  SEL R0, RZ, 0x8, P2 ;  /* 0x00000008ff007807 */ /* 0x000fe20001000000 */
[----:B------:R-:W-:Y:S01]  /*25c0*/  IMAD R7, R99, 0x50, RZ ;  /* 0x0000005063077824 */ /* 0x000fe200078e02ff */
[----:B------:R-:W-:Y:S01]  /*25d0*/  SHF.R.S32.HI R12, RZ, 0x3, R4 ;  /* 0x00000003ff0c7819 */ /* 0x000fe20000011404 */
[----:B------:R-:W-:Y:S01]  /*25e0*/  IMAD R5, R111, 0x50, RZ ;  /* 0x000000506f057824 */ /* 0x000fe200078e02ff */
[----:B------:R-:W-:Y:S01]  /*25f0*/  LOP3.LUT R0, R9, R0, RZ, 0xfc, !PT ;  /* 0x0000000009007212 */ /* 0x000fe200078efcff */
[----:B------:R-:W-:Y:S01]  /*2600*/  VIADD R8, R212, 0x40 ;  /* 0x00000040d4087836 */ /* 0x000fe20000000000 */
[----:B------:R-:W-:Y:S01]  /*2610*/  SHF.R.S32.HI R6, RZ, 0x1f, R11 ;  /* 0x0000001fff067819 */ /* 0x000fe2000001140b */
[----:B------:R-:W-:Y:S01]  /*2620*/  IMAD.WIDE.U32 R98, R98, 0x50, RZ ;  /* 0x0000005062627825 */ /* 0x000fe200078e00ff */
[----:B------:R-:W-:-:S02]  /*2630*/  LOP3.LUT R10, R0, 0x2, RZ, 0xc0, !PT ;  /* 0x00000002000a7812 */ /* 0x000fc400078ec0ff */
[----:B------:R-:W-:Y:S01]  /*2640*/  SHF.R.S32.HI R146, RZ, 0x1f, R8 ;  /* 0x0000001fff927819 */ /* 0x000fe20000011408 */
[----:B------:R-:W-:Y:S01]  /*2650*/  IMAD.WIDE.U32 R110, R110, 0x50, RZ ;  /* 0x000000506e6e7825 */ /* 0x000fe200078e00ff */
[C---:B------:R-:W-:Y:S02]  /*2660*/  LOP3.LUT R9, R0.reuse, 0x4, RZ, 0xc0, !PT ;  /* 0x0000000400097812 */ /* 0x040fe400078ec0ff */
[----:B------:R-:W-:Y:S01]  /*2670*/  LOP3.LUT R8, R0, 0x8, RZ, 0xc0, !PT ;  /* 0x0000000800087812 */ /* 0x000fe200078ec0ff */
[----:B------:R-:W-:-:S04]  /*2680*/  IMAD.WIDE.U32 R104, R104, 0x50, RZ ;  /* 0x0000005068687825 */ /* 0x000fc800078e00ff */
[----:B------:R-:W-:Y:S01]  /*2690*/  IMAD.IADD R120, R99, 0x1, R7 ;  /* 0x0000000163787824 */ /* 0x000fe200078e0207 */
[----:B------:R-:W-:Y:S01]  /*26a0*/  SHF.R.S32.HI R7, RZ, 0x1f, R13 ;  /* 0x0000001fff077819 */ /* 0x000fe2000001140d */
[----:B------:R-:W-:Y:S02]  /*26b0*/  IMAD.IADD R126, R111, 0x1, R5 ;  /* 0x000000016f7e7824 */ /* 0x000fe400078e0205 */
[----:B------:R-:W-:Y:S02]  /*26c0*/  IMAD.IADD R25, R101, 0x1, R21 ;  /* 0x0000000165197824 */ /* 0x000fe400078e0215 */
[----:B------:R-:W-:Y:S02]  /*26d0*/  IMAD.IADD R20, R107, 0x1, R15 ;  /* 0x000000016b147824 */ /* 0x000fe400078e020f */
[----:B------:R-:W-:Y:S02]  /*26e0*/  IMAD.SHL.U32 R118, R118, 0x2, RZ ;  /* 0x0000000276767824 */ /* 0x000fe400078e00ff */
[----:B------:R-:W-:-:S02]  /*26f0*/  IMAD.IADD R127, R105, 0x1, R127 ;  /* 0x00000001697f7824 */ /* 0x000fc400078e027f */
[----:B------:R-:W-:Y:S02]  /*2700*/  IMAD.IADD R21, R21, 0x1, R103 ;  /* 0x0000000115157824 */ /* 0x000fe400078e0267 */
[----:B------:R-:W-:Y:S02]  /*2710*/  IMAD.IADD R15, R15, 0x1, R109 ;  /* 0x000000010f0f7824 */ /* 0x000fe400078e026d */
[----:B------:R-:W-:-:S07]  /*2720*/  IMAD.IADD R5, R95, 0x1, R37 ;  /* 0x000000015f057824 */ /* 0x000fce00078e0225 */
.L_x_761:
[----:B-1----:R-:W2:Y:S01]  /*2730*/  LDL.LU R39, [R1+0x20] ;  /* 0x0000200001277983 */ /* 0x002ea20000300800 */
[----:B------:R-:W-:Y:S01]  /*2740*/  VIADD R41, R24, 0xffffffff ;  /* 0xffffffff18297836 */ /* 0x000fe20000000000 */
[----:B------:R-:W0:Y:S01]  /*2750*/  LDC.64 R116, c[0x0][0x2e8] ;  /* 0x0000ba00ff747b82 */ /* 0x000e220000000a00 */
[----:B------:R-:W-:Y:S05]  /*2760*/  YIELD ;  /* 0x0000000000007946 */ /* 0x000fea0003800000 */
[----:B------:R-:W-:Y:S01]  /*2770*/  SHF.R.S32.HI R38, RZ, 0x1f, R41 ;  /* 0x0000001fff267819 */ /* 0x000fe20000011429 */
[-C--:B------:R-:W-:Y:S01]  /*2780*/  IMAD R3, R120, R41.reuse, RZ ;  /* 0x0000002978037224 */ /* 0x080fe200078e02ff */
[----:B------:R-:W1:Y:S01]  /*2790*/  LDC R115, c[0x0][0x3f4] ;  /* 0x0000fd00ff737b82 */ /* 0x000e620000000800 */
[----:B------:R-:W-:Y:S01]  /*27a0*/  IMAD.WIDE.U32 R124, R98, R41, RZ ;  /* 0x00000029627c7225 */ /* 0x000fe200078e00ff */
[----:B------:R-:W-:Y:S03]  /*27b0*/  BSSY B0, `(.L_x_654) ;  /* 0x00007f4000007945 */ /* 0x000fe60003800000 */
[----:B------:R-:W-:Y:S01]  /*27c0*/  IMAD R3, R38, R98, R3 ;  /* 0x0000006226037224 */ /* 0x000fe200078e0203 */
[----:B------:R-:W-:-:S02]  /*27d0*/  IADD3 R0, P3, P4, R93, R124, R131 ;  /* 0x0000007c5d007210 */ /* 0x000fc40007c7e083 */
[-C--:B------:R-:W-:Y:S01]  /*27e0*/  IADD3 R36, P2, R93, R124.reuse, RZ ;  /* 0x0000007c5d247210 */ /* 0x080fe20007f5e0ff */
[----:B------:R-:W-:Y:S01]  /*27f0*/  IMAD.IADD R88, R125, 0x1, R3 ;  /* 0x000000017d587824 */ /* 0x000fe200078e0203 */
[----:B------:R-:W-:-:S03]  /*2800*/  IADD3 R4, P5, P6, R93, R124, R129 ;  /* 0x0000007c5d047210 */ /* 0x000fc60007ebe081 */
[----:B------:R-:W-:Y:S01]  /*2810*/  IMAD.X R37, R88, 0x1, R35, P2 ;  /* 0x0000000158257824 */ /* 0x000fe200010e0623 */
[----:B------:R-:W-:Y:S02]  /*2820*/  IADD3.X R3, R35, R88, R130, P3, P4 ;  /* 0x0000005823037210 */ /* 0x000fe40001fe8482 */
[----:B------:R-:W-:Y:S02]  /*2830*/  ISETP.GT.AND P3, PT, R41, R119, PT ;  /* 0x000000772900720c */ /* 0x000fe40003f64270 */
[C---:B0-----:R-:W-:Y:S02]  /*2840*/  LEA R48, P2, R0.reuse, R116, 0x1 ;  /* 0x0000007400307211 */ /* 0x041fe400078408ff */
[----:B------:R-:W-:Y:S02]  /*2850*/  IADD3.X R24, R35, R88, R128, P5, P6 ;  /* 0x0000005823187210 */ /* 0x000fe40002fec480 */
[----:B------:R-:W-:Y:S01]  /*2860*/  LEA.HI.X R49, R0, R117, R3, 0x1, P2 ;  /* 0x0000007500317211 */ /* 0x000fe200010f0c03 */
[----:B------:R-:W-:Y:S01]  /*2870*/  IMAD R3, R19, 0x5000, R232 ;  /* 0x0000500013037824 */ /* 0x000fe200078e02e8 */
[----:B-1----:R-:W-:-:S02]  /*2880*/  ISETP.GE.AND P2, PT, R115, 0x1, PT ;  /* 0x000000017300780c */ /* 0x002fc40003f46270 */
[-C--:B------:R-:W-:Y:S02]  /*2890*/  LEA R50, P5, R4, R116.reuse, 0x1 ;  /* 0x0000007404327211 */ /* 0x080fe400078a08ff */
[----:B------:R-:W-:Y:S02]  /*28a0*/  LEA R56, P6, R36, R116, 0x1 ;  /* 0x0000007424387211 */ /* 0x000fe400078c08ff */
[-C--:B------:R-:W-:Y:S01]  /*28b0*/  LEA.HI.X R51, R4, R117.reuse, R24, 0x1, P5 ;  /* 0x0000007504337211 */ /* 0x080fe200028f0c18 */
[----:B------:R-:W-:Y:S01]  /*28c0*/  IMAD R4, R3, 0x2, R18 ;  /* 0x0000000203047824 */ /* 0x000fe200078e0212 */
[----:B------:R-:W-:Y:S01]  /*28d0*/  LEA.HI.X R57, R36, R117, R37, 0x1, P6 ;  /* 0x0000007524397211 */ /* 0x000fe200030f0c25 */
[----:B------:R-:W-:Y:S01]  /*28e0*/  IMAD.MOV.U32 R24, RZ, RZ, R41 ;  /* 0x000000ffff187224 */ /* 0x000fe200078e0029 */
[----:B--2---:R-:W-:-:S04]  /*28f0*/  LOP3.LUT R39, R39, 0xfffffffd, RZ, 0xc0, !PT ;  /* 0xfffffffd27277812 */ /* 0x004fc800078ec0ff */
[----:B------:R-:W-:-:S05]  /*2900*/  @P3 LOP3.LUT R39, R39, 0x2, RZ, 0xfc, !PT ;  /* 0x0000000227273812 */ /* 0x000fca00078efcff */
[----:B------:R0:W-:Y:S01]  /*2910*/  STL [R1+0x20], R39 ;  /* 0x0000202701007387 */ /* 0x0001e20000100800 */
[----:B------:R-:W-:Y:S05]  /*2920*/  @!P2 BRA `(.L_x_655) ;  /* 0x000000780078a947 */ /* 0x000fea0003800000 */
[----:B------:R-:W-:Y:S01]  /*2930*/  ULDC.U8 UR4, c[0x0][0x410] ;  /* 0x0001040000047ab9 */ /* 0x000fe20000000000 */
[-C--:B------:R-:W-:Y:S01]  /*2940*/  IMAD R3, R126, R41.reuse, RZ ;  /* 0x000000297e037224 */ /* 0x080fe200078e02ff */
[----:B------:R-:W-:Y:S01]  /*2950*/  ISETP.NE.AND P2, PT, RZ, UR4, PT ;  /* 0x00000004ff007c0c */ /* 0x000fe2000bf45270 */
[-C--:B0-----:R-:W-:Y:S02]  /*2960*/  IMAD R39, R127, R41.reuse, RZ ;  /* 0x000000297f277224 */ /* 0x081fe400078e02ff */
[----:B------:R-:W-:Y:S02]  /*2970*/  IMAD R37, R38, R110, R3 ;  /* 0x0000006e26257224 */ /* 0x000fe400078e0203 */
[----:B------:R-:W-:Y:S02]  /*2980*/  IMAD R3, R24, -0x50, R2 ;  /* 0xffffffb018037824 */ /* 0x000fe400078e0202 */
[----:B------:R-:W-:Y:S02]  /*2990*/  IMAD R39, R38, R104, R39 ;  /* 0x0000006826277224 */ /* 0x000fe400078e0227 */
[----:B------:R-:W-:Y:S01]  /*29a0*/  IMAD.WIDE.U32 R86, R110, R41, RZ ;  /* 0x000000296e567225 */ /* 0x000fe200078e00ff */
[----:B------:R-:W-:-:S03]  /*29b0*/  VIMNMX R3, R3, 0x50, PT ;  /* 0x0000005003037848 */ /* 0x000fc60003fe0100 */
[----:B------:R-:W-:-:S04]  /*29c0*/  IMAD.WIDE.U32 R84, R104, R41, RZ ;  /* 0x0000002968547225 */ /* 0x000fc800078e00ff */
[----:B------:R-:W-:Y:S02]  /*29d0*/  IMAD.IADD R0, R87, 0x1, R37 ;  /* 0x0000000157007824 */ /* 0x000fe400078e0225 */
[----:B------:R-:W-:Y:S01]  /*29e0*/  IMAD.IADD R114, R85, 0x1, R39 ;  /* 0x0000000155727824 */ /* 0x000fe200078e0227 */
[----:B------:R-:W-:Y:S06]  /*29f0*/  @!P2 BRA `(.L_x_656) ;  /* 0x00000038004ca947 */ /* 0x000fec0003800000 */
[----:B------:R-:W-:Y:S01]  /*2a00*/  ISETP.GE.AND P3, PT, R212, R3, PT ;  /* 0x00000003d400720c */ /* 0x000fe20003f66270 */
[----:B------:R-:W-:Y:S01]  /*2a10*/  BSSY B1, `(.L_x_657) ;  /* 0x000002a000017945 */ /* 0x000fe20003800000 */
        /* <DEDUP_REMOVED lines=9> */
[----:B------:R-:W-:Y:S06]  /*2ab0*/  @P3 BRA `(.L_x_658) ;  /* 0x00000000007c3947 */ /* 0x000fec0003800000 */
[----:B------:R-:W-:Y:S01]  /*2ac0*/  IADD3 R37, P2, R106, R86, RZ ;  /* 0x000000566a257210 */ /* 0x000fe20007f5e0ff */
[----:B------:R-:W-:Y:S01]  /*2ad0*/  ULDC.64 UR4, c[0x0][0x3e8] ;  /* 0x0000fa0000047ab9 */ /* 0x000fe20000000a00 */
[----:B------:R-:W-:Y:S02]  /*2ae0*/  IADD3 R39, P4, R100, R84, RZ ;  /* 0x0000005464277210 */ /* 0x000fe40007f9e0ff */
[----:B------:R-:W-:Y:S02]  /*2af0*/  CS2R R122, SRZ ;  /* 0x00000000007a7805 */ /* 0x000fe4000001ff00 */
[-C--:B------:R-:W-:Y:S01]  /*2b00*/  ISETP.GE.AND P5, PT, R22, R115.reuse, PT ;  /* 0x000000731600720c */ /* 0x080fe20003fa6270 */
[----:B------:R-:W-:Y:S01]  /*2b10*/  IMAD.X R38, R0, 0x1, R20, P2 ;  /* 0x0000000100267824 */ /* 0x000fe200010e0614 */
[C---:B------:R-:W-:Y:S01]  /*2b20*/  LEA R36, P2, R37.reuse, UR4, 0x1 ;  /* 0x0000000425247c11 */ /* 0x040fe2000f8408ff */
[----:B------:R-:W-:Y:S01]  /*2b30*/  IMAD.X R40, R114, 0x1, R25, P4 ;  /* 0x0000000172287824 */ /* 0x000fe200020e0619 */
[----:B------:R-:W-:Y:S01]  /*2b40*/  CS2R R124, SRZ ;  /* 0x00000000007c7805 */ /* 0x000fe2000001ff00 */
[----:B------:R-:W-:Y:S01]  /*2b50*/  ULDC.64 UR6, c[0x0][0x208] ;  /* 0x0000820000067ab9 */ /* 0x000fe20000000a00 */
[----:B------:R-:W-:Y:S01]  /*2b60*/  LEA.HI.X R37, R37, UR5, R38, 0x1, P2 ;  /* 0x0000000525257c11 */ /* 0x000fe200090f0c26 */
[----:B------:R-:W-:Y:S01]  /*2b70*/  ULDC.64 UR4, c[0x0][0x400] ;  /* 0x0001000000047ab9 */ /* 0x000fe20000000a00 */
[----:B------:R-:W-:-:S02]  /*2b80*/  ISETP.GE.AND P4, PT, R215, R115, PT ;  /* 0x00000073d700720c */ /* 0x000fc40003f86270 */
[----:B------:R-:W-:-:S03]  /*2b90*/  LEA R38, P2, R39, UR4, 0x1 ;  /* 0x0000000427267c11 */ /* 0x000fc6000f8408ff */
[----:B------:R0:W5:Y:S01]  /*2ba0*/  @!P5 LDG.E.64 R122, desc[UR6][R36.64] ;  /* 0x00000006247ad981 */ /* 0x000162000c1e1b00 */
[----:B------:R-:W-:Y:S02]  /*2bb0*/  LEA.HI.X R39, R39, UR5, R40, 0x1, P2 ;  /* 0x0000000527277c11 */ /* 0x000fe400090f0c28 */
[----:B------:R-:W-:-:S03]  /*2bc0*/  ISETP.GE.AND P2, PT, R214, R115, PT ;  /* 0x00000073d600720c */ /* 0x000fc60003f46270 */
[----:B------:R0:W5:Y:S01]  /*2bd0*/  @!P5 LDG.E.64 R124, desc[UR6][R38.64] ;  /* 0x00000006267cd981 */ /* 0x000162000c1e1b00 */
[----:B------:R-:W-:Y:S02]  /*2be0*/  ISETP.GE.AND P5, PT, R216, R115, PT ;  /* 0x00000073d800720c */ /* 0x000fe40003fa6270 */
[----:B------:R-:W-:Y:S02]  /*2bf0*/  CS2R R90, SRZ ;  /* 0x00000000005a7805 */ /* 0x000fe4000001ff00 */
[----:B------:R-:W-:Y:S02]  /*2c00*/  CS2R R82, SRZ ;  /* 0x0000000000527805 */ /* 0x000fe4000001ff00 */
[----:B------:R-:W-:Y:S02]  /*2c10*/  CS2R R78, SRZ ;  /* 0x00000000004e7805 */ /* 0x000fe4000001ff00 */
[----:B------:R-:W-:Y:S02]  /*2c20*/  CS2R R116, SRZ ;  /* 0x0000000000747805 */ /* 0x000fe4000001ff00 */
[----:B------:R-:W-:-:S02]  /*2c30*/  CS2R R88, SRZ ;  /* 0x0000000000587805 */ /* 0x000fc4000001ff00 */
[----:B------:R-:W-:Y:S01]  /*2c40*/  CS2R R80, SRZ ;  /* 0x0000000000507805 */ /* 0x000fe2000001ff00 */
[----:B------:R0:W5:Y:S04]  /*2c50*/  @!P4 LDG.E.64 R90, desc[UR6][R36.64+0x40] ;  /* 0x00004006245ac981 */ /* 0x000168000c1e1b00 */
[----:B------:R0:W5:Y:S04]  /*2c60*/  @!P2 LDG.E.64 R82, desc[UR6][R36.64+0x80] ;  /* 0x000080062452a981 */ /* 0x000168000c1e1b00 */
[----:B------:R0:W5:Y:S04]  /*2c70*/  @!P5 LDG.E.64 R78, desc[UR6][R36.64+0xc0] ;  /* 0x0000c006244ed981 */ /* 0x000168000c1e1b00 */
[----:B------:R0:W5:Y:S04]  /*2c80*/  @!P4 LDG.E.64 R116, desc[UR6][R38.64+0x40] ;  /* 0x000040062674c981 */ /* 0x000168000c1e1b00 */
[----:B------:R0:W5:Y:S04]  /*2c90*/  @!P2 LDG.E.64 R88, desc[UR6][R38.64+0x80] ;  /* 0x000080062658a981 */ /* 0x000168000c1e1b00 */
[----:B------:R0:W5:Y:S02]  /*2ca0*/  @!P5 LDG.E.64 R80, desc[UR6][R38.64+0xc0] ;  /* 0x0000c0062650d981 */ /* 0x000164000c1e1b00 */
.L_x_658:
[----:B------:R-:W-:Y:S05]  /*2cb0*/  BSYNC B1 ;  /* 0x0000000000017941 */ /* 0x000fea0003800000 */
.L_x_657:
[----:B0----5:R-:W-:Y:S01]  /*2cc0*/  IMAD.MOV.U32 R36, RZ, RZ, R78 ;  /* 0x000000ffff247224 */ /* 0x021fe200078e004e */
[----:B------:R-:W-:Y:S01]  /*2cd0*/  BSSY B1, `(.L_x_659) ;  /* 0x0000049000017945 */ /* 0x000fe20003800000 */
[----:B------:R-:W-:Y:S01]  /*2ce0*/  IMAD.MOV.U32 R37, RZ, RZ, R79 ;  /* 0x000000ffff257224 */ /* 0x000fe200078e004f */
[----:B------:R-:W-:Y:S01]  /*2cf0*/  CS2R R66, SRZ ;  /* 0x0000000000427805 */ /* 0x000fe2000001ff00 */
[----:B------:R-:W-:Y:S01]  /*2d00*/  IMAD.MOV.U32 R38, RZ, RZ, R82 ;  /* 0x000000ffff267224 */ /* 0x000fe200078e0052 */
[----:B------:R-:W-:Y:S01]  /*2d10*/  PRMT R183, R36, 0x7610, R183 ;  /* 0x0000761024b77816 */ /* 0x000fe200000000b7 */
[----:B------:R-:W-:Y:S01]  /*2d20*/  IMAD.MOV.U32 R36, RZ, RZ, R83 ;  /* 0x000000ffff247224 */ /* 0x000fe200078e0053 */
[----:B------:R-:W-:Y:S01]  /*2d30*/  PRMT R184, R37, 0x7610, R184 ;  /* 0x0000761025b87816 */ /* 0x000fe200000000b8 */
[----:B------:R-:W-:Y:S01]  /*2d40*/  IMAD.MOV.U32 R37, RZ, RZ, R90 ;  /* 0x000000ffff257224 */ /* 0x000fe200078e005a */
[----:B------:R-:W-:Y:S01]  /*2d50*/  PRMT R185, R38, 0x7610, R185 ;  /* 0x0000761026b97816 */ /* 0x000fe200000000b9 */
[----:B------:R-:W-:Y:S01]  /*2d60*/  VIADD R39, R212, 0x20 ;  /* 0x00000020d4277836 */ /* 0x000fe20000000000 */
[----:B------:R-:W-:Y:S01]  /*2d70*/  PRMT R186, R36, 0x7610, R186 ;  /* 0x0000761024ba7816 */ /* 0x000fe200000000ba */
[----:B------:R-:W-:Y:S01]  /*2d80*/  IMAD.MOV.U32 R36, RZ, RZ, R91 ;  /* 0x000000ffff247224 */ /* 0x000fe200078e005b */
[----:B------:R-:W-:Y:S01]  /*2d90*/  PRMT R187, R37, 0x7610, R187 ;  /* 0x0000761025bb7816 */ /* 0x000fe200000000bb */
[----:B------:R-:W-:Y:S01]  /*2da0*/  IMAD.MOV.U32 R37, RZ, RZ, R123 ;  /* 0x000000ffff257224 */ /* 0x000fe200078e007b */
[----:B------:R-:W-:Y:S01]  /*2db0*/  ISETP.GE.AND P4, PT, R39, R3, PT ;  /* 0x000000032700720c */ /* 0x000fe20003f86270 */
[----:B------:R-:W-:Y:S01]  /*2dc0*/  IMAD.MOV.U32 R38, RZ, RZ, R122 ;  /* 0x000000ffff267224 */ /* 0x000fe200078e007a */
[----:B------:R-:W-:Y:S01]  /*2dd0*/  PRMT R188, R36, 0x7610, R188 ;  /* 0x0000761024bc7816 */ /* 0x000fe200000000bc */
        /* <DEDUP_REMOVED lines=15> */
[----:B------:R-:W-:-:S02]  /*2ed0*/  PRMT R153, R38, 0x7610, R153 ;  /* 0x0000761026997816 */ /* 0x000fc40000000099 */
[----:B------:R-:W-:Y:S02]  /*2ee0*/  CS2R R70, SRZ ;  /* 0x0000000000467805 */ /* 0x000fe4000001ff00 */
[----:B------:R-:W-:Y:S02]  /*2ef0*/  PRMT R191, R36, 0x7610, R191 ;  /* 0x0000761024bf7816 */ /* 0x000fe400000000bf */
[----:B------:R-:W-:Y:S02]  /*2f00*/  CS2R R74, SRZ ;  /* 0x00000000004a7805 */ /* 0x000fe4000001ff00 */
[----:B------:R-:W-:Y:S02]  /*2f10*/  PRMT R145, R145, 0x5410, R37 ;  /* 0x0000541091917816 */ /* 0x000fe40000000025 */
[----:B------:R-:W-:Y:S02]  /*2f20*/  CS2R R64, SRZ ;  /* 0x0000000000407805 */ /* 0x000fe4000001ff00 */
[----:B------:R-:W-:-:S02]  /*2f30*/  CS2R R68, SRZ ;  /* 0x0000000000447805 */ /* 0x000fc4000001ff00 */
[----:B------:R-:W-:Y:S02]  /*2f40*/  CS2R R72, SRZ ;  /* 0x0000000000487805 */ /* 0x000fe4000001ff00 */
[----:B------:R-:W-:Y:S01]  /*2f50*/  CS2R R76, SRZ ;  /* 0x00000000004c7805 */ /* 0x000fe2000001ff00 */
[----:B------:R-:W-:Y:S06]  /*2f60*/  @P4 BRA `(.L_x_660) ;  /* 0x00000000007c4947 */ /* 0x000fec0003800000 */
[----:B------:R-:W-:Y:S01]  /*2f70*/  IADD3 R37, P2, P5, R106, R86, R28 ;  /* 0x000000566a257210 */ /* 0x000fe20007d5e01c */
[----:B------:R-:W-:Y:S01]  /*2f80*/  ULDC.64 UR4, c[0x0][0x3e8] ;  /* 0x0000fa0000047ab9 */ /* 0x000fe20000000a00 */
[----:B------:R-:W-:Y:S01]  /*2f90*/  ULDC.64 UR6, c[0x0][0x400] ;  /* 0x0001000000067ab9 */ /* 0x000fe20000000a00 */
[----:B------:R-:W-:Y:S02]  /*2fa0*/  CS2R R74, SRZ ;  /* 0x00000000004a7805 */ /* 0x000fe4000001ff00 */
[----:B------:R-:W-:Y:S02]  /*2fb0*/  IADD3.X R42, R20, R0, R30, P2, P5 ;  /* 0x00000000142a7210 */ /* 0x000fe400017ea41e */
[----:B------:R-:W-:Y:S02]  /*2fc0*/  CS2R R70, SRZ ;  /* 0x0000000000467805 */ /* 0x000fe4000001ff00 */
[----:B------:R-:W-:Y:S02]  /*2fd0*/  IADD3 R39, P2, P5, R100, R84, R32 ;  /* 0x0000005464277210 */ /* 0x000fe40007d5e020 */
[----:B------:R-:W-:-:S02]  /*2fe0*/  CS2R R76, SRZ ;  /* 0x00000000004c7805 */ /* 0x000fc4000001ff00 */
[----:B------:R-:W-:Y:S01]  /*2ff0*/  CS2R R72, SRZ ;  /* 0x0000000000487805 */ /* 0x000fe2000001ff00 */
[----:B------:R-:W-:Y:S01]  /*3000*/  ULDC.64 UR8, c[0x0][0x208] ;  /* 0x0000820000087ab9 */ /* 0x000fe20000000a00 */
[----:B------:R-:W-:Y:S02]  /*3010*/  IADD3.X R40, R25, R114, R34, P2, P5 ;  /* 0x0000007219287210 */ /* 0x000fe400017ea422 */
[----:B------:R-:W-:Y:S02]  /*3020*/  LEA R36, P2, R37, UR4, 0x1 ;  /* 0x0000000425247c11 */ /* 0x000fe4000f8408ff */
[----:B------:R-:W-:Y:S02]  /*3030*/  LEA R38, P5, R39, UR6, 0x1 ;  /* 0x0000000627267c11 */ /* 0x000fe4000f8a08ff */
[----:B------:R-:W-:Y:S02]  /*3040*/  LEA.HI.X R37, R37, UR5, R42, 0x1, P2 ;  /* 0x0000000525257c11 */ /* 0x000fe400090f0c2a */
[----:B------:R-:W-:-:S02]  /*3050*/  LEA.HI.X R39, R39, UR7, R40, 0x1, P5 ;  /* 0x0000000727277c11 */ /* 0x000fc4000a8f0c28 */
[-C--:B------:R-:W-:Y:S02]  /*3060*/  ISETP.GE.AND P2, PT, R22, R115.reuse, PT ;  /* 0x000000731600720c */ /* 0x080fe40003f46270 */
[----:B------:R-:W-:Y:S02]  /*3070*/  ISETP.GE.AND P5, PT, R215, R115, PT ;  /* 0x00000073d700720c */ /* 0x000fe40003fa6270 */
[----:B------:R-:W-:Y:S02]  /*3080*/  CS2R R66, SRZ ;  /* 0x0000000000427805 */ /* 0x000fe4000001ff00 */
[----:B------:R-:W-:Y:S02]  /*3090*/  CS2R R62, SRZ ;  /* 0x00000000003e7805 */ /* 0x000fe4000001ff00 */
[----:B------:R-:W-:-:S05]  /*30a0*/  CS2R R68, SRZ ;  /* 0x0000000000447805 */ /* 0x000fca000001ff00 */
[----:B------:R0:W5:Y:S04]  /*30b0*/  @!P2 LDG.E.64 R74, desc[UR8][R36.64] ;  /* 0x00000008244aa981 */ /* 0x000168000c1e1b00 */
[----:B------:R0:W5:Y:S01]  /*30c0*/  @!P2 LDG.E.64 R76, desc[UR8][R38.64] ;  /* 0x00000008264ca981 */ /* 0x000162000c1e1b00 */
[----:B------:R-:W-:-:S03]  /*30d0*/  ISETP.GE.AND P2, PT, R214, R115, PT ;  /* 0x00000073d600720c */ /* 0x000fc60003f46270 */
[----:B------:R0:W5:Y:S04]  /*30e0*/  @!P5 LDG.E.64 R70, desc[UR8][R36.64+0x40] ;  /* 0x000040082446d981 */ /* 0x000168000c1e1b00 */
[----:B------:R0:W5:Y:S01]  /*30f0*/  @!P5 LDG.E.64 R72, desc[UR8][R38.64+0x40] ;  /* 0x000040082648d981 */ /* 0x000162000c1e1b00 */
[----:B------:R-:W-:Y:S02]  /*3100*/  ISETP.GE.AND P5, PT, R216, R115, PT ;  /* 0x00000073d800720c */ /* 0x000fe40003fa6270 */
[----:B------:R-:W-:-:S03]  /*3110*/  CS2R R64, SRZ ;  /* 0x0000000000407805 */ /* 0x000fc6000001ff00 */
[----:B------:R0:W5:Y:S04]  /*3120*/  @!P2 LDG.E.64 R66, desc[UR8][R36.64+0x80] ;  /* 0x000080082442a981 */ /* 0x000168000c1e1b00 */
[----:B------:R0:W5:Y:S04]  /*3130*/  @!P2 LDG.E.64 R68, desc[UR8][R38.64+0x80] ;  /* 0x000080082644a981 */ /* 0x000168000c1e1b00 */
[----:B------:R0:W5:Y:S04]  /*3140*/  @!P5 LDG.E.64 R62, desc[UR8][R36.64+0xc0] ;  /* 0x0000c008243ed981 */ /* 0x000168000c1e1b00 */
[----:B------:R0:W5:Y:S02]  /*3150*/  @!P5 LDG.E.64 R64, desc[UR8][R38.64+0xc0] ;  /* 0x0000c0082640d981 */ /* 0x000164000c1e1b00 */
.L_x_660:
[----:B------:R-:W-:Y:S05]  /*3160*/  BSYNC B1 ;  /* 0x0000000000017941 */ /* 0x000fea0003800000 */
.L_x_659:
[----:B0-----:R-:W-:Y:S01]  /*3170*/  VIADD R36, R212, 0x40 ;  /* 0x00000040d4247836 */ /* 0x001fe20000000000 */
[----:B------:R-:W-:Y:S01]  /*3180*/  BSSY B1, `(.L_x_661) ;  /* 0x000002a000017945 */ /* 0x000fe20003800000 */
[----:B------:R-:W-:Y:S02]  /*3190*/  CS2R R40, SRZ ;  /* 0x0000000000287805 */ /* 0x000fe4000001ff00 */
[----:B------:R-:W-:Y:S02]  /*31a0*/  CS2R R46, SRZ ;  /* 0x00000000002e7805 */ /* 0x000fe4000001ff00 */
[----:B------:R-:W-:Y:S02]  /*31b0*/  CS2R R52, SRZ ;  /* 0x0000000000347805 */ /* 0x000fe4000001ff00 */
[----:B------:R-:W-:Y:S02]  /*31c0*/  ISETP.GE.AND P5, PT, R36, R3, PT ;  /* 0x000000032400720c */ /* 0x000fe40003fa6270 */
[----:B------:R-:W-:-:S02]  /*31d0*/  CS2R R58, SRZ ;  /* 0x00000000003a7805 */ /* 0x000fc4000001ff00 */
[----:B------:R-:W-:Y:S02]  /*31e0*/  CS2R R42, SRZ ;  /* 0x00000000002a7805 */ /* 0x000fe4000001ff00 */
[----:B------:R-:W-:Y:S02]  /*31f0*/  CS2R R44, SRZ ;  /* 0x00000000002c7805 */ /* 0x000fe4000001ff00 */
[----:B------:R-:W-:Y:S02]  /*3200*/  CS2R R54, SRZ ;  /* 0x0000000000367805 */ /* 0x000fe4000001ff00 */
[----:B------:R-:W-:-:S03]  /*3210*/  CS2R R60, SRZ ;  /* 0x00000000003c7805 */ /* 0x000fc6000001ff00 */
[----:B------:R-:W-:Y:S05]  /*3220*/  @P5 BRA `(.L_x_662) ;  /* 0x00000000007c5947 */ /* 0x000fea0003800000 */
[----:B------:R-:W-:Y:S01]  /*3230*/  IADD3 R86, P2, P6, R106, R27, R86 ;  /* 0x0000001b6a567210 */ /* 0x000fe20007e5e056 */
[----:B------:R-:W-:Y:S01]  /*3240*/  ULDC.64 UR4, c[0x0][0x3e8] ;  /* 0x0000fa0000047ab9 */ /* 0x000fe20000000a00 */
[----:B------:R-:W-:Y:S01]  /*3250*/  ULDC.64 UR6, c[0x0][0x400] ;  /* 0x0001000000067ab9 */ /* 0x000fe20000000a00 */
[----:B------:R-:W-:Y:S02]  /*3260*/  CS2R R58, SRZ ;  /* 0x00000000003a7805 */ /* 0x000fe4000001ff00 */
[----:B------:R-:W-:Y:S02]  /*3270*/  IADD3.X R37, R20, R29, R0, P2, P6 ;  /* 0x0000001d14257210 */ /* 0x000fe400017ec400 */
[----:B------:R-:W-:Y:S02]  /*3280*/  CS2R R60, SRZ ;  /* 0x00000000003c7805 */ /* 0x000fe4000001ff00 */
[----:B------:R-:W-:Y:S01]  /*3290*/  IADD3 R84, P2, P6, R100, R31, R84 ;  /* 0x0000001f64547210 */ /* 0x000fe20007e5e054 */
[----:B------:R-:W-:-:S03]  /*32a0*/  ULDC.64 UR8, c[0x0][0x208] ;  /* 0x0000820000087ab9 */ /* 0x000fc60000000a00 */
[----:B------:R-:W-:Y:S02]  /*32b0*/  IADD3.X R39, R25, R33, R114, P2, P6 ;  /* 0x0000002119277210 */ /* 0x000fe400017ec472 */
[----:B------:R-:W-:-:S04]  /*32c0*/  LEA R36, P2, R86, UR4, 0x1 ;  /* 0x0000000456247c11 */ /* 0x000fc8000f8408ff */
[----:B------:R-:W-:Y:S02]  /*32d0*/  LEA.HI.X R37, R86, UR5, R37, 0x1, P2 ;  /* 0x0000000556257c11 */ /* 0x000fe400090f0c25 */
[----:B------:R-:W-:-:S04]  /*32e0*/  LEA R38, P2, R84, UR6, 0x1 ;  /* 0x0000000654267c11 */ /* 0x000fc8000f8408ff */
[----:B------:R-:W-:Y:S02]  /*32f0*/  LEA.HI.X R39, R84, UR7, R39, 0x1, P2 ;  /* 0x0000000754277c11 */ /* 0x000fe400090f0c27 */
[----:B------:R-:W-:Y:S02]  /*3300*/  ISETP.GE.AND P2, PT, R22, R115, PT ;  /* 0x000000731600720c */ /* 0x000fe40003f46270 */
[----:B------:R-:W-:Y:S02]  /*3310*/  CS2R R52, SRZ ;  /* 0x0000000000347805 */ /* 0x000fe4000001ff00 */
[----:B------:R-:W-:-:S09]  /*3320*/  CS2R R54, SRZ ;  /* 0x0000000000367805 */ /* 0x000fd2000001ff00 */
[----:B------:R0:W5:Y:S04]  /*3330*/  @!P2 LDG.E.64 R58, desc[UR8][R36.64] ;  /* 0x00000008243aa981 */ /* 0x000168000c1e1b00 */
[----:B------:R0:W5:Y:S01]  /*3340*/  @!P2 LDG.E.64 R60, desc[UR8][R38.64] ;  /* 0x00000008263ca981 */ /* 0x000162000c1e1b00 */
        /* <DEDUP_REMOVED lines=10> */
[----:B------:R-:W-:-:S13]  /*33f0*/  ISETP.GE.AND P2, PT, R216, R115, PT ;  /* 0x00000073d800720c */ /* 0x000fda0003f46270 */
[----:B------:R0:W5:Y:S04]  /*3400*/  @!P2 LDG.E.64 R40, desc[UR8][R36.64+0xc0] ;  /* 0x0000c0082428a981 */ /* 0x000168000c1e1b00 */
[----:B------:R0:W5:Y:S02]  /*3410*/  @!P2 LDG.E.64 R42, desc[UR8][R38.64+0xc0] ;  /* 0x0000c008262aa981 */ /* 0x000164000c1e1b00 */
.L_x_662:
[----:B------:R-:W-:Y:S05]  /*3420*/  BSYNC B1 ;  /* 0x0000000000017941 */ /* 0x000fea0003800000 */
.L_x_661:
[----:B-----5:R-:W-:Y:S01]  /*3430*/  IMAD.MOV.U32 R0, RZ, RZ, R62 ;  /* 0x000000ffff007224 */ /* 0x020fe200078e003e */
[----:B------:R-:W-:Y:S01]  /*3440*/  ISETP.NE.AND P2, PT, R220, 0x3, PT ;  /* 0x00000003dc00780c */ /* 0x000fe20003f45270 */
[----:B0-----:R-:W-:Y:S02]  /*3450*/  IMAD.MOV.U32 R36, RZ, RZ, R63 ;  /* 0x000000ffff247224 */ /* 0x001fe400078e003f */
        /* <DEDUP_REMOVED lines=60> */
[----:B------:R-:W-:Y:S02]  /*3820*/  PRMT R174, R36, 0x7610, R174 ;  /* 0x0000761024ae7816 */ /* 0x000fe400000000ae */
[----:B------:R-:W-:Y:S01]  /*3830*/  PRMT R175, R0, 0x7610, R175 ;  /* 0x0000761000af7816 */ /* 0x000fe200000000af */
[----:B------:R-:W-:Y:S06]  /*3840*/  @!P2 BRA `(.L_x_663) ;  /* 0x000000000004a947 */ /* 0x000fec0003800000 */
[----:B------:R-:W-:Y:S01]  /*3850*/  BPT.TRAP 0x1 ;  /* 0x000000040000795c */ /* 0x000fe20000300000 */
.L_x_663:
[----:B------:R-:W-:Y:S01]  /*3860*/  IMAD R0, R19, 0x8, R18 ;  /* 0x0000000813007824 */ /* 0x000fe200078e0212 */
[----:B------:R-:W-:Y:S01]  /*3870*/  SHF.L.U32 R114, R217, 0x1f, RZ ;  /* 0x0000001fd9727819 */ /* 0x000fe200000006ff */
[----:B------:R-:W-:Y:S03]  /*3880*/  BSSY B1, `(.L_x_664) ;  /* 0x0000003000017945 */ /* 0x000fe60003800000 */
[----:B------:R-:W0:Y:S02]  /*3890*/  SYNCS.PHASECHK.TRANS64.TRYWAIT P6, [R0+URZ+0x38890], R114 ;  /* 0x03889072000075a7 */ /* 0x000e2400080c017f */
[----:B0-----:R-:W-:Y:S05]  /*38a0*/  @!P6 BRA `(.L_x_665) ;  /* 0x0000024c000ce947 */ /* 0x001fea0003800000 */
.L_x_1048:
[----:B------:R-:W-:Y:S05]  /*38b0*/  BSYNC B1 ;  /* 0x0000000000017941 */ /* 0x000fea0003800000 */
.L_x_664:
[----:B------:R-:W-:Y:S04]  /*38c0*/  BSSY B1, `(.L_x_666) ;  /* 0x00000e0000017945 */ /* 0x000fe80003800000 */
[----:B------:R-:W-:Y:S05]  /*38d0*/  @P3 BRA `(.L_x_667) ;  /* 0x0000000c00783947 */ /* 0x000fea0003800000 */
[----:B------:R-:W-:Y:S01]  /*38e0*/  ISETP.NE.AND P3, PT, R26, RZ, PT ;  /* 0x000000ff1a00720c */ /* 0x000fe20003f65270 */
[----:B------:R-:W-:-:S12]  /*38f0*/  BSSY B2, `(.L_x_668) ;  /* 0x0000036000027945 */ /* 0x000fd80003800000 */
[----:B------:R-:W-:Y:S05]  /*3900*/  @!P3 BRA `(.L_x_669) ;  /* 0x0000000000d0b947 */ /* 0x000fea0003800000 */
[----:B------:R1:W2:Y:S01]  /*3910*/  LDS.128 R36, [R4+0x24400] ;  /* 0x0244000004247984 */ /* 0x0002a20000000c00 */
[----:B------:R-:W-:Y:S01]  /*3920*/  ISETP.GE.AND P3, PT, R22, R115, PT ;  /* 0x000000731600720c */ /* 0x000fe20003f66270 */
[----:B------:R-:W-:-:S12]  /*3930*/  BSSY B3, `(.L_x_670) ;  /* 0x000002f000037945 */ /* 0x000fd80003800000 */
[----:B-1----:R-:W-:Y:S05]  /*3940*/  @P3 BRA `(.L_x_671) ;  /* 0x0000000000b43947 */ /* 0x002fea0003800000 */
[--C-:B------:R-:W-:Y:S01]  /*3950*/  SHF.R.U64 R151, R124, 0x10, R125.reuse ;  /* 0x000000107c977819 */ /* 0x100fe2000000127d */
[----:B--2---:R-:W-:Y:S01]  /*3960*/  IMAD.U32 R124, R37, 0x10000, RZ ;  /* 0x00010000257c7824 */ /* 0x004fe200078e00ff */
[----:B------:R-:W-:Y:S02]  /*3970*/  SHF.R.U32.HI R152, RZ, 0x10, R125 ;  /* 0x00000010ff987819 */ /* 0x000fe4000001167d */
[--C-:B------:R-:W-:Y:S02]  /*3980*/  SHF.R.U64 R150, R122, 0x10, R123.reuse ;  /* 0x000000107a967819 */ /* 0x100fe4000000127b */
[----:B------:R-:W-:Y:S01]  /*3990*/  SHF.R.U32.HI R138, RZ, 0x10, R123 ;  /* 0x00000010ff8a7819 */ /* 0x000fe2000001167b */
[----:B------:R-:W-:Y:S01]  /*39a0*/  IMAD.U32 R123, R38, 0x10000, RZ ;  /* 0x00010000267b7824 */ /* 0x000fe200078e00ff */
[----:B------:R-:W-:Y:S02]  /*39b0*/  PRMT R125, R153, 0x5410, R151 ;  /* 0x00005410997d7816 */ /* 0x000fe40000000097 */
[----:B------:R-:W-:-:S02]  /*39c0*/  PRMT R152, R145, 0x5432, R152 ;  /* 0x0000543291987816 */ /* 0x000fc40000000098 */
[----:B------:R-:W-:Y:S02]  /*39d0*/  PRMT R150, R134, 0x5432, R150 ;  /* 0x0000543286967816 */ /* 0x000fe40000000096 */
[----:B------:R-:W-:Y:S01]  /*39e0*/  PRMT R138, R135, 0x5432, R138 ;  /* 0x00005432878a7816 */ /* 0x000fe2000000008a */
[----:B------:R-:W-:Y:S01]  /*39f0*/  IMAD.U32 R153, R152, 0x10000, RZ ;  /* 0x0001000098997824 */ /* 0x000fe200078e00ff */
[----:B------:R-:W-:Y:S02]  /*3a00*/  LOP3.LUT R38, R38, 0xffff0000, RZ, 0xc0, !PT ;  /* 0xffff000026267812 */ /* 0x000fe400078ec0ff */
[----:B------:R-:W-:Y:S01]  /*3a10*/  LOP3.LUT R148, R37, 0xffff0000, RZ, 0xc0, !PT ;  /* 0xffff000025947812 */ /* 0x000fe200078ec0ff */
[----:B------:R-:W-:Y:S01]  /*3a20*/  IMAD.U32 R154, R138, 0x10000, RZ ;  /* 0x000100008a9a7824 */ /* 0x000fe200078e00ff */
[----:B------:R-:W-:Y:S01]  /*3a30*/  LOP3.LUT R151, R125, 0xffff0000, RZ, 0xc0, !PT ;  /* 0xffff00007d977812 */ /* 0x000fe200078ec0ff */
[----:B------:R-:W-:Y:S01]  /*3a40*/  FMUL.FTZ R156, R38, R153 ;  /* 0x00000099269c7220 */ /* 0x000fe20000410000 */
[----:B------:R-:W-:Y:S01]  /*3a50*/  LOP3.LUT R157, R150, 0xffff0000, RZ, 0xc0, !PT ;  /* 0xffff0000969d7812 */ /* 0x000fe200078ec0ff */
[----:B------:R-:W-:Y:S01]  /*3a60*/  IMAD.U32 R37, R36, 0x10000, RZ ;  /* 0x0001000024257824 */ /* 0x000fe200078e00ff */
[----:B------:R-:W-:Y:S01]  /*3a70*/  LOP3.LUT R122, R39, 0xffff0000, RZ, 0xc0, !PT ;  /* 0xffff0000277a7812 */ /* 0x000fe200078ec0ff */
[----:B------:R-:W-:Y:S01]  /*3a80*/  FMUL.FTZ R159, R148, R151 ;  /* 0x00000097949f7220 */ /* 0x000fe20000410000 */
[-C--:B------:R-:W-:Y:S01]  /*3a90*/  FMUL.FTZ R38, R38, R154.reuse ;  /* 0x0000009a26267220 */ /* 0x080fe20000410000 */
[----:B------:R-:W-:Y:S01]  /*3aa0*/  FMUL.FTZ R148, R148, R157 ;  /* 0x0000009d94947220 */ /* 0x000fe20000410000 */
[----:B------:R-:W-:Y:S01]  /*3ab0*/  LOP3.LUT R152, R152, 0xffff0000, RZ, 0xc0, !PT ;  /* 0xffff000098987812 */ /* 0x000fe200078ec0ff */
[----:B------:R-:W-:Y:S01]  /*3ac0*/  IMAD.U32 R125, R125, 0x10000, RZ ;  /* 0x000100007d7d7824 */ /* 0x000fe200078e00ff */
[----:B------:R-:W-:Y:S01]  /*3ad0*/  LOP3.LUT R138, R138, 0xffff0000, RZ, 0xc0, !PT ;  /* 0xffff00008a8a7812 */ /* 0x000fe200078ec0ff */
[----:B------:R-:W-:Y:S01]  /*3ae0*/  FFMA.FTZ R156, R123, R154, -R156 ;  /* 0x0000009a7b9c7223 */ /* 0x000fe2000001089c */
[----:B------:R-:W-:Y:S01]  /*3af0*/  LOP3.LUT R36, R36, 0xffff0000, RZ, 0xc0, !PT ;  /* 0xffff000024247812 */ /* 0x000fe200078ec0ff */
[----:B------:R-:W-:-:S02]  /*3b00*/  IMAD.U32 R150, R150, 0x10000, RZ ;  /* 0x0001000096967824 */ /* 0x000fc400078e00ff */
[----:B------:R-:W-:Y:S01]  /*3b10*/  FFMA.FTZ R148, R124, R151, R148 ;  /* 0x000000977c947223 */ /* 0x000fe20000010094 */
[----:B------:R-:W-:Y:S01]  /*3b20*/  FFMA.FTZ R123, R123, R153, R38 ;  /* 0x000000997b7b7223 */ /* 0x000fe20000010026 */
[C---:B------:R-:W-:Y:S01]  /*3b30*/  FMUL.FTZ R38, R122.reuse, R152 ;  /* 0x000000987a267220 */ /* 0x040fe20000410000 */
[----:B------:R-:W-:Y:S01]  /*3b40*/  FMUL.FTZ R151, R122, R138 ;  /* 0x0000008a7a977220 */ /* 0x000fe20000410000 */
[----:B------:R-:W-:Y:S01]  /*3b50*/  FMUL.FTZ R122, R36, R125 ;  /* 0x0000007d247a7220 */ /* 0x000fe20000410000 */
[----:B------:R-:W-:Y:S02]  /*3b60*/  IMAD.U32 R39, R39, 0x10000, RZ ;  /* 0x0001000027277824 */ /* 0x000fe400078e00ff */
[----:B------:R-:W-:Y:S01]  /*3b70*/  FFMA.FTZ R159, R124, R157, -R159 ;  /* 0x0000009d7c9f7223 */ /* 0x000fe2000001089f */
[-C--:B------:R-:W-:Y:S01]  /*3b80*/  FMUL.FTZ R36, R36, R150.reuse ;  /* 0x0000009624247220 */ /* 0x080fe20000410000 */
[----:B------:R-:W-:Y:S01]  /*3b90*/  FFMA.FTZ R122, R37, R150, -R122 ;  /* 0x00000096257a7223 */ /* 0x000fe2000001087a */
[C---:B------:R-:W-:Y:S01]  /*3ba0*/  FFMA.FTZ R38, R39.reuse, R138, -R38 ;  /* 0x0000008a27267223 */ /* 0x040fe20000010826 */
[----:B------:R-:W-:Y:S01]  /*3bb0*/  FFMA.FTZ R151, R39, R152, R151 ;  /* 0x0000009827977223 */ /* 0x000fe20000010097 */
[----:B------:R-:W-:Y:S01]  /*3bc0*/  FFMA.FTZ R37, R37, R125, R36 ;  /* 0x0000007d25257223 */ /* 0x000fe20000010024 */
[----:B------:R-:W-:-:S03]  /*3bd0*/  F2FP.BF16.F32.PACK_AB R148, R148, R159 ;  /* 0x0000009f9494723e */ /* 0x000fc600000010ff */
[----:B------:R-:W-:Y:S02]  /*3be0*/  F2FP.BF16.F32.PACK_AB R39, R151, R38 ;  /* 0x000000269727723e */ /* 0x000fe400000010ff */
[----:B------:R-:W-:Y:S01]  /*3bf0*/  F2FP.BF16.F32.PACK_AB R36, R37, R122 ;  /* 0x0000007a2524723e */ /* 0x000fe200000010ff */
[----:B------:R-:W-:Y:S01]  /*3c00*/  IMAD.MOV.U32 R37, RZ, RZ, R148 ;  /* 0x000000ffff257224 */ /* 0x000fe200078e0094 */
[----:B------:R-:W-:-:S07]  /*3c10*/  F2FP.BF16.F32.PACK_AB R38, R123, R156 ;  /* 0x0000009c7b26723e */ /* 0x000fce00000010ff */
.L_x_671:
[----:B------:R-:W-:Y:S05]  /*3c20*/  BSYNC B3 ;  /* 0x0000000000037941 */ /* 0x000fea0003800000 */
.L_x_670:
[----:B------:R-:W-:Y:S02]  /*3c30*/  ULDC.64 UR4, c[0x0][0x208] ;  /* 0x0000820000047ab9 */ /* 0x000fe40000000a00 */
[----:B--2---:R1:W-:Y:S03]  /*3c40*/  STG.E.128 desc[UR4][R56.64], R36 ;  /* 0x0000002438007986 */ /* 0x0043e6000c101d04 */
.L_x_669:
[----:B------:R-:W-:Y:S05]  /*3c50*/  BSYNC B2 ;  /* 0x0000000000027941 */ /* 0x000fea0003800000 */
.L_x_668:
[----:B------:R-:W-:Y:S01]  /*3c60*/  ISETP.NE.AND P3, PT, R10, RZ, PT ;  /* 0x000000ff0a00720c */ /* 0x000fe20003f65270 */
[----:B------:R-:W-:-:S12]  /*3c70*/  BSSY B2, `(.L_x_672) ;  /* 0x0000036000027945 */ /* 0x000fd80003800000 */
[----:B------:R-:W-:Y:S05]  /*3c80*/  @!P3 BRA `(.L_x_673) ;  /* 0x0000000000d0b947 */ /* 0x000fea0003800000 */
[----:B-1----:R1:W2:Y:S01]  /*3c90*/  LDS.128 R36, [R4+0x26c00] ;  /* 0x026c000004247984 */ /* 0x0022a20000000c00 */
[----:B------:R-:W-:Y:S01]  /*3ca0*/  ISETP.GE.AND P3, PT, R215, R115, PT ;  /* 0x00000073d700720c */ /* 0x000fe20003f66270 */
[----:B------:R-:W-:-:S12]  /*3cb0*/  BSSY B3, `(.L_x_674) ;  /* 0x000002f000037945 */ /* 0x000fd80003800000 */
[----:B-1----:R-:W-:Y:S05]  /*3cc0*/  @P3 BRA `(.L_x_675) ;  /* 0x0000000000b43947 */ /* 0x002fea0003800000 */
[----:B------:R-:W-:Y:S01]  /*3cd0*/  SHF.R.U64 R122, R116, 0x10, R117 ;  /* 0x00000010747a7819 */ /* 0x000fe20000001275 */
[----:B--2---:R-:W-:Y:S01]  /*3ce0*/  IMAD.U32 R124, R39, 0x10000, RZ ;  /* 0x00010000277c7824 */ /* 0x004fe200078e00ff */
[----:B------:R-:W-:Y:S02]  /*3cf0*/  SHF.R.U64 R123, R90, 0x10, R91 ;  /* 0x000000105a7b7819 */ /* 0x000fe4000000125b */
[----:B------:R-:W-:Y:S02]  /*3d00*/  SHF.R.U32.HI R117, RZ, 0x10, R117 ;  /* 0x00000010ff757819 */ /* 0x000fe40000011675 */
[----:B------:R-:W-:Y:S02]  /*3d10*/  PRMT R122, R139, 0x5432, R122 ;  /* 0x000054328b7a7816 */ /* 0x000fe4000000007a */
[----:B------:R-:W-:Y:S01]  /*3d20*/  SHF.R.U32.HI R125, RZ, 0x10, R91 ;  /* 0x00000010ff7d7819 */ /* 0x000fe2000001165b */
[----:B------:R-:W-:Y:S01]  /*3d30*/  IMAD.U32 R91, R38, 0x10000, RZ ;  /* 0x00010000265b7824 */ /* 0x000fe200078e00ff */
[----:B------:R-:W-:-:S02]  /*3d40*/  PRMT R123, R187, 0x5410, R123 ;  /* 0x00005410bb7b7816 */ /* 0x000fc4000000007b */
[----:B------:R-:W-:Y:S02]  /*3d50*/  PRMT R117, R191, 0x5410, R117 ;  /* 0x00005410bf757816 */ /* 0x000fe40000000075 */
[----:B------:R-:W-:Y:S02]  /*3d60*/  LOP3.LUT R151, R37, 0xffff0000, RZ, 0xc0, !PT ;  /* 0xffff000025977812 */ /* 0x000fe400078ec0ff */
[C---:B------:R-:W-:Y:S01]  /*3d70*/  LOP3.LUT R138, R122.reuse, 0xffff0000, RZ, 0xc0, !PT ;  /* 0xffff00007a8a7812 */ /* 0x040fe200078ec0ff */
[----:B------:R-:W-:Y:S01]  /*3d80*/  IMAD.U32 R122, R122, 0x10000, RZ ;  /* 0x000100007a7a7824 */ /* 0x000fe200078e00ff */
[----:B------:R-:W-:Y:S01]  /*3d90*/  PRMT R116, R188, 0x5410, R125 ;  /* 0x00005410bc747816 */ /* 0x000fe2000000007d */
[----:B------:R-:W-:Y:S01]  /*3da0*/  IMAD.U32 R125, R117, 0x10000, RZ ;  /* 0x00010000757d7824 */ /* 0x000fe200078e00ff */
[----:B------:R-:W-:Y:S01]  /*3db0*/  LOP3.LUT R148, R123, 0xffff0000, RZ, 0xc0, !PT ;  /* 0xffff00007b947812 */ /* 0x000fe200078ec0ff */
[----:B------:R-:W-:Y:S01]  /*3dc0*/  FMUL.FTZ R152, R151, R138 ;  /* 0x0000008a97987220 */ /* 0x000fe20000410000 */
[----:B------:R-:W-:Y:S01]  /*3dd0*/  LOP3.LUT R38, R38, 0xffff0000, RZ, 0xc0, !PT ;  /* 0xffff000026267812 */ /* 0x000fe200078ec0ff */
[----:B------:R-:W-:Y:S01]  /*3de0*/  IMAD.U32 R150, R116, 0x10000, RZ ;  /* 0x0001000074967824 */ /* 0x000fe200078e00ff */
[----:B------:R-:W-:Y:S01]  /*3df0*/  LOP3.LUT R90, R39, 0xffff0000, RZ, 0xc0, !PT ;  /* 0xffff0000275a7812 */ /* 0x000fe200078ec0ff */
[----:B------:R-:W-:-:S02]  /*3e00*/  IMAD.U32 R39, R37, 0x10000, RZ ;  /* 0x0001000025277824 */ /* 0x000fc400078e00ff */
[-C--:B------:R-:W-:Y:S01]  /*3e10*/  FMUL.FTZ R151, R151, R148.reuse ;  /* 0x0000009497977220 */ /* 0x080fe20000410000 */
[----:B------:R-:W-:Y:S02]  /*3e20*/  IMAD.U32 R37, R36, 0x10000, RZ ;  /* 0x0001000024257824 */ /* 0x000fe400078e00ff */
[-C--:B------:R-:W-:Y:S01]  /*3e30*/  FMUL.FTZ R154, R38, R125.reuse ;  /* 0x0000007d269a7220 */ /* 0x080fe20000410000 */
[----:B------:R-:W-:Y:S01]  /*3e40*/  LOP3.LUT R36, R36, 0xffff0000, RZ, 0xc0, !PT ;  /* 0xffff000024247812 */ /* 0x000fe200078ec0ff */
[C---:B------:R-:W-:Y:S01]  /*3e50*/  FFMA.FTZ R152, R39.reuse, R148, -R152 ;  /* 0x0000009427987223 */ /* 0x040fe20000010898 */
[----:B------:R-:W-:Y:S01]  /*3e60*/  FFMA.FTZ R151, R39, R138, R151 ;  /* 0x0000008a27977223 */ /* 0x000fe20000010097 */
[-C--:B------:R-:W-:Y:S01]  /*3e70*/  FMUL.FTZ R38, R38, R150.reuse ;  /* 0x0000009626267220 */ /* 0x080fe20000410000 */
[----:B------:R-:W-:Y:S01]  /*3e80*/  LOP3.LUT R117, R117, 0xffff0000, RZ, 0xc0, !PT ;  /* 0xffff000075757812 */ /* 0x000fe200078ec0ff */
[----:B------:R-:W-:Y:S01]  /*3e90*/  IMAD.U32 R123, R123, 0x10000, RZ ;  /* 0x000100007b7b7824 */ /* 0x000fe200078e00ff */
[----:B------:R-:W-:Y:S01]  /*3ea0*/  LOP3.LUT R39, R116, 0xffff0000, RZ, 0xc0, !PT ;  /* 0xffff000074277812 */ /* 0x000fe200078ec0ff */
[C---:B------:R-:W-:Y:S01]  /*3eb0*/  FFMA.FTZ R154, R91.reuse, R150, -R154 ;  /* 0x000000965b9a7223 */ /* 0x040fe2000001089a */
[----:B------:R-:W-:Y:S01]  /*3ec0*/  FFMA.FTZ R91, R91, R125, R38 ;  /* 0x0000007d5b5b7223 */ /* 0x000fe20000010026 */
[----:B------:R-:W-:Y:S01]  /*3ed0*/  FMUL.FTZ R125, R90, R117 ;  /* 0x000000755a7d7220 */ /* 0x000fe20000410000 */
[CC--:B------:R-:W-:Y:S01]  /*3ee0*/  FMUL.FTZ R38, R36.reuse, R122.reuse ;  /* 0x0000007a24267220 */ /* 0x0c0fe20000410000 */
[----:B------:R-:W-:Y:S01]  /*3ef0*/  FMUL.FTZ R153, R36, R123 ;  /* 0x0000007b24997220 */ /* 0x000fe20000410000 */
[-C--:B------:R-:W-:Y:S01]  /*3f00*/  FMUL.FTZ R90, R90, R39.reuse ;  /* 0x000000275a5a7220 */ /* 0x080fe20000410000 */
[C---:B------:R-:W-:Y:S01]  /*3f10*/  FFMA.FTZ R125, R124.reuse, R39, -R125 ;  /* 0x000000277c7d7223 */ /* 0x040fe2000001087d */
[C---:B------:R-:W-:Y:S01]  /*3f20*/  FFMA.FTZ R38, R37.reuse, R123, -R38 ;  /* 0x0000007b25267223 */ /* 0x040fe20000010826 */
[----:B------:R-:W-:Y:S01]  /*3f30*/  FFMA.FTZ R153, R37, R122, R153 ;  /* 0x0000007a25997223 */ /* 0x000fe20000010099 */
[----:B------:R-:W-:Y:S01]  /*3f40*/  FFMA.FTZ R90, R124, R117, R90 ;  /* 0x000000757c5a7223 */ /* 0x000fe2000001005a */
[----:B------:R-:W-:-:S02]  /*3f50*/  F2FP.BF16.F32.PACK_AB R154, R91, R154 ;  /* 0x0000009a5b9a723e */ /* 0x000fc400000010ff */
[----:B------:R-:W-:Y:S02]  /*3f60*/  F2FP.BF16.F32.PACK_AB R37, R151, R152 ;  /* 0x000000989725723e */ /* 0x000fe400000010ff */
[----:B------:R-:W-:Y:S01]  /*3f70*/  F2FP.BF16.F32.PACK_AB R36, R153, R38 ;  /* 0x000000269924723e */ /* 0x000fe200000010ff */
[----:B------:R-:W-:Y:S01]  /*3f80*/  IMAD.MOV.U32 R38, RZ, RZ, R154 ;  /* 0x000000ffff267224 */ /* 0x000fe200078e009a */
[----:B------:R-:W-:-:S07]  /*3f90*/  F2FP.BF16.F32.PACK_AB R39, R90, R125 ;  /* 0x0000007d5a27723e */ /* 0x000fce00000010ff */
.L_x_675:
[----:B------:R-:W-:Y:S05]  /*3fa0*/  BSYNC B3 ;  /* 0x0000000000037941 */ /* 0x000fea0003800000 */
.L_x_674:
[----:B------:R-:W-:Y:S02]  /*3fb0*/  ULDC.64 UR4, c[0x0][0x208] ;  /* 0x0000820000047ab9 */ /* 0x000fe40000000a00 */
[----:B--2---:R2:W-:Y:S03]  /*3fc0*/  STG.E.128 desc[UR4][R56.64+0x80], R36 ;  /* 0x0000802438007986 */ /* 0x0045e6000c101d04 */
.L_x_673:
[----:B------:R-:W-:Y:S05]  /*3fd0*/  BSYNC B2 ;  /* 0x0000000000027941 */ /* 0x000fea0003800000 */
.L_x_672:
[----:B------:R-:W-:Y:S01]  /*3fe0*/  ISETP.NE.AND P3, PT, R9, RZ, PT ;  /* 0x000000ff0900720c */ /* 0x000fe20003f65270 */
[----:B------:R-:W-:-:S12]  /*3ff0*/  BSSY B2, `(.L_x_676) ;  /* 0x0000036000027945 */ /* 0x000fd80003800000 */
[----:B------:R-:W-:Y:S05]  /*4000*/  @!P3 BRA `(.L_x_677) ;  /* 0x0000000000d0b947 */ /* 0x000fea0003800000 */
[----:B-12---:R1:W2:Y:S01]  /*4010*/  LDS.128 R36, [R4+0x29400] ;  /* 0x0294000004247984 */ /* 0x0062a20000000c00 */
        /* <DEDUP_REMOVED lines=25> */
[----:B------:R-:W-:Y:S01]  /*41b0*/  FMUL.FTZ R148, R38, R117 ;  /* 0x0000007526947220 */ /* 0x000fe20000410000 */
        /* <DEDUP_REMOVED lines=22> */
.L_x_679:
[----:B------:R-:W-:Y:S05]  /*4320*/  BSYNC B3 ;  /* 0x0000000000037941 */ /* 0x000fea0003800000 */
.L_x_678:
[----:B------:R-:W-:Y:S02]  /*4330*/  ULDC.64 UR4, c[0x0][0x208] ;  /* 0x0000820000047ab9 */ /* 0x000fe40000000a00 */
[----:B--2---:R3:W-:Y:S03]  /*4340*/  STG.E.128 desc[UR4][R56.64+0x100], R36 ;  /* 0x0001002438007986 */ /* 0x0047e6000c101d04 */
.L_x_677:
[----:B------:R-:W-:Y:S05]  /*4350*/  BSYNC B2 ;  /* 0x0000000000027941 */ /* 0x000fea0003800000 */
.L_x_676:
[----:B------:R-:W-:-:S13]  /*4360*/  ISETP.NE.AND P3, PT, R8, RZ, PT ;  /* 0x000000ff0800720c */ /* 0x000fda0003f65270 */
[----:B------:R-:W-:Y:S05]  /*4370*/  @!P3 BRA `(.L_x_667) ;  /* 0x0000000000d0b947 */ /* 0x000fea0003800000 */
[----:B-123--:R1:W2:Y:S01]  /*4380*/  LDS.128 R36, [R4+0x2bc00] ;  /* 0x02bc000004247984 */ /* 0x00e2a20000000c00 */
        /* <DEDUP_REMOVED lines=48> */
.L_x_681:
[----:B------:R-:W-:Y:S05]  /*4690*/  BSYNC B2 ;  /* 0x0000000000027941 */ /* 0x000fea0003800000 */
.L_x_680:
[----:B------:R-:W-:Y:S02]  /*46a0*/  ULDC.64 UR4, c[0x0][0x208] ;  /* 0x0000820000047ab9 */ /* 0x000fe40000000a00 */
[----:B--2---:R4:W-:Y:S03]  /*46b0*/  STG.E.128 desc[UR4][R56.64+0x180], R36 ;  /* 0x0001802438007986 */ /* 0x0049e6000c101d04 */
.L_x_667:
[----:B------:R-:W-:Y:S05]  /*46c0*/  BSYNC B1 ;  /* 0x0000000000017941 */ /* 0x000fea0003800000 */
.L_x_666:
[----:B------:R-:W-:Y:S04]  /*46d0*/  BSSY B1, `(.L_x_682) ;  /* 0x00000e1000017945 */ /* 0x000fe80003800000 */
[----:B------:R-:W-:Y:S05]  /*46e0*/  @P4 BRA `(.L_x_683) ;  /* 0x0000000c007c4947 */ /* 0x000fea0003800000 */
[----:B------:R-:W-:Y:S01]  /*46f0*/  ISETP.NE.AND P3, PT, R26, RZ, PT ;  /* 0x000000ff1a00720c */ /* 0x000fe20003f65270 */
[----:B------:R-:W-:-:S12]  /*4700*/  BSSY B2, `(.L_x_684) ;  /* 0x0000036000027945 */ /* 0x000fd80003800000 */
[----:B------:R-:W-:Y:S05]  /*4710*/  @!P3 BRA `(.L_x_685) ;  /* 0x0000000000d0b947 */ /* 0x000fea0003800000 */
[----:B-1234-:R1:W2:Y:S01]  /*4720*/  LDS.128 R36, [R4+0x25400] ;  /* 0x0254000004247984 */ /* 0x01e2a20000000c00 */
        /* <DEDUP_REMOVED lines=14> */
[----:B------:R-:W-:Y:S01]  /*4810*/  LOP3.LUT R75, R37, 0xffff0000, RZ, 0xc0, !PT ;  /* 0xffff0000254b7812 */ /* 0x000fe200078ec0ff */
[----:B------:R-:W-:Y:S01]  /*4820*/  IMAD.U32 R37, R36, 0x10000, RZ ;  /* 0x0001000024257824 */ /* 0x000fe200078e00ff */
[----:B------:R-:W-:Y:S01]  /*4830*/  LOP3.LUT R80, R182, 0xffff0000, RZ, 0xc0, !PT ;  /* 0xffff0000b6507812 */ /* 0x000fe200078ec0ff */
[----:B------:R-:W-:Y:S01]  /*4840*/  IMAD.U32 R76, R176, 0x10000, RZ ;  /* 0x00010000b04c7824 */ /* 0x000fe200078e00ff */
[----:B------:R-:W-:Y:S01]  /*4850*/  LOP3.LUT R57, R38, 0xffff0000, RZ, 0xc0, !PT ;  /* 0xffff000026397812 */ /* 0x000fe200078ec0ff */
[----:B------:R-:W-:Y:S01]  /*4860*/  IMAD.U32 R182, R182, 0x10000, RZ ;  /* 0x00010000b6b67824 */ /* 0x000fe200078e00ff */
[----:B------:R-:W-:Y:S01]  /*4870*/  LOP3.LUT R78, R177, 0xffff0000, RZ, 0xc0, !PT ;  /* 0xffff0000b14e7812 */ /* 0x000fe200078ec0ff */
[----:B------:R-:W-:Y:S01]  /*4880*/  FMUL.FTZ R82, R75, R80 ;  /* 0x000000504b527220 */ /* 0x000fe20000410000 */
[----:B------:R-:W-:Y:S01]  /*4890*/  LOP3.LUT R38, R39, 0xffff0000, RZ, 0xc0, !PT ;  /* 0xffff000027267812 */ /* 0x000fe200078ec0ff */
[C---:B------:R-:W-:Y:S01]  /*48a0*/  FMUL.FTZ R81, R57.reuse, R74 ;  /* 0x0000004a39517220 */ /* 0x040fe20000410000 */
[----:B------:R-:W-:Y:S01]  /*48b0*/  FMUL.FTZ R57, R57, R76 ;  /* 0x0000004c39397220 */ /* 0x000fe20000410000 */
[----:B------:R-:W-:Y:S01]  /*48c0*/  FMUL.FTZ R79, R75, R78 ;  /* 0x0000004e4b4f7220 */ /* 0x000fe20000410000 */
[----:B------:R-:W-:Y:S01]  /*48d0*/  LOP3.LUT R181, R181, 0xffff0000, RZ, 0xc0, !PT ;  /* 0xffff0000b5b57812 */ /* 0x000fe200078ec0ff */
[----:B------:R-:W-:Y:S01]  /*48e0*/  FFMA.FTZ R76, R56, R76, -R81 ;  /* 0x0000004c384c7223 */ /* 0x000fe20000010851 */
[----:B------:R-:W-:Y:S01]  /*48f0*/  LOP3.LUT R176, R176, 0xffff0000, RZ, 0xc0, !PT ;  /* 0xffff0000b0b07812 */ /* 0x000fe200078ec0ff */
[----:B------:R-:W-:Y:S01]  /*4900*/  FFMA.FTZ R57, R56, R74, R57 ;  /* 0x0000004a38397223 */ /* 0x000fe20000010039 */
[----:B------:R-:W-:Y:S01]  /*4910*/  LOP3.LUT R75, R36, 0xffff0000, RZ, 0xc0, !PT ;  /* 0xffff0000244b7812 */ /* 0x000fe200078ec0ff */
[----:B------:R-:W-:Y:S01]  /*4920*/  FFMA.FTZ R36, R77, R78, -R82 ;  /* 0x0000004e4d247223 */ /* 0x000fe20000010852 */
[----:B------:R-:W-:-:S02]  /*4930*/  IMAD.U32 R78, R177, 0x10000, RZ ;  /* 0x00010000b14e7824 */ /* 0x000fc400078e00ff */
[CC--:B------:R-:W-:Y:S01]  /*4940*/  FMUL.FTZ R56, R38.reuse, R181.reuse ;  /* 0x000000b526387220 */ /* 0x0c0fe20000410000 */
[----:B------:R-:W-:Y:S01]  /*4950*/  FMUL.FTZ R74, R38, R176 ;  /* 0x000000b0264a7220 */ /* 0x000fe20000410000 */
[----:B------:R-:W-:Y:S01]  /*4960*/  FMUL.FTZ R38, R75, R182 ;  /* 0x000000b64b267220 */ /* 0x000fe20000410000 */
[----:B------:R-:W-:Y:S02]  /*4970*/  IMAD.U32 R39, R39, 0x10000, RZ ;  /* 0x0001000027277824 */ /* 0x000fe400078e00ff */
[----:B------:R-:W-:Y:S01]  /*4980*/  FMUL.FTZ R75, R75, R78 ;  /* 0x0000004e4b4b7220 */ /* 0x000fe20000410000 */
[----:B------:R-:W-:Y:S01]  /*4990*/  FFMA.FTZ R77, R77, R80, R79 ;  /* 0x000000504d4d7223 */ /* 0x000fe2000001004f */
[----:B------:R-:W-:Y:S01]  /*49a0*/  FFMA.FTZ R38, R37, R78, -R38 ;  /* 0x0000004e25267223 */ /* 0x000fe20000010826 */
[----:B------:R-:W-:Y:S01]  /*49b0*/  FFMA.FTZ R56, R39, R176, -R56 ;  /* 0x000000b027387223 */ /* 0x000fe20000010838 */
[----:B------:R-:W-:Y:S01]  /*49c0*/  FFMA.FTZ R75, R37, R182, R75 ;  /* 0x000000b6254b7223 */ /* 0x000fe2000001004b */
[----:B------:R-:W-:Y:S01]  /*49d0*/  FFMA.FTZ R39, R39, R181, R74 ;  /* 0x000000b527277223 */ /* 0x000fe2000001004a */
[----:B------:R-:W-:-:S02]  /*49e0*/  F2FP.BF16.F32.PACK_AB R76, R57, R76 ;  /* 0x0000004c394c723e */ /* 0x000fc400000010ff */
[----:B------:R-:W-:Y:S02]  /*49f0*/  F2FP.BF16.F32.PACK_AB R37, R77, R36 ;  /* 0x000000244d25723e */ /* 0x000fe400000010ff */
[----:B------:R-:W-:Y:S01]  /*4a00*/  F2FP.BF16.F32.PACK_AB R36, R75, R38 ;  /* 0x000000264b24723e */ /* 0x000fe200000010ff */
[----:B------:R-:W-:Y:S01]  /*4a10*/  IMAD.MOV.U32 R38, RZ, RZ, R76 ;  /* 0x000000ffff267224 */ /* 0x000fe200078e004c */
[----:B------:R-:W-:-:S07]  /*4a20*/  F2FP.BF16.F32.PACK_AB R39, R39, R56 ;  /* 0x000000382727723e */ /* 0x000fce00000010ff */
.L_x_687:
[----:B------:R-:W-:Y:S05]  /*4a30*/  BSYNC B3 ;  /* 0x0000000000037941 */ /* 0x000fea0003800000 */
.L_x_686:
[----:B------:R-:W-:Y:S02]  /*4a40*/  ULDC.64 UR4, c[0x0][0x208] ;  /* 0x0000820000047ab9 */ /* 0x000fe40000000a00 */
[----:B--2---:R1:W-:Y:S03]  /*4a50*/  STG.E.128 desc[UR4][R50.64], R36 ;  /* 0x0000002432007986 */ /* 0x0043e6000c101d04 */
.L_x_685:
[----:B------:R-:W-:Y:S05]  /*4a60*/  BSYNC B2 ;  /* 0x0000000000027941 */ /* 0x000fea0003800000 */
.L_x_684:
        /* <DEDUP_REMOVED lines=11> */
[----:B------:R-:W-:Y:S02]  /*4b20*/  SHF.R.U32.HI R73, RZ, 0x10, R73 ;  /* 0x00000010ff497819 */ /* 0x000fe40000011649 */
[----:B------:R-:W-:Y:S02]  /*4b30*/  PRMT R167, R167, 0x5410, R70 ;  /* 0x00005410a7a77816 */ /* 0x000fe40000000046 */
[----:B------:R-:W-:Y:S01]  /*4b40*/  PRMT R170, R170, 0x5410, R71 ;  /* 0x00005410aaaa7816 */ /* 0x000fe20000000047 */
[----:B------:R-:W-:Y:S01]  /*4b50*/  IMAD.U32 R71, R37, 0x10000, RZ ;  /* 0x0001000025477824 */ /* 0x000fe200078e00ff */
[----:B------:R-:W-:-:S02]  /*4b60*/  PRMT R172, R172, 0x5410, R73 ;  /* 0x00005410acac7816 */ /* 0x000fc40000000049 */
[----:B------:R-:W-:Y:S02]  /*4b70*/  PRMT R168, R168, 0x5410, R75 ;  /* 0x00005410a8a87816 */ /* 0x000fe4000000004b */
[----:B------:R-:W-:Y:S01]  /*4b80*/  LOP3.LUT R57, R38, 0xffff0000, RZ, 0xc0, !PT ;  /* 0xffff000026397812 */ /* 0x000fe200078ec0ff */
[----:B------:R-:W-:Y:S01]  /*4b90*/  IMAD.U32 R75, R172, 0x10000, RZ ;  /* 0x00010000ac4b7824 */ /* 0x000fe200078e00ff */
[----:B------:R-:W-:Y:S01]  /*4ba0*/  LOP3.LUT R70, R37, 0xffff0000, RZ, 0xc0, !PT ;  /* 0xffff000025467812 */ /* 0x000fe200078ec0ff */
[----:B------:R-:W-:Y:S01]  /*4bb0*/  IMAD.U32 R73, R168, 0x10000, RZ ;  /* 0x00010000a8497824 */ /* 0x000fe200078e00ff */
[----:B------:R-:W-:Y:S01]  /*4bc0*/  LOP3.LUT R74, R170, 0xffff0000, RZ, 0xc0, !PT ;  /* 0xffff0000aa4a7812 */ /* 0x000fe200078ec0ff */
[----:B------:R-:W-:Y:S01]  /*4bd0*/  FMUL.FTZ R79, R57, R75 ;  /* 0x0000004b394f7220 */ /* 0x000fe20000410000 */
[----:B------:R-:W-:Y:S01]  /*4be0*/  LOP3.LUT R72, R167, 0xffff0000, RZ, 0xc0, !PT ;  /* 0xffff0000a7487812 */ /* 0x000fe200078ec0ff */
[----:B------:R-:W-:Y:S01]  /*4bf0*/  FMUL.FTZ R57, R57, R73 ;  /* 0x0000004939397220 */ /* 0x000fe20000410000 */
[----:B------:R-:W-:Y:S01]  /*4c00*/  LOP3.LUT R38, R39, 0xffff0000, RZ, 0xc0, !PT ;  /* 0xffff000027267812 */ /* 0x000fe200078ec0ff */
[----:B------:R-:W-:Y:S01]  /*4c10*/  FMUL.FTZ R76, R70, R74 ;  /* 0x0000004a464c7220 */ /* 0x000fe20000410000 */
[----:B------:R-:W-:Y:S01]  /*4c20*/  LOP3.LUT R172, R172, 0xffff0000, RZ, 0xc0, !PT ;  /* 0xffff0000acac7812 */ /* 0x000fe200078ec0ff */
[----:B------:R-:W-:Y:S01]  /*4c30*/  FMUL.FTZ R77, R70, R72 ;  /* 0x00000048464d7220 */ /* 0x000fe20000410000 */
[----:B------:R-:W-:Y:S01]  /*4c40*/  LOP3.LUT R168, R168, 0xffff0000, RZ, 0xc0, !PT ;  /* 0xffff0000a8a87812 */ /* 0x000fe200078ec0ff */
[----:B------:R-:W-:Y:S01]  /*4c50*/  IMAD.U32 R170, R170, 0x10000, RZ ;  /* 0x00010000aaaa7824 */ /* 0x000fe200078e00ff */
[----:B------:R-:W-:Y:S01]  /*4c60*/  LOP3.LUT R70, R36, 0xffff0000, RZ, 0xc0, !PT ;  /* 0xffff000024467812 */ /* 0x000fe200078ec0ff */
[----:B------:R-:W-:-:S02]  /*4c70*/  IMAD.U32 R167, R167, 0x10000, RZ ;  /* 0x00010000a7a77824 */ /* 0x000fc400078e00ff */
[C---:B------:R-:W-:Y:S01]  /*4c80*/  FFMA.FTZ R77, R71.reuse, R74, R77 ;  /* 0x0000004a474d7223 */ /* 0x040fe2000001004d */
[----:B------:R-:W-:Y:S02]  /*4c90*/  IMAD.U32 R37, R36, 0x10000, RZ ;  /* 0x0001000024257824 */ /* 0x000fe400078e00ff */
[----:B------:R-:W-:Y:S01]  /*4ca0*/  FFMA.FTZ R36, R71, R72, -R76 ;  /* 0x0000004847247223 */ /* 0x000fe2000001084c */
[C---:B------:R-:W-:Y:S01]  /*4cb0*/  FFMA.FTZ R79, R56.reuse, R73, -R79 ;  /* 0x00000049384f7223 */ /* 0x040fe2000001084f */
[----:B------:R-:W-:Y:S01]  /*4cc0*/  FFMA.FTZ R56, R56, R75, R57 ;  /* 0x0000004b38387223 */ /* 0x000fe20000010039 */
[C---:B------:R-:W-:Y:S01]  /*4cd0*/  FMUL.FTZ R72, R38.reuse, R172 ;  /* 0x000000ac26487220 */ /* 0x040fe20000410000 */
[----:B------:R-:W-:Y:S01]  /*4ce0*/  FMUL.FTZ R71, R38, R168 ;  /* 0x000000a826477220 */ /* 0x000fe20000410000 */
[CC--:B------:R-:W-:Y:S01]  /*4cf0*/  FMUL.FTZ R38, R70.reuse, R170.reuse ;  /* 0x000000aa46267220 */ /* 0x0c0fe20000410000 */
[----:B------:R-:W-:Y:S01]  /*4d00*/  FMUL.FTZ R57, R70, R167 ;  /* 0x000000a746397220 */ /* 0x000fe20000410000 */
[----:B------:R-:W-:Y:S01]  /*4d10*/  IMAD.U32 R39, R39, 0x10000, RZ ;  /* 0x0001000027277824 */ /* 0x000fe200078e00ff */
[----:B------:R-:W-:Y:S01]  /*4d20*/  F2FP.BF16.F32.PACK_AB R56, R56, R79 ;  /* 0x0000004f3838723e */ /* 0x000fe200000010ff */
[C---:B------:R-:W-:Y:S01]  /*4d30*/  FFMA.FTZ R38, R37.reuse, R167, -R38 ;  /* 0x000000a725267223 */ /* 0x040fe20000010826 */
[----:B------:R-:W-:Y:S01]  /*4d40*/  FFMA.FTZ R57, R37, R170, R57 ;  /* 0x000000aa25397223 */ /* 0x000fe20000010039 */
[C---:B------:R-:W-:Y:S01]  /*4d50*/  FFMA.FTZ R72, R39.reuse, R168, -R72 ;  /* 0x000000a827487223 */ /* 0x040fe20000010848 */
[----:B------:R-:W-:Y:S01]  /*4d60*/  FFMA.FTZ R71, R39, R172, R71 ;  /* 0x000000ac27477223 */ /* 0x000fe20000010047 */
[----:B------:R-:W-:-:S02]  /*4d70*/  F2FP.BF16.F32.PACK_AB R37, R77, R36 ;  /* 0x000000244d25723e */ /* 0x000fc400000010ff */
[----:B------:R-:W-:Y:S01]  /*4d80*/  F2FP.BF16.F32.PACK_AB R36, R57, R38 ;  /* 0x000000263924723e */ /* 0x000fe200000010ff */
[----:B------:R-:W-:Y:S01]  /*4d90*/  IMAD.MOV.U32 R38, RZ, RZ, R56 ;  /* 0x000000ffff267224 */ /* 0x000fe200078e0038 */
[----:B------:R-:W-:-:S07]  /*4da0*/  F2FP.BF16.F32.PACK_AB R39, R71, R72 ;  /* 0x000000484727723e */ /* 0x000fce00000010ff */
.L_x_691:
[----:B------:R-:W-:Y:S05]  /*4db0*/  BSYNC B3 ;  /* 0x0000000000037941 */ /* 0x000fea0003800000 */
.L_x_690:
[----:B------:R-:W-:Y:S02]  /*4dc0*/  ULDC.64 UR4, c[0x0][0x208] ;  /* 0x0000820000047ab9 */ /* 0x000fe40000000a00 */
[----:B--2---:R1:W-:Y:S03]  /*4dd0*/  STG.E.128 desc[UR4][R50.64+0x80], R36 ;  /* 0x0000802432007986 */ /* 0x0043e6000c101d04 */
.L_x_689:
[----:B------:R-:W-:Y:S05]  /*4de0*/  BSYNC B2 ;  /* 0x0000000000027941 */ /* 0x000fea0003800000 */
.L_x_688:
[----:B------:R-:W-:Y:S01]  /*4df0*/  ISETP.NE.AND P3, PT, R9, RZ, PT ;  /* 0x000000ff0900720c */ /* 0x000fe20003f65270 */
[----:B------:R-:W-:-:S12]  /*4e00*/  BSSY B2, `(.L_x_692) ;  /* 0x0000036000027945 */ /* 0x000fd80003800000 */
[----:B------:R-:W-:Y:S05]  /*4e10*/  @!P3 BRA `(.L_x_693) ;  /* 0x0000000000d0b947 */ /* 0x000fea0003800000 */
[----:B-1234-:R1:W2:Y:S01]  /*4e20*/  LDS.128 R36, [R4+0x2a400] ;  /* 0x02a4000004247984 */ /* 0x01e2a20000000c00 */
[----:B------:R-:W-:Y:S01]  /*4e30*/  ISETP.GE.AND P3, PT, R214, R115, PT ;  /* 0x00000073d600720c */ /* 0x000fe20003f66270 */
[----:B------:R-:W-:-:S12]  /*4e40*/  BSSY B3, `(.L_x_694) ;  /* 0x000002f000037945 */ /* 0x000fd80003800000 */
[----:B-1----:R-:W-:Y:S05]  /*4e50*/  @P3 BRA `(.L_x_695) ;  /* 0x0000000000b43947 */ /* 0x002fea0003800000 */
[----:B------:R-:W-:Y:S02]  /*4e60*/  SHF.R.U64 R68, R68, 0x10, R69 ;  /* 0x0000001044447819 */ /* 0x000fe40000001245 */
[--C-:B------:R-:W-:Y:S01]  /*4e70*/  SHF.R.U64 R70, R66, 0x10, R67.reuse ;  /* 0x0000001042467819 */ /* 0x100fe20000001243 */
[----:B--2---:R-:W-:Y:S01]  /*4e80*/  IMAD.U32 R66, R38, 0x10000, RZ ;  /* 0x0001000026427824 */ /* 0x004fe200078e00ff */
[----:B------:R-:W-:Y:S02]  /*4e90*/  SHF.R.U32.HI R57, RZ, 0x10, R67 ;  /* 0x00000010ff397819 */ /* 0x000fe40000011643 */
[----:B------:R-:W-:Y:S02]  /*4ea0*/  PRMT R165, R165, 0x5410, R68 ;  /* 0x00005410a5a57816 */ /* 0x000fe40000000044 */
[----:B------:R-:W-:Y:S02]  /*4eb0*/  SHF.R.U32.HI R69, RZ, 0x10, R69 ;  /* 0x00000010ff457819 */ /* 0x000fe40000011645 */
        /* <DEDUP_REMOVED lines=10> */
[C---:B------:R-:W-:Y:S01]  /*4f60*/  IMAD.U32 R38, R39.reuse, 0x10000, RZ ;  /* 0x0001000027267824 */ /* 0x040fe200078e00ff */
[----:B------:R-:W-:Y:S01]  /*4f70*/  LOP3.LUT R56, R39, 0xffff0000, RZ, 0xc0, !PT ;  /* 0xffff000027387812 */ /* 0x000fe200078ec0ff */
[----:B------:R-:W-:-:S02]  /*4f80*/  IMAD.U32 R39, R37, 0x10000, RZ ;  /* 0x0001000025277824 */ /* 0x000fc400078e00ff */
[-C--:B------:R-:W-:Y:S01]  /*4f90*/  FMUL.FTZ R57, R57, R68.reuse ;  /* 0x0000004439397220 */ /* 0x080fe20000410000 */
[----:B------:R-:W-:Y:S02]  /*4fa0*/  IMAD.U32 R71, R166, 0x10000, RZ ;  /* 0x00010000a6477824 */ /* 0x000fe400078e00ff */
[C---:B------:R-:W-:Y:S01]  /*4fb0*/  FFMA.FTZ R72, R39.reuse, R68, -R72 ;  /* 0x0000004427487223 */ /* 0x040fe20000010848 */
[----:B------:R-:W-:Y:S01]  /*4fc0*/  FFMA.FTZ R73, R39, R70, R57 ;  /* 0x0000004627497223 */ /* 0x000fe20000010039 */
[C---:B------:R-:W-:Y:S01]  /*4fd0*/  FMUL.FTZ R75, R67.reuse, R71 ;  /* 0x00000047434b7220 */ /* 0x040fe20000410000 */
[----:B------:R-:W-:Y:S02]  /*4fe0*/  IMAD.U32 R37, R36, 0x10000, RZ ;  /* 0x0001000024257824 */ /* 0x000fe400078e00ff */
[-C--:B------:R-:W-:Y:S01]  /*4ff0*/  FMUL.FTZ R67, R67, R69.reuse ;  /* 0x0000004543437220 */ /* 0x080fe20000410000 */
[----:B------:R-:W-:Y:S01]  /*5000*/  LOP3.LUT R57, R166, 0xffff0000, RZ, 0xc0, !PT ;  /* 0xffff0000a6397812 */ /* 0x000fe200078ec0ff */
[----:B------:R-:W-:Y:S01]  /*5010*/  FFMA.FTZ R75, R66, R69, -R75 ;  /* 0x00000045424b7223 */ /* 0x000fe2000001084b */
[----:B------:R-:W-:Y:S01]  /*5020*/  LOP3.LUT R39, R164, 0xffff0000, RZ, 0xc0, !PT ;  /* 0xffff0000a4277812 */ /* 0x000fe200078ec0ff */
[----:B------:R-:W-:Y:S01]  /*5030*/  IMAD.U32 R163, R163, 0x10000, RZ ;  /* 0x00010000a3a37824 */ /* 0x000fe200078e00ff */
[----:B------:R-:W-:Y:S01]  /*5040*/  LOP3.LUT R36, R36, 0xffff0000, RZ, 0xc0, !PT ;  /* 0xffff000024247812 */ /* 0x000fe200078ec0ff */
[----:B------:R-:W-:Y:S01]  /*5050*/  FFMA.FTZ R66, R66, R71, R67 ;  /* 0x0000004742427223 */ /* 0x000fe20000010043 */
[C---:B------:R-:W-:Y:S01]  /*5060*/  FMUL.FTZ R67, R56.reuse, R57 ;  /* 0x0000003938437220 */ /* 0x040fe20000410000 */
[----:B------:R-:W-:Y:S01]  /*5070*/  FMUL.FTZ R68, R56, R39 ;  /* 0x0000002738447220 */ /* 0x000fe20000410000 */
[----:B------:R-:W-:Y:S01]  /*5080*/  F2FP.BF16.F32.PACK_AB R72, R73, R72 ;  /* 0x000000484948723e */ /* 0x000fe200000010ff */
[C---:B------:R-:W-:Y:S01]  /*5090*/  FMUL.FTZ R56, R36.reuse, R165 ;  /* 0x000000a524387220 */ /* 0x040fe20000410000 */
[----:B------:R-:W-:Y:S01]  /*50a0*/  FMUL.FTZ R36, R36, R163 ;  /* 0x000000a324247220 */ /* 0x000fe20000410000 */
[C---:B------:R-:W-:Y:S01]  /*50b0*/  FFMA.FTZ R67, R38.reuse, R39, -R67 ;  /* 0x0000002726437223 */ /* 0x040fe20000010843 */
[----:B------:R-:W-:Y:S01]  /*50c0*/  FFMA.FTZ R68, R38, R57, R68 ;  /* 0x0000003926447223 */ /* 0x000fe20000010044 */
[C---:B------:R-:W-:Y:S01]  /*50d0*/  FFMA.FTZ R56, R37.reuse, R163, -R56 ;  /* 0x000000a325387223 */ /* 0x040fe20000010838 */
[----:B------:R-:W-:Y:S01]  /*50e0*/  FFMA.FTZ R37, R37, R165, R36 ;  /* 0x000000a525257223 */ /* 0x000fe20000010024 */
[----:B------:R-:W-:-:S02]  /*50f0*/  F2FP.BF16.F32.PACK_AB R38, R66, R75 ;  /* 0x0000004b4226723e */ /* 0x000fc400000010ff */
[----:B------:R-:W-:Y:S02]  /*5100*/  F2FP.BF16.F32.PACK_AB R39, R68, R67 ;  /* 0x000000434427723e */ /* 0x000fe400000010ff */
[----:B------:R-:W-:Y:S01]  /*5110*/  F2FP.BF16.F32.PACK_AB R36, R37, R56 ;  /* 0x000000382524723e */ /* 0x000fe200000010ff */
[----:B------:R-:W-:-:S07]  /*5120*/  IMAD.MOV.U32 R37, RZ, RZ, R72 ;  /* 0x000000ffff257224 */ /* 0x000fce00078e0048 */
.L_x_695:
[----:B------:R-:W-:Y:S05]  /*5130*/  BSYNC B3 ;  /* 0x0000000000037941 */ /* 0x000fea0003800000 */
.L_x_694:
[----:B------:R-:W-:Y:S02]  /*5140*/  ULDC.64 UR4, c[0x0][0x208] ;  /* 0x0000820000047ab9 */ /* 0x000fe40000000a00 */
[----:B--2---:R1:W-:Y:S03]  /*5150*/  STG.E.128 desc[UR4][R50.64+0x100], R36 ;  /* 0x0001002432007986 */ /* 0x0043e6000c101d04 */
.L_x_693:
[----:B------:R-:W-:Y:S05]  /*5160*/  BSYNC B2 ;  /* 0x0000000000027941 */ /* 0x000fea0003800000 */
.L_x_692:
[----:B------:R-:W-:-:S13]  /*5170*/  ISETP.NE.AND P3, PT, R8, RZ, PT ;  /* 0x000000ff0800720c */ /* 0x000fda0003f65270 */
[----:B------:R-:W-:Y:S05]  /*5180*/  @!P3 BRA `(.L_x_683) ;  /* 0x0000000000d4b947 */ /* 0x000fea0003800000 */
[----:B-1234-:R1:W2:Y:S01]  /*5190*/  LDS.128 R36, [R4+0x2cc00] ;  /* 0x02cc000004247984 */ /* 0x01e2a20000000c00 */
[----:B------:R-:W-:Y:S01]  /*51a0*/  ISETP.GE.AND P3, PT, R216, R115, PT ;  /* 0x00000073d800720c */ /* 0x000fe20003f66270 */
[----:B------:R-:W-:-:S12]  /*51b0*/  BSSY B2, `(.L_x_696) ;  /* 0x0000030000027945 */ /* 0x000fd80003800000 */
[----:B-1----:R-:W-:Y:S05]  /*51c0*/  @P3 BRA `(.L_x_697) ;  /* 0x0000000000b83947 */ /* 0x002fea0003800000 */
[----:B------:R-:W-:Y:S01]  /*51d0*/  SHF.R.U64 R64, R64, 0x10, R65 ;  /* 0x0000001040407819 */ /* 0x000fe20000001241 */
[----:B--2---:R-:W-:Y:S01]  /*51e0*/  IMAD.U32 R56, R38, 0x10000, RZ ;  /* 0x0001000026387824 */ /* 0x004fe200078e00ff */
[----:B------:R-:W-:Y:S01]  /*51f0*/  SHF.R.U64 R69, R62, 0x10, R63 ;  /* 0x000000103e457819 */ /* 0x000fe2000000123f */
[----:B------:R-:W-:Y:S01]  /*5200*/  IMAD.U32 R62, R39, 0x10000, RZ ;  /* 0x00010000273e7824 */ /* 0x000fe200078e00ff */
[----:B------:R-:W-:Y:S02]  /*5210*/  SHF.R.U32.HI R65, RZ, 0x10, R65 ;  /* 0x00000010ff417819 */ /* 0x000fe40000011641 */
[----:B------:R-:W-:Y:S02]  /*5220*/  SHF.R.U32.HI R67, RZ, 0x10, R63 ;  /* 0x00000010ff437819 */ /* 0x000fe4000001163f */
[----:B------:R-:W-:Y:S02]  /*5230*/  PRMT R161, R161, 0x5410, R64 ;  /* 0x00005410a1a17816 */ /* 0x000fe40000000040 */
[----:B------:R-:W-:-:S02]  /*5240*/  PRMT R160, R160, 0x5410, R69 ;  /* 0x00005410a0a07816 */ /* 0x000fc40000000045 */
[----:B------:R-:W-:Y:S02]  /*5250*/  PRMT R162, R162, 0x5410, R65 ;  /* 0x00005410a2a27816 */ /* 0x000fe40000000041 */
[----:B------:R-:W-:Y:S02]  /*5260*/  LOP3.LUT R63, R39, 0xffff0000, RZ, 0xc0, !PT ;  /* 0xffff0000273f7812 */ /* 0x000fe400078ec0ff */
[----:B------:R-:W-:Y:S01]  /*5270*/  PRMT R158, R158, 0x5410, R67 ;  /* 0x000054109e9e7816 */ /* 0x000fe20000000043 */
[----:B------:R-:W-:Y:S01]  /*5280*/  IMAD.U32 R67, R162, 0x10000, RZ ;  /* 0x00010000a2437824 */ /* 0x000fe200078e00ff */
[----:B------:R-:W-:Y:S02]  /*5290*/  LOP3.LUT R39, R37, 0xffff0000, RZ, 0xc0, !PT ;  /* 0xffff000025277812 */ /* 0x000fe400078ec0ff */
[C---:B------:R-:W-:Y:S01]  /*52a0*/  LOP3.LUT R66, R161.reuse, 0xffff0000, RZ, 0xc0, !PT ;  /* 0xffff0000a1427812 */ /* 0x040fe200078ec0ff */
[----:B------:R-:W-:Y:S01]  /*52b0*/  IMAD.U32 R65, R158, 0x10000, RZ ;  /* 0x000100009e417824 */ /* 0x000fe200078e00ff */
[----:B------:R-:W-:Y:S01]  /*52c0*/  LOP3.LUT R64, R160, 0xffff0000, RZ, 0xc0, !PT ;  /* 0xffff0000a0407812 */ /* 0x000fe200078ec0ff */
[----:B------:R-:W-:Y:S01]  /*52d0*/  IMAD.U32 R161, R161, 0x10000, RZ ;  /* 0x00010000a1a17824 */ /* 0x000fe200078e00ff */
[----:B------:R-:W-:Y:S01]  /*52e0*/  LOP3.LUT R57, R38, 0xffff0000, RZ, 0xc0, !PT ;  /* 0xffff000026397812 */ /* 0x000fe200078ec0ff */
[----:B------:R-:W-:-:S02]  /*52f0*/  IMAD.U32 R38, R37, 0x10000, RZ ;  /* 0x0001000025267824 */ /* 0x000fc400078e00ff */
[C---:B------:R-:W-:Y:S01]  /*5300*/  FMUL.FTZ R69, R39.reuse, R66 ;  /* 0x0000004227457220 */ /* 0x040fe20000410000 */
[C---:B------:R-:W-:Y:S02]  /*5310*/  IMAD.U32 R37, R36.reuse, 0x10000, RZ ;  /* 0x0001000024257824 */ /* 0x040fe400078e00ff */
[-C--:B------:R-:W-:Y:S01]  /*5320*/  FMUL.FTZ R39, R39, R64.reuse ;  /* 0x0000004027277220 */ /* 0x080fe20000410000 */
[----:B------:R-:W-:Y:S01]  /*5330*/  LOP3.LUT R36, R36, 0xffff0000, RZ, 0xc0, !PT ;  /* 0xffff000024247812 */ /* 0x000fe200078ec0ff */
[C---:B------:R-:W-:Y:S01]  /*5340*/  FMUL.FTZ R71, R57.reuse, R67 ;  /* 0x0000004339477220 */ /* 0x040fe20000410000 */
[----:B------:R-:W-:Y:S01]  /*5350*/  LOP3.LUT R162, R162, 0xffff0000, RZ, 0xc0, !PT ;  /* 0xffff0000a2a27812 */ /* 0x000fe200078ec0ff */
[-C--:B------:R-:W-:Y:S01]  /*5360*/  FMUL.FTZ R57, R57, R65.reuse ;  /* 0x0000004139397220 */ /* 0x080fe20000410000 */
[----:B------:R-:W-:Y:S01]  /*5370*/  LOP3.LUT R158, R158, 0xffff0000, RZ, 0xc0, !PT ;  /* 0xffff00009e9e7812 */ /* 0x000fe200078ec0ff */
[----:B------:R-:W-:Y:S02]  /*5380*/  IMAD.U32 R160, R160, 0x10000, RZ ;  /* 0x00010000a0a07824 */ /* 0x000fe400078e00ff */
[C---:B------:R-:W-:Y:S01]  /*5390*/  FFMA.FTZ R69, R38.reuse, R64, -R69 ;  /* 0x0000004026457223 */ /* 0x040fe20000010845 */
[----:B------:R-:W-:Y:S01]  /*53a0*/  FFMA.FTZ R66, R38, R66, R39 ;  /* 0x0000004226427223 */ /* 0x000fe20000010027 */
[----:B------:R-:W-:Y:S01]  /*53b0*/  FFMA.FTZ R71, R56, R65, -R71 ;  /* 0x0000004138477223 */ /* 0x000fe20000010847 */
[----:B------:R-:W-:Y:S01]  /*53c0*/  FMUL.FTZ R38, R36, R161 ;  /* 0x000000a124267220 */ /* 0x000fe20000410000 */
[----:B------:R-:W-:Y:S01]  /*53d0*/  FFMA.FTZ R56, R56, R67, R57 ;  /* 0x0000004338387223 */ /* 0x000fe20000010039 */
[C---:B------:R-:W-:Y:S01]  /*53e0*/  FMUL.FTZ R39, R63.reuse, R162 ;  /* 0x000000a23f277220 */ /* 0x040fe20000410000 */
[----:B------:R-:W-:Y:S01]  /*53f0*/  FMUL.FTZ R36, R36, R160 ;  /* 0x000000a024247220 */ /* 0x000fe20000410000 */
[----:B------:R-:W-:Y:S01]  /*5400*/  FMUL.FTZ R63, R63, R158 ;  /* 0x0000009e3f3f7220 */ /* 0x000fe20000410000 */
        /* <DEDUP_REMOVED lines=8> */
[----:B------:R-:W-:Y:S01]  /*5490*/  F2FP.BF16.F32.PACK_AB R39, R62, R39 ;  /* 0x000000273e27723e */ /* 0x000fe200000010ff */
[----:B------:R-:W-:-:S07]  /*54a0*/  IMAD.MOV.U32 R38, RZ, RZ, R56 ;  /* 0x000000ffff267224 */ /* 0x000fce00078e0038 */
.L_x_697:
[----:B------:R-:W-:Y:S05]  /*54b0*/  BSYNC B2 ;  /* 0x0000000000027941 */ /* 0x000fea0003800000 */
.L_x_696:
[----:B------:R-:W-:Y:S02]  /*54c0*/  ULDC.64 UR4, c[0x0][0x208] ;  /* 0x0000820000047ab9 */ /* 0x000fe40000000a00 */
[----:B--2---:R1:W-:Y:S03]  /*54d0*/  STG.E.128 desc[UR4][R50.64+0x180], R36 ;  /* 0x0001802432007986 */ /* 0x0043e6000c101d04 */
.L_x_683:
[----:B------:R-:W-:Y:S05]  /*54e0*/  BSYNC B1 ;  /* 0x0000000000017941 */ /* 0x000fea0003800000 */
.L_x_682:
        /* <DEDUP_REMOVED lines=10> */
[----:B------:R-:W-:Y:S01]  /*5590*/  SHF.R.U32.HI R58, RZ, 0x10, R59 ;  /* 0x00000010ff3a7819 */ /* 0x000fe2000001163b */
[----:B------:R-:W-:Y:S01]  /*55a0*/  IMAD.U32 R50, R38, 0x10000, RZ ;  /* 0x0001000026327824 */ /* 0x000fe200078e00ff */
[--C-:B------:R-:W-:Y:S02]  /*55b0*/  SHF.R.U64 R59, R60, 0x10, R61.reuse ;  /* 0x000000103c3b7819 */ /* 0x100fe4000000123d */
[----:B------:R-:W-:Y:S02]  /*55c0*/  SHF.R.U32.HI R60, RZ, 0x10, R61 ;  /* 0x00000010ff3c7819 */ /* 0x000fe4000001163d */
[----:B------:R-:W-:Y:S02]  /*55d0*/  PRMT R169, R169, 0x5410, R58 ;  /* 0x00005410a9a97816 */ /* 0x000fe4000000003a */
[----:B------:R-:W-:-:S02]  /*55e0*/  PRMT R175, R175, 0x5410, R60 ;  /* 0x00005410afaf7816 */ /* 0x000fc4000000003c */
[----:B------:R-:W-:Y:S01]  /*55f0*/  PRMT R174, R174, 0x5410, R59 ;  /* 0x00005410aeae7816 */ /* 0x000fe2000000003b */
[----:B------:R-:W-:Y:S01]  /*5600*/  IMAD.U32 R59, R169, 0x10000, RZ ;  /* 0x00010000a93b7824 */ /* 0x000fe200078e00ff */
[----:B------:R-:W-:Y:S01]  /*5610*/  LOP3.LUT R51, R38, 0xffff0000, RZ, 0xc0, !PT ;  /* 0xffff000026337812 */ /* 0x000fe200078ec0ff */
[----:B------:R-:W-:Y:S01]  /*5620*/  IMAD.U32 R61, R175, 0x10000, RZ ;  /* 0x00010000af3d7824 */ /* 0x000fe200078e00ff */
[----:B------:R-:W-:Y:S01]  /*5630*/  LOP3.LUT R57, R39, 0xffff0000, RZ, 0xc0, !PT ;  /* 0xffff000027397812 */ /* 0x000fe200078ec0ff */
[----:B------:R-:W-:Y:S01]  /*5640*/  IMAD.U32 R38, R37, 0x10000, RZ ;  /* 0x0001000025267824 */ /* 0x000fe200078e00ff */
[----:B------:R-:W-:Y:S01]  /*5650*/  PRMT R155, R155, 0x5410, R62 ;  /* 0x000054109b9b7816 */ /* 0x000fe2000000003e */
[----:B------:R-:W-:Y:S01]  /*5660*/  FMUL.FTZ R65, R51, R61 ;  /* 0x0000003d33417220 */ /* 0x000fe20000410000 */
[----:B------:R-:W-:Y:S01]  /*5670*/  LOP3.LUT R39, R37, 0xffff0000, RZ, 0xc0, !PT ;  /* 0xffff000025277812 */ /* 0x000fe200078ec0ff */
[-C--:B------:R-:W-:Y:S01]  /*5680*/  FMUL.FTZ R51, R51, R59.reuse ;  /* 0x0000003b33337220 */ /* 0x080fe20000410000 */
[----:B------:R-:W-:Y:S01]  /*5690*/  LOP3.LUT R60, R174, 0xffff0000, RZ, 0xc0, !PT ;  /* 0xffff0000ae3c7812 */ /* 0x000fe200078ec0ff */
[----:B------:R-:W-:Y:S01]  /*56a0*/  IMAD.U32 R37, R36, 0x10000, RZ ;  /* 0x0001000024257824 */ /* 0x000fe200078e00ff */
[----:B------:R-:W-:Y:S01]  /*56b0*/  LOP3.LUT R58, R155, 0xffff0000, RZ, 0xc0, !PT ;  /* 0xffff00009b3a7812 */ /* 0x000fe200078ec0ff */
[----:B------:R-:W-:Y:S01]  /*56c0*/  FFMA.FTZ R65, R50, R59, -R65 ;  /* 0x0000003b32417223 */ /* 0x000fe20000010841 */
[----:B------:R-:W-:Y:S01]  /*56d0*/  LOP3.LUT R175, R175, 0xffff0000, RZ, 0xc0, !PT ;  /* 0xffff0000afaf7812 */ /* 0x000fe200078ec0ff */
[----:B------:R-:W-:Y:S01]  /*56e0*/  FMUL.FTZ R63, R39, R60 ;  /* 0x0000003c273f7220 */ /* 0x000fe20000410000 */
[----:B------:R-:W-:Y:S01]  /*56f0*/  LOP3.LUT R169, R169, 0xffff0000, RZ, 0xc0, !PT ;  /* 0xffff0000a9a97812 */ /* 0x000fe200078ec0ff */
[-C--:B------:R-:W-:Y:S01]  /*5700*/  FMUL.FTZ R39, R39, R58.reuse ;  /* 0x0000003a27277220 */ /* 0x080fe20000410000 */
[----:B------:R-:W-:Y:S01]  /*5710*/  LOP3.LUT R36, R36, 0xffff0000, RZ, 0xc0, !PT ;  /* 0xffff000024247812 */ /* 0x000fe200078ec0ff */
[----:B------:R-:W-:Y:S01]  /*5720*/  FFMA.FTZ R63, R38, R58, -R63 ;  /* 0x0000003a263f7223 */ /* 0x000fe2000001083f */
[----:B------:R-:W-:Y:S01]  /*5730*/  FFMA.FTZ R50, R50, R61, R51 ;  /* 0x0000003d32327223 */ /* 0x000fe20000010033 */
[----:B------:R-:W-:-:S02]  /*5740*/  IMAD.U32 R174, R174, 0x10000, RZ ;  /* 0x00010000aeae7824 */ /* 0x000fc400078e00ff */
[----:B------:R-:W-:Y:S01]  /*5750*/  FMUL.FTZ R51, R57, R175 ;  /* 0x000000af39337220 */ /* 0x000fe20000410000 */
[----:B------:R-:W-:Y:S02]  /*5760*/  IMAD.U32 R155, R155, 0x10000, RZ ;  /* 0x000100009b9b7824 */ /* 0x000fe400078e00ff */
[----:B------:R-:W-:Y:S01]  /*5770*/  FMUL.FTZ R58, R57, R169 ;  /* 0x000000a9393a7220 */ /* 0x000fe20000410000 */
[----:B------:R-:W-:Y:S01]  /*5780*/  FFMA.FTZ R60, R38, R60, R39 ;  /* 0x0000003c263c7223 */ /* 0x000fe20000010027 */
[CC--:B------:R-:W-:Y:S01]  /*5790*/  FMUL.FTZ R38, R36.reuse, R174.reuse ;  /* 0x000000ae24267220 */ /* 0x0c0fe20000410000 */
        /* <DEDUP_REMOVED lines=8> */
[----:B------:R-:W-:Y:S01]  /*5820*/  IMAD.MOV.U32 R38, RZ, RZ, R50 ;  /* 0x000000ffff267224 */ /* 0x000fe200078e0032 */
[----:B------:R-:W-:Y:S01]  /*5830*/  F2FP.BF16.F32.PACK_AB R37, R60, R63 ;  /* 0x0000003f3c25723e */ /* 0x000fe200000010ff */
[----:B------:R-:W-:-:S07]  /*5840*/  IMAD.MOV.U32 R39, RZ, RZ, R51 ;  /* 0x000000ffff277224 */ /* 0x000fce00078e0033 */
.L_x_702:
[----:B------:R-:W-:Y:S05]  /*5850*/  BSYNC B2 ;  /* 0x0000000000027941 */ /* 0x000fea0003800000 */
.L_x_701:
[----:B------:R-:W-:Y:S02]  /*5860*/  ULDC.64 UR4, c[0x0][0x208] ;  /* 0x0000820000047ab9 */ /* 0x000fe40000000a00 */
[----:B--2---:R1:W-:Y:S03]  /*5870*/  STG.E.128 desc[UR4][R48.64], R36 ;  /* 0x0000002430007986 */ /* 0x0043e6000c101d04 */
.L_x_700:
[----:B------:R-:W-:Y:S05]  /*5880*/  BSYNC B1 ;  /* 0x0000000000017941 */ /* 0x000fea0003800000 */
.L_x_699:
[----:B------:R-:W-:Y:S01]  /*5890*/  ISETP.NE.AND P3, PT, R10, RZ, PT ;  /* 0x000000ff0a00720c */ /* 0x000fe20003f65270 */
[----:B------:R-:W-:-:S12]  /*58a0*/  BSSY B1, `(.L_x_703) ;  /* 0x0000037000017945 */ /* 0x000fd80003800000 */
        /* <DEDUP_REMOVED lines=18> */
[----:B------:R-:W-:Y:S01]  /*59d0*/  LOP3.LUT R56, R171, 0xffff0000, RZ, 0xc0, !PT ;  /* 0xffff0000ab387812 */ /* 0x000fe200078ec0ff */
        /* <DEDUP_REMOVED lines=10> */
[-C--:B------:R-:W-:Y:S01]  /*5a80*/  FMUL.FTZ R51, R51, R55.reuse ;  /* 0x0000003733337220 */ /* 0x080fe20000410000 */
[----:B------:R-:W-:Y:S01]  /*5a90*/  LOP3.LUT R173, R173, 0xffff0000, RZ, 0xc0, !PT ;  /* 0xffff0000adad7812 */ /* 0x000fe200078ec0ff */
[----:B------:R-:W-:Y:S01]  /*5aa0*/  IMAD.U32 R139, R139, 0x10000, RZ ;  /* 0x000100008b8b7824 */ /* 0x000fe200078e00ff */
[----:B------:R-:W-:Y:S01]  /*5ab0*/  LOP3.LUT R145, R145, 0xffff0000, RZ, 0xc0, !PT ;  /* 0xffff000091917812 */ /* 0x000fe200078ec0ff */
[C---:B------:R-:W-:Y:S01]  /*5ac0*/  FFMA.FTZ R59, R38.reuse, R54, -R59 ;  /* 0x00000036263b7223 */ /* 0x040fe2000001083b */
[----:B------:R-:W-:Y:S01]  /*5ad0*/  FFMA.FTZ R56, R38, R56, R39 ;  /* 0x0000003826387223 */ /* 0x000fe20000010027 */
[----:B------:R-:W-:Y:S01]  /*5ae0*/  FFMA.FTZ R61, R50, R55, -R61 ;  /* 0x00000037323d7223 */ /* 0x000fe2000001083d */
[----:B------:R-:W-:Y:S01]  /*5af0*/  FMUL.FTZ R38, R36, R171 ;  /* 0x000000ab24267220 */ /* 0x000fe20000410000 */
[----:B------:R-:W-:Y:S01]  /*5b00*/  FFMA.FTZ R50, R50, R57, R51 ;  /* 0x0000003932327223 */ /* 0x000fe20000010033 */
[----:B------:R-:W-:Y:S01]  /*5b10*/  FMUL.FTZ R36, R36, R139 ;  /* 0x0000008b24247220 */ /* 0x000fe20000410000 */
        /* <DEDUP_REMOVED lines=12> */
.L_x_706:
[----:B------:R-:W-:Y:S05]  /*5be0*/  BSYNC B2 ;  /* 0x0000000000027941 */ /* 0x000fea0003800000 */
.L_x_705:
[----:B------:R-:W-:Y:S02]  /*5bf0*/  ULDC.64 UR4, c[0x0][0x208] ;  /* 0x0000820000047ab9 */ /* 0x000fe40000000a00 */
[----:B--2---:R1:W-:Y:S03]  /*5c00*/  STG.E.128 desc[UR4][R48.64+0x80], R36 ;  /* 0x0000802430007986 */ /* 0x0043e6000c101d04 */
.L_x_704:
[----:B------:R-:W-:Y:S05]  /*5c10*/  BSYNC B1 ;  /* 0x0000000000017941 */ /* 0x000fea0003800000 */
.L_x_703:
[----:B------:R-:W-:Y:S01]  /*5c20*/  ISETP.NE.AND P3, PT, R9, RZ, PT ;  /* 0x000000ff0900720c */ /* 0x000fe20003f65270 */
[----:B------:R-:W-:-:S12]  /*5c30*/  BSSY B1, `(.L_x_707) ;  /* 0x0000037000017945 */ /* 0x000fd80003800000 */
[----:B------:R-:W-:Y:S05]  /*5c40*/  @!P3 BRA `(.L_x_708) ;  /* 0x0000000000d4b947 */ /* 0x000fea0003800000 */
[----:B-1234-:R1:W2:Y:S01]  /*5c50*/  LDS.128 R36, [R4+0x2b400] ;  /* 0x02b4000004247984 */ /* 0x01e2a20000000c00 */
[----:B------:R-:W-:Y:S01]  /*5c60*/  ISETP.GE.AND P3, PT, R214, R115, PT ;  /* 0x00000073d600720c */ /* 0x000fe20003f66270 */
[----:B------:R-:W-:-:S12]  /*5c70*/  BSSY B2, `(.L_x_709) ;  /* 0x0000030000027945 */ /* 0x000fd80003800000 */
[----:B-1----:R-:W-:Y:S05]  /*5c80*/  @P3 BRA `(.L_x_710) ;  /* 0x0000000000b83947 */ /* 0x002fea0003800000 */
[----:B------:R-:W-:Y:S02]  /*5c90*/  SHF.R.U32.HI R50, RZ, 0x10, R45 ;  /* 0x00000010ff327819 */ /* 0x000fe4000001162d */
[----:B------:R-:W-:Y:S02]  /*5ca0*/  SHF.R.U32.HI R52, RZ, 0x10, R47 ;  /* 0x00000010ff347819 */ /* 0x000fe4000001162f */
[----:B------:R-:W-:Y:S01]  /*5cb0*/  SHF.R.U64 R51, R44, 0x10, R45 ;  /* 0x000000102c337819 */ /* 0x000fe2000000122d */
[----:B--2---:R-:W-:Y:S01]  /*5cc0*/  IMAD.U32 R44, R38, 0x10000, RZ ;  /* 0x00010000262c7824 */ /* 0x004fe200078e00ff */
[----:B------:R-:W-:Y:S01]  /*5cd0*/  SHF.R.U64 R53, R46, 0x10, R47 ;  /* 0x000000102e357819 */ /* 0x000fe2000000122f */
[----:B------:R-:W-:Y:S01]  /*5ce0*/  IMAD.U32 R46, R39, 0x10000, RZ ;  /* 0x00010000272e7824 */ /* 0x000fe200078e00ff */
[----:B------:R-:W-:Y:S02]  /*5cf0*/  PRMT R137, R137, 0x5410, R50 ;  /* 0x0000541089897816 */ /* 0x000fe40000000032 */
[----:B------:R-:W-:-:S02]  /*5d00*/  PRMT R135, R135, 0x5410, R52 ;  /* 0x0000541087877816 */ /* 0x000fc40000000034 */
[----:B------:R-:W-:Y:S02]  /*5d10*/  PRMT R136, R136, 0x5410, R51 ;  /* 0x0000541088887816 */ /* 0x000fe40000000033 */
[----:B------:R-:W-:Y:S01]  /*5d20*/  LOP3.LUT R45, R38, 0xffff0000, RZ, 0xc0, !PT ;  /* 0xffff0000262d7812 */ /* 0x000fe200078ec0ff */
[----:B------:R-:W-:Y:S01]  /*5d30*/  IMAD.U32 R51, R135, 0x10000, RZ ;  /* 0x0001000087337824 */ /* 0x000fe200078e00ff */
[----:B------:R-:W-:Y:S01]  /*5d40*/  LOP3.LUT R47, R39, 0xffff0000, RZ, 0xc0, !PT ;  /* 0xffff0000272f7812 */ /* 0x000fe200078ec0ff */
[----:B------:R-:W-:Y:S01]  /*5d50*/  IMAD.U32 R38, R37, 0x10000, RZ ;  /* 0x0001000025267824 */ /* 0x000fe200078e00ff */
[----:B------:R-:W-:Y:S01]  /*5d60*/  PRMT R134, R134, 0x5410, R53 ;  /* 0x0000541086867816 */ /* 0x000fe20000000035 */
[----:B------:R-:W-:Y:S01]  /*5d70*/  IMAD.U32 R53, R137, 0x10000, RZ ;  /* 0x0001000089357824 */ /* 0x000fe200078e00ff */
[----:B------:R-:W-:Y:S01]  /*5d80*/  LOP3.LUT R39, R37, 0xffff0000, RZ, 0xc0, !PT ;  /* 0xffff000025277812 */ /* 0x000fe200078ec0ff */
[----:B------:R-:W-:Y:S01]  /*5d90*/  IMAD.U32 R37, R36, 0x10000, RZ ;  /* 0x0001000024257824 */ /* 0x000fe200078e00ff */
[----:B------:R-:W-:Y:S01]  /*5da0*/  LOP3.LUT R52, R136, 0xffff0000, RZ, 0xc0, !PT ;  /* 0xffff000088347812 */ /* 0x000fe200078ec0ff */
[C---:B------:R-:W-:Y:S01]  /*5db0*/  FMUL.FTZ R57, R45.reuse, R53 ;  /* 0x000000352d397220 */ /* 0x040fe20000410000 */
[----:B------:R-:W-:Y:S01]  /*5dc0*/  LOP3.LUT R50, R134, 0xffff0000, RZ, 0xc0, !PT ;  /* 0xffff000086327812 */ /* 0x000fe200078ec0ff */
[-C--:B------:R-:W-:Y:S01]  /*5dd0*/  FMUL.FTZ R45, R45, R51.reuse ;  /* 0x000000332d2d7220 */ /* 0x080fe20000410000 */
[----:B------:R-:W-:Y:S01]  /*5de0*/  LOP3.LUT R137, R137, 0xffff0000, RZ, 0xc0, !PT ;  /* 0xffff000089897812 */ /* 0x000fe200078ec0ff */
[----:B------:R-:W-:Y:S01]  /*5df0*/  FMUL.FTZ R55, R39, R52 ;  /* 0x0000003427377220 */ /* 0x000fe20000410000 */
[----:B------:R-:W-:Y:S01]  /*5e00*/  LOP3.LUT R135, R135, 0xffff0000, RZ, 0xc0, !PT ;  /* 0xffff000087877812 */ /* 0x000fe200078ec0ff */
[----:B------:R-:W-:Y:S01]  /*5e10*/  FFMA.FTZ R57, R44, R51, -R57 ;  /* 0x000000332c397223 */ /* 0x000fe20000010839 */
[-C--:B------:R-:W-:Y:S01]  /*5e20*/  FMUL.FTZ R39, R39, R50.reuse ;  /* 0x0000003227277220 */ /* 0x080fe20000410000 */
[----:B------:R-:W-:Y:S01]  /*5e30*/  LOP3.LUT R36, R36, 0xffff0000, RZ, 0xc0, !PT ;  /* 0xffff000024247812 */ /* 0x000fe200078ec0ff */
[----:B------:R-:W-:Y:S01]  /*5e40*/  FFMA.FTZ R55, R38, R50, -R55 ;  /* 0x0000003226377223 */ /* 0x000fe20000010837 */
[----:B------:R-:W-:Y:S01]  /*5e50*/  FFMA.FTZ R44, R44, R53, R45 ;  /* 0x000000352c2c7223 */ /* 0x000fe2000001002d */
[----:B------:R-:W-:-:S02]  /*5e60*/  IMAD.U32 R136, R136, 0x10000, RZ ;  /* 0x0001000088887824 */ /* 0x000fc400078e00ff */
[C---:B------:R-:W-:Y:S01]  /*5e70*/  FMUL.FTZ R45, R47.reuse, R137 ;  /* 0x000000892f2d7220 */ /* 0x040fe20000410000 */
[----:B------:R-:W-:Y:S02]  /*5e80*/  IMAD.U32 R134, R134, 0x10000, RZ ;  /* 0x0001000086867824 */ /* 0x000fe400078e00ff */
[-C--:B------:R-:W-:Y:S01]  /*5e90*/  FMUL.FTZ R50, R47, R135.reuse ;  /* 0x000000872f327220 */ /* 0x080fe20000410000 */
[----:B------:R-:W-:Y:S01]  /*5ea0*/  FFMA.FTZ R52, R38, R52, R39 ;  /* 0x0000003426347223 */ /* 0x000fe20000010027 */
[C---:B------:R-:W-:Y:S01]  /*5eb0*/  FMUL.FTZ R38, R36.reuse, R136 ;  /* 0x0000008824267220 */ /* 0x040fe20000410000 */
[-C--:B------:R-:W-:Y:S01]  /*5ec0*/  FMUL.FTZ R39, R36, R134.reuse ;  /* 0x0000008624277220 */ /* 0x080fe20000410000 */
        /* <DEDUP_REMOVED lines=10> */
.L_x_710:
[----:B------:R-:W-:Y:S05]  /*5f70*/  BSYNC B2 ;  /* 0x0000000000027941 */ /* 0x000fea0003800000 */
.L_x_709:
[----:B------:R-:W-:Y:S02]  /*5f80*/  ULDC.64 UR4, c[0x0][0x208] ;  /* 0x0000820000047ab9 */ /* 0x000fe40000000a00 */
[----:B--2---:R1:W-:Y:S03]  /*5f90*/  STG.E.128 desc[UR4][R48.64+0x100], R36 ;  /* 0x0001002430007986 */ /* 0x0043e6000c101d04 */
.L_x_708:
[----:B------:R-:W-:Y:S05]  /*5fa0*/  BSYNC B1 ;  /* 0x0000000000017941 */ /* 0x000fea0003800000 */
.L_x_707:
[----:B------:R-:W-:-:S13]  /*5fb0*/  ISETP.NE.AND P3, PT, R8, RZ, PT ;  /* 0x000000ff0800720c */ /* 0x000fda0003f65270 */
        /* <DEDUP_REMOVED lines=51> */
.L_x_712:
[----:B------:R-:W-:Y:S05]  /*62f0*/  BSYNC B1 ;  /* 0x0000000000017941 */ /* 0x000fea0003800000 */
.L_x_711:
[----:B------:R-:W-:Y:S02]  /*6300*/  ULDC.64 UR4, c[0x0][0x208] ;  /* 0x0000820000047ab9 */ /* 0x000fe40000000a00 */
[----:B--2---:R1:W-:Y:S01]  /*6310*/  STG.E.128 desc[UR4][R48.64+0x180], R36 ;  /* 0x0001802430007986 */ /* 0x0043e2000c101d04 */
[----:B------:R-:W-:Y:S05]  /*6320*/  BRA `(.L_x_698) ;  /* 0x0000004000f07947 */ /* 0x000fea0003800000 */
.L_x_656:
        /* <DEDUP_REMOVED lines=14> */
[----:B------:R-:W-:Y:S01]  /*6410*/  IADD3 R36, P4, R102, R84, RZ ;  /* 0x0000005466247210 */ /* 0x000fe20007f9e0ff */
[----:B------:R-:W-:Y:S01]  /*6420*/  ULDC.64 UR6, c[0x0][0x400] ;  /* 0x0001000000067ab9 */ /* 0x000fe20000000a00 */
[----:B------:R-:W-:Y:S01]  /*6430*/  LEA R52, P3, R38, UR4, 0x1 ;  /* 0x0000000426347c11 */ /* 0x000fe2000f8608ff */
[----:B------:R-:W-:Y:S01]  /*6440*/  IMAD.X R39, R0, 0x1, R15, P2 ;  /* 0x0000000100277824 */ /* 0x000fe200010e060f */
[----:B------:R-:W-:Y:S01]  /*6450*/  LEA R56, P2, R36, UR6, 0x1 ;  /* 0x0000000624387c11 */ /* 0x000fe2000f8408ff */
[----:B------:R-:W-:Y:S01]  /*6460*/  IMAD.X R37, R114, 0x1, R21, P4 ;  /* 0x0000000172257824 */ /* 0x000fe200020e0615 */
[----:B------:R-:W-:Y:S02]  /*6470*/  ISETP.GE.AND P4, PT, R213, R115, PT ;  /* 0x00000073d500720c */ /* 0x000fe40003f86270 */
[----:B------:R-:W-:-:S02]  /*6480*/  CS2R R42, SRZ ;  /* 0x00000000002a7805 */ /* 0x000fc4000001ff00 */
[----:B------:R-:W-:Y:S02]  /*6490*/  LEA.HI.X R53, R38, UR5, R39, 0x1, P3 ;  /* 0x0000000526357c11 */ /* 0x000fe400098f0c27 */
[----:B------:R-:W-:Y:S02]  /*64a0*/  CS2R R40, SRZ ;  /* 0x0000000000287805 */ /* 0x000fe4000001ff00 */
[----:B------:R-:W-:Y:S02]  /*64b0*/  ISETP.GE.AND P3, PT, R16, R115, PT ;  /* 0x000000731000720c */ /* 0x000fe40003f66270 */
[----:B------:R-:W-:Y:S02]  /*64c0*/  CS2R R38, SRZ ;  /* 0x0000000000267805 */ /* 0x000fe4000001ff00 */
[----:B------:R-:W-:Y:S02]  /*64d0*/  LEA.HI.X R57, R36, UR7, R37, 0x1, P2 ;  /* 0x0000000724397c11 */ /* 0x000fe400090f0c25 */
[----:B------:R-:W-:-:S02]  /*64e0*/  CS2R R36, SRZ ;  /* 0x0000000000247805 */ /* 0x000fc4000001ff00 */
[----:B------:R-:W-:Y:S02]  /*64f0*/  CS2R R50, SRZ ;  /* 0x0000000000327805 */ /* 0x000fe4000001ff00 */
[----:B------:R-:W-:Y:S02]  /*6500*/  CS2R R48, SRZ ;  /* 0x0000000000307805 */ /* 0x000fe4000001ff00 */
[----:B------:R-:W-:Y:S02]  /*6510*/  CS2R R46, SRZ ;  /* 0x00000000002e7805 */ /* 0x000fe4000001ff00 */
[----:B------:R-:W-:Y:S01]  /*6520*/  CS2R R44, SRZ ;  /* 0x00000000002c7805 */ /* 0x000fe2000001ff00 */
[----:B------:R-:W-:Y:S02]  /*6530*/  ULDC.64 UR8, c[0x0][0x208] ;  /* 0x0000820000087ab9 */ /* 0x000fe40000000a00 */
[----:B------:R0:W5:Y:S04]  /*6540*/  @!P4 LDG.E.128 R36, desc[UR8][R52.64+0x80] ;  /* 0x000080083424c981 */ /* 0x000168000c1e1d00 */
[----:B------:R0:W5:Y:S04]  /*6550*/  @!P3 LDG.E.128 R40, desc[UR8][R52.64] ;  /* 0x000000083428b981 */ /* 0x000168000c1e1d00 */
[----:B------:R0:W5:Y:S04]  /*6560*/  @!P3 LDG.E.128 R48, desc[UR8][R56.64] ;  /* 0x000000083830b981 */ /* 0x000168000c1e1d00 */
[----:B------:R0:W5:Y:S02]  /*6570*/  @!P4 LDG.E.128 R44, desc[UR8][R56.64+0x80] ;  /* 0x00008008382cc981 */ /* 0x000164000c1e1d00 */
.L_x_714:
[----:B------:R-:W-:Y:S05]  /*6580*/  BSYNC B1 ;  /* 0x0000000000017941 */ /* 0x000fea0003800000 */
.L_x_713:
        /* <DEDUP_REMOVED lines=23> */
[----:B------:R-:W-:-:S02]  /*6700*/  CS2R R62, SRZ ;  /* 0x00000000003e7805 */ /* 0x000fc4000001ff00 */
[----:B------:R-:W-:Y:S02]  /*6710*/  CS2R R60, SRZ ;  /* 0x00000000003c7805 */ /* 0x000fe4000001ff00 */
[----:B------:R-:W-:Y:S01]  /*6720*/  PRMT R176, R52, 0x5410, R53 ;  /* 0x0000541034b07816 */ /* 0x000fe20000000035 */
[----:B------:R-:W-:Y:S01]  /*6730*/  IMAD.MOV.U32 R52, RZ, RZ, R45 ;  /* 0x000000ffff347224 */ /* 0x000fe200078e002d */
[----:B------:R-:W-:Y:S01]  /*6740*/  PRMT R177, R56, 0x7610, R177 ;  /* 0x0000761038b17816 */ /* 0x000fe200000000b1 */
[----:B------:R-:W-:Y:S01]  /*6750*/  IMAD.MOV.U32 R53, RZ, RZ, R50 ;  /* 0x000000ffff357224 */ /* 0x000fe200078e0032 */
[----:B------:R-:W-:Y:S01]  /*6760*/  CS2R R66, SRZ ;  /* 0x0000000000427805 */ /* 0x000fe2000001ff00 */
        /* <DEDUP_REMOVED lines=20> */
[----:B------:R-:W-:Y:S02]  /*68b0*/  CS2R R64, SRZ ;  /* 0x0000000000407805 */ /* 0x000fe4000001ff00 */
[----:B------:R-:W-:Y:S02]  /*68c0*/  CS2R R62, SRZ ;  /* 0x00000000003e7805 */ /* 0x000fe4000001ff00 */
[----:B------:R-:W-:Y:S02]  /*68d0*/  IADD3.X R53, R21, R114, R34, P2, P4 ;  /* 0x0000007215357210 */ /* 0x000fe400017e8422 */
[----:B------:R-:W-:Y:S02]  /*68e0*/  CS2R R60, SRZ ;  /* 0x00000000003c7805 */ /* 0x000fe4000001ff00 */
[----:B------:R-:W-:Y:S01]  /*68f0*/  LEA R68, P4, R54, UR4, 0x1 ;  /* 0x0000000436447c11 */ /* 0x000fe2000f8808ff */
[----:B------:R-:W-:Y:S01]  /*6900*/  ULDC.64 UR8, c[0x0][0x208] ;  /* 0x0000820000087ab9 */ /* 0x000fe20000000a00 */
[----:B------:R-:W-:-:S02]  /*6910*/  LEA R70, P2, R52, UR6, 0x1 ;  /* 0x0000000634467c11 */ /* 0x000fc4000f8408ff */
[----:B------:R-:W-:Y:S02]  /*6920*/  LEA.HI.X R69, R54, UR5, R55, 0x1, P4 ;  /* 0x0000000536457c11 */ /* 0x000fe4000a0f0c37 */
[----:B------:R-:W-:Y:S02]  /*6930*/  CS2R R54, SRZ ;  /* 0x0000000000367805 */ /* 0x000fe4000001ff00 */
[----:B------:R-:W-:Y:S02]  /*6940*/  LEA.HI.X R71, R52, UR7, R53, 0x1, P2 ;  /* 0x0000000734477c11 */ /* 0x000fe400090f0c35 */
[----:B------:R-:W-:Y:S02]  /*6950*/  CS2R R52, SRZ ;  /* 0x0000000000347805 */ /* 0x000fe4000001ff00 */
[-C--:B------:R-:W-:Y:S02]  /*6960*/  ISETP.GE.AND P4, PT, R16, R115.reuse, PT ;  /* 0x000000731000720c */ /* 0x080fe40003f86270 */
[----:B------:R-:W-:-:S11]  /*6970*/  ISETP.GE.AND P2, PT, R213, R115, PT ;  /* 0x00000073d500720c */ /* 0x000fd60003f46270 */
[----:B------:R0:W5:Y:S04]  /*6980*/  @!P4 LDG.E.128 R56, desc[UR8][R68.64] ;  /* 0x000000084438c981 */ /* 0x000168000c1e1d00 */
[----:B------:R0:W5:Y:S04]  /*6990*/  @!P2 LDG.E.128 R52, desc[UR8][R68.64+0x80] ;  /* 0x000080084434a981 */ /* 0x000168000c1e1d00 */
[----:B------:R0:W5:Y:S04]  /*69a0*/  @!P4 LDG.E.128 R64, desc[UR8][R70.64] ;  /* 0x000000084640c981 */ /* 0x000168000c1e1d00 */
[----:B------:R0:W5:Y:S02]  /*69b0*/  @!P2 LDG.E.128 R60, desc[UR8][R70.64+0x80] ;  /* 0x00008008463ca981 */ /* 0x000164000c1e1d00 */
.L_x_716:
[----:B------:R-:W-:Y:S05]  /*69c0*/  BSYNC B1 ;  /* 0x0000000000017941 */ /* 0x000fea0003800000 */
.L_x_715:
        /* <DEDUP_REMOVED lines=15> */
[----:B------:R-:W-:Y:S01]  /*6ac0*/  ULDC.64 UR8, c[0x0][0x208] ;  /* 0x0000820000087ab9 */ /* 0x000fe20000000a00 */
[----:B------:R-:W-:Y:S02]  /*6ad0*/  IADD3.X R71, R15, R29, R0, P2, P6 ;  /* 0x0000001d0f477210 */ /* 0x000fe400017ec400 */
[----:B------:R-:W-:-:S04]  /*6ae0*/  IADD3 R0, P2, P6, R102, R31, R84 ;  /* 0x0000001f66007210 */ /* 0x000fc80007e5e054 */
[----:B------:R-:W-:Y:S02]  /*6af0*/  IADD3.X R69, R21, R33, R114, P2, P6 ;  /* 0x0000002115457210 */ /* 0x000fe400017ec472 */
[----:B------:R-:W-:-:S04]  /*6b00*/  LEA R84, P2, R86, UR4, 0x1 ;  /* 0x0000000456547c11 */ /* 0x000fc8000f8408ff */
[----:B------:R-:W-:Y:S02]  /*6b10*/  LEA.HI.X R85, R86, UR5, R71, 0x1, P2 ;  /* 0x0000000556557c11 */ /* 0x000fe400090f0c47 */
[----:B------:R-:W-:-:S04]  /*6b20*/  LEA R86, P2, R0, UR6, 0x1 ;  /* 0x0000000600567c11 */ /* 0x000fc8000f8408ff */
[----:B------:R-:W-:Y:S02]  /*6b30*/  LEA.HI.X R87, R0, UR7, R69, 0x1, P2 ;  /* 0x0000000700577c11 */ /* 0x000fe400090f0c45 */
[----:B------:R-:W-:Y:S02]  /*6b40*/  ISETP.GE.AND P2, PT, R16, R115, PT ;  /* 0x000000731000720c */ /* 0x000fe40003f46270 */
[----:B------:R-:W-:Y:S02]  /*6b50*/  CS2R R70, SRZ ;  /* 0x0000000000467805 */ /* 0x000fe4000001ff00 */
[----:B------:R-:W-:Y:S02]  /*6b60*/  CS2R R68, SRZ ;  /* 0x0000000000447805 */ /* 0x000fe4000001ff00 */
[----:B------:R-:W-:Y:S02]  /*6b70*/  CS2R R78, SRZ ;  /* 0x00000000004e7805 */ /* 0x000fe4000001ff00 */
[----:B------:R-:W-:-:S05]  /*6b80*/  CS2R R76, SRZ ;  /* 0x00000000004c7805 */ /* 0x000fca000001ff00 */
[----:B------:R0:W5:Y:S04]  /*6b90*/  @!P2 LDG.E.128 R72, desc[UR8][R84.64] ;  /* 0x000000085448a981 */ /* 0x000168000c1e1d00 */
[----:B------:R0:W5:Y:S01]  /*6ba0*/  @!P2 LDG.E.128 R80, desc[UR8][R86.64] ;  /* 0x000000085650a981 */ /* 0x000162000c1e1d00 */
[----:B------:R-:W-:-:S13]  /*6bb0*/  ISETP.GE.AND P2, PT, R213, R115, PT ;  /* 0x00000073d500720c */ /* 0x000fda0003f46270 */
[----:B------:R0:W5:Y:S04]  /*6bc0*/  @!P2 LDG.E.128 R68, desc[UR8][R84.64+0x80] ;  /* 0x000080085444a981 */ /* 0x000168000c1e1d00 */
[----:B------:R0:W5:Y:S02]  /*6bd0*/  @!P2 LDG.E.128 R76, desc[UR8][R86.64+0x80] ;  /* 0x00008008564ca981 */ /* 0x000164000c1e1d00 */
.L_x_718:
[----:B------:R-:W-:Y:S05]  /*6be0*/  BSYNC B1 ;  /* 0x0000000000017941 */ /* 0x000fea0003800000 */
.L_x_717:
[----:B-----5:R-:W-:Y:S01]  /*6bf0*/  IMAD.MOV.U32 R0, RZ, RZ, R54 ;  /* 0x000000ffff007224 */ /* 0x020fe200078e0036 */
[----:B------:R-:W-:Y:S01]  /*6c00*/  ISETP.NE.AND P2, PT, R220, 0x3, PT ;  /* 0x00000003dc00780c */ /* 0x000fe20003f45270 */
[----:B0-----:R-:W-:Y:S02]  /*6c10*/  IMAD.MOV.U32 R84, RZ, RZ, R55 ;  /* 0x000000ffff547224 */ /* 0x001fe400078e0037 */
[----:B------:R-:W-:Y:S02]  /*6c20*/  IMAD.MOV.U32 R85, RZ, RZ, R52 ;  /* 0x000000ffff557224 */ /* 0x000fe400078e0034 */
[----:B------:R-:W-:Y:S01]  /*6c30*/  IMAD.MOV.U32 R86, RZ, RZ, R53 ;  /* 0x000000ffff567224 */ /* 0x000fe200078e0035 */
[----:B------:R-:W-:Y:S01]  /*6c40*/  PRMT R168, R0, 0x5410, R84 ;  /* 0x0000541000a87816 */ /* 0x000fe20000000054 */
[----:B------:R-:W-:Y:S02]  /*6c50*/  IMAD.MOV.U32 R0, RZ, RZ, R58 ;  /* 0x000000ffff007224 */ /* 0x000fe400078e003a */
[----:B------:R-:W-:Y:S01]  /*6c60*/  IMAD.MOV.U32 R84, RZ, RZ, R59 ;  /* 0x000000ffff547224 */ /* 0x000fe200078e003b */
[----:B------:R-:W-:Y:S01]  /*6c70*/  PRMT R169, R85, 0x5410, R86 ;  /* 0x0000541055a97816 */ /* 0x000fe20000000056 */
[----:B------:R-:W-:-:S02]  /*6c80*/  IMAD.MOV.U32 R85, RZ, RZ, R56 ;  /* 0x000000ffff557224 */ /* 0x000fc400078e0038 */
[----:B------:R-:W-:Y:S01]  /*6c90*/  IMAD.MOV.U32 R86, RZ, RZ, R57 ;  /* 0x000000ffff567224 */ /* 0x000fe200078e0039 */
[----:B------:R-:W-:Y:S01]  /*6ca0*/  PRMT R172, R84, 0x7610, R172 ;  /* 0x0000761054ac7816 */ /* 0x000fe200000000ac */
[----:B------:R-:W-:Y:S01]  /*6cb0*/  IMAD.MOV.U32 R84, RZ, RZ, R63 ;  /* 0x000000ffff547224 */ /* 0x000fe200078e003f */
[----:B------:R-:W-:Y:S01]  /*6cc0*/  PRMT R174, R85, 0x5410, R0 ;  /* 0x0000541055ae7816 */ /* 0x000fe20000000000 */
        /* <DEDUP_REMOVED lines=10> */
[----:B------:R-:W-:Y:S02]  /*6d70*/  IMAD.MOV.U32 R85, RZ, RZ, R67 ;  /* 0x000000ffff557224 */ /* 0x000fe400078e0043 */
[----:B------:R-:W-:Y:S01]  /*6d80*/  IMAD.MOV.U32 R84, RZ, RZ, R68 ;  /* 0x000000ffff547224 */ /* 0x000fe200078e0044 */
[----:B------:R-:W-:Y:S01]  /*6d90*/  PRMT R172, R172, 0x5410, R86 ;  /* 0x00005410acac7816 */ /* 0x000fe20000000056 */
[----:B------:R-:W-:Y:S01]  /*6da0*/  IMAD.MOV.U32 R86, RZ, RZ, R70 ;  /* 0x000000ffff567224 */ /* 0x000fe200078e0046 */
[----:B------:R-:W-:Y:S01]  /*6db0*/  PRMT R173, R85, 0x5410, R0 ;  /* 0x0000541055ad7816 */ /* 0x000fe20000000000 */
[----:B------:R-:W-:-:S02]  /*6dc0*/  IMAD.MOV.U32 R85, RZ, RZ, R71 ;  /* 0x000000ffff557224 */ /* 0x000fc400078e0047 */
[----:B------:R-:W-:-:S03]  /*6dd0*/  IMAD.MOV.U32 R0, RZ, RZ, R69 ;  /* 0x000000ffff007224 */ /* 0x000fc600078e0045 */
[----:B------:R-:W-:Y:S01]  /*6de0*/  PRMT R152, R85, 0x5410, R86 ;  /* 0x0000541055987816 */ /* 0x000fe20000000056 */
[----:B------:R-:W-:Y:S01]  /*6df0*/  IMAD.MOV.U32 R86, RZ, RZ, R74 ;  /* 0x000000ffff567224 */ /* 0x000fe200078e004a */
[----:B------:R-:W-:Y:S01]  /*6e00*/  PRMT R151, R0, 0x5410, R84 ;  /* 0x0000541000977816 */ /* 0x000fe20000000054 */
[----:B------:R-:W-:Y:S02]  /*6e10*/  IMAD.MOV.U32 R85, RZ, RZ, R75 ;  /* 0x000000ffff557224 */ /* 0x000fe400078e004b */
        /* <DEDUP_REMOVED lines=9> */
[----:B------:R-:W-:Y:S02]  /*6eb0*/  IMAD.MOV.U32 R86, RZ, RZ, R82 ;  /* 0x000000ffff567224 */ /* 0x000fe400078e0052 */
[----:B------:R-:W-:Y:S01]  /*6ec0*/  IMAD.MOV.U32 R85, RZ, RZ, R83 ;  /* 0x000000ffff557224 */ /* 0x000fe200078e0053 */
[----:B------:R-:W-:Y:S01]  /*6ed0*/  PRMT R153, R84, 0x5410, R0 ;  /* 0x0000541054997816 */ /* 0x000fe20000000000 */
[----:B------:R-:W-:Y:S02]  /*6ee0*/  IMAD.MOV.U32 R84, RZ, RZ, R80 ;  /* 0x000000ffff547224 */ /* 0x000fe400078e0050 */
[----:B------:R-:W-:Y:S01]  /*6ef0*/  IMAD.MOV.U32 R0, RZ, RZ, R81 ;  /* 0x000000ffff007224 */ /* 0x000fe200078e0051 */
[----:B------:R-:W-:-:S04]  /*6f00*/  PRMT R156, R86, 0x5410, R85 ;  /* 0x00005410569c7816 */ /* 0x000fc80000000055 */
[----:B------:R-:W-:Y:S01]  /*6f10*/  PRMT R167, R84, 0x5410, R0 ;  /* 0x0000541054a77816 */ /* 0x000fe20000000000 */
[----:B------:R-:W-:Y:S06]  /*6f20*/  @!P2 BRA `(.L_x_719) ;  /* 0x000000000004a947 */ /* 0x000fec0003800000 */
[----:B------:R-:W-:Y:S01]  /*6f30*/  BPT.TRAP 0x1 ;  /* 0x000000040000795c */ /* 0x000fe20000300000 */
.L_x_719:
[----:B------:R-:W-:Y:S01]  /*6f40*/  IMAD R0, R19, 0x8, R18 ;  /* 0x0000000813007824 */ /* 0x000fe200078e0212 */
[----:B------:R-:W-:Y:S01]  /*6f50*/  SHF.L.U32 R114, R217, 0x1f, RZ ;  /* 0x0000001fd9727819 */ /* 0x000fe200000006ff */
[----:B------:R-:W0:Y:S01]  /*6f60*/  LDC R145, c[0x0][0x2f4] ;  /* 0x0000bd00ff917b82 */ /* 0x000e220000000800 */
[----:B------:R-:W-:Y:S02]  /*6f70*/  BSSY B1, `(.L_x_720) ;  /* 0x0000004000017945 */ /* 0x000fe40003800000 */
[----:B------:R-:W1:Y:S05]  /*6f80*/  SYNCS.PHASECHK.TRANS64.TRYWAIT P6, [R0+URZ+0x38890], R114 ;  /* 0x03889072000075a7 */ /* 0x000e6a00080c017f */
[----:B------:R-:W2:Y:S01]  /*6f90*/  LDC.64 R122, c[0x0][0x300] ;  /* 0x0000c000ff7a7b82 */ /* 0x000ea20000000a00 */
[----:B-1----:R-:W-:Y:S05]  /*6fa0*/  @!P6 BRA `(.L_x_721) ;  /* 0x000002140060e947 */ /* 0x002fea0003800000 */
.L_x_1049:
[----:B------:R-:W-:Y:S05]  /*6fb0*/  BSYNC B1 ;  /* 0x0000000000017941 */ /* 0x000fea0003800000 */
.L_x_720:
[----:B------:R-:W-:Y:S01]  /*6fc0*/  BSSY B1, `(.L_x_722) ;  /* 0x0000119000017945 */ /* 0x000fe20003800000 */
[----:B0-----:R-:W-:Y:S02]  /*6fd0*/  IMAD.IADD R148, R145, 0x1, -R118 ;  /* 0x0000000191947824 */ /* 0x001fe400078e0a76 */
[----:B------:R-:W-:Y:S01]  /*6fe0*/  IMAD.MOV.U32 R125, RZ, RZ, R88 ;  /* 0x000000ffff7d7224 */ /* 0x000fe200078e0058 */
[----:B------:R-:W-:Y:S06]  /*6ff0*/  @P5 BRA `(.L_x_723) ;  /* 0x0000001000545947 */ /* 0x000fec0003800000 */
[----:B------:R-:W-:Y:S01]  /*7000*/  ISETP.NE.AND P5, PT, R26, RZ, PT ;  /* 0x000000ff1a00720c */ /* 0x000fe20003fa5270 */
[-C--:B--2---:R-:W-:Y:S01]  /*7010*/  IMAD.WIDE.U32 R134, R212, R122.reuse, R124 ;  /* 0x0000007ad4867225 */ /* 0x084fe200078e007c */
[----:B------:R-:W-:Y:S01]  /*7020*/  SHF.R.S32.HI R84, RZ, 0x1f, R212 ;  /* 0x0000001fff547819 */ /* 0x000fe200000114d4 */
[----:B------:R-:W-:Y:S04]  /*7030*/  BSSY B2, `(.L_x_724) ;  /* 0x000008b000027945 */ /* 0x000fe80003800000 */
[----:B------:R-:W-:-:S04]  /*7040*/  IMAD R84, R84, R122, RZ ;  /* 0x0000007a54547224 */ /* 0x000fc800078e02ff */
[----:B------:R-:W-:-:S04]  /*7050*/  IMAD R84, R212, R123, R84 ;  /* 0x0000007bd4547224 */ /* 0x000fc800078e0254 */
[----:B------:R-:W-:Y:S01]  /*7060*/  IMAD.IADD R157, R84, 0x1, R135 ;  /* 0x00000001549d7824 */ /* 0x000fe200078e0287 */
[----:B------:R-:W-:Y:S06]  /*7070*/  @!P5 BRA `(.L_x_725) ;  /* 0x000000080018d947 */ /* 0x000fec0003800000 */
[----:B------:R-:W-:Y:S01]  /*7080*/  SEL R84, R118, R148, !P0 ;  /* 0x0000009476547207 */ /* 0x000fe20004000000 */
[----:B------:R-:W-:Y:S01]  /*7090*/  IMAD.SHL.U32 R91, R212, 0x40, RZ ;  /* 0x00000040d45b7824 */ /* 0x000fe200078e00ff */
[----:B------:R-:W-:Y:S01]  /*70a0*/  IADD3 R88, P5, P6, R96, R134, R13 ;  /* 0x0000008660587210 */ /* 0x000fe20007ebe00d */
[----:B------:R-:W-:Y:S01]  /*70b0*/  BSSY B3, `(.L_x_726) ;  /* 0x000007f000037945 */ /* 0x000fe20003800000 */
[----:B------:R-:W-:Y:S02]  /*70c0*/  SHF.R.S32.HI R85, RZ, 0x1f, R84 ;  /* 0x0000001fff557819 */ /* 0x000fe40000011454 */
[----:B------:R-:W-:Y:S02]  /*70d0*/  IADD3.X R89, R92, R157, R7, P5, P6 ;  /* 0x0000009d5c597210 */ /* 0x000fe40002fec407 */
[----:B------:R-:W-:Y:S02]  /*70e0*/  LEA.HI R84, R85, R84, RZ, 0x4 ;  /* 0x0000005455547211 */ /* 0x000fe400078f20ff */
[----:B------:R-:W-:-:S02]  /*70f0*/  P2R R90, PR, RZ, 0x2 ;  /* 0x00000002ff5a7803 */ /* 0x000fc40000000000 */
[----:B------:R-:W-:-:S05]  /*7100*/  LEA.HI.SX32 R84, R84, R14, 0x1c ;  /* 0x0000000e54547211 */ /* 0x000fca00078fe2ff */
[----:B------:R-:W-:-:S05]  /*7110*/  IMAD.SHL.U32 R85, R84, 0x8, RZ ;  /* 0x0000000854557824 */ /* 0x000fca00078e00ff */
[----:B------:R-:W-:-:S13]  /*7120*/  ISETP.GE.AND P5, PT, R85, R145, PT ;  /* 0x000000915500720c */ /* 0x000fda0003fa6270 */
[--C-:B------:R-:W-:Y:S02]  /*7130*/  @!P5 SHF.R.S32.HI R87, RZ, 0x1f, R85.reuse ;  /* 0x0000001fff57d819 */ /* 0x100fe40000011455 */
[----:B------:R-:W-:Y:S02]  /*7140*/  @!P5 IADD3 R86, P1, P6, R96, R134, R85 ;  /* 0x000000866056d210 */ /* 0x000fe40007e3e055 */
[----:B------:R-:W-:Y:S02]  /*7150*/  LOP3.LUT R85, R85, 0x38, RZ, 0xc0, !PT ;  /* 0x0000003855557812 */ /* 0x000fe400078ec0ff */
[----:B------:R-:W-:Y:S02]  /*7160*/  @!P5 IADD3.X R87, R92, R157, R87, P1, P6 ;  /* 0x0000009d5c57d210 */ /* 0x000fe40000fec457 */
[----:B------:R-:W-:Y:S02]  /*7170*/  LEA R136, P6, R88, R116, 0x1 ;  /* 0x0000007458887211 */ /* 0x000fe400078c08ff */
[----:B------:R-:W-:-:S02]  /*7180*/  LOP3.LUT R85, R85, 0x1c0, R91, 0xf8, !PT ;  /* 0x000001c055557812 */ /* 0x000fc400078ef85b */
[----:B------:R-:W-:Y:S02]  /*7190*/  LEA.HI.X R137, R88, R117, R89, 0x1, P6 ;  /* 0x0000007558897211 */ /* 0x000fe400030f0c59 */
[C---:B------:R-:W-:Y:S02]  /*71a0*/  @!P5 LEA R138, P6, R86.reuse, R116, 0x1 ;  /* 0x00000074568ad211 */ /* 0x040fe400078c08ff */
[----:B------:R-:W-:Y:S02]  /*71b0*/  LOP3.LUT R85, R85, R231, RZ, 0x3c, !PT ;  /* 0x000000e755557212 */ /* 0x000fe400078e3cff */
[----:B------:R-:W-:Y:S02]  /*71c0*/  @!P5 LEA.HI.X R139, R86, R117, R87, 0x1, P6 ;  /* 0x00000075568bd211 */ /* 0x000fe400030f0c57 */
[----:B------:R-:W-:Y:S02]  /*71d0*/  SHF.R.S32.HI R86, RZ, 0x1f, R84 ;  /* 0x0000001fff567819 */ /* 0x000fe40000011454 */
[----:B------:R-:W-:-:S02]  /*71e0*/  ISETP.NE.AND P1, PT, R90, RZ, PT ;  /* 0x000000ff5a00720c */ /* 0x000fc40003f25270 */
[----:B------:R-:W-:Y:S01]  /*71f0*/  LEA.HI R86, R86, R84, RZ, 0x3 ;  /* 0x0000005456567211 */ /* 0x000fe200078f18ff */
[----:B------:R-:W-:Y:S01]  /*7200*/  IMAD R84, R19, 0x5000, R143 ;  /* 0x0000500013547824 */ /* 0x000fe200078e028f */
[----:B------:R-:W-:Y:S02]  /*7210*/  ISETP.GE.AND P6, PT, R16, R115, PT ;  /* 0x000000731000720c */ /* 0x000fe40003fc6270 */
[----:B------:R-:W-:Y:S01]  /*7220*/  SHF.R.S32.HI R86, RZ, 0x3, R86 ;  /* 0x00000003ff567819 */ /* 0x000fe20000011456 */
[----:B------:R-:W-:-:S04]  /*7230*/  IMAD R84, R84, 0x2, R18 ;  /* 0x0000000254547824 */ /* 0x000fc800078e0212 */
[----:B------:R-:W-:-:S04]  /*7240*/  IMAD R86, R86, 0x1400, R230 ;  /* 0x0000140056567824 */ /* 0x000fc800078e02e6 */
[----:B------:R-:W-:-:S04]  /*7250*/  IMAD.IADD R85, R86, 0x1, R85 ;  /* 0x0000000156557824 */ /* 0x000fc800078e0255 */
[----:B------:R-:W-:Y:S02]  /*7260*/  IMAD R88, R19, 0x5000, R85 ;  /* 0x0000500013587824 */ /* 0x000fe400078e0255 */
[----:B------:R-:W0:Y:S02]  /*7270*/  LDS.128 R84, [R84+0x24400] ;  /* 0x0244000054547984 */ /* 0x000e240000000c00 */
[----:B------:R-:W-:-:S06]  /*7280*/  IMAD R88, R88, 0x2, R18 ;  /* 0x0000000258587824 */ /* 0x000fcc00078e0212 */
[----:B------:R-:W2:Y:S01]  /*7290*/  LDS.128 R88, [R88+0x24400] ;  /* 0x0244000058587984 */ /* 0x000ea20000000c00 */
[----:B------:R-:W-:Y:S05]  /*72a0*/  @P6 BRA `(.L_x_727) ;  /* 0x00000004007c6947 */ /* 0x000fea0003800000 */
[----:B------:R-:W-:Y:S01]  /*72b0*/  SHF.R.U32.HI R158, RZ, 0x10, R49 ;  /* 0x00000010ff9e7819 */ /* 0x000fe20000011631 */
[----:B--2---:R-:W-:Y:S01]  /*72c0*/  IMAD.U32 R163, R89, 0x10000, RZ ;  /* 0x0001000059a37824 */ /* 0x004fe200078e00ff */
[----:B------:R-:W-:Y:S02]  /*72d0*/  SHF.R.U32.HI R159, RZ, 0x10, R41 ;  /* 0x00000010ff9f7819 */ /* 0x000fe40000011629 */
[C---:B------:R-:W-:Y:S02]  /*72e0*/  PRMT R158, R160.reuse, 0x5432, R158 ;  /* 0x00005432a09e7816 */ /* 0x040fe4000000009e */
[----:B------:R-:W-:Y:S01]  /*72f0*/  PRMT R159, R160, 0x5410, R159 ;  /* 0x00005410a09f7816 */ /* 0x000fe2000000009f */
[----:B0-----:R-:W-:Y:S01]  /*7300*/  IMAD.U32 R160, R85, 0x10000, RZ ;  /* 0x0001000055a07824 */ /* 0x001fe200078e00ff */
[----:B------:R-:W-:Y:S01]  /*7310*/  LOP3.LUT R89, R89, 0xffff0000, RZ, 0xc0, !PT ;  /* 0xffff000059597812 */ /* 0x000fe200078ec0ff */
[----:B------:R-:W-:Y:S01]  /*7320*/  IMAD.U32 R162, R158, 0x10000, RZ ;  /* 0x000100009ea27824 */ /* 0x000fe200078e00ff */
[----:B------:R-:W-:Y:S01]  /*7330*/  LOP3.LUT R85, R85, 0xffff0000, RZ, 0xc0, !PT ;  /* 0xffff000055557812 */ /* 0x000fe200078ec0ff */
[----:B------:R-:W-:Y:S01]  /*7340*/  IMAD.U32 R161, R159, 0x10000, RZ ;  /* 0x000100009fa17824 */ /* 0x000fe200078e00ff */
[----:B------:R-:W-:Y:S01]  /*7350*/  SHF.R.U64 R41, R40, 0x10, R41 ;  /* 0x0000001028297819 */ /* 0x000fe20000001229 */
[----:B------:R-:W-:Y:S01]  /*7360*/  FMUL.FTZ R164, R163, R162 ;  /* 0x000000a2a3a47220 */ /* 0x000fe20000410000 */
[----:B------:R-:W-:Y:S01]  /*7370*/  LOP3.LUT R40, R87, 0xffff0000, RZ, 0xc0, !PT ;  /* 0xffff000057287812 */ /* 0x000fe200078ec0ff */
[-C--:B------:R-:W-:Y:S01]  /*7380*/  FMUL.FTZ R163, R163, R161.reuse ;  /* 0x000000a1a3a37220 */ /* 0x080fe20000410000 */
[----:B------:R-:W-:Y:S01]  /*7390*/  SHF.R.U64 R42, R42, 0x10, R43 ;  /* 0x000000102a2a7819 */ /* 0x000fe2000000122b */
[----:B------:R-:W-:Y:S01]  /*73a0*/  FFMA.FTZ R161, R160, R161, -R164 ;  /* 0x000000a1a0a17223 */ /* 0x000fe200000108a4 */
[----:B------:R-:W-:-:S02]  /*73b0*/  IMAD.U32 R164, R91, 0x10000, RZ ;  /* 0x000100005ba47824 */ /* 0x000fc400078e00ff */
[----:B------:R-:W-:Y:S01]  /*73c0*/  FFMA.FTZ R160, R160, R162, R163 ;  /* 0x000000a2a0a07223 */ /* 0x000fe200000100a3 */
[----:B------:R-:W-:Y:S02]  /*73d0*/  LOP3.LUT R162, R159, 0xffff0000, RZ, 0xc0, !PT ;  /* 0xffff00009fa27812 */ /* 0x000fe400078ec0ff */
[----:B------:R-:W-:Y:S02]  /*73e0*/  LOP3.LUT R159, R158, 0xffff0000, RZ, 0xc0, !PT ;  /* 0xffff00009e9f7812 */ /* 0x000fe400078ec0ff */
[----:B------:R-:W-:Y:S02]  /*73f0*/  SHF.R.U64 R50, R50, 0x10, R51 ;  /* 0x0000001032327819 */ /* 0x000fe40000001233 */
[----:B------:R-:W-:Y:S01]  /*7400*/  PRMT R42, R184, 0x5432, R42 ;  /* 0x00005432b82a7816 */ /* 0x000fe2000000002a */
[C---:B------:R-:W-:Y:S01]  /*7410*/  FMUL.FTZ R158, R89.reuse, R159 ;  /* 0x0000009f599e7220 */ /* 0x040fe20000410000 */
[----:B------:R-:W-:Y:S01]  /*7420*/  FMUL.FTZ R89, R89, R162 ;  /* 0x000000a259597220 */ /* 0x000fe20000410000 */
[----:B------:R-:W-:-:S02]  /*7430*/  PRMT R50, R185, 0x5432, R50 ;  /* 0x00005432b9327816 */ /* 0x000fc40000000032 */
[C---:B------:R-:W-:Y:S01]  /*7440*/  FFMA.FTZ R158, R85.reuse, R162, -R158 ;  /* 0x000000a2559e7223 */ /* 0x040fe2000001089e */
[----:B------:R-:W-:Y:S01]  /*7450*/  FFMA.FTZ R85, R85, R159, R89 ;  /* 0x0000009f55557223 */ /* 0x000fe20000010059 */
[----:B------:R-:W-:Y:S01]  /*7460*/  SHF.R.U32.HI R89, RZ, 0x10, R51 ;  /* 0x00000010ff597819 */ /* 0x000fe20000011633 */
[----:B------:R-:W-:Y:S01]  /*7470*/  IMAD.U32 R162, R87, 0x10000, RZ ;  /* 0x0001000057a27824 */ /* 0x000fe200078e00ff */
[----:B------:R-:W-:Y:S01]  /*7480*/  SHF.R.U32.HI R159, RZ, 0x10, R43 ;  /* 0x00000010ff9f7819 */ /* 0x000fe2000001162b */
[----:B------:R-:W-:Y:S01]  /*7490*/  IMAD.U32 R51, R50, 0x10000, RZ ;  /* 0x0001000032337824 */ /* 0x000fe200078e00ff */
[----:B------:R-:W-:Y:S02]  /*74a0*/  PRMT R89, R166, 0x5410, R89 ;  /* 0x00005410a6597816 */ /* 0x000fe40000000059 */
[----:B------:R-:W-:Y:S02]  /*74b0*/  PRMT R159, R165, 0x5410, R159 ;  /* 0x00005410a59f7816 */ /* 0x000fe4000000009f */
[----:B------:R-:W-:Y:S01]  /*74c0*/  LOP3.LUT R50, R50, 0xffff0000, RZ, 0xc0, !PT ;  /* 0xffff000032327812 */ /* 0x000fe200078ec0ff */
[C---:B------:R-:W-:Y:S01]  /*74d0*/  IMAD.U32 R163, R89.reuse, 0x10000, RZ ;  /* 0x0001000059a37824 */ /* 0x040fe200078e00ff */
[----:B------:R-:W-:Y:S01]  /*74e0*/  LOP3.LUT R89, R89, 0xffff0000, RZ, 0xc0, !PT ;  /* 0xffff000059597812 */ /* 0x000fe200078ec0ff */
[----:B------:R-:W-:Y:S01]  /*74f0*/  IMAD.U32 R165, R159, 0x10000, RZ ;  /* 0x000100009fa57824 */ /* 0x000fe200078e00ff */
[----:B------:R-:W-:Y:S01]  /*7500*/  F2FP.BF16.F32.PACK_AB R158, R158, R161 ;  /* 0x000000a19e9e723e */ /* 0x000fe200000010ff */
[C---:B------:R-:W-:Y:S01]  /*7510*/  FMUL.FTZ R166, R164.reuse, R163 ;  /* 0x000000a3a4a67220 */ /* 0x040fe20000410000 */
[----:B------:R-:W-:Y:S01]  /*7520*/  F2FP.BF16.F32.PACK_AB R160, R85, R160 ;  /* 0x000000a055a0723e */ /* 0x000fe200000010ff */
[----:B------:R-:W-:-:S02]  /*7530*/  FMUL.FTZ R164, R164, R165 ;  /* 0x000000a5a4a47220 */ /* 0x000fc40000410000 */
[C---:B------:R-:W-:Y:S01]  /*7540*/  FFMA.FTZ R165, R162.reuse, R165, -R166 ;  /* 0x000000a5a2a57223 */ /* 0x040fe200000108a6 */
[----:B------:R-:W-:Y:S02]  /*7550*/  IMAD.MOV.U32 R85, RZ, RZ, R158 ;  /* 0x000000ffff557224 */ /* 0x000fe400078e009e */
[----:B------:R-:W-:Y:S01]  /*7560*/  FFMA.FTZ R164, R162, R163, R164 ;  /* 0x000000a3a2a47223 */ /* 0x000fe200000100a4 */
[----:B------:R-:W-:Y:S02]  /*7570*/  SHF.R.U64 R162, R48, 0x10, R49 ;  /* 0x0000001030a27819 */ /* 0x000fe40000001231 */
[----:B------:R-:W-:Y:S02]  /*7580*/  LOP3.LUT R49, R91, 0xffff0000, RZ, 0xc0, !PT ;  /* 0xffff00005b317812 */ /* 0x000fe400078ec0ff */
[----:B------:R-:W-:-:S03]  /*7590*/  LOP3.LUT R48, R159, 0xffff0000, RZ, 0xc0, !PT ;  /* 0xffff00009f307812 */ /* 0x000fc600078ec0ff */
[CC--:B------:R-:W-:Y:S02]  /*75a0*/  FMUL.FTZ R87, R49.reuse, R89.reuse ;  /* 0x0000005931577220 */ /* 0x0c0fe40000410000 */
[-C--:B------:R-:W-:Y:S02]  /*75b0*/  FMUL.FTZ R49, R49, R48.reuse ;  /* 0x0000003031317220 */ /* 0x080fe40000410000 */
[----:B------:R-:W-:Y:S01]  /*75c0*/  FFMA.FTZ R48, R40, R48, -R87 ;  /* 0x0000003028307223 */ /* 0x000fe20000010857 */
[----:B------:R-:W-:Y:S02]  /*75d0*/  IMAD.U32 R87, R84, 0x10000, RZ ;  /* 0x0001000054577824 */ /* 0x000fe400078e00ff */
[----:B------:R-:W-:Y:S01]  /*75e0*/  FFMA.FTZ R40, R40, R89, R49 ;  /* 0x0000005928287223 */ /* 0x000fe20000010031 */
[----:B------:R-:W-:Y:S02]  /*75f0*/  PRMT R49, R182, 0x5410, R41 ;  /* 0x00005410b6317816 */ /* 0x000fe40000000029 */
[----:B------:R-:W-:Y:S01]  /*7600*/  PRMT R41, R186, 0x5432, R162 ;  /* 0x00005432ba297816 */ /* 0x000fe200000000a2 */
[C---:B------:R-:W-:Y:S01]  /*7610*/  IMAD.U32 R162, R88.reuse, 0x10000, RZ ;  /* 0x0001000058a27824 */ /* 0x040fe200078e00ff */
[----:B------:R-:W-:Y:S01]  /*7620*/  LOP3.LUT R88, R88, 0xffff0000, RZ, 0xc0, !PT ;  /* 0xffff000058587812 */ /* 0x000fe200078ec0ff */
[----:B------:R-:W-:Y:S01]  /*7630*/  IMAD.U32 R91, R49, 0x10000, RZ ;  /* 0x00010000315b7824 */ /* 0x000fe200078e00ff */
[C---:B------:R-:W-:Y:S01]  /*7640*/  LOP3.LUT R43, R41.reuse, 0xffff0000, RZ, 0xc0, !PT ;  /* 0xffff0000292b7812 */ /* 0x040fe200078ec0ff */
[----:B------:R-:W-:Y:S01]  /*7650*/  IMAD.U32 R89, R41, 0x10000, RZ ;  /* 0x0001000029597824 */ /* 0x000fe200078e00ff */
[----:B------:R-:W-:-:S02]  /*7660*/  LOP3.LUT R41, R49, 0xffff0000, RZ, 0xc0, !PT ;  /* 0xffff000031297812 */ /* 0x000fc400078ec0ff */
[----:B------:R-:W-:Y:S01]  /*7670*/  LOP3.LUT R84, R84, 0xffff0000, RZ, 0xc0, !PT ;  /* 0xffff000054547812 */ /* 0x000fe200078ec0ff */
[----:B------:R-:W-:Y:S01]  /*7680*/  FMUL.FTZ R49, R88, R43 ;  /* 0x0000002b58317220 */ /* 0x000fe20000410000 */
[----:B------:R-:W-:Y:S01]  /*7690*/  FMUL.FTZ R159, R162, R89 ;  /* 0x00000059a29f7220 */ /* 0x000fe20000410000 */
[----:B------:R-:W-:Y:S01]  /*76a0*/  FMUL.FTZ R88, R88, R41 ;  /* 0x0000002958587220 */ /* 0x000fe20000410000 */
[----:B------:R-:W-:Y:S01]  /*76b0*/  FMUL.FTZ R162, R162, R91 ;  /* 0x0000005ba2a27220 */ /* 0x000fe20000410000 */
[C---:B------:R-:W-:Y:S01]  /*76c0*/  FFMA.FTZ R41, R84.reuse, R41, -R49 ;  /* 0x0000002954297223 */ /* 0x040fe20000010831 */
[C---:B------:R-:W-:Y:S01]  /*76d0*/  FFMA.FTZ R159, R87.reuse, R91, -R159 ;  /* 0x0000005b579f7223 */ /* 0x040fe2000001089f */
[----:B------:R-:W-:Y:S01]  /*76e0*/  FFMA.FTZ R43, R84, R43, R88 ;  /* 0x0000002b542b7223 */ /* 0x000fe20000010058 */
[----:B------:R-:W-:Y:S02]  /*76f0*/  IMAD.U32 R88, R90, 0x10000, RZ ;  /* 0x000100005a587824 */ /* 0x000fe400078e00ff */
[----:B------:R-:W-:Y:S01]  /*7700*/  FFMA.FTZ R162, R87, R89, R162 ;  /* 0x0000005957a27223 */ /* 0x000fe200000100a2 */
[----:B------:R-:W-:Y:S01]  /*7710*/  IMAD.U32 R84, R42, 0x10000, RZ ;  /* 0x000100002a547824 */ /* 0x000fe200078e00ff */
[----:B------:R-:W-:Y:S01]  /*7720*/  LOP3.LUT R90, R90, 0xffff0000, RZ, 0xc0, !PT ;  /* 0xffff00005a5a7812 */ /* 0x000fe200078ec0ff */
[----:B------:R-:W-:Y:S01]  /*7730*/  FMUL.FTZ R87, R88, R51 ;  /* 0x0000003358577220 */ /* 0x000fe20000410000 */
[----:B------:R-:W-:-:S02]  /*7740*/  IMAD.U32 R49, R86, 0x10000, RZ ;  /* 0x0001000056317824 */ /* 0x000fc400078e00ff */
[-C--:B------:R-:W-:Y:S01]  /*7750*/  FMUL.FTZ R88, R88, R84.reuse ;  /* 0x0000005458587220 */ /* 0x080fe20000410000 */
[----:B------:R-:W-:Y:S01]  /*7760*/  LOP3.LUT R42, R42, 0xffff0000, RZ, 0xc0, !PT ;  /* 0xffff00002a2a7812 */ /* 0x000fe200078ec0ff */
[----:B------:R-:W-:Y:S02]  /*7770*/  IMAD.MOV.U32 R89, RZ, RZ, R160 ;  /* 0x000000ffff597224 */ /* 0x000fe400078e00a0 */
[C---:B------:R-:W-:Y:S01]  /*7780*/  FFMA.FTZ R87, R49.reuse, R84, -R87 ;  /* 0x0000005431577223 */ /* 0x040fe20000010857 */
[----:B------:R-:W-:Y:S01]  /*7790*/  FFMA.FTZ R88, R49, R51, R88 ;  /* 0x0000003331587223 */ /* 0x000fe20000010058 */
[----:B------:R-:W-:Y:S01]  /*77a0*/  LOP3.LUT R86, R86, 0xffff0000, RZ, 0xc0, !PT ;  /* 0xffff000056567812 */ /* 0x000fe200078ec0ff */
[C---:B------:R-:W-:Y:S01]  /*77b0*/  FMUL.FTZ R49, R90.reuse, R50 ;  /* 0x000000325a317220 */ /* 0x040fe20000410000 */
[-C--:B------:R-:W-:Y:S01]  /*77c0*/  FMUL.FTZ R90, R90, R42.reuse ;  /* 0x0000002a5a5a7220 */ /* 0x080fe20000410000 */
[----:B------:R-:W-:Y:S02]  /*77d0*/  F2FP.BF16.F32.PACK_AB R48, R48, R165 ;  /* 0x000000a53030723e */ /* 0x000fe400000010ff */
[C---:B------:R-:W-:Y:S01]  /*77e0*/  FFMA.FTZ R49, R86.reuse, R42, -R49 ;  /* 0x0000002a56317223 */ /* 0x040fe20000010831 */
[----:B------:R-:W-:Y:S01]  /*77f0*/  FFMA.FTZ R90, R86, R50, R90 ;  /* 0x00000032565a7223 */ /* 0x000fe2000001005a */
[----:B------:R-:W-:-:S02]  /*7800*/  F2FP.BF16.F32.PACK_AB R40, R40, R164 ;  /* 0x000000a42828723e */ /* 0x000fc400000010ff */
[----:B------:R-:W-:Y:S02]  /*7810*/  F2FP.BF16.F32.PACK_AB R41, R41, R159 ;  /* 0x0000009f2929723e */ /* 0x000fe400000010ff */
[----:B------:R-:W-:Y:S01]  /*7820*/  F2FP.BF16.F32.PACK_AB R87, R49, R87 ;  /* 0x000000573157723e */ /* 0x000fe200000010ff */
[----:B------:R-:W-:Y:S01]  /*7830*/  IMAD.MOV.U32 R91, RZ, RZ, R40 ;  /* 0x000000ffff5b7224 */ /* 0x000fe200078e0028 */
[----:B------:R-:W-:Y:S01]  /*7840*/  F2FP.BF16.F32.PACK_AB R43, R43, R162 ;  /* 0x000000a22b2b723e */ /* 0x000fe200000010ff */
[----:B------:R-:W-:Y:S01]  /*7850*/  IMAD.MOV.U32 R84, RZ, RZ, R41 ;  /* 0x000000ffff547224 */ /* 0x000fe200078e0029 */
[----:B------:R-:W-:Y:S01]  /*7860*/  F2FP.BF16.F32.PACK_AB R90, R90, R88 ;  /* 0x000000585a5a723e */ /* 0x000fe200000010ff */
[----:B------:R-:W-:Y:S02]  /*7870*/  IMAD.MOV.U32 R86, RZ, RZ, R87 ;  /* 0x000000ffff567224 */ /* 0x000fe400078e0057 */
[----:B------:R-:W-:Y:S02]  /*7880*/  IMAD.MOV.U32 R88, RZ, RZ, R43 ;  /* 0x000000ffff587224 */ /* 0x000fe400078e002b */
[----:B------:R-:W-:-:S07]  /*7890*/  IMAD.MOV.U32 R87, RZ, RZ, R48 ;  /* 0x000000ffff577224 */ /* 0x000fce00078e0030 */
.L_x_727:
[----:B------:R-:W-:Y:S05]  /*78a0*/  BSYNC B3 ;  /* 0x0000000000037941 */ /* 0x000fea0003800000 */
.L_x_726:
[----:B------:R-:W-:Y:S02]  /*78b0*/  ULDC.64 UR4, c[0x0][0x208] ;  /* 0x0000820000047ab9 */ /* 0x000fe40000000a00 */
[----:B0-----:R0:W-:Y:S04]  /*78c0*/  STG.E.128 desc[UR4][R136.64], R84 ;  /* 0x0000005488007986 */ /* 0x0011e8000c101d04 */
[----:B--2---:R0:W-:Y:S02]  /*78d0*/  @!P5 STG.E.128 desc[UR4][R138.64], R88 ;  /* 0x000000588a00d986 */ /* 0x0041e4000c101d04 */
.L_x_725:
[----:B------:R-:W-:Y:S05]  /*78e0*/  BSYNC B2 ;  /* 0x0000000000027941 */ /* 0x000fea0003800000 */
.L_x_724:
[----:B------:R-:W-:-:S13]  /*78f0*/  ISETP.NE.AND P5, PT, R10, RZ, PT ;  /* 0x000000ff0a00720c */ /* 0x000fda0003fa5270 */
[----:B------:R-:W-:Y:S05]  /*7900*/  @!P5 BRA `(.L_x_723) ;  /* 0x000000080010d947 */ /* 0x000fea0003800000 */
        /* <DEDUP_REMOVED lines=15> */
[----:B0-----:R-:W-:Y:S02]  /*7a00*/  LEA R84, P6, R43, R116, 0x1 ;  /* 0x000000742b547211 */ /* 0x001fe400078c08ff */
[----:B------:R-:W-:-:S02]  /*7a10*/  LOP3.LUT R40, R40, 0x1c0, R50, 0xf8, !PT ;  /* 0x000001c028287812 */ /* 0x000fc400078ef832 */
[----:B------:R-:W-:Y:S02]  /*7a20*/  LEA.HI.X R85, R43, R117, R42, 0x1, P6 ;  /* 0x000000752b557211 */ /* 0x000fe400030f0c2a */
[----:B------:R-:W-:Y:S02]  /*7a30*/  SHF.R.S32.HI R42, RZ, 0x1f, R41 ;  /* 0x0000001fff2a7819 */ /* 0x000fe40000011429 */
[----:B------:R-:W-:Y:S02]  /*7a40*/  LOP3.LUT R40, R40, R231, RZ, 0x3c, !PT ;  /* 0x000000e728287212 */ /* 0x000fe400078e3cff */
[----:B------:R-:W-:Y:S02]  /*7a50*/  LEA.HI R42, R42, R41, RZ, 0x3 ;  /* 0x000000292a2a7211 */ /* 0x000fe400078f18ff */
[----:B------:R-:W-:Y:S02]  /*7a60*/  ISETP.NE.AND P0, PT, R48, RZ, PT ;  /* 0x000000ff3000720c */ /* 0x000fe40003f05270 */
[----:B------:R-:W-:-:S02]  /*7a70*/  SHF.R.S32.HI R42, RZ, 0x3, R42 ;  /* 0x00000003ff2a7819 */ /* 0x000fc4000001142a */
[----:B------:R-:W-:-:S03]  /*7a80*/  @!P5 LEA R86, P6, R134, R116, 0x1 ;  /* 0x000000748656d211 */ /* 0x000fc600078c08ff */
[----:B------:R-:W-:Y:S01]  /*7a90*/  IMAD R42, R42, 0x1400, R230 ;  /* 0x000014002a2a7824 */ /* 0x000fe200078e02e6 */
[----:B------:R-:W-:Y:S02]  /*7aa0*/  @!P5 LEA.HI.X R87, R134, R117, R157, 0x1, P6 ;  /* 0x000000758657d211 */ /* 0x000fe400030f0c9d */
[----:B------:R-:W-:Y:S01]  /*7ab0*/  ISETP.GE.AND P6, PT, R213, R115, PT ;  /* 0x00000073d500720c */ /* 0x000fe20003fc6270 */
[----:B------:R-:W-:Y:S02]  /*7ac0*/  IMAD.IADD R42, R42, 0x1, R40 ;  /* 0x000000012a2a7824 */ /* 0x000fe400078e0228 */
[C---:B------:R-:W-:Y:S02]  /*7ad0*/  IMAD R40, R19.reuse, 0x5000, R142 ;  /* 0x0000500013287824 */ /* 0x040fe400078e028e */
[----:B------:R-:W-:Y:S02]  /*7ae0*/  IMAD R48, R19, 0x5000, R42 ;  /* 0x0000500013307824 */ /* 0x000fe400078e022a */
[----:B------:R-:W-:-:S02]  /*7af0*/  IMAD R40, R40, 0x2, R18 ;  /* 0x0000000228287824 */ /* 0x000fc400078e0212 */
[----:B------:R-:W-:-:S04]  /*7b00*/  IMAD R48, R48, 0x2, R18 ;  /* 0x0000000230307824 */ /* 0x000fc800078e0212 */
[----:B------:R-:W0:Y:S04]  /*7b10*/  LDS.128 R40, [R40+0x24400] ;  /* 0x0244000028287984 */ /* 0x000e280000000c00 */
[----:B------:R-:W2:Y:S01]  /*7b20*/  LDS.128 R48, [R48+0x24400] ;  /* 0x0244000030307984 */ /* 0x000ea20000000c00 */
[----:B------:R-:W-:Y:S05]  /*7b30*/  @P6 BRA `(.L_x_729) ;  /* 0x0000000400746947 */ /* 0x000fea0003800000 */
[--C-:B------:R-:W-:Y:S01]  /*7b40*/  SHF.R.U64 R38, R38, 0x10, R39.reuse ;  /* 0x0000001026267819 */ /* 0x100fe20000001227 */
[----:B--2---:R-:W-:Y:S01]  /*7b50*/  IMAD.U32 R90, R49, 0x10000, RZ ;  /* 0x00010000315a7824 */ /* 0x004fe200078e00ff */
[----:B------:R-:W-:Y:S01]  /*7b60*/  SHF.R.U32.HI R88, RZ, 0x10, R39 ;  /* 0x00000010ff587819 */ /* 0x000fe20000011627 */
[----:B------:R-:W-:Y:S01]  /*7b70*/  IMAD.U32 R137, R51, 0x10000, RZ ;  /* 0x0001000033897824 */ /* 0x000fe200078e00ff */
[--C-:B------:R-:W-:Y:S01]  /*7b80*/  SHF.R.U64 R39, R44, 0x10, R45.reuse ;  /* 0x000000102c277819 */ /* 0x100fe2000000122d */
[----:B0-----:R-:W-:Y:S01]  /*7b90*/  IMAD.U32 R135, R43, 0x10000, RZ ;  /* 0x000100002b877824 */ /* 0x001fe200078e00ff */
[----:B------:R-:W-:Y:S01]  /*7ba0*/  SHF.R.U32.HI R44, RZ, 0x10, R45 ;  /* 0x00000010ff2c7819 */ /* 0x000fe2000001162d */
[----:B------:R-:W-:Y:S01]  /*7bb0*/  IMAD.U32 R134, R42, 0x10000, RZ ;  /* 0x000100002a867824 */ /* 0x000fe200078e00ff */
[--C-:B------:R-:W-:Y:S02]  /*7bc0*/  SHF.R.U64 R36, R36, 0x10, R37.reuse ;  /* 0x0000001024247819 */ /* 0x100fe40000001225 */
[----:B------:R-:W-:-:S02]  /*7bd0*/  SHF.R.U32.HI R37, RZ, 0x10, R37 ;  /* 0x00000010ff257819 */ /* 0x000fc40000011625 */
[C---:B------:R-:W-:Y:S02]  /*7be0*/  PRMT R44, R181.reuse, 0x5432, R44 ;  /* 0x00005432b52c7816 */ /* 0x040fe4000000002c */
[----:B------:R-:W-:Y:S02]  /*7bf0*/  SHF.R.U64 R45, R46, 0x10, R47 ;  /* 0x000000102e2d7819 */ /* 0x000fe4000000122f */
[----:B------:R-:W-:Y:S01]  /*7c00*/  PRMT R37, R181, 0x5410, R37 ;  /* 0x00005410b5257816 */ /* 0x000fe20000000025 */
[----:B------:R-:W-:Y:S01]  /*7c10*/  IMAD.U32 R138, R44, 0x10000, RZ ;  /* 0x000100002c8a7824 */ /* 0x000fe200078e00ff */
[----:B------:R-:W-:Y:S01]  /*7c20*/  SHF.R.U32.HI R46, RZ, 0x10, R47 ;  /* 0x00000010ff2e7819 */ /* 0x000fe2000001162f */
[----:B------:R-:W-:Y:S01]  /*7c30*/  IMAD.U32 R47, R41, 0x10000, RZ ;  /* 0x00010000292f7824 */ /* 0x000fe200078e00ff */
[----:B------:R-:W-:Y:S01]  /*7c40*/  LOP3.LUT R91, R49, 0xffff0000, RZ, 0xc0, !PT ;  /* 0xffff0000315b7812 */ /* 0x000fe200078ec0ff */
[----:B------:R-:W-:Y:S01]  /*7c50*/  IMAD.U32 R139, R37, 0x10000, RZ ;  /* 0x00010000258b7824 */ /* 0x000fe200078e00ff */
[----:B------:R-:W-:Y:S01]  /*7c60*/  PRMT R157, R176, 0x5410, R45 ;  /* 0x00005410b09d7816 */ /* 0x000fe2000000002d */
[----:B------:R-:W-:Y:S01]  /*7c70*/  FMUL.FTZ R45, R90, R138 ;  /* 0x0000008a5a2d7220 */ /* 0x000fe20000410000 */
[----:B------:R-:W-:Y:S01]  /*7c80*/  LOP3.LUT R44, R44, 0xffff0000, RZ, 0xc0, !PT ;  /* 0xffff00002c2c7812 */ /* 0x000fe200078ec0ff */
[-C--:B------:R-:W-:Y:S01]  /*7c90*/  FMUL.FTZ R90, R90, R139.reuse ;  /* 0x0000008b5a5a7220 */ /* 0x080fe20000410000 */
[----:B------:R-:W-:Y:S01]  /*7ca0*/  PRMT R46, R176, 0x5432, R46 ;  /* 0x00005432b02e7816 */ /* 0x000fe2000000002e */
[----:B------:R-:W-:Y:S01]  /*7cb0*/  FFMA.FTZ R45, R47, R139, -R45 ;  /* 0x0000008b2f2d7223 */ /* 0x000fe2000001082d */
[----:B------:R-:W-:Y:S01]  /*7cc0*/  LOP3.LUT R37, R37, 0xffff0000, RZ, 0xc0, !PT ;  /* 0xffff000025257812 */ /* 0x000fe200078ec0ff */
[----:B------:R-:W-:Y:S01]  /*7cd0*/  FMUL.FTZ R158, R91, R44 ;  /* 0x0000002c5b9e7220 */ /* 0x000fe20000410000 */
[----:B------:R-:W-:Y:S01]  /*7ce0*/  LOP3.LUT R89, R41, 0xffff0000, RZ, 0xc0, !PT ;  /* 0xffff000029597812 */ /* 0x000fe200078ec0ff */
[C---:B------:R-:W-:Y:S01]  /*7cf0*/  IMAD.U32 R139, R46.reuse, 0x10000, RZ ;  /* 0x000100002e8b7824 */ /* 0x040fe200078e00ff */
[----:B------:R-:W-:Y:S01]  /*7d00*/  PRMT R88, R177, 0x5432, R88 ;  /* 0x00005432b1587816 */ /* 0x000fe20000000058 */
[-C--:B------:R-:W-:Y:S01]  /*7d10*/  FMUL.FTZ R91, R91, R37.reuse ;  /* 0x000000255b5b7220 */ /* 0x080fe20000410000 */
[----:B------:R-:W-:Y:S01]  /*7d20*/  LOP3.LUT R51, R51, 0xffff0000, RZ, 0xc0, !PT ;  /* 0xffff000033337812 */ /* 0x000fe200078ec0ff */
[----:B------:R-:W-:Y:S01]  /*7d30*/  FFMA.FTZ R90, R47, R138, R90 ;  /* 0x0000008a2f5a7223 */ /* 0x000fe2000001005a */
[----:B------:R-:W-:Y:S01]  /*7d40*/  LOP3.LUT R46, R46, 0xffff0000, RZ, 0xc0, !PT ;  /* 0xffff00002e2e7812 */ /* 0x000fe200078ec0ff */
[----:B------:R-:W-:Y:S01]  /*7d50*/  FFMA.FTZ R158, R89, R37, -R158 ;  /* 0x00000025599e7223 */ /* 0x000fe2000001089e */
[----:B------:R-:W-:Y:S01]  /*7d60*/  PRMT R39, R177, 0x5410, R39 ;  /* 0x00005410b1277816 */ /* 0x000fe20000000027 */
[----:B------:R-:W-:-:S02]  /*7d70*/  IMAD.U32 R47, R88, 0x10000, RZ ;  /* 0x00010000582f7824 */ /* 0x000fc400078e00ff */
[----:B------:R-:W-:Y:S01]  /*7d80*/  FMUL.FTZ R37, R137, R139 ;  /* 0x0000008b89257220 */ /* 0x000fe20000410000 */
[----:B------:R-:W-:Y:S01]  /*7d90*/  PRMT R36, R183, 0x5432, R36 ;  /* 0x00005432b7247816 */ /* 0x000fe20000000024 */
[----:B------:R-:W-:Y:S01]  /*7da0*/  FFMA.FTZ R91, R89, R44, R91 ;  /* 0x0000002c595b7223 */ /* 0x000fe2000001005b */
[----:B------:R-:W-:Y:S01]  /*7db0*/  LOP3.LUT R43, R43, 0xffff0000, RZ, 0xc0, !PT ;  /* 0xffff00002b2b7812 */ /* 0x000fe200078ec0ff */
[----:B------:R-:W-:Y:S01]  /*7dc0*/  FMUL.FTZ R89, R51, R46 ;  /* 0x0000002e33597220 */ /* 0x000fe20000410000 */
[----:B------:R-:W-:Y:S01]  /*7dd0*/  LOP3.LUT R88, R88, 0xffff0000, RZ, 0xc0, !PT ;  /* 0xffff000058587812 */ /* 0x000fe200078ec0ff */
[-C--:B------:R-:W-:Y:S01]  /*7de0*/  FMUL.FTZ R137, R137, R47.reuse ;  /* 0x0000002f89897220 */ /* 0x080fe20000410000 */
[----:B------:R-:W-:Y:S01]  /*7df0*/  FFMA.FTZ R37, R135, R47, -R37 ;  /* 0x0000002f87257223 */ /* 0x000fe20000010825 */
[C---:B------:R-:W-:Y:S01]  /*7e00*/  IMAD.U32 R49, R48.reuse, 0x10000, RZ ;  /* 0x0001000030317824 */ /* 0x040fe200078e00ff */
[----:B------:R-:W-:Y:S01]  /*7e10*/  LOP3.LUT R48, R48, 0xffff0000, RZ, 0xc0, !PT ;  /* 0xffff000030307812 */ /* 0x000fe200078ec0ff */
[----:B------:R-:W-:-:S02]  /*7e20*/  IMAD.U32 R47, R39, 0x10000, RZ ;  /* 0x00010000272f7824 */ /* 0x000fc400078e00ff */
[-C--:B------:R-:W-:Y:S01]  /*7e30*/  FMUL.FTZ R51, R51, R88.reuse ;  /* 0x0000005833337220 */ /* 0x080fe20000410000 */
[C---:B------:R-:W-:Y:S02]  /*7e40*/  IMAD.U32 R44, R36.reuse, 0x10000, RZ ;  /* 0x00010000242c7824 */ /* 0x040fe400078e00ff */
[----:B------:R-:W-:Y:S01]  /*7e50*/  FFMA.FTZ R89, R43, R88, -R89 ;  /* 0x000000582b597223 */ /* 0x000fe20000010859 */
[----:B------:R-:W-:Y:S01]  /*7e60*/  LOP3.LUT R88, R36, 0xffff0000, RZ, 0xc0, !PT ;  /* 0xffff000024587812 */ /* 0x000fe200078ec0ff */
[-C--:B------:R-:W-:Y:S01]  /*7e70*/  FMUL.FTZ R36, R49, R47.reuse ;  /* 0x0000002f31247220 */ /* 0x080fe20000410000 */
[----:B------:R-:W-:Y:S01]  /*7e80*/  IMAD.U32 R41, R40, 0x10000, RZ ;  /* 0x0001000028297824 */ /* 0x000fe200078e00ff */
[----:B------:R-:W-:Y:S01]  /*7e90*/  LOP3.LUT R39, R39, 0xffff0000, RZ, 0xc0, !PT ;  /* 0xffff000027277812 */ /* 0x000fe200078ec0ff */
[----:B------:R-:W-:Y:S01]  /*7ea0*/  FMUL.FTZ R49, R49, R44 ;  /* 0x0000002c31317220 */ /* 0x000fe20000410000 */
[----:B------:R-:W-:Y:S01]  /*7eb0*/  LOP3.LUT R136, R42, 0xffff0000, RZ, 0xc0, !PT ;  /* 0xffff00002a887812 */ /* 0x000fe200078ec0ff */
[----:B------:R-:W-:Y:S01]  /*7ec0*/  FFMA.FTZ R51, R43, R46, R51 ;  /* 0x0000002e2b337223 */ /* 0x000fe20000010033 */
[----:B------:R-:W-:Y:S01]  /*7ed0*/  PRMT R38, R182, 0x5432, R38 ;  /* 0x00005432b6267816 */ /* 0x000fe20000000026 */
[C---:B------:R-:W-:Y:S01]  /*7ee0*/  FFMA.FTZ R36, R41.reuse, R44, -R36 ;  /* 0x0000002c29247223 */ /* 0x040fe20000010824 */
[----:B------:R-:W-:Y:S01]  /*7ef0*/  FFMA.FTZ R49, R41, R47, R49 ;  /* 0x0000002f29317223 */ /* 0x000fe20000010031 */
[----:B------:R-:W-:Y:S01]  /*7f00*/  LOP3.LUT R40, R40, 0xffff0000, RZ, 0xc0, !PT ;  /* 0xffff000028287812 */ /* 0x000fe200078ec0ff */
[----:B------:R-:W-:-:S02]  /*7f10*/  IMAD.U32 R42, R50, 0x10000, RZ ;  /* 0x00010000322a7824 */ /* 0x000fc400078e00ff */
[-C--:B------:R-:W-:Y:S01]  /*7f20*/  FMUL.FTZ R43, R48, R39.reuse ;  /* 0x00000027302b7220 */ /* 0x080fe20000410000 */
[C---:B------:R-:W-:Y:S01]  /*7f30*/  IMAD.U32 R41, R157.reuse, 0x10000, RZ ;  /* 0x000100009d297824 */ /* 0x040fe200078e00ff */
[----:B------:R-:W-:Y:S01]  /*7f40*/  LOP3.LUT R50, R50, 0xffff0000, RZ, 0xc0, !PT ;  /* 0xffff000032327812 */ /* 0x000fe200078ec0ff */
[-C--:B------:R-:W-:Y:S01]  /*7f50*/  FMUL.FTZ R48, R48, R88.reuse ;  /* 0x0000005830307220 */ /* 0x080fe20000410000 */
[----:B------:R-:W-:Y:S01]  /*7f60*/  LOP3.LUT R157, R157, 0xffff0000, RZ, 0xc0, !PT ;  /* 0xffff00009d9d7812 */ /* 0x000fe200078ec0ff */
[----:B------:R-:W-:Y:S02]  /*7f70*/  IMAD.U32 R44, R38, 0x10000, RZ ;  /* 0x00010000262c7824 */ /* 0x000fe400078e00ff */
[----:B------:R-:W-:Y:S01]  /*7f80*/  FFMA.FTZ R43, R40, R88, -R43 ;  /* 0x00000058282b7223 */ /* 0x000fe2000001082b */
[----:B------:R-:W-:Y:S01]  /*7f90*/  LOP3.LUT R38, R38, 0xffff0000, RZ, 0xc0, !PT ;  /* 0xffff000026267812 */ /* 0x000fe200078ec0ff */
[----:B------:R-:W-:Y:S01]  /*7fa0*/  FFMA.FTZ R48, R40, R39, R48 ;  /* 0x0000002728307223 */ /* 0x000fe20000010030 */
[----:B------:R-:W-:Y:S01]  /*7fb0*/  FMUL.FTZ R39, R42, R41 ;  /* 0x000000292a277220 */ /* 0x000fe20000410000 */
[----:B------:R-:W-:Y:S01]  /*7fc0*/  FMUL.FTZ R40, R50, R157 ;  /* 0x0000009d32287220 */ /* 0x000fe20000410000 */
[----:B------:R-:W-:Y:S01]  /*7fd0*/  FMUL.FTZ R42, R42, R44 ;  /* 0x0000002c2a2a7220 */ /* 0x000fe20000410000 */
[----:B------:R-:W-:Y:S01]  /*7fe0*/  FMUL.FTZ R50, R50, R38 ;  /* 0x0000002632327220 */ /* 0x000fe20000410000 */
[----:B------:R-:W-:Y:S01]  /*7ff0*/  FFMA.FTZ R39, R134, R44, -R39 ;  /* 0x0000002c86277223 */ /* 0x000fe20000010827 */
[----:B------:R-:W-:Y:S01]  /*8000*/  FFMA.FTZ R40, R136, R38, -R40 ;  /* 0x0000002688287223 */ /* 0x000fe20000010828 */
[----:B------:R-:W-:Y:S01]  /*8010*/  FFMA.FTZ R42, R134, R41, R42 ;  /* 0x00000029862a7223 */ /* 0x000fe2000001002a */
[----:B------:R-:W-:Y:S01]  /*8020*/  FFMA.FTZ R50, R136, R157, R50 ;  /* 0x0000009d88327223 */ /* 0x000fe20000010032 */
[----:B------:R-:W-:Y:S01]  /*8030*/  FFMA.FTZ R137, R135, R139, R137 ;  /* 0x0000008b87897223 */ /* 0x000fe20000010089 */
[----:B------:R-:W-:-:S02]  /*8040*/  F2FP.BF16.F32.PACK_AB R45, R158, R45 ;  /* 0x0000002d9e2d723e */ /* 0x000fc400000010ff */
[----:B------:R-:W-:Y:S02]  /*8050*/  F2FP.BF16.F32.PACK_AB R37, R89, R37 ;  /* 0x000000255925723e */ /* 0x000fe400000010ff */
[----:B------:R-:W-:Y:S01]  /*8060*/  F2FP.BF16.F32.PACK_AB R90, R91, R90 ;  /* 0x0000005a5b5a723e */ /* 0x000fe200000010ff */
[----:B------:R-:W-:Y:S01]  /*8070*/  IMAD.MOV.U32 R41, RZ, RZ, R45 ;  /* 0x000000ffff297224 */ /* 0x000fe200078e002d */
[----:B------:R-:W-:Y:S01]  /*8080*/  F2FP.BF16.F32.PACK_AB R36, R43, R36 ;  /* 0x000000242b24723e */ /* 0x000fe200000010ff */
[----:B------:R-:W-:Y:S01]  /*8090*/  IMAD.MOV.U32 R43, RZ, RZ, R37 ;  /* 0x000000ffff2b7224 */ /* 0x000fe200078e0025 */
[----:B------:R-:W-:Y:S02]  /*80a0*/  F2FP.BF16.F32.PACK_AB R39, R40, R39 ;  /* 0x000000272827723e */ /* 0x000fe400000010ff */
[----:B------:R-:W-:Y:S01]  /*80b0*/  F2FP.BF16.F32.PACK_AB R48, R48, R49 ;  /* 0x000000313030723e */ /* 0x000fe200000010ff */
[----:B------:R-:W-:Y:S01]  /*80c0*/  IMAD.MOV.U32 R40, RZ, RZ, R36 ;  /* 0x000000ffff287224 */ /* 0x000fe200078e0024 */
[----:B------:R-:W-:Y:S01]  /*80d0*/  F2FP.BF16.F32.PACK_AB R50, R50, R42 ;  /* 0x0000002a3232723e */ /* 0x000fe200000010ff */
[----:B------:R-:W-:Y:S01]  /*80e0*/  IMAD.MOV.U32 R49, RZ, RZ, R90 ;  /* 0x000000ffff317224 */ /* 0x000fe200078e005a */
[----:B------:R-:W-:Y:S01]  /*80f0*/  F2FP.BF16.F32.PACK_AB R51, R51, R137 ;  /* 0x000000893333723e */ /* 0x000fe200000010ff */
[----:B------:R-:W-:-:S07]  /*8100*/  IMAD.MOV.U32 R42, RZ, RZ, R39 ;  /* 0x000000ffff2a7224 */ /* 0x000fce00078e0027 */
.L_x_729:
[----:B------:R-:W-:Y:S05]  /*8110*/  BSYNC B2 ;  /* 0x0000000000027941 */ /* 0x000fea0003800000 */
.L_x_728:
[----:B------:R-:W-:Y:S02]  /*8120*/  ULDC.64 UR4, c[0x0][0x208] ;  /* 0x0000820000047ab9 */ /* 0x000fe40000000a00 */
[----:B0-----:R3:W-:Y:S04]  /*8130*/  STG.E.128 desc[UR4][R84.64], R40 ;  /* 0x0000002854007986 */ /* 0x0017e8000c101d04 */
[----:B--2---:R3:W-:Y:S02]  /*8140*/  @!P5 STG.E.128 desc[UR4][R86.64], R48 ;  /* 0x000000305600d986 */ /* 0x0047e4000c101d04 */
.L_x_723:
[----:B------:R-:W-:Y:S05]  /*8150*/  BSYNC B1 ;  /* 0x0000000000017941 */ /* 0x000fea0003800000 */
.L_x_722:
[----:B------:R-:W-:Y:S04]  /*8160*/  BSSY B1, `(.L_x_730) ;  /* 0x000010f000017945 */ /* 0x000fe80003800000 */
[----:B------:R-:W-:Y:S05]  /*8170*/  @P3 BRA `(.L_x_731) ;  /* 0x0000001000343947 */ /* 0x000fea0003800000 */
[----:B------:R-:W-:Y:S01]  /*8180*/  ISETP.NE.AND P3, PT, R26, RZ, PT ;  /* 0x000000ff1a00720c */ /* 0x000fe20003f65270 */
[----:B------:R-:W-:Y:S01]  /*8190*/  VIADD R37, R212, 0x20 ;  /* 0x00000020d4257836 */ /* 0x000fe20000000000 */
[----:B------:R-:W-:Y:S01]  /*81a0*/  BSSY B2, `(.L_x_732) ;  /* 0x0000086000027945 */ /* 0x000fe20003800000 */
[-C--:B--2---:R-:W-:Y:S02]  /*81b0*/  IMAD R36, R147, R122.reuse, RZ ;  /* 0x0000007a93247224 */ /* 0x084fe400078e02ff */
[----:B------:R-:W-:-:S04]  /*81c0*/  IMAD.WIDE.U32 R44, R37, R122, R124 ;  /* 0x0000007a252c7225 */ /* 0x000fc800078e007c */
[----:B------:R-:W-:-:S04]  /*81d0*/  IMAD R37, R37, R123, R36 ;  /* 0x0000007b25257224 */ /* 0x000fc800078e0224 */
[----:B---3--:R-:W-:Y:S01]  /*81e0*/  IMAD.IADD R50, R45, 0x1, R37 ;  /* 0x000000012d327824 */ /* 0x008fe200078e0225 */
[----:B------:R-:W-:Y:S06]  /*81f0*/  @!P3 BRA `(.L_x_733) ;  /* 0x000000080000b947 */ /* 0x000fec0003800000 */
[----:B------:R-:W-:Y:S01]  /*8200*/  SEL R36, R118, R148, !P0 ;  /* 0x0000009476247207 */ /* 0x000fe20004000000 */
[----:B------:R-:W-:Y:S01]  /*8210*/  BSSY B3, `(.L_x_734) ;  /* 0x000007b000037945 */ /* 0x000fe20003800000 */
[----:B------:R-:W-:Y:S02]  /*8220*/  IADD3 R38, P3, P5, R96, R44, R13 ;  /* 0x0000002c60267210 */ /* 0x000fe40007d7e00d */
[----:B------:R-:W-:Y:S02]  /*8230*/  SHF.R.S32.HI R37, RZ, 0x1f, R36 ;  /* 0x0000001fff257819 */ /* 0x000fe40000011424 */
[----:B------:R-:W-:Y:S02]  /*8240*/  IADD3.X R40, R92, R50, R7, P3, P5 ;  /* 0x000000325c287210 */ /* 0x000fe40001fea407 */
[----:B------:R-:W-:Y:S02]  /*8250*/  LEA.HI R37, R37, R36, RZ, 0x4 ;  /* 0x0000002425257211 */ /* 0x000fe400078f20ff */
[----:B------:R-:W-:-:S02]  /*8260*/  SHF.R.U32.HI R46, RZ, 0x3, R225 ;  /* 0x00000003ff2e7819 */ /* 0x000fc400000116e1 */
[----:B------:R-:W-:-:S04]  /*8270*/  LEA.HI.SX32 R41, R37, R14, 0x1c ;  /* 0x0000000e25297211 */ /* 0x000fc800078fe2ff */
[----:B------:R-:W-:Y:S01]  /*8280*/  SHF.R.S32.HI R42, RZ, 0x1f, R41 ;  /* 0x0000001fff2a7819 */ /* 0x000fe20000011429 */
[----:B------:R-:W-:-:S03]  /*8290*/  IMAD.SHL.U32 R39, R41, 0x8, RZ ;  /* 0x0000000829277824 */ /* 0x000fc600078e00ff */
[----:B------:R-:W-:Y:S02]  /*82a0*/  LEA.HI R42, R42, R41, RZ, 0x3 ;  /* 0x000000292a2a7211 */ /* 0x000fe400078f18ff */
[----:B------:R-:W-:Y:S02]  /*82b0*/  ISETP.GE.AND P3, PT, R39, R145, PT ;  /* 0x000000912700720c */ /* 0x000fe40003f66270 */
[----:B------:R-:W-:-:S05]  /*82c0*/  SHF.R.S32.HI R41, RZ, 0x3, R42 ;  /* 0x00000003ff297819 */ /* 0x000fca000001142a */
[----:B------:R-:W-:-:S06]  /*82d0*/  IMAD R41, R41, 0x1400, R228 ;  /* 0x0000140029297824 */ /* 0x000fcc00078e02e4 */
[--C-:B------:R-:W-:Y:S02]  /*82e0*/  @!P3 SHF.R.S32.HI R43, RZ, 0x1f, R39.reuse ;  /* 0x0000001fff2bb819 */ /* 0x100fe40000011427 */
[--C-:B------:R-:W-:Y:S02]  /*82f0*/  @!P3 IADD3 R37, P5, P6, R96, R44, R39.reuse ;  /* 0x0000002c6025b210 */ /* 0x100fe40007ebe027 */
[----:B------:R-:W-:Y:S02]  /*8300*/  LOP3.LUT R39, R225, 0x38, R39, 0xf8, !PT ;  /* 0x00000038e1277812 */ /* 0x000fe400078ef827 */
[----:B------:R-:W-:Y:S02]  /*8310*/  @!P3 IADD3.X R36, R92, R50, R43, P5, P6 ;  /* 0x000000325c24b210 */ /* 0x000fe40002fec42b */
[----:B------:R-:W-:Y:S02]  /*8320*/  LOP3.LUT R42, R39, R46, RZ, 0x3c, !PT ;  /* 0x0000002e272a7212 */ /* 0x000fe400078e3cff */
[----:B------:R-:W-:-:S03]  /*8330*/  LEA R46, P5, R38, R116, 0x1 ;  /* 0x00000074262e7211 */ /* 0x000fc600078a08ff */
[----:B------:R-:W-:Y:S01]  /*8340*/  IMAD.IADD R42, R41, 0x1, R42 ;  /* 0x00000001292a7824 */ /* 0x000fe200078e022a */
[-C--:B------:R-:W-:Y:S01]  /*8350*/  LEA.HI.X R47, R38, R117.reuse, R40, 0x1, P5 ;  /* 0x00000075262f7211 */ /* 0x080fe200028f0c28 */
[----:B------:R-:W-:Y:S01]  /*8360*/  IMAD R41, R19, 0x5000, R141 ;  /* 0x0000500013297824 */ /* 0x000fe200078e028d */
[----:B------:R-:W-:Y:S01]  /*8370*/  @!P3 LEA R48, P5, R37, R116, 0x1 ;  /* 0x000000742530b211 */ /* 0x000fe200078a08ff */
[----:B------:R-:W-:Y:S02]  /*8380*/  IMAD R39, R19, 0x5000, R42 ;  /* 0x0000500013277824 */ /* 0x000fe400078e022a */
[----:B------:R-:W-:Y:S01]  /*8390*/  IMAD R38, R41, 0x2, R18 ;  /* 0x0000000229267824 */ /* 0x000fe200078e0212 */
[----:B------:R-:W-:Y:S01]  /*83a0*/  @!P3 LEA.HI.X R49, R37, R117, R36, 0x1, P5 ;  /* 0x000000752531b211 */ /* 0x000fe200028f0c24 */
[----:B------:R-:W-:Y:S01]  /*83b0*/  IMAD R40, R39, 0x2, R18 ;  /* 0x0000000227287824 */ /* 0x000fe200078e0212 */
[----:B------:R-:W-:-:S03]  /*83c0*/  ISETP.GE.AND P5, PT, R16, R115, PT ;  /* 0x000000731000720c */ /* 0x000fc60003fa6270 */
[----:B------:R-:W2:Y:S04]  /*83d0*/  LDS.128 R36, [R38+0x24400] ;  /* 0x0244000026247984 */ /* 0x000ea80000000c00 */
[----:B------:R-:W3:Y:S06]  /*83e0*/  LDS.128 R40, [R40+0x24400] ;  /* 0x0244000028287984 */ /* 0x000eec0000000c00 */
[----:B------:R-:W-:Y:S05]  /*83f0*/  @P5 BRA `(.L_x_735) ;  /* 0x0000000400705947 */ /* 0x000fea0003800000 */
[--C-:B------:R-:W-:Y:S01]  /*8400*/  SHF.R.U64 R51, R56, 0x10, R57.reuse ;  /* 0x0000001038337819 */ /* 0x100fe20000001239 */
[----:B0--3--:R-:W-:Y:S01]  /*8410*/  IMAD.U32 R85, R41, 0x10000, RZ ;  /* 0x0001000029557824 */ /* 0x009fe200078e00ff */
[----:B------:R-:W-:Y:S01]  /*8420*/  SHF.R.U32.HI R56, RZ, 0x10, R57 ;  /* 0x00000010ff387819 */ /* 0x000fe20000011639 */
[----:B------:R-:W-:Y:S01]  /*8430*/  IMAD.U32 R89, R43, 0x10000, RZ ;  /* 0x000100002b597824 */ /* 0x000fe200078e00ff */
[----:B------:R-:W-:Y:S01]  /*8440*/  SHF.R.U64 R57, R58, 0x10, R59 ;  /* 0x000000103a397819 */ /* 0x000fe2000000123b */
[----:B--2---:R-:W-:Y:S01]  /*8450*/  IMAD.U32 R88, R39, 0x10000, RZ ;  /* 0x0001000027587824 */ /* 0x004fe200078e00ff */
[--C-:B------:R-:W-:Y:S01]  /*8460*/  SHF.R.U64 R58, R64, 0x10, R65.reuse ;  /* 0x00000010403a7819 */ /* 0x100fe20000001241 */
[----:B------:R-:W-:Y:S01]  /*8470*/  IMAD.U32 R90, R42, 0x10000, RZ ;  /* 0x000100002a5a7824 */ /* 0x000fe200078e00ff */
[----:B------:R-:W-:Y:S01]  /*8480*/  SHF.R.U32.HI R64, RZ, 0x10, R65 ;  /* 0x00000010ff407819 */ /* 0x000fe20000011641 */
[----:B------:R-:W-:Y:S01]  /*8490*/  IMAD.U32 R87, R38, 0x10000, RZ ;  /* 0x0001000026577824 */ /* 0x000fe200078e00ff */
[----:B------:R-:W-:-:S02]  /*84a0*/  SHF.R.U32.HI R59, RZ, 0x10, R59 ;  /* 0x00000010ff3b7819 */ /* 0x000fc4000001163b */
[----:B------:R-:W-:Y:S02]  /*84b0*/  PRMT R64, R173, 0x5432, R64 ;  /* 0x00005432ad407816 */ /* 0x000fe40000000040 */
[--C-:B------:R-:W-:Y:S02]  /*84c0*/  SHF.R.U64 R65, R66, 0x10, R67.reuse ;  /* 0x0000001042417819 */ /* 0x100fe40000001243 */
[----:B------:R-:W-:Y:S01]  /*84d0*/  PRMT R56, R175, 0x5410, R56 ;  /* 0x00005410af387816 */ /* 0x000fe20000000038 */
[----:B------:R-:W-:Y:S01]  /*84e0*/  IMAD.U32 R91, R64, 0x10000, RZ ;  /* 0x00010000405b7824 */ /* 0x000fe200078e00ff */
[----:B------:R-:W-:Y:S01]  /*84f0*/  SHF.R.U32.HI R66, RZ, 0x10, R67 ;  /* 0x00000010ff427819 */ /* 0x000fe20000011643 */
[----:B------:R-:W-:Y:S01]  /*8500*/  IMAD.U32 R67, R37, 0x10000, RZ ;  /* 0x0001000025437824 */ /* 0x000fe200078e00ff */
[----:B------:R-:W-:Y:S01]  /*8510*/  PRMT R59, R172, 0x5410, R59 ;  /* 0x00005410ac3b7816 */ /* 0x000fe2000000003b */
[----:B------:R-:W-:Y:S01]  /*8520*/  IMAD.U32 R134, R56, 0x10000, RZ ;  /* 0x0001000038867824 */ /* 0x000fe200078e00ff */
[----:B------:R-:W-:Y:S01]  /*8530*/  LOP3.LUT R86, R41, 0xffff0000, RZ, 0xc0, !PT ;  /* 0xffff000029567812 */ /* 0x000fe200078ec0ff */
[----:B------:R-:W-:Y:S01]  /*8540*/  IMAD.U32 R41, R40, 0x10000, RZ ;  /* 0x0001000028297824 */ /* 0x000fe200078e00ff */
[----:B------:R-:W-:Y:S01]  /*8550*/  PRMT R172, R172, 0x5432, R65 ;  /* 0x00005432acac7816 */ /* 0x000fe20000000041 */
[CC--:B------:R-:W-:Y:S01]  /*8560*/  FMUL.FTZ R65, R85.reuse, R91.reuse ;  /* 0x0000005b55417220 */ /* 0x0c0fe20000410000 */
[----:B------:R-:W-:Y:S01]  /*8570*/  LOP3.LUT R64, R64, 0xffff0000, RZ, 0xc0, !PT ;  /* 0xffff000040407812 */ /* 0x000fe200078ec0ff */
[-C--:B------:R-:W-:Y:S01]  /*8580*/  FMUL.FTZ R85, R85, R134.reuse ;  /* 0x0000008655557220 */ /* 0x080fe20000410000 */
[----:B------:R-:W-:Y:S01]  /*8590*/  PRMT R66, R173, 0x5410, R66 ;  /* 0x00005410ad427816 */ /* 0x000fe20000000042 */
[----:B------:R-:W-:Y:S01]  /*85a0*/  FFMA.FTZ R65, R67, R134, -R65 ;  /* 0x0000008643417223 */ /* 0x000fe20000010841 */
[----:B------:R-:W-:Y:S01]  /*85b0*/  LOP3.LUT R56, R56, 0xffff0000, RZ, 0xc0, !PT ;  /* 0xffff000038387812 */ /* 0x000fe200078ec0ff */
[----:B------:R-:W-:Y:S01]  /*85c0*/  FMUL.FTZ R135, R86, R64 ;  /* 0x0000004056877220 */ /* 0x000fe20000410000 */
[----:B------:R-:W-:Y:S01]  /*85d0*/  LOP3.LUT R84, R37, 0xffff0000, RZ, 0xc0, !PT ;  /* 0xffff000025547812 */ /* 0x000fe200078ec0ff */
[----:B------:R-:W-:Y:S01]  /*85e0*/  IMAD.U32 R134, R66, 0x10000, RZ ;  /* 0x0001000042867824 */ /* 0x000fe200078e00ff */
[----:B------:R-:W-:Y:S01]  /*85f0*/  LOP3.LUT R43, R43, 0xffff0000, RZ, 0xc0, !PT ;  /* 0xffff00002b2b7812 */ /* 0x000fe200078ec0ff */
[-C--:B------:R-:W-:Y:S01]  /*8600*/  FMUL.FTZ R86, R86, R56.reuse ;  /* 0x0000003856567220 */ /* 0x080fe20000410000 */
[----:B------:R-:W-:Y:S01]  /*8610*/  LOP3.LUT R66, R66, 0xffff0000, RZ, 0xc0, !PT ;  /* 0xffff000042427812 */ /* 0x000fe200078ec0ff */
[----:B------:R-:W-:Y:S01]  /*8620*/  FFMA.FTZ R85, R67, R91, R85 ;  /* 0x0000005b43557223 */ /* 0x000fe20000010055 */
        /* <DEDUP_REMOVED lines=11> */
[----:B------:R-:W-:Y:S01]  /*86e0*/  IMAD.U32 R67, R58, 0x10000, RZ ;  /* 0x000100003a437824 */ /* 0x000fe200078e00ff */
[----:B------:R-:W-:Y:S01]  /*86f0*/  LOP3.LUT R40, R40, 0xffff0000, RZ, 0xc0, !PT ;  /* 0xffff000028287812 */ /* 0x000fe200078ec0ff */
[----:B------:R-:W-:-:S02]  /*8700*/  IMAD.U32 R64, R51, 0x10000, RZ ;  /* 0x0001000033407824 */ /* 0x000fc400078e00ff */
[-C--:B------:R-:W-:Y:S01]  /*8710*/  FMUL.FTZ R43, R43, R59.reuse ;  /* 0x0000003b2b2b7220 */ /* 0x080fe20000410000 */
[----:B------:R-:W-:Y:S01]  /*8720*/  LOP3.LUT R58, R58, 0xffff0000, RZ, 0xc0, !PT ;  /* 0xffff00003a3a7812 */ /* 0x000fe200078ec0ff */
[----:B------:R-:W-:Y:S01]  /*8730*/  FFMA.FTZ R84, R39, R59, -R84 ;  /* 0x0000003b27547223 */ /* 0x000fe20000010854 */
[----:B------:R-:W-:Y:S01]  /*8740*/  LOP3.LUT R59, R51, 0xffff0000, RZ, 0xc0, !PT ;  /* 0xffff0000333b7812 */ /* 0x000fe200078ec0ff */
[C---:B------:R-:W-:Y:S02]  /*8750*/  IMAD.U32 R37, R36.reuse, 0x10000, RZ ;  /* 0x0001000024257824 */ /* 0x040fe400078e00ff */
[CC--:B------:R-:W-:Y:S01]  /*8760*/  FMUL.FTZ R51, R41.reuse, R67.reuse ;  /* 0x0000004329337220 */ /* 0x0c0fe20000410000 */
[----:B------:R-:W-:Y:S01]  /*8770*/  LOP3.LUT R36, R36, 0xffff0000, RZ, 0xc0, !PT ;  /* 0xffff000024247812 */ /* 0x000fe200078ec0ff */
[----:B------:R-:W-:Y:S01]  /*8780*/  FMUL.FTZ R41, R41, R64 ;  /* 0x0000004029297220 */ /* 0x000fe20000410000 */
[----:B------:R-:W-:Y:S01]  /*8790*/  FFMA.FTZ R43, R39, R66, R43 ;  /* 0x00000042272b7223 */ /* 0x000fe2000001002b */
[----:B------:R-:W-:Y:S01]  /*87a0*/  PRMT R57, R174, 0x5432, R57 ;  /* 0x00005432ae397816 */ /* 0x000fe20000000039 */
[C---:B------:R-:W-:Y:S01]  /*87b0*/  FMUL.FTZ R39, R40.reuse, R58 ;  /* 0x0000003a28277220 */ /* 0x040fe20000410000 */
[C---:B------:R-:W-:Y:S01]  /*87c0*/  FFMA.FTZ R51, R37.reuse, R64, -R51 ;  /* 0x0000004025337223 */ /* 0x040fe20000010833 */
[----:B------:R-:W-:Y:S01]  /*87d0*/  FFMA.FTZ R41, R37, R67, R41 ;  /* 0x0000004325297223 */ /* 0x000fe20000010029 */
[-C--:B------:R-:W-:Y:S01]  /*87e0*/  FMUL.FTZ R40, R40, R59.reuse ;  /* 0x0000003b28287220 */ /* 0x080fe20000410000 */
[----:B------:R-:W-:Y:S01]  /*87f0*/  FFMA.FTZ R39, R36, R59, -R39 ;  /* 0x0000003b24277223 */ /* 0x000fe20000010827 */
[----:B------:R-:W-:Y:S01]  /*8800*/  IMAD.U32 R37, R172, 0x10000, RZ ;  /* 0x00010000ac257824 */ /* 0x000fe200078e00ff */
[----:B------:R-:W-:Y:S01]  /*8810*/  LOP3.LUT R42, R42, 0xffff0000, RZ, 0xc0, !PT ;  /* 0xffff00002a2a7812 */ /* 0x000fe200078ec0ff */
[C---:B------:R-:W-:Y:S01]  /*8820*/  IMAD.U32 R59, R57.reuse, 0x10000, RZ ;  /* 0x00010000393b7824 */ /* 0x040fe200078e00ff */
[----:B------:R-:W-:Y:S01]  /*8830*/  LOP3.LUT R172, R172, 0xffff0000, RZ, 0xc0, !PT ;  /* 0xffff0000acac7812 */ /* 0x000fe200078ec0ff */
[----:B------:R-:W-:Y:S01]  /*8840*/  FFMA.FTZ R40, R36, R58, R40 ;  /* 0x0000003a24287223 */ /* 0x000fe20000010028 */
[----:B------:R-:W-:Y:S01]  /*8850*/  LOP3.LUT R57, R57, 0xffff0000, RZ, 0xc0, !PT ;  /* 0xffff000039397812 */ /* 0x000fe200078ec0ff */
[----:B------:R-:W-:Y:S01]  /*8860*/  FMUL.FTZ R36, R90, R37 ;  /* 0x000000255a247220 */ /* 0x000fe20000410000 */
[----:B------:R-:W-:Y:S01]  /*8870*/  LOP3.LUT R38, R38, 0xffff0000, RZ, 0xc0, !PT ;  /* 0xffff000026267812 */ /* 0x000fe200078ec0ff */
[----:B------:R-:W-:Y:S01]  /*8880*/  FMUL.FTZ R90, R90, R59 ;  /* 0x0000003b5a5a7220 */ /* 0x000fe20000410000 */
[CC--:B------:R-:W-:Y:S01]  /*8890*/  FMUL.FTZ R58, R42.reuse, R172.reuse ;  /* 0x000000ac2a3a7220 */ /* 0x0c0fe20000410000 */
[----:B------:R-:W-:Y:S01]  /*88a0*/  FMUL.FTZ R42, R42, R57 ;  /* 0x000000392a2a7220 */ /* 0x000fe20000410000 */
[C---:B------:R-:W-:Y:S01]  /*88b0*/  FFMA.FTZ R36, R87.reuse, R59, -R36 ;  /* 0x0000003b57247223 */ /* 0x040fe20000010824 */
[----:B------:R-:W-:Y:S01]  /*88c0*/  FFMA.FTZ R90, R87, R37, R90 ;  /* 0x00000025575a7223 */ /* 0x000fe2000001005a */
[C---:B------:R-:W-:Y:S01]  /*88d0*/  FFMA.FTZ R57, R38.reuse, R57, -R58 ;  /* 0x0000003926397223 */ /* 0x040fe2000001083a */
[----:B------:R-:W-:Y:S01]  /*88e0*/  FFMA.FTZ R37, R38, R172, R42 ;  /* 0x000000ac26257223 */ /* 0x000fe2000001002a */
[----:B------:R-:W-:Y:S01]  /*88f0*/  FFMA.FTZ R89, R88, R134, R89 ;  /* 0x0000008658597223 */ /* 0x000fe20000010059 */
[----:B------:R-:W-:-:S02]  /*8900*/  F2FP.BF16.F32.PACK_AB R65, R135, R65 ;  /* 0x000000418741723e */ /* 0x000fc400000010ff */
[----:B------:R-:W-:Y:S02]  /*8910*/  F2FP.BF16.F32.PACK_AB R56, R84, R56 ;  /* 0x000000385438723e */ /* 0x000fe400000010ff */
[----:B------:R-:W-:Y:S02]  /*8920*/  F2FP.BF16.F32.PACK_AB R85, R86, R85 ;  /* 0x000000555655723e */ /* 0x000fe400000010ff */
[----:B------:R-:W-:Y:S01]  /*8930*/  F2FP.BF16.F32.PACK_AB R64, R39, R51 ;  /* 0x000000332740723e */ /* 0x000fe200000010ff */
[----:B------:R-:W-:Y:S01]  /*8940*/  IMAD.MOV.U32 R39, RZ, RZ, R56 ;  /* 0x000000ffff277224 */ /* 0x000fe200078e0038 */
[----:B------:R-:W-:Y:S01]  /*8950*/  F2FP.BF16.F32.PACK_AB R40, R40, R41 ;  /* 0x000000292828723e */ /* 0x000fe200000010ff */
[----:B------:R-:W-:Y:S01]  /*8960*/  IMAD.MOV.U32 R41, RZ, RZ, R85 ;  /* 0x000000ffff297224 */ /* 0x000fe200078e0055 */
[----:B------:R-:W-:Y:S01]  /*8970*/  F2FP.BF16.F32.PACK_AB R38, R57, R36 ;  /* 0x000000243926723e */ /* 0x000fe200000010ff */
[----:B------:R-:W-:Y:S01]  /*8980*/  IMAD.MOV.U32 R36, RZ, RZ, R64 ;  /* 0x000000ffff247224 */ /* 0x000fe200078e0040 */
[----:B------:R-:W-:Y:S01]  /*8990*/  F2FP.BF16.F32.PACK_AB R42, R37, R90 ;  /* 0x0000005a252a723e */ /* 0x000fe200000010ff */
[----:B------:R-:W-:Y:S01]  /*89a0*/  IMAD.MOV.U32 R37, RZ, RZ, R65 ;  /* 0x000000ffff257224 */ /* 0x000fe200078e0041 */
[----:B------:R-:W-:-:S07]  /*89b0*/  F2FP.BF16.F32.PACK_AB R43, R43, R89 ;  /* 0x000000592b2b723e */ /* 0x000fce00000010ff */
.L_x_735:
[----:B------:R-:W-:Y:S05]  /*89c0*/  BSYNC B3 ;  /* 0x0000000000037941 */ /* 0x000fea0003800000 */
.L_x_734:
[----:B------:R-:W-:Y:S02]  /*89d0*/  ULDC.64 UR4, c[0x0][0x208] ;  /* 0x0000820000047ab9 */ /* 0x000fe40000000a00 */
[----:B--2---:R2:W-:Y:S04]  /*89e0*/  STG.E.128 desc[UR4][R46.64], R36 ;  /* 0x000000242e007986 */ /* 0x0045e8000c101d04 */
[----:B---3--:R2:W-:Y:S02]  /*89f0*/  @!P3 STG.E.128 desc[UR4][R48.64], R40 ;  /* 0x000000283000b986 */ /* 0x0085e4000c101d04 */
.L_x_733:
[----:B------:R-:W-:Y:S05]  /*8a00*/  BSYNC B2 ;  /* 0x0000000000027941 */ /* 0x000fea0003800000 */
.L_x_732:
[----:B------:R-:W-:-:S13]  /*8a10*/  ISETP.NE.AND P3, PT, R10, RZ, PT ;  /* 0x000000ff0a00720c */ /* 0x000fda0003f65270 */
[----:B------:R-:W-:Y:S05]  /*8a20*/  @!P3 BRA `(.L_x_731) ;  /* 0x000000080008b947 */ /* 0x000fea0003800000 */
[----:B--2---:R-:W-:Y:S01]  /*8a30*/  SEL R36, R118, R148, !P1 ;  /* 0x0000009476247207 */ /* 0x004fe20004800000 */
        /* <DEDUP_REMOVED lines=21> */
[C---:B------:R-:W-:Y:S01]  /*8b90*/  IMAD R37, R19.reuse, 0x5000, R140 ;  /* 0x0000500013257824 */ /* 0x040fe200078e028c */
[C---:B------:R-:W-:Y:S01]  /*8ba0*/  @!P3 LEA R46, P5, R38.reuse, R116, 0x1 ;  /* 0x00000074262eb211 */ /* 0x040fe200078a08ff */
        /* <DEDUP_REMOVED lines=8> */
[----:B------:R-:W-:Y:S01]  /*8c30*/  SHF.R.U64 R50, R60, 0x10, R61 ;  /* 0x000000103c327819 */ /* 0x000fe2000000123d */
[----:B---3--:R-:W-:Y:S01]  /*8c40*/  IMAD.U32 R56, R41, 0x10000, RZ ;  /* 0x0001000029387824 */ /* 0x008fe200078e00ff */
[----:B------:R-:W-:Y:S01]  /*8c50*/  SHF.R.U64 R48, R52, 0x10, R53 ;  /* 0x0000001034307819 */ /* 0x000fe20000001235 */
[----:B--2---:R-:W-:Y:S01]  /*8c60*/  IMAD.U32 R59, R39, 0x10000, RZ ;  /* 0x00010000273b7824 */ /* 0x004fe200078e00ff */
[----:B------:R-:W-:Y:S01]  /*8c70*/  SHF.R.U32.HI R60, RZ, 0x10, R61 ;  /* 0x00000010ff3c7819 */ /* 0x000fe2000001163d */
[----:B------:R-:W-:Y:S01]  /*8c80*/  IMAD.U32 R58, R38, 0x10000, RZ ;  /* 0x00010000263a7824 */ /* 0x000fe200078e00ff */
[----:B------:R-:W-:Y:S01]  /*8c90*/  SHF.R.U32.HI R52, RZ, 0x10, R53 ;  /* 0x00000010ff347819 */ /* 0x000fe20000011635 */
[----:B------:R-:W-:Y:S01]  /*8ca0*/  IMAD.U32 R53, R37, 0x10000, RZ ;  /* 0x0001000025357824 */ /* 0x000fe200078e00ff */
[----:B------:R-:W-:Y:S02]  /*8cb0*/  PRMT R64, R171, 0x5432, R60 ;  /* 0x00005432ab407816 */ /* 0x000fe4000000003c */
[----:B------:R-:W-:-:S02]  /*8cc0*/  PRMT R52, R169, 0x5432, R52 ;  /* 0x00005432a9347816 */ /* 0x000fc40000000034 */
[----:B------:R-:W-:Y:S01]  /*8cd0*/  SHF.R.U64 R51, R62, 0x10, R63 ;  /* 0x000000103e337819 */ /* 0x000fe2000000123f */
[----:B------:R-:W-:Y:S01]  /*8ce0*/  IMAD.U32 R60, R64, 0x10000, RZ ;  /* 0x00010000403c7824 */ /* 0x000fe200078e00ff */
[----:B------:R-:W-:Y:S01]  /*8cf0*/  SHF.R.U64 R49, R54, 0x10, R55 ;  /* 0x0000001036317819 */ /* 0x000fe20000001237 */
[----:B------:R-:W-:Y:S01]  /*8d00*/  IMAD.U32 R62, R43, 0x10000, RZ ;  /* 0x000100002b3e7824 */ /* 0x000fe200078e00ff */
[----:B------:R-:W-:Y:S01]  /*8d10*/  SHF.R.U32.HI R63, RZ, 0x10, R63 ;  /* 0x00000010ff3f7819 */ /* 0x000fe2000001163f */
[----:B------:R-:W-:Y:S01]  /*8d20*/  FMUL.FTZ R66, R56, R60 ;  /* 0x0000003c38427220 */ /* 0x000fe20000410000 */
[----:B------:R-:W-:Y:S01]  /*8d30*/  PRMT R171, R171, 0x5410, R50 ;  /* 0x00005410abab7816 */ /* 0x000fe20000000032 */
[----:B------:R-:W-:Y:S01]  /*8d40*/  IMAD.U32 R50, R52, 0x10000, RZ ;  /* 0x0001000034327824 */ /* 0x000fe200078e00ff */
[----:B------:R-:W-:Y:S02]  /*8d50*/  SHF.R.U32.HI R55, RZ, 0x10, R55 ;  /* 0x00000010ff377819 */ /* 0x000fe40000011637 */
[----:B------:R-:W-:Y:S01]  /*8d60*/  LOP3.LUT R57, R41, 0xffff0000, RZ, 0xc0, !PT ;  /* 0xffff000029397812 */ /* 0x000fe200078ec0ff */
[-C--:B------:R-:W-:Y:S01]  /*8d70*/  FMUL.FTZ R56, R56, R50.reuse ;  /* 0x0000003238387220 */ /* 0x080fe20000410000 */
[----:B------:R-:W-:Y:S01]  /*8d80*/  LOP3.LUT R64, R64, 0xffff0000, RZ, 0xc0, !PT ;  /* 0xffff000040407812 */ /* 0x000fe200078ec0ff */
[C---:B------:R-:W-:Y:S01]  /*8d90*/  FFMA.FTZ R50, R53.reuse, R50, -R66 ;  /* 0x0000003235327223 */ /* 0x040fe20000010842 */
[----:B------:R-:W-:Y:S01]  /*8da0*/  PRMT R63, R170, 0x5432, R63 ;  /* 0x00005432aa3f7816 */ /* 0x000fe2000000003f */
[----:B------:R-:W-:Y:S01]  /*8db0*/  FFMA.FTZ R53, R53, R60, R56 ;  /* 0x0000003c35357223 */ /* 0x000fe20000010038 */
[----:B------:R-:W-:Y:S01]  /*8dc0*/  PRMT R55, R168, 0x5432, R55 ;  /* 0x00005432a8377816 */ /* 0x000fe20000000037 */
[----:B------:R-:W-:Y:S01]  /*8dd0*/  FMUL.FTZ R67, R57, R64 ;  /* 0x0000004039437220 */ /* 0x000fe20000410000 */
[----:B------:R-:W-:Y:S01]  /*8de0*/  LOP3.LUT R52, R52, 0xffff0000, RZ, 0xc0, !PT ;  /* 0xffff000034347812 */ /* 0x000fe200078ec0ff */
[----:B------:R-:W-:Y:S01]  /*8df0*/  IMAD.U32 R65, R63, 0x10000, RZ ;  /* 0x000100003f417824 */ /* 0x000fe200078e00ff */
[----:B------:R-:W-:Y:S01]  /*8e00*/  LOP3.LUT R54, R37, 0xffff0000, RZ, 0xc0, !PT ;  /* 0xffff000025367812 */ /* 0x000fe200078ec0ff */
[----:B------:R-:W-:Y:S01]  /*8e10*/  IMAD.U32 R60, R55, 0x10000, RZ ;  /* 0x00010000373c7824 */ /* 0x000fe200078e00ff */
[----:B------:R-:W-:Y:S01]  /*8e20*/  LOP3.LUT R43, R43, 0xffff0000, RZ, 0xc0, !PT ;  /* 0xffff00002b2b7812 */ /* 0x000fe200078ec0ff */
[-C--:B0-----:R-:W-:Y:S01]  /*8e30*/  FMUL.FTZ R85, R57, R52.reuse ;  /* 0x0000003439557220 */ /* 0x081fe20000410000 */
[----:B------:R-:W-:Y:S01]  /*8e40*/  LOP3.LUT R56, R63, 0xffff0000, RZ, 0xc0, !PT ;  /* 0xffff00003f387812 */ /* 0x000fe200078ec0ff */
[----:B------:R-:W-:Y:S01]  /*8e50*/  FFMA.FTZ R57, R54, R52, -R67 ;  /* 0x0000003436397223 */ /* 0x000fe20000010843 */
[CC--:B------:R-:W-:Y:S01]  /*8e60*/  FMUL.FTZ R52, R62.reuse, R65.reuse ;  /* 0x000000413e347220 */ /* 0x0c0fe20000410000 */
[----:B------:R-:W-:Y:S01]  /*8e70*/  FMUL.FTZ R66, R62, R60 ;  /* 0x0000003c3e427220 */ /* 0x000fe20000410000 */
[----:B------:R-:W-:Y:S01]  /*8e80*/  PRMT R48, R169, 0x5410, R48 ;  /* 0x00005410a9307816 */ /* 0x000fe20000000030 */
[----:B------:R-:W-:Y:S01]  /*8e90*/  FFMA.FTZ R54, R54, R64, R85 ;  /* 0x0000004036367223 */ /* 0x000fe20000010055 */
[----:B------:R-:W-:Y:S01]  /*8ea0*/  FFMA.FTZ R52, R59, R60, -R52 ;  /* 0x0000003c3b347223 */ /* 0x000fe20000010834 */
[----:B------:R-:W-:Y:S01]  /*8eb0*/  LOP3.LUT R62, R55, 0xffff0000, RZ, 0xc0, !PT ;  /* 0xffff0000373e7812 */ /* 0x000fe200078ec0ff */
[C---:B------:R-:W-:Y:S01]  /*8ec0*/  IMAD.U32 R41, R40.reuse, 0x10000, RZ ;  /* 0x0001000028297824 */ /* 0x040fe200078e00ff */
[----:B------:R-:W-:Y:S01]  /*8ed0*/  LOP3.LUT R39, R39, 0xffff0000, RZ, 0xc0, !PT ;  /* 0xffff000027277812 */ /* 0x000fe200078ec0ff */
[----:B------:R-:W-:Y:S01]  /*8ee0*/  FFMA.FTZ R59, R59, R65, R66 ;  /* 0x000000413b3b7223 */ /* 0x000fe20000010042 */
[----:B------:R-:W-:Y:S01]  /*8ef0*/  IMAD.U32 R64, R171, 0x10000, RZ ;  /* 0x00010000ab407824 */ /* 0x000fe200078e00ff */
[----:B------:R-:W-:Y:S01]  /*8f00*/  LOP3.LUT R40, R40, 0xffff0000, RZ, 0xc0, !PT ;  /* 0xffff000028287812 */ /* 0x000fe200078ec0ff */
[----:B------:R-:W-:Y:S01]  /*8f10*/  FMUL.FTZ R66, R43, R56 ;  /* 0x000000382b427220 */ /* 0x000fe20000410000 */
[----:B------:R-:W-:Y:S01]  /*8f20*/  LOP3.LUT R171, R171, 0xffff0000, RZ, 0xc0, !PT ;  /* 0xffff0000abab7812 */ /* 0x000fe200078ec0ff */
[----:B------:R-:W-:-:S02]  /*8f30*/  IMAD.U32 R60, R48, 0x10000, RZ ;  /* 0x00010000303c7824 */ /* 0x000fc400078e00ff */
[-C--:B------:R-:W-:Y:S01]  /*8f40*/  FMUL.FTZ R84, R43, R62.reuse ;  /* 0x0000003e2b547220 */ /* 0x080fe20000410000 */
[----:B------:R-:W-:Y:S01]  /*8f50*/  IMAD.U32 R37, R36, 0x10000, RZ ;  /* 0x0001000024257824 */ /* 0x000fe200078e00ff */
[----:B------:R-:W-:Y:S01]  /*8f60*/  LOP3.LUT R55, R48, 0xffff0000, RZ, 0xc0, !PT ;  /* 0xffff000030377812 */ /* 0x000fe200078ec0ff */
[----:B------:R-:W-:Y:S01]  /*8f70*/  FFMA.FTZ R43, R39, R62, -R66 ;  /* 0x0000003e272b7223 */ /* 0x000fe20000010842 */
[----:B------:R-:W-:Y:S01]  /*8f80*/  LOP3.LUT R36, R36, 0xffff0000, RZ, 0xc0, !PT ;  /* 0xffff000024247812 */ /* 0x000fe200078ec0ff */
[C---:B------:R-:W-:Y:S01]  /*8f90*/  FMUL.FTZ R62, R41.reuse, R64 ;  /* 0x00000040293e7220 */ /* 0x040fe20000410000 */
[----:B------:R-:W-:Y:S01]  /*8fa0*/  PRMT R51, R170, 0x5410, R51 ;  /* 0x00005410aa337816 */ /* 0x000fe20000000033 */
[----:B------:R-:W-:Y:S01]  /*8fb0*/  FMUL.FTZ R63, R40, R171 ;  /* 0x000000ab283f7220 */ /* 0x000fe20000410000 */
[----:B------:R-:W-:Y:S01]  /*8fc0*/  PRMT R49, R168, 0x5410, R49 ;  /* 0x00005410a8317816 */ /* 0x000fe20000000031 */
[----:B------:R-:W-:Y:S01]  /*8fd0*/  FMUL.FTZ R41, R41, R60 ;  /* 0x0000003c29297220 */ /* 0x000fe20000410000 */
[----:B------:R-:W-:Y:S01]  /*8fe0*/  FFMA.FTZ R48, R39, R56, R84 ;  /* 0x0000003827307223 */ /* 0x000fe20000010054 */
[-C--:B------:R-:W-:Y:S01]  /*8ff0*/  FMUL.FTZ R65, R40, R55.reuse ;  /* 0x0000003728417220 */ /* 0x080fe20000410000 */
[----:B------:R-:W-:Y:S01]  /*9000*/  LOP3.LUT R61, R38, 0xffff0000, RZ, 0xc0, !PT ;  /* 0xffff0000263d7812 */ /* 0x000fe200078ec0ff */
[----:B------:R-:W-:Y:S01]  /*9010*/  FFMA.FTZ R39, R37, R60, -R62 ;  /* 0x0000003c25277223 */ /* 0x000fe2000001083e */
[----:B------:R-:W-:Y:S01]  /*9020*/  FFMA.FTZ R40, R36, R55, -R63 ;  /* 0x0000003724287223 */ /* 0x000fe2000001083f */
[----:B------:R-:W-:-:S02]  /*9030*/  IMAD.U32 R38, R42, 0x10000, RZ ;  /* 0x000100002a267824 */ /* 0x000fc400078e00ff */
[----:B------:R-:W-:Y:S01]  /*9040*/  FFMA.FTZ R37, R37, R64, R41 ;  /* 0x0000004025257223 */ /* 0x000fe20000010029 */
[----:B------:R-:W-:Y:S01]  /*9050*/  IMAD.U32 R55, R51, 0x10000, RZ ;  /* 0x0001000033377824 */ /* 0x000fe200078e00ff */
[----:B------:R-:W-:Y:S01]  /*9060*/  LOP3.LUT R42, R42, 0xffff0000, RZ, 0xc0, !PT ;  /* 0xffff00002a2a7812 */ /* 0x000fe200078ec0ff */
[----:B------:R-:W-:Y:S01]  /*9070*/  IMAD.U32 R41, R49, 0x10000, RZ ;  /* 0x0001000031297824 */ /* 0x000fe200078e00ff */
[----:B------:R-:W-:Y:S01]  /*9080*/  LOP3.LUT R51, R51, 0xffff0000, RZ, 0xc0, !PT ;  /* 0xffff000033337812 */ /* 0x000fe200078ec0ff */
[C---:B------:R-:W-:Y:S01]  /*9090*/  FMUL.FTZ R63, R38.reuse, R55 ;  /* 0x00000037263f7220 */ /* 0x040fe20000410000 */
[----:B------:R-:W-:Y:S01]  /*90a0*/  LOP3.LUT R49, R49, 0xffff0000, RZ, 0xc0, !PT ;  /* 0xffff000031317812 */ /* 0x000fe200078ec0ff */
[----:B------:R-:W-:Y:S01]  /*90b0*/  FMUL.FTZ R38, R38, R41 ;  /* 0x0000002926267220 */ /* 0x000fe20000410000 */
[----:B------:R-:W-:Y:S01]  /*90c0*/  FFMA.FTZ R36, R36, R171, R65 ;  /* 0x000000ab24247223 */ /* 0x000fe20000010041 */
[----:B------:R-:W-:Y:S01]  /*90d0*/  FMUL.FTZ R56, R42, R51 ;  /* 0x000000332a387220 */ /* 0x000fe20000410000 */
[----:B------:R-:W-:Y:S01]  /*90e0*/  FFMA.FTZ R63, R58, R41, -R63 ;  /* 0x000000293a3f7223 */ /* 0x000fe2000001083f */
[----:B------:R-:W-:Y:S01]  /*90f0*/  FMUL.FTZ R42, R42, R49 ;  /* 0x000000312a2a7220 */ /* 0x000fe20000410000 */
[----:B------:R-:W-:Y:S01]  /*9100*/  FFMA.FTZ R38, R58, R55, R38 ;  /* 0x000000373a267223 */ /* 0x000fe20000010026 */
[C---:B------:R-:W-:Y:S01]  /*9110*/  FFMA.FTZ R56, R61.reuse, R49, -R56 ;  /* 0x000000313d387223 */ /* 0x040fe20000010838 */
[----:B------:R-:W-:Y:S01]  /*9120*/  F2FP.BF16.F32.PACK_AB R39, R40, R39 ;  /* 0x000000272827723e */ /* 0x000fe200000010ff */
[----:B------:R-:W-:Y:S01]  /*9130*/  FFMA.FTZ R51, R61, R51, R42 ;  /* 0x000000333d337223 */ /* 0x000fe2000001002a */
[----:B------:R-:W-:-:S02]  /*9140*/  F2FP.BF16.F32.PACK_AB R43, R43, R52 ;  /* 0x000000342b2b723e */ /* 0x000fc400000010ff */
[----:B------:R-:W-:Y:S02]  /*9150*/  F2FP.BF16.F32.PACK_AB R42, R56, R63 ;  /* 0x0000003f382a723e */ /* 0x000fe400000010ff */
[----:B------:R-:W-:Y:S02]  /*9160*/  F2FP.BF16.F32.PACK_AB R50, R57, R50 ;  /* 0x000000323932723e */ /* 0x000fe400000010ff */
[----:B------:R-:W-:Y:S02]  /*9170*/  F2FP.BF16.F32.PACK_AB R48, R48, R59 ;  /* 0x0000003b3030723e */ /* 0x000fe400000010ff */
[----:B------:R-:W-:Y:S01]  /*9180*/  F2FP.BF16.F32.PACK_AB R51, R51, R38 ;  /* 0x000000263333723e */ /* 0x000fe200000010ff */
[----:B------:R-:W-:Y:S01]  /*9190*/  IMAD.MOV.U32 R38, RZ, RZ, R42 ;  /* 0x000000ffff267224 */ /* 0x000fe200078e002a */
[----:B------:R-:W-:Y:S01]  /*91a0*/  F2FP.BF16.F32.PACK_AB R40, R36, R37 ;  /* 0x000000252428723e */ /* 0x000fe200000010ff */
[----:B------:R-:W-:Y:S01]  /*91b0*/  IMAD.MOV.U32 R36, RZ, RZ, R39 ;  /* 0x000000ffff247224 */ /* 0x000fe200078e0027 */
[----:B------:R-:W-:Y:S01]  /*91c0*/  F2FP.BF16.F32.PACK_AB R41, R54, R53 ;  /* 0x000000353629723e */ /* 0x000fe200000010ff */
[----:B------:R-:W-:-:S02]  /*91d0*/  IMAD.MOV.U32 R39, RZ, RZ, R43 ;  /* 0x000000ffff277224 */ /* 0x000fc400078e002b */
[----:B------:R-:W-:Y:S02]  /*91e0*/  IMAD.MOV.U32 R37, RZ, RZ, R50 ;  /* 0x000000ffff257224 */ /* 0x000fe400078e0032 */
[----:B------:R-:W-:Y:S02]  /*91f0*/  IMAD.MOV.U32 R42, RZ, RZ, R51 ;  /* 0x000000ffff2a7224 */ /* 0x000fe400078e0033 */
[----:B------:R-:W-:-:S07]  /*9200*/  IMAD.MOV.U32 R43, RZ, RZ, R48 ;  /* 0x000000ffff2b7224 */ /* 0x000fce00078e0030 */
.L_x_737:
[----:B------:R-:W-:Y:S05]  /*9210*/  BSYNC B2 ;  /* 0x0000000000027941 */ /* 0x000fea0003800000 */
.L_x_736:
[----:B------:R-:W-:Y:S02]  /*9220*/  ULDC.64 UR4, c[0x0][0x208] ;  /* 0x0000820000047ab9 */ /* 0x000fe40000000a00 */
[----:B--2---:R4:W-:Y:S04]  /*9230*/  STG.E.128 desc[UR4][R44.64], R36 ;  /* 0x000000242c007986 */ /* 0x0049e8000c101d04 */
[----:B---3--:R4:W-:Y:S02]  /*9240*/  @!P3 STG.E.128 desc[UR4][R46.64], R40 ;  /* 0x000000282e00b986 */ /* 0x0089e4000c101d04 */
.L_x_731:
[----:B------:R-:W-:Y:S05]  /*9250*/  BSYNC B1 ;  /* 0x0000000000017941 */ /* 0x000fea0003800000 */
.L_x_730:
[----:B--2-4-:R-:W-:Y:S02]  /*9260*/  VIADD R37, R212, 0x40 ;  /* 0x00000040d4257836 */ /* 0x014fe40000000000 */
[-C--:B------:R-:W-:Y:S02]  /*9270*/  IMAD R36, R146, R122.reuse, RZ ;  /* 0x0000007a92247224 */ /* 0x080fe400078e02ff */
[----:B------:R-:W-:-:S04]  /*9280*/  IMAD.WIDE.U32 R124, R37, R122, R124 ;  /* 0x0000007a257c7225 */ /* 0x000fc800078e007c */
[----:B---3--:R-:W-:Y:S01]  /*9290*/  IMAD R49, R37, R123, R36 ;  /* 0x0000007b25317224 */ /* 0x008fe200078e0224 */
[----:B------:R-:W-:Y:S06]  /*92a0*/  @P4 BRA `(.L_x_698) ;  /* 0x0000001400104947 */ /* 0x000fec0003800000 */
[----:B------:R-:W-:Y:S01]  /*92b0*/  ISETP.NE.AND P3, PT, R26, RZ, PT ;  /* 0x000000ff1a00720c */ /* 0x000fe20003f65270 */
[----:B------:R-:W-:Y:S01]  /*92c0*/  BSSY B1, `(.L_x_738) ;  /* 0x0000081000017945 */ /* 0x000fe20003800000 */
[----:B------:R-:W-:-:S11]  /*92d0*/  IMAD.IADD R49, R125, 0x1, R49 ;  /* 0x000000017d317824 */ /* 0x000fd600078e0231 */
[----:B------:R-:W-:Y:S05]  /*92e0*/  @!P3 BRA `(.L_x_739) ;  /* 0x0000000400f8b947 */ /* 0x000fea0003800000 */
[----:B------:R-:W-:Y:S01]  /*92f0*/  SEL R36, R118, R148, !P0 ;  /* 0x0000009476247207 */ /* 0x000fe20004000000 */
[----:B------:R-:W-:Y:S01]  /*9300*/  BSSY B2, `(.L_x_740) ;  /* 0x0000079000027945 */ /* 0x000fe20003800000 */
[----:B------:R-:W-:Y:S02]  /*9310*/  SHF.R.U32.HI R39, RZ, 0x3, R226 ;  /* 0x00000003ff277819 */ /* 0x000fe400000116e2 */
[----:B------:R-:W-:Y:S02]  /*9320*/  SHF.R.S32.HI R37, RZ, 0x1f, R36 ;  /* 0x0000001fff257819 */ /* 0x000fe40000011424 */
[----:B------:R-:W-:Y:S02]  /*9330*/  IADD3 R38, P4, P5, R96, R124, R13 ;  /* 0x0000007c60267210 */ /* 0x000fe40007d9e00d */
[----:B------:R-:W-:-:S04]  /*9340*/  LEA.HI R37, R37, R36, RZ, 0x4 ;  /* 0x0000002425257211 */ /* 0x000fc800078f20ff */
[----:B------:R-:W-:-:S04]  /*9350*/  LEA.HI.SX32 R37, R37, R14, 0x1c ;  /* 0x0000000e25257211 */ /* 0x000fc800078fe2ff */
[----:B------:R-:W-:Y:S01]  /*9360*/  SHF.R.S32.HI R36, RZ, 0x1f, R37 ;  /* 0x0000001fff247819 */ /* 0x000fe20000011425 */
[----:B------:R-:W-:-:S03]  /*9370*/  IMAD.SHL.U32 R47, R37, 0x8, RZ ;  /* 0x00000008252f7824 */ /* 0x000fc600078e00ff */
[----:B------:R-:W-:Y:S02]  /*9380*/  LEA.HI R36, R36, R37, RZ, 0x3 ;  /* 0x0000002524247211 */ /* 0x000fe400078f18ff */
[----:B------:R-:W-:Y:S02]  /*9390*/  ISETP.GE.AND P3, PT, R47, R145, PT ;  /* 0x000000912f00720c */ /* 0x000fe40003f66270 */
[----:B------:R-:W-:Y:S02]  /*93a0*/  SHF.R.S32.HI R40, RZ, 0x3, R36 ;  /* 0x00000003ff287819 */ /* 0x000fe40000011424 */
[----:B------:R-:W-:-:S03]  /*93b0*/  LOP3.LUT R36, R226, 0x38, R47, 0xf8, !PT ;  /* 0x00000038e2247812 */ /* 0x000fc600078ef82f */
[----:B------:R-:W-:Y:S01]  /*93c0*/  IMAD R37, R40, 0x1400, R229 ;  /* 0x0000140028257824 */ /* 0x000fe200078e02e5 */
[----:B------:R-:W-:Y:S02]  /*93d0*/  LOP3.LUT R36, R36, R39, RZ, 0x3c, !PT ;  /* 0x0000002724247212 */ /* 0x000fe400078e3cff */
[----:B------:R-:W-:Y:S02]  /*93e0*/  IADD3.X R39, R92, R49, R7, P4, P5 ;  /* 0x000000315c277210 */ /* 0x000fe400027ea407 */
[C---:B------:R-:W-:Y:S01]  /*93f0*/  LEA R44, P4, R38.reuse, R116, 0x1 ;  /* 0x00000074262c7211 */ /* 0x040fe200078808ff */
[----:B------:R-:W-:Y:S01]  /*9400*/  IMAD.IADD R36, R37, 0x1, R36 ;  /* 0x0000000125247824 */ /* 0x000fe200078e0224 */
[----:B------:R-:W-:Y:S01]  /*9410*/  @!P3 SHF.R.S32.HI R48, RZ, 0x1f, R47 ;  /* 0x0000001fff30b819 */ /* 0x000fe2000001142f */
[C---:B------:R-:W-:Y:S01]  /*9420*/  IMAD R37, R19.reuse, 0x5000, R133 ;  /* 0x0000500013257824 */ /* 0x040fe200078e0285 */
[----:B------:R-:W-:Y:S01]  /*9430*/  LEA.HI.X R45, R38, R117, R39, 0x1, P4 ;  /* 0x00000075262d7211 */ /* 0x000fe200020f0c27 */
[----:B------:R-:W-:Y:S01]  /*9440*/  IMAD R39, R19, 0x5000, R36 ;  /* 0x0000500013277824 */ /* 0x000fe200078e0224 */
[----:B------:R-:W-:Y:S01]  /*9450*/  @!P3 IADD3 R47, P4, P5, R96, R124, R47 ;  /* 0x0000007c602fb210 */ /* 0x000fe20007d9e02f */
[----:B------:R-:W-:-:S02]  /*9460*/  IMAD R37, R37, 0x2, R18 ;  /* 0x0000000225257824 */ /* 0x000fc400078e0212 */
[----:B------:R-:W-:Y:S01]  /*9470*/  IMAD R40, R39, 0x2, R18 ;  /* 0x0000000227287824 */ /* 0x000fe200078e0212 */
[----:B------:R-:W-:Y:S02]  /*9480*/  @!P3 IADD3.X R48, R92, R49, R48, P4, P5 ;  /* 0x000000315c30b210 */ /* 0x000fe400027ea430 */
[----:B------:R-:W-:Y:S01]  /*9490*/  ISETP.GE.AND P5, PT, R16, R115, PT ;  /* 0x000000731000720c */ /* 0x000fe20003fa6270 */
[----:B------:R-:W2:Y:S01]  /*94a0*/  LDS.128 R36, [R37+0x24400] ;  /* 0x0244000025247984 */ /* 0x000ea20000000c00 */
[----:B------:R-:W-:-:S03]  /*94b0*/  @!P3 LEA R46, P4, R47, R116, 0x1 ;  /* 0x000000742f2eb211 */ /* 0x000fc600078808ff */
[----:B------:R-:W3:Y:S01]  /*94c0*/  LDS.128 R40, [R40+0x24400] ;  /* 0x0244000028287984 */ /* 0x000ee20000000c00 */
[----:B------:R-:W-:-:S07]  /*94d0*/  @!P3 LEA.HI.X R47, R47, R117, R48, 0x1, P4 ;  /* 0x000000752f2fb211 */ /* 0x000fce00020f0c30 */
[----:B------:R-:W-:Y:S05]  /*94e0*/  @P5 BRA `(.L_x_741) ;  /* 0x0000000400685947 */ /* 0x000fea0003800000 */
[----:B------:R-:W-:Y:S01]  /*94f0*/  SHF.R.U64 R61, R74, 0x10, R75 ;  /* 0x000000104a3d7819 */ /* 0x000fe2000000124b */
[----:B---3--:R-:W-:Y:S01]  /*9500*/  IMAD.U32 R60, R41, 0x10000, RZ ;  /* 0x00010000293c7824 */ /* 0x008fe200078e00ff */
[----:B------:R-:W-:Y:S01]  /*9510*/  SHF.R.U64 R62, R80, 0x10, R81 ;  /* 0x00000010503e7819 */ /* 0x000fe20000001251 */
[----:B------:R-:W-:Y:S01]  /*9520*/  IMAD.U32 R59, R43, 0x10000, RZ ;  /* 0x000100002b3b7824 */ /* 0x000fe200078e00ff */
[----:B------:R-:W-:Y:S01]  /*9530*/  SHF.R.U64 R56, R72, 0x10, R73 ;  /* 0x0000001048387819 */ /* 0x000fe20000001249 */
[----:B--2---:R-:W-:Y:S01]  /*9540*/  IMAD.U32 R52, R37, 0x10000, RZ ;  /* 0x0001000025347824 */ /* 0x004fe200078e00ff */
[----:B------:R-:W-:Y:S01]  /*9550*/  SHF.R.U32.HI R80, RZ, 0x10, R81 ;  /* 0x00000010ff507819 */ /* 0x000fe20000011651 */
[----:B------:R-:W-:Y:S01]  /*9560*/  IMAD.U32 R58, R39, 0x10000, RZ ;  /* 0x00010000273a7824 */ /* 0x000fe200078e00ff */
[----:B------:R-:W-:Y:S01]  /*9570*/  SHF.R.U32.HI R72, RZ, 0x10, R73 ;  /* 0x00000010ff487819 */ /* 0x000fe20000011649 */
[----:B------:R-:W-:Y:S01]  /*9580*/  IMAD.U32 R50, R40, 0x10000, RZ ;  /* 0x0001000028327824 */ /* 0x000fe200078e00ff */
[----:B------:R-:W-:Y:S01]  /*9590*/  LOP3.LUT R54, R41, 0xffff0000, RZ, 0xc0, !PT ;  /* 0xffff000029367812 */ /* 0x000fe200078ec0ff */
[----:B------:R-:W-:Y:S01]  /*95a0*/  IMAD.U32 R48, R36, 0x10000, RZ ;  /* 0x0001000024307824 */ /* 0x000fe200078e00ff */
[----:B------:R-:W-:-:S02]  /*95b0*/  PRMT R41, R154, 0x5410, R61 ;  /* 0x000054109a297816 */ /* 0x000fc4000000003d */
[----:B------:R-:W-:Y:S02]  /*95c0*/  PRMT R56, R155, 0x5410, R56 ;  /* 0x000054109b387816 */ /* 0x000fe40000000038 */
[----:B------:R-:W-:Y:S02]  /*95d0*/  PRMT R61, R167, 0x5432, R80 ;  /* 0x00005432a73d7816 */ /* 0x000fe40000000050 */
[--C-:B------:R-:W-:Y:S02]  /*95e0*/  SHF.R.U64 R53, R82, 0x10, R83.reuse ;  /* 0x0000001052357819 */ /* 0x100fe40000001253 */
[----:B------:R-:W-:Y:S01]  /*95f0*/  PRMT R155, R155, 0x5432, R72 ;  /* 0x000054329b9b7816 */ /* 0x000fe20000000048 */
[----:B------:R-:W-:Y:S01]  /*9600*/  IMAD.U32 R63, R61, 0x10000, RZ ;  /* 0x000100003d3f7824 */ /* 0x000fe200078e00ff */
[----:B------:R-:W-:Y:S02]  /*9610*/  SHF.R.U32.HI R83, RZ, 0x10, R83 ;  /* 0x00000010ff537819 */ /* 0x000fe40000011653 */
[----:B------:R-:W-:Y:S01]  /*9620*/  SHF.R.U32.HI R75, RZ, 0x10, R75 ;  /* 0x00000010ff4b7819 */ /* 0x000fe2000001164b */
[----:B------:R-:W-:Y:S01]  /*9630*/  FMUL.FTZ R65, R60, R63 ;  /* 0x0000003f3c417220 */ /* 0x000fe20000410000 */
[----:B------:R-:W-:Y:S01]  /*9640*/  LOP3.LUT R55, R43, 0xffff0000, RZ, 0xc0, !PT ;  /* 0xffff00002b377812 */ /* 0x000fe200078ec0ff */
[----:B------:R-:W-:Y:S01]  /*9650*/  IMAD.U32 R43, R155, 0x10000, RZ ;  /* 0x000100009b2b7824 */ /* 0x000fe200078e00ff */
[----:B------:R-:W-:-:S02]  /*9660*/  PRMT R53, R156, 0x5410, R53 ;  /* 0x000054109c357816 */ /* 0x000fc40000000035 */
[----:B------:R-:W-:Y:S01]  /*9670*/  PRMT R156, R156, 0x5432, R83 ;  /* 0x000054329c9c7816 */ /* 0x000fe20000000053 */
[-C--:B------:R-:W-:Y:S01]  /*9680*/  FMUL.FTZ R67, R60, R43.reuse ;  /* 0x0000002b3c437220 */ /* 0x080fe20000410000 */
[----:B------:R-:W-:Y:S01]  /*9690*/  PRMT R154, R154, 0x5432, R75 ;  /* 0x000054329a9a7816 */ /* 0x000fe2000000004b */
[C---:B------:R-:W-:Y:S01]  /*96a0*/  FFMA.FTZ R43, R52.reuse, R43, -R65 ;  /* 0x0000002b342b7223 */ /* 0x040fe20000010841 */
[----:B------:R-:W-:Y:S01]  /*96b0*/  LOP3.LUT R61, R61, 0xffff0000, RZ, 0xc0, !PT ;  /* 0xffff00003d3d7812 */ /* 0x000fe200078ec0ff */
[----:B------:R-:W-:Y:S01]  /*96c0*/  FFMA.FTZ R52, R52, R63, R67 ;  /* 0x0000003f34347223 */ /* 0x000fe20000010043 */
[----:B------:R-:W-:Y:S01]  /*96d0*/  PRMT R167, R167, 0x5410, R62 ;  /* 0x00005410a7a77816 */ /* 0x000fe2000000003e */
[----:B------:R-:W-:Y:S01]  /*96e0*/  IMAD.U32 R62, R156, 0x10000, RZ ;  /* 0x000100009c3e7824 */ /* 0x000fe200078e00ff */
[----:B------:R-:W-:Y:S01]  /*96f0*/  LOP3.LUT R155, R155, 0xffff0000, RZ, 0xc0, !PT ;  /* 0xffff00009b9b7812 */ /* 0x000fe200078ec0ff */
[----:B------:R-:W-:Y:S01]  /*9700*/  IMAD.U32 R60, R154, 0x10000, RZ ;  /* 0x000100009a3c7824 */ /* 0x000fe200078e00ff */
[----:B------:R-:W-:Y:S01]  /*9710*/  LOP3.LUT R57, R37, 0xffff0000, RZ, 0xc0, !PT ;  /* 0xffff000025397812 */ /* 0x000fe200078ec0ff */
[C---:B------:R-:W-:Y:S01]  /*9720*/  FMUL.FTZ R64, R54.reuse, R61 ;  /* 0x0000003d36407220 */ /* 0x040fe20000410000 */
[C---:B------:R-:W-:Y:S01]  /*9730*/  FMUL.FTZ R63, R59.reuse, R62 ;  /* 0x0000003e3b3f7220 */ /* 0x040fe20000410000 */
[-C--:B------:R-:W-:Y:S01]  /*9740*/  FMUL.FTZ R66, R54, R155.reuse ;  /* 0x0000009b36427220 */ /* 0x080fe20000410000 */
[-C--:B------:R-:W-:Y:S01]  /*9750*/  FMUL.FTZ R59, R59, R60.reuse ;  /* 0x0000003c3b3b7220 */ /* 0x080fe20000410000 */
[C---:B------:R-:W-:Y:S01]  /*9760*/  FFMA.FTZ R54, R57.reuse, R155, -R64 ;  /* 0x0000009b39367223 */ /* 0x040fe20000010840 */
[----:B------:R-:W-:Y:S01]  /*9770*/  LOP3.LUT R156, R156, 0xffff0000, RZ, 0xc0, !PT ;  /* 0xffff00009c9c7812 */ /* 0x000fe200078ec0ff */
[----:B------:R-:W-:Y:S01]  /*9780*/  FFMA.FTZ R57, R57, R61, R66 ;  /* 0x0000003d39397223 */ /* 0x000fe20000010042 */
[----:B------:R-:W-:Y:S01]  /*9790*/  FFMA.FTZ R60, R58, R60, -R63 ;  /* 0x0000003c3a3c7223 */ /* 0x000fe2000001083f */
[----:B------:R-:W-:Y:S01]  /*97a0*/  LOP3.LUT R154, R154, 0xffff0000, RZ, 0xc0, !PT ;  /* 0xffff00009a9a7812 */ /* 0x000fe200078ec0ff */
[----:B------:R-:W-:Y:S01]  /*97b0*/  FFMA.FTZ R58, R58, R62, R59 ;  /* 0x0000003e3a3a7223 */ /* 0x000fe2000001003b */
[----:B------:R-:W-:Y:S01]  /*97c0*/  IMAD.U32 R61, R167, 0x10000, RZ ;  /* 0x00010000a73d7824 */ /* 0x000fe200078e00ff */
[----:B------:R-:W-:Y:S01]  /*97d0*/  LOP3.LUT R51, R39, 0xffff0000, RZ, 0xc0, !PT ;  /* 0xffff000027337812 */ /* 0x000fe200078ec0ff */
[----:B------:R-:W-:-:S02]  /*97e0*/  IMAD.U32 R59, R56, 0x10000, RZ ;  /* 0x00010000383b7824 */ /* 0x000fc400078e00ff */
[C---:B------:R-:W-:Y:S01]  /*97f0*/  FMUL.FTZ R62, R55.reuse, R156 ;  /* 0x0000009c373e7220 */ /* 0x040fe20000410000 */
[-C--:B------:R-:W-:Y:S01]  /*9800*/  FMUL.FTZ R64, R55, R154.reuse ;  /* 0x0000009a37407220 */ /* 0x080fe20000410000 */
[----:B------:R-:W-:Y:S01]  /*9810*/  FMUL.FTZ R63, R50, R61 ;  /* 0x0000003d323f7220 */ /* 0x000fe20000410000 */
[----:B------:R-:W-:Y:S01]  /*9820*/  LOP3.LUT R40, R40, 0xffff0000, RZ, 0xc0, !PT ;  /* 0xffff000028287812 */ /* 0x000fe200078ec0ff */
[-C--:B------:R-:W-:Y:S01]  /*9830*/  FMUL.FTZ R50, R50, R59.reuse ;  /* 0x0000003b32327220 */ /* 0x080fe20000410000 */
[----:B------:R-:W-:Y:S01]  /*9840*/  LOP3.LUT R167, R167, 0xffff0000, RZ, 0xc0, !PT ;  /* 0xffff0000a7a77812 */ /* 0x000fe200078ec0ff */
[----:B------:R-:W-:Y:S01]  /*9850*/  IMAD.U32 R37, R38, 0x10000, RZ ;  /* 0x0001000026257824 */ /* 0x000fe200078e00ff */
[----:B------:R-:W-:Y:S01]  /*9860*/  LOP3.LUT R55, R56, 0xffff0000, RZ, 0xc0, !PT ;  /* 0xffff000038377812 */ /* 0x000fe200078ec0ff */
[C---:B------:R-:W-:Y:S01]  /*9870*/  FFMA.FTZ R65, R51.reuse, R154, -R62 ;  /* 0x0000009a33417223 */ /* 0x040fe2000001083e */
[----:B------:R-:W-:Y:S01]  /*9880*/  LOP3.LUT R36, R36, 0xffff0000, RZ, 0xc0, !PT ;  /* 0xffff000024247812 */ /* 0x000fe200078ec0ff */
[----:B------:R-:W-:Y:S01]  /*9890*/  FFMA.FTZ R67, R51, R156, R64 ;  /* 0x0000009c33437223 */ /* 0x000fe20000010040 */
[----:B------:R-:W-:Y:S01]  /*98a0*/  LOP3.LUT R39, R38, 0xffff0000, RZ, 0xc0, !PT ;  /* 0xffff000026277812 */ /* 0x000fe200078ec0ff */
[C---:B------:R-:W-:Y:S01]  /*98b0*/  FFMA.FTZ R63, R48.reuse, R59, -R63 ;  /* 0x0000003b303f7223 */ /* 0x040fe2000001083f */
[----:B------:R-:W-:Y:S01]  /*98c0*/  FFMA.FTZ R50, R48, R61, R50 ;  /* 0x0000003d30327223 */ /* 0x000fe20000010032 */
[----:B------:R-:W-:-:S02]  /*98d0*/  IMAD.U32 R38, R42, 0x10000, RZ ;  /* 0x000100002a267824 */ /* 0x000fc400078e00ff */
[C---:B------:R-:W-:Y:S01]  /*98e0*/  FMUL.FTZ R51, R40.reuse, R167 ;  /* 0x000000a728337220 */ /* 0x040fe20000410000 */
[-C--:B------:R-:W-:Y:S01]  /*98f0*/  FMUL.FTZ R59, R40, R55.reuse ;  /* 0x00000037283b7220 */ /* 0x080fe20000410000 */
[----:B------:R-:W-:Y:S01]  /*9900*/  IMAD.U32 R48, R53, 0x10000, RZ ;  /* 0x0001000035307824 */ /* 0x000fe200078e00ff */
[----:B------:R-:W-:Y:S01]  /*9910*/  LOP3.LUT R42, R42, 0xffff0000, RZ, 0xc0, !PT ;  /* 0xffff00002a2a7812 */ /* 0x000fe200078ec0ff */
[----:B------:R-:W-:Y:S01]  /*9920*/  IMAD.U32 R40, R41, 0x10000, RZ ;  /* 0x0001000029287824 */ /* 0x000fe200078e00ff */
[----:B------:R-:W-:Y:S01]  /*9930*/  LOP3.LUT R53, R53, 0xffff0000, RZ, 0xc0, !PT ;  /* 0xffff000035357812 */ /* 0x000fe200078ec0ff */
[C---:B------:R-:W-:Y:S01]  /*9940*/  FFMA.FTZ R56, R36.reuse, R55, -R51 ;  /* 0x0000003724387223 */ /* 0x040fe20000010833 */
[----:B------:R-:W-:Y:S01]  /*9950*/  LOP3.LUT R41, R41, 0xffff0000, RZ, 0xc0, !PT ;  /* 0xffff000029297812 */ /* 0x000fe200078ec0ff */
[----:B------:R-:W-:Y:S01]  /*9960*/  FFMA.FTZ R59, R36, R167, R59 ;  /* 0x000000a7243b7223 */ /* 0x000fe2000001003b */
[C---:B------:R-:W-:Y:S01]  /*9970*/  FMUL.FTZ R36, R38.reuse, R48 ;  /* 0x0000003026247220 */ /* 0x040fe20000410000 */
[-C--:B------:R-:W-:Y:S01]  /*9980*/  FMUL.FTZ R51, R38, R40.reuse ;  /* 0x0000002826337220 */ /* 0x080fe20000410000 */
        /* <DEDUP_REMOVED lines=13> */
[----:B------:R-:W-:Y:S02]  /*9a60*/  F2FP.BF16.F32.PACK_AB R43, R67, R58 ;  /* 0x0000003a432b723e */ /* 0x000fe400000010ff */
[----:B------:R-:W-:-:S02]  /*9a70*/  F2FP.BF16.F32.PACK_AB R40, R59, R50 ;  /* 0x000000323b28723e */ /* 0x000fc400000010ff */
[----:B------:R-:W-:-:S07]  /*9a80*/  F2FP.BF16.F32.PACK_AB R42, R42, R51 ;  /* 0x000000332a2a723e */ /* 0x000fce00000010ff */
.L_x_741:
[----:B------:R-:W-:Y:S05]  /*9a90*/  BSYNC B2 ;  /* 0x0000000000027941 */ /* 0x000fea0003800000 */
.L_x_740:
[----:B------:R-:W-:Y:S02]  /*9aa0*/  ULDC.64 UR4, c[0x0][0x208] ;  /* 0x0000820000047ab9 */ /* 0x000fe40000000a00 */
[----:B--2---:R2:W-:Y:S04]  /*9ab0*/  STG.E.128 desc[UR4][R44.64], R36 ;  /* 0x000000242c007986 */ /* 0x0045e8000c101d04 */
[----:B---3--:R2:W-:Y:S02]  /*9ac0*/  @!P3 STG.E.128 desc[UR4][R46.64], R40 ;  /* 0x000000282e00b986 */ /* 0x0085e4000c101d04 */
.L_x_739:
[----:B------:R-:W-:Y:S05]  /*9ad0*/  BSYNC B1 ;  /* 0x0000000000017941 */ /* 0x000fea0003800000 */
.L_x_738:
[----:B------:R-:W-:-:S13]  /*9ae0*/  ISETP.NE.AND P3, PT, R10, RZ, PT ;  /* 0x000000ff0a00720c */ /* 0x000fda0003f65270 */
[----:B------:R-:W-:Y:S05]  /*9af0*/  @!P3 BRA `(.L_x_698) ;  /* 0x0000000800fcb947 */ /* 0x000fea0003800000 */
[----:B------:R-:W-:Y:S01]  /*9b00*/  SEL R148, R118, R148, !P1 ;  /* 0x0000009476947207 */ /* 0x000fe20004800000 */
[----:B------:R-:W-:Y:S01]  /*9b10*/  BSSY B1, `(.L_x_742) ;  /* 0x0000073000017945 */ /* 0x000fe20003800000 */
[----:B--2---:R-:W-:Y:S02]  /*9b20*/  SHF.R.U32.HI R39, RZ, 0x3, R226 ;  /* 0x00000003ff277819 */ /* 0x004fe400000116e2 */
[----:B------:R-:W-:Y:S02]  /*9b30*/  SHF.R.S32.HI R37, RZ, 0x1f, R148 ;  /* 0x0000001fff257819 */ /* 0x000fe40000011494 */
[----:B------:R-:W-:Y:S02]  /*9b40*/  IADD3 R45, P3, P4, R96, R124, R11 ;  /* 0x0000007c602d7210 */ /* 0x000fe40007c7e00b */
[----:B------:R-:W-:Y:S02]  /*9b50*/  LEA.HI R37, R37, R148, RZ, 0x4 ;  /* 0x0000009425257211 */ /* 0x000fe400078f20ff */
[----:B------:R-:W-:-:S02]  /*9b60*/  IADD3.X R46, R92, R49, R6, P3, P4 ;  /* 0x000000315c2e7210 */ /* 0x000fc40001fe8406 */
[----:B------:R-:W-:Y:S02]  /*9b70*/  LEA.HI.SX32 R37, R37, R12, 0x1c ;  /* 0x0000000c25257211 */ /* 0x000fe400078fe2ff */
[----:B------:R-:W-:Y:S02]  /*9b80*/  ISETP.GE.AND P4, PT, R213, R115, PT ;  /* 0x00000073d500720c */ /* 0x000fe40003f86270 */
[----:B------:R-:W-:Y:S01]  /*9b90*/  SHF.R.S32.HI R36, RZ, 0x1f, R37 ;  /* 0x0000001fff247819 */ /* 0x000fe20000011425 */
[----:B------:R-:W-:Y:S01]  /*9ba0*/  IMAD.SHL.U32 R47, R37, 0x8, RZ ;  /* 0x00000008252f7824 */ /* 0x000fe200078e00ff */
[C---:B------:R-:W-:Y:S02]  /*9bb0*/  LEA R44, P3, R45.reuse, R116, 0x1 ;  /* 0x000000742d2c7211 */ /* 0x040fe400078608ff */
[----:B------:R-:W-:Y:S02]  /*9bc0*/  LEA.HI R36, R36, R37, RZ, 0x3 ;  /* 0x0000002524247211 */ /* 0x000fe400078f18ff */
[----:B------:R-:W-:-:S02]  /*9bd0*/  LEA.HI.X R45, R45, R117, R46, 0x1, P3 ;  /* 0x000000752d2d7211 */ /* 0x000fc400018f0c2e */
[----:B------:R-:W-:Y:S02]  /*9be0*/  SHF.R.S32.HI R38, RZ, 0x3, R36 ;  /* 0x00000003ff267819 */ /* 0x000fe40000011424 */
[----:B------:R-:W-:-:S03]  /*9bf0*/  LOP3.LUT R36, R226, 0x38, R47, 0xf8, !PT ;  /* 0x00000038e2247812 */ /* 0x000fc600078ef82f */
[----:B------:R-:W-:Y:S01]  /*9c00*/  IMAD R37, R38, 0x1400, R229 ;  /* 0x0000140026257824 */ /* 0x000fe200078e02e5 */
[----:B------:R-:W-:-:S05]  /*9c10*/  LOP3.LUT R36, R36, R39, RZ, 0x3c, !PT ;  /* 0x0000002724247212 */ /* 0x000fca00078e3cff */
[----:B------:R-:W-:Y:S02]  /*9c20*/  IMAD.IADD R36, R37, 0x1, R36 ;  /* 0x0000000125247824 */ /* 0x000fe400078e0224 */
[C---:B------:R-:W-:Y:S02]  /*9c30*/  IMAD R37, R19.reuse, 0x5000, R132 ;  /* 0x0000500013257824 */ /* 0x040fe400078e0284 */
[----:B------:R-:W-:Y:S02]  /*9c40*/  IMAD R39, R19, 0x5000, R36 ;  /* 0x0000500013277824 */ /* 0x000fe400078e0224 */
[--C-:B------:R-:W-:Y:S02]  /*9c50*/  IMAD R37, R37, 0x2, R18.reuse ;  /* 0x0000000225257824 */ /* 0x100fe400078e0212 */
[----:B------:R-:W-:-:S04]  /*9c60*/  IMAD R40, R39, 0x2, R18 ;  /* 0x0000000227287824 */ /* 0x000fc800078e0212 */
[----:B------:R-:W2:Y:S04]  /*9c70*/  LDS.128 R36, [R37+0x24400] ;  /* 0x0244000025247984 */ /* 0x000ea80000000c00 */
[----:B------:R-:W3:Y:S01]  /*9c80*/  LDS.128 R40, [R40+0x24400] ;  /* 0x0244000028287984 */ /* 0x000ee20000000c00 */
        /* <DEDUP_REMOVED lines=9> */
[----:B------:R-:W-:Y:S01]  /*9d20*/  PRMT R56, R151, 0x5432, R56 ;  /* 0x0000543297387816 */ /* 0x000fe20000000038 */
[----:B------:R-:W-:Y:S01]  /*9d30*/  IMAD.U32 R46, R36, 0x10000, RZ ;  /* 0x00010000242e7824 */ /* 0x000fe200078e00ff */
[----:B------:R-:W-:-:S02]  /*9d40*/  PRMT R59, R153, 0x5432, R76 ;  /* 0x00005432993b7816 */ /* 0x000fc4000000004c */
[----:B------:R-:W-:Y:S02]  /*9d50*/  SHF.R.U64 R57, R70, 0x10, R71 ;  /* 0x0000001046397819 */ /* 0x000fe40000001247 */
[----:B------:R-:W-:Y:S01]  /*9d60*/  PRMT R151, R151, 0x5410, R68 ;  /* 0x0000541097977816 */ /* 0x000fe20000000044 */
[----:B------:R-:W-:Y:S01]  /*9d70*/  IMAD.U32 R60, R59, 0x10000, RZ ;  /* 0x000100003b3c7824 */ /* 0x000fe200078e00ff */
[--C-:B------:R-:W-:Y:S02]  /*9d80*/  SHF.R.U64 R61, R78, 0x10, R79.reuse ;  /* 0x000000104e3d7819 */ /* 0x100fe4000000124f */
[----:B------:R-:W-:Y:S01]  /*9d90*/  SHF.R.U32.HI R79, RZ, 0x10, R79 ;  /* 0x00000010ff4f7819 */ /* 0x000fe2000001164f */
[----:B------:R-:W-:Y:S01]  /*9da0*/  FMUL.FTZ R63, R53, R60 ;  /* 0x0000003c353f7220 */ /* 0x000fe20000410000 */
[----:B------:R-:W-:Y:S01]  /*9db0*/  PRMT R58, R152, 0x5432, R57 ;  /* 0x00005432983a7816 */ /* 0x000fe20000000039 */
[----:B------:R-:W-:Y:S01]  /*9dc0*/  IMAD.U32 R57, R151, 0x10000, RZ ;  /* 0x0001000097397824 */ /* 0x000fe200078e00ff */
[----:B------:R-:W-:-:S02]  /*9dd0*/  SHF.R.U32.HI R71, RZ, 0x10, R71 ;  /* 0x00000010ff477819 */ /* 0x000fc40000011647 */
[C---:B------:R-:W-:Y:S01]  /*9de0*/  PRMT R61, R150.reuse, 0x5432, R61 ;  /* 0x00005432963d7816 */ /* 0x040fe2000000003d */
[-C--:B------:R-:W-:Y:S01]  /*9df0*/  FMUL.FTZ R53, R53, R57.reuse ;  /* 0x0000003935357220 */ /* 0x080fe20000410000 */
[----:B------:R-:W-:Y:S01]  /*9e00*/  PRMT R150, R150, 0x5410, R79 ;  /* 0x0000541096967816 */ /* 0x000fe2000000004f */
[----:B------:R-:W-:Y:S01]  /*9e10*/  FFMA.FTZ R63, R48, R57, -R63 ;  /* 0x00000039303f7223 */ /* 0x000fe2000001083f */
[----:B------:R-:W-:Y:S01]  /*9e20*/  PRMT R152, R152, 0x5410, R71 ;  /* 0x0000541098987816 */ /* 0x000fe20000000047 */
[----:B------:R-:W-:Y:S01]  /*9e30*/  FFMA.FTZ R60, R48, R60, R53 ;  /* 0x0000003c303c7223 */ /* 0x000fe20000010035 */
[----:B------:R-:W-:Y:S01]  /*9e40*/  LOP3.LUT R54, R41, 0xffff0000, RZ, 0xc0, !PT ;  /* 0xffff000029367812 */ /* 0x000fe200078ec0ff */
[----:B------:R-:W-:Y:S01]  /*9e50*/  IMAD.U32 R41, R39, 0x10000, RZ ;  /* 0x0001000027297824 */ /* 0x000fe200078e00ff */
[----:B------:R-:W-:Y:S01]  /*9e60*/  PRMT R153, R153, 0x5410, R62 ;  /* 0x0000541099997816 */ /* 0x000fe2000000003e */
[----:B------:R-:W-:Y:S01]  /*9e70*/  IMAD.U32 R62, R150, 0x10000, RZ ;  /* 0x00010000963e7824 */ /* 0x000fe200078e00ff */
[----:B------:R-:W-:Y:S01]  /*9e80*/  LOP3.LUT R151, R151, 0xffff0000, RZ, 0xc0, !PT ;  /* 0xffff000097977812 */ /* 0x000fe200078ec0ff */
[----:B------:R-:W-:Y:S01]  /*9e90*/  IMAD.U32 R48, R152, 0x10000, RZ ;  /* 0x0001000098307824 */ /* 0x000fe200078e00ff */
[----:B------:R-:W-:Y:S01]  /*9ea0*/  LOP3.LUT R59, R59, 0xffff0000, RZ, 0xc0, !PT ;  /* 0xffff00003b3b7812 */ /* 0x000fe200078ec0ff */
[----:B------:R-:W-:Y:S01]  /*9eb0*/  FMUL.FTZ R64, R55, R62 ;  /* 0x0000003e37407220 */ /* 0x000fe20000410000 */
[----:B------:R-:W-:Y:S01]  /*9ec0*/  LOP3.LUT R50, R37, 0xffff0000, RZ, 0xc0, !PT ;  /* 0xffff000025327812 */ /* 0x000fe200078ec0ff */
[C---:B------:R-:W-:Y:S01]  /*9ed0*/  FMUL.FTZ R53, R54.reuse, R151 ;  /* 0x0000009736357220 */ /* 0x040fe20000410000 */
[-C--:B------:R-:W-:Y:S01]  /*9ee0*/  FMUL.FTZ R55, R55, R48.reuse ;  /* 0x0000003037377220 */ /* 0x080fe20000410000 */
[----:B------:R-:W-:Y:S01]  /*9ef0*/  LOP3.LUT R43, R43, 0xffff0000, RZ, 0xc0, !PT ;  /* 0xffff00002b2b7812 */ /* 0x000fe200078ec0ff */
[-C--:B------:R-:W-:Y:S01]  /*9f00*/  FMUL.FTZ R57, R54, R59.reuse ;  /* 0x0000003b36397220 */ /* 0x080fe20000410000 */
[----:B------:R-:W-:Y:S01]  /*9f10*/  LOP3.LUT R150, R150, 0xffff0000, RZ, 0xc0, !PT ;  /* 0xffff000096967812 */ /* 0x000fe200078ec0ff */
[----:B------:R-:W-:Y:S01]  /*9f20*/  FFMA.FTZ R59, R50, R59, R53 ;  /* 0x0000003b323b7223 */ /* 0x000fe20000010035 */
[----:B------:R-:W-:Y:S01]  /*9f30*/  LOP3.LUT R152, R152, 0xffff0000, RZ, 0xc0, !PT ;  /* 0xffff000098987812 */ /* 0x000fe200078ec0ff */
[C---:B------:R-:W-:Y:S01]  /*9f40*/  FFMA.FTZ R64, R41.reuse, R48, -R64 ;  /* 0x0000003029407223 */ /* 0x040fe20000010840 */
[----:B------:R-:W-:Y:S01]  /*9f50*/  FFMA.FTZ R55, R41, R62, R55 ;  /* 0x0000003e29377223 */ /* 0x000fe20000010037 */
[----:B------:R-:W-:-:S02]  /*9f60*/  IMAD.U32 R53, R153, 0x10000, RZ ;  /* 0x0001000099357824 */ /* 0x000fc400078e00ff */
[----:B------:R-:W-:Y:S01]  /*9f70*/  FFMA.FTZ R54, R50, R151, -R57 ;  /* 0x0000009732367223 */ /* 0x000fe20000010839 */
[----:B------:R-:W-:Y:S01]  /*9f80*/  IMAD.U32 R41, R56, 0x10000, RZ ;  /* 0x0001000038297824 */ /* 0x000fe200078e00ff */
[----:B------:R-:W-:Y:S01]  /*9f90*/  LOP3.LUT R51, R39, 0xffff0000, RZ, 0xc0, !PT ;  /* 0xffff000027337812 */ /* 0x000fe200078ec0ff */
[C---:B------:R-:W-:Y:S01]  /*9fa0*/  FMUL.FTZ R48, R43.reuse, R150 ;  /* 0x000000962b307220 */ /* 0x040fe20000410000 */
[-C--:B------:R-:W-:Y:S01]  /*9fb0*/  FMUL.FTZ R50, R43, R152.reuse ;  /* 0x000000982b327220 */ /* 0x080fe20000410000 */
[----:B------:R-:W-:Y:S01]  /*9fc0*/  LOP3.LUT R40, R40, 0xffff0000, RZ, 0xc0, !PT ;  /* 0xffff000028287812 */ /* 0x000fe200078ec0ff */
[C---:B------:R-:W-:Y:S01]  /*9fd0*/  FMUL.FTZ R43, R52.reuse, R53 ;  /* 0x00000035342b7220 */ /* 0x040fe20000410000 */
[----:B------:R-:W-:Y:S01]  /*9fe0*/  LOP3.LUT R153, R153, 0xffff0000, RZ, 0xc0, !PT ;  /* 0xffff000099997812 */ /* 0x000fe200078ec0ff */
[----:B------:R-:W-:Y:S01]  /*9ff0*/  FMUL.FTZ R52, R52, R41 ;  /* 0x0000002934347220 */ /* 0x000fe20000410000 */
[----:B------:R-:W-:Y:S01]  /*a000*/  LOP3.LUT R56, R56, 0xffff0000, RZ, 0xc0, !PT ;  /* 0xffff000038387812 */ /* 0x000fe200078ec0ff */
[C---:B------:R-:W-:Y:S01]  /*a010*/  FFMA.FTZ R57, R51.reuse, R152, -R48 ;  /* 0x0000009833397223 */ /* 0x040fe20000010830 */
[----:B------:R-:W-:Y:S01]  /*a020*/  LOP3.LUT R37, R36, 0xffff0000, RZ, 0xc0, !PT ;  /* 0xffff000024257812 */ /* 0x000fe200078ec0ff */
[----:B------:R-:W-:Y:S01]  /*a030*/  FFMA.FTZ R150, R51, R150, R50 ;  /* 0x0000009633967223 */ /* 0x000fe20000010032 */
[----:B------:R-:W-:Y:S01]  /*a040*/  FMUL.FTZ R50, R40, R153 ;  /* 0x0000009928327220 */ /* 0x000fe20000410000 */
[C---:B------:R-:W-:Y:S01]  /*a050*/  FFMA.FTZ R48, R46.reuse, R41, -R43 ;  /* 0x000000292e307223 */ /* 0x040fe2000001082b */
[----:B------:R-:W-:Y:S01]  /*a060*/  FFMA.FTZ R52, R46, R53, R52 ;  /* 0x000000352e347223 */ /* 0x000fe20000010034 */
[----:B------:R-:W-:-:S02]  /*a070*/  IMAD.U32 R39, R42, 0x10000, RZ ;  /* 0x000100002a277824 */ /* 0x000fc400078e00ff */
[-C--:B------:R-:W-:Y:S01]  /*a080*/  FMUL.FTZ R46, R40, R56.reuse ;  /* 0x00000038282e7220 */ /* 0x080fe20000410000 */
[C---:B------:R-:W-:Y:S01]  /*a090*/  IMAD.U32 R43, R61.reuse, 0x10000, RZ ;  /* 0x000100003d2b7824 */ /* 0x040fe200078e00ff */
[----:B------:R-:W-:Y:S01]  /*a0a0*/  LOP3.LUT R42, R42, 0xffff0000, RZ, 0xc0, !PT ;  /* 0xffff00002a2a7812 */ /* 0x000fe200078ec0ff */
[C---:B------:R-:W-:Y:S01]  /*a0b0*/  IMAD.U32 R40, R58.reuse, 0x10000, RZ ;  /* 0x000100003a287824 */ /* 0x040fe200078e00ff */
[----:B------:R-:W-:Y:S01]  /*a0c0*/  LOP3.LUT R61, R61, 0xffff0000, RZ, 0xc0, !PT ;  /* 0xffff00003d3d7812 */ /* 0x000fe200078ec0ff */
[C---:B------:R-:W-:Y:S01]  /*a0d0*/  FFMA.FTZ R51, R37.reuse, R56, -R50 ;  /* 0x0000003825337223 */ /* 0x040fe20000010832 */
[----:B------:R-:W-:Y:S01]  /*a0e0*/  LOP3.LUT R41, R58, 0xffff0000, RZ, 0xc0, !PT ;  /* 0xffff00003a297812 */ /* 0x000fe200078ec0ff */
[C---:B------:R-:W-:Y:S02]  /*a0f0*/  IMAD.U32 R36, R38.reuse, 0x10000, RZ ;  /* 0x0001000026247824 */ /* 0x040fe400078e00ff */
[----:B------:R-:W-:Y:S01]  /*a100*/  FFMA.FTZ R37, R37, R153, R46 ;  /* 0x0000009925257223 */ /* 0x000fe2000001002e */
[----:B------:R-:W-:Y:S01]  /*a110*/  LOP3.LUT R38, R38, 0xffff0000, RZ, 0xc0, !PT ;  /* 0xffff000026267812 */ /* 0x000fe200078ec0ff */
[C---:B------:R-:W-:Y:S01]  /*a120*/  FMUL.FTZ R53, R39.reuse, R43 ;  /* 0x0000002b27357220 */ /* 0x040fe20000410000 */
[-C--:B------:R-:W-:Y:S01]  /*a130*/  FMUL.FTZ R46, R39, R40.reuse ;  /* 0x00000028272e7220 */ /* 0x080fe20000410000 */
        /* <DEDUP_REMOVED lines=13> */
[----:B------:R-:W-:Y:S02]  /*a210*/  F2FP.BF16.F32.PACK_AB R41, R59, R60 ;  /* 0x0000003c3b29723e */ /* 0x000fe400000010ff */
[----:B------:R-:W-:-:S02]  /*a220*/  F2FP.BF16.F32.PACK_AB R43, R150, R55 ;  /* 0x00000037962b723e */ /* 0x000fc400000010ff */
[----:B------:R-:W-:-:S07]  /*a230*/  F2FP.BF16.F32.PACK_AB R42, R61, R46 ;  /* 0x0000002e3d2a723e */ /* 0x000fce00000010ff */
.L_x_743:
[----:B------:R-:W-:Y:S05]  /*a240*/  BSYNC B1 ;  /* 0x0000000000017941 */ /* 0x000fea0003800000 */
.L_x_742:
[----:B------:R-:W-:Y:S01]  /*a250*/  ISETP.GE.AND P3, PT, R47, R145, PT ;  /* 0x000000912f00720c */ /* 0x000fe20003f66270 */
[----:B------:R-:W-:Y:S02]  /*a260*/  ULDC.64 UR4, c[0x0][0x208] ;  /* 0x0000820000047ab9 */ /* 0x000fe40000000a00 */
[----:B--2---:R2:W-:Y:S10]  /*a270*/  STG.E.128 desc[UR4][R44.64], R36 ;  /* 0x000000242c007986 */ /* 0x0045f4000c101d04 */
[----:B------:R-:W-:Y:S05]  /*a280*/  @P3 BRA `(.L_x_698) ;  /* 0x0000000400183947 */ /* 0x000fea0003800000 */
[--C-:B------:R-:W-:Y:S01]  /*a290*/  IADD3 R124, P3, P4, R96, R124, R47.reuse ;  /* 0x0000007c607c7210 */ /* 0x100fe20007c7e02f */
[----:B------:R-:W-:Y:S01]  /*a2a0*/  ULDC.64 UR4, c[0x0][0x208] ;  /* 0x0000820000047ab9 */ /* 0x000fe20000000a00 */
[----:B------:R-:W-:-:S04]  /*a2b0*/  SHF.R.S32.HI R47, RZ, 0x1f, R47 ;  /* 0x0000001fff2f7819 */ /* 0x000fc8000001142f */
[----:B------:R-:W-:Y:S02]  /*a2c0*/  IADD3.X R49, R92, R49, R47, P3, P4 ;  /* 0x000000315c317210 */ /* 0x000fe40001fe842f */
[----:B------:R-:W-:-:S04]  /*a2d0*/  LEA R116, P3, R124, R116, 0x1 ;  /* 0x000000747c747211 */ /* 0x000fc800078608ff */
[----:B------:R-:W-:-:S05]  /*a2e0*/  LEA.HI.X R117, R124, R117, R49, 0x1, P3 ;  /* 0x000000757c757211 */ /* 0x000fca00018f0c31 */
[----:B---3--:R3:W-:Y:S01]  /*a2f0*/  STG.E.128 desc[UR4][R116.64], R40 ;  /* 0x0000002874007986 */ /* 0x0087e2000c101d04 */
[----:B------:R-:W-:Y:S05]  /*a300*/  BRA `(.L_x_698) ;  /* 0x0000000000f87947 */ /* 0x000fea0003800000 */
.L_x_655:
[----:B------:R-:W-:-:S13]  /*a310*/  ISETP.NE.AND P2, PT, R220, 0x3, PT ;  /* 0x00000003dc00780c */ /* 0x000fda0003f45270 */
[----:B------:R-:W-:Y:S05]  /*a320*/  @!P2 BRA `(.L_x_744) ;  /* 0x000000000004a947 */ /* 0x000fea0003800000 */
[----:B------:R-:W-:Y:S01]  /*a330*/  BPT.TRAP 0x1 ;  /* 0x000000040000795c */ /* 0x000fe20000300000 */
.L_x_744:
[----:B------:R-:W-:Y:S01]  /*a340*/  IMAD R0, R19, 0x8, R18 ;  /* 0x0000000813007824 */ /* 0x000fe200078e0212 */
[----:B------:R-:W-:Y:S01]  /*a350*/  SHF.L.U32 R114, R217, 0x1f, RZ ;  /* 0x0000001fd9727819 */ /* 0x000fe200000006ff */
[----:B------:R-:W-:Y:S01]  /*a360*/  IMAD R3, R24, -0x50, R2 ;  /* 0xffffffb018037824 */ /* 0x000fe200078e0202 */
[----:B------:R-:W-:Y:S02]  /*a370*/  BSSY B1, `(.L_x_745) ;  /* 0x0000005000017945 */ /* 0x000fe40003800000 */
[----:B------:R-:W1:Y:S02]  /*a380*/  SYNCS.PHASECHK.TRANS64.TRYWAIT P3, [R0+URZ+0x38890], R114 ;  /* 0x03889072000075a7 */ /* 0x000e64000806017f */
[----:B------:R-:W-:-:S04]  /*a390*/  VIMNMX R3, R3, 0x50, PT ;  /* 0x0000005003037848 */ /* 0x000fc80003fe0100 */
[----:B------:R-:W-:Y:S01]  /*a3a0*/  ISETP.GE.AND P4, PT, R212, R3, PT ;  /* 0x00000003d400720c */ /* 0x000fe20003f86270 */
[----:B-1----:R-:W-:-:S12]  /*a3b0*/  @!P3 BRA `(.L_x_746) ;  /* 0x000001e00070b947 */ /* 0x002fd80003800000 */
.L_x_1050:
[----:B------:R-:W-:Y:S05]  /*a3c0*/  BSYNC B1 ;  /* 0x0000000000017941 */ /* 0x000fea0003800000 */
.L_x_745:
[----:B------:R-:W-:Y:S04]  /*a3d0*/  BSSY B1, `(.L_x_747) ;  /* 0x000000f000017945 */ /* 0x000fe80003800000 */
[----:B------:R-:W-:Y:S05]  /*a3e0*/  @P4 BRA `(.L_x_748) ;  /* 0x0000000000344947 */ /* 0x000fea0003800000 */
[----:B------:R-:W-:Y:S01]  /*a3f0*/  ISETP.NE.AND P5, PT, R26, RZ, PT ;  /* 0x000000ff1a00720c */ /* 0x000fe20003fa5270 */
[----:B------:R-:W-:Y:S01]  /*a400*/  ULDC.64 UR4, c[0x0][0x208] ;  /* 0x0000820000047ab9 */ /* 0x000fe20000000a00 */
[----:B------:R-:W-:Y:S02]  /*a410*/  ISETP.NE.AND P4, PT, R10, RZ, PT ;  /* 0x000000ff0a00720c */ /* 0x000fe40003f85270 */
[----:B------:R-:W-:-:S09]  /*a420*/  ISETP.NE.AND P3, PT, R9, RZ, PT ;  /* 0x000000ff0900720c */ /* 0x000fd20003f65270 */
[----:B0-----:R-:W0:Y:S04]  /*a430*/  @P5 LDS.128 R36, [R4+0x24400] ;  /* 0x0244000004245984 */ /* 0x001e280000000c00 */
[----:B------:R-:W2:Y:S04]  /*a440*/  @P3 LDS.128 R40, [R4+0x29400] ;  /* 0x0294000004283984 */ /* 0x000ea80000000c00 */
[----:B0-----:R-:W-:Y:S01]  /*a450*/  @P5 STG.E.128 desc[UR4][R56.64], R36 ;  /* 0x0000002438005986 */ /* 0x001fe2000c101d04 */
[----:B------:R-:W-:-:S03]  /*a460*/  ISETP.NE.AND P5, PT, R8, RZ, PT ;  /* 0x000000ff0800720c */ /* 0x000fc60003fa5270 */
[----:B------:R-:W0:Y:S04]  /*a470*/  @P4 LDS.128 R36, [R4+0x26c00] ;  /* 0x026c000004244984 */ /* 0x000e280000000c00 */
[----:B--2---:R-:W-:Y:S06]  /*a480*/  @P3 STG.E.128 desc[UR4][R56.64+0x100], R40 ;  /* 0x0001002838003986 */ /* 0x004fec000c101d04 */
[----:B------:R-:W2:Y:S04]  /*a490*/  @P5 LDS.128 R44, [R4+0x2bc00] ;  /* 0x02bc0000042c5984 */ /* 0x000ea80000000c00 */
[----:B0-----:R3:W-:Y:S04]  /*a4a0*/  @P4 STG.E.128 desc[UR4][R56.64+0x80], R36 ;  /* 0x0000802438004986 */ /* 0x0017e8000c101d04 */
[----:B--2---:R3:W-:Y:S02]  /*a4b0*/  @P5 STG.E.128 desc[UR4][R56.64+0x180], R44 ;  /* 0x0001802c38005986 */ /* 0x0047e4000c101d04 */
.L_x_748:
[----:B------:R-:W-:Y:S05]  /*a4c0*/  BSYNC B1 ;  /* 0x0000000000017941 */ /* 0x000fea0003800000 */
.L_x_747:
[----:B---3--:R-:W-:Y:S01]  /*a4d0*/  VIADD R36, R212, 0x20 ;  /* 0x00000020d4247836 */ /* 0x008fe20000000000 */
[----:B------:R-:W-:Y:S04]  /*a4e0*/  BSSY B1, `(.L_x_749) ;  /* 0x0000010000017945 */ /* 0x000fe80003800000 */
[----:B------:R-:W-:-:S13]  /*a4f0*/  ISETP.GE.AND P3, PT, R36, R3, PT ;  /* 0x000000032400720c */ /* 0x000fda0003f66270 */
        /* <DEDUP_REMOVED lines=14> */
.L_x_750:
[----:B------:R-:W-:Y:S05]  /*a5e0*/  BSYNC B1 ;  /* 0x0000000000017941 */ /* 0x000fea0003800000 */
.L_x_749:
[----:B---3--:R-:W-:-:S05]  /*a5f0*/  VIADD R36, R212, 0x40 ;  /* 0x00000040d4247836 */ /* 0x008fca0000000000 */
        /* <DEDUP_REMOVED lines=15> */
.L_x_698:
[----:B------:R-:W-:Y:S05]  /*a6f0*/  BSYNC B0 ;  /* 0x0000000000007941 */ /* 0x000fea0003800000 */
.L_x_654:
[----:B-1234-:R-:W1:Y:S01]  /*a700*/  S2R R36, SR_TID.X ;  /* 0x0000000000247919 */ /* 0x01ee620000002100 */
[----:B------:R-:W-:Y:S01]  /*a710*/  @!PT LDS RZ, [RZ] ;  /* 0x00000000fffff984 */ /* 0x000fe20000000800 */
[----:B------:R-:W-:Y:S01]  /*a720*/  @!PT LDS RZ, [RZ] ;  /* 0x00000000fffff984 */ /* 0x000fe20000000800 */
[----:B------:R-:W-:Y:S01]  /*a730*/  @!PT LDS RZ, [RZ] ;  /* 0x00000000fffff984 */ /* 0x000fe20000000800 */
[----:B------:R-:W-:Y:S01]  /*a740*/  @!PT LDS RZ, [RZ] ;  /* 0x00000000fffff984 */ /* 0x000fe20000000800 */
[----:B------:R2:W-:Y:S06]  /*a750*/  MEMBAR.ALL.CTA ;  /* 0x0000000000007992 */ /* 0x0005ec0000008000 */
[----:B--2---:R-:W2:Y:S01]  /*a760*/  FENCE.VIEW.ASYNC.S ;  /* 0x00000000000073c6 */ /* 0x004ea20000000000 */
[----:B------:R-:W-:Y:S05]  /*a770*/  WARPSYNC.ALL ;  /* 0x0000000000007948 */ /* 0x000fea0003800000 */
[----:B------:R-:W-:Y:S01]  /*a780*/  BSSY B0, `(.L_x_751) ;  /* 0x0000009000007945 */ /* 0x000fe20003800000 */
[----:B-1----:R-:W-:Y:S01]  /*a790*/  LOP3.LUT R36, R36, 0x7f, RZ, 0xc0, !PT ;  /* 0x0000007f24247812 */ /* 0x002fe200078ec0ff */
[----:B--2---:R1:W-:Y:S03]  /*a7a0*/  BAR.SYNC.DEFER_BLOCKING R149, 0x80 ;  /* 0x000200950000751d */ /* 0x0043e60000010000 */
[----:B------:R-:W-:-:S13]  /*a7b0*/  ISETP.NE.AND P3, PT, R36, RZ, PT ;  /* 0x000000ff2400720c */ /* 0x000fda0003f65270 */
[----:B------:R-:W-:-:S05]  /*a7c0*/  @!P3 VIADD R36, R0, 0x388a0 ;  /* 0x000388a00024b836 */ /* 0x000fca0000000000 */
[----:B------:R-:W-:-:S04]  /*a7d0*/  @!P3 PRMT R36, RZ, 0x654, R36 ;  /* 0x00000654ff24b816 */ /* 0x000fc80000000024 */
[----:B------:R1:W-:Y:S01]  /*a7e0*/  @!P3 SYNCS.ARRIVE.TRANS64.RED.A1T0 RZ, [R36+URZ], RZ ;  /* 0x000000ff24ffb9a7 */ /* 0x0003e2000810043f */
[----:B------:R-:W-:Y:S05]  /*a7f0*/  @!P2 BRA `(.L_x_752) ;  /* 0x000000000004a947 */ /* 0x000fea0003800000 */
[----:B------:R-:W-:Y:S01]  /*a800*/  BPT.TRAP 0x1 ;  /* 0x000000040000795c */ /* 0x000fe20000300000 */
.L_x_752:
[----:B------:R-:W-:Y:S05]  /*a810*/  BSYNC B0 ;  /* 0x0000000000007941 */ /* 0x000fea0003800000 */
.L_x_751:
[----:B------:R-:W2:Y:S01]  /*a820*/  SYNCS.PHASECHK.TRANS64.TRYWAIT P2, [R0+URZ+0x388b0], R114 ;  /* 0x0388b072000075a7 */ /* 0x000ea2000804017f */
[----:B------:R-:W-:Y:S01]  /*a830*/  ULDC UR60, c[0x0][0x2f4] ;  /* 0x0000bd00003c7ab9 */ /* 0x000fe20000000800 */
[----:B------:R-:W-:Y:S01]  /*a840*/  ULDC.64 UR56, c[0x0][0x328] ;  /* 0x0000ca0000387ab9 */ /* 0x000fe20000000a00 */
[----:B------:R-:W-:Y:S01]  /*a850*/  ULDC.64 UR58, c[0x0][0x318] ;  /* 0x0000c600003a7ab9 */ /* 0x000fe20000000a00 */
[----:B------:R-:W-:Y:S01]  /*a860*/  BSSY B0, `(.L_x_753) ;  /* 0x0000004000007945 */ /* 0x000fe20003800000 */
[----:B------:R-:W-:Y:S01]  /*a870*/  ISETP.GE.AND P4, PT, R212, R3, PT ;  /* 0x00000003d400720c */ /* 0x000fe20003f86270 */
[----:B------:R-:W-:Y:S02]  /*a880*/  IMAD.WIDE R48, R24, 0x50, R112 ;  /* 0x0000005018307825 */ /* 0x000fe400078e0270 */
[----:B--2---:R-:W-:Y:S10]  /*a890*/  @!P2 BRA `(.L_x_754) ;  /* 0x000001dc004ca947 */ /* 0x004ff40003800000 */
.L_x_1051:
[----:B------:R-:W-:Y:S05]  /*a8a0*/  BSYNC B0 ;  /* 0x0000000000007941 */ /* 0x000fea0003800000 */
.L_x_753:
[----:B------:R-:W-:Y:S04]  /*a8b0*/  BSSY B0, `(.L_x_755) ;  /* 0x0000017000007945 */ /* 0x000fe80003800000 */
[----:B------:R-:W-:Y:S05]  /*a8c0*/  @P4 BRA `(.L_x_756) ;  /* 0x0000000000544947 */ /* 0x000fea0003800000 */
[----:B------:R-:W-:Y:S01]  /*a8d0*/  ISETP.GE.AND P5, PT, R16, UR60, PT ;  /* 0x0000003c10007c0c */ /* 0x000fe2000bfa6270 */
[----:B------:R-:W-:Y:S01]  /*a8e0*/  IMAD R43, R49, UR56, RZ ;  /* 0x00000038312b7c24 */ /* 0x000fe2000f8e02ff */
[----:B------:R-:W-:Y:S01]  /*a8f0*/  ULDC.64 UR4, c[0x0][0x208] ;  /* 0x0000820000047ab9 */ /* 0x000fe20000000a00 */
[----:B------:R-:W-:Y:S01]  /*a900*/  IMAD.MOV.U32 R40, RZ, RZ, R94 ;  /* 0x000000ffff287224 */ /* 0x000fe200078e005e */
[----:B------:R-:W-:Y:S01]  /*a910*/  ISETP.GE.AND P4, PT, R213, UR60, PT ;  /* 0x0000003cd5007c0c */ /* 0x000fe2000bf86270 */
[----:B------:R-:W-:Y:S02]  /*a920*/  IMAD.MOV.U32 R41, RZ, RZ, R5 ;  /* 0x000000ffff297224 */ /* 0x000fe400078e0005 */
[C---:B------:R-:W-:Y:S02]  /*a930*/  IMAD R43, R48.reuse, UR57, R43 ;  /* 0x00000039302b7c24 */ /* 0x040fe4000f8e022b */
[----:B------:R-:W-:-:S04]  /*a940*/  IMAD.WIDE.U32 R40, R48, UR56, R40 ;  /* 0x0000003830287c25 */ /* 0x000fc8000f8e0028 */
[----:B01----:R-:W0:Y:S01]  /*a950*/  @!P5 LDS.128 R36, [R4+0x400] ;  /* 0x000400000424d984 */ /* 0x003e220000000c00 */
[----:B------:R-:W-:Y:S01]  /*a960*/  IMAD.IADD R41, R41, 0x1, R43 ;  /* 0x0000000129297824 */ /* 0x000fe200078e022b */
[----:B------:R-:W-:-:S04]  /*a970*/  LEA R50, P2, R40, UR58, 0x1 ;  /* 0x0000003a28327c11 */ /* 0x000fc8000f8408ff */
[----:B------:R-:W-:Y:S02]  /*a980*/  LEA.HI.X R51, R40, UR59, R41, 0x1, P2 ;  /* 0x0000003b28337c11 */ /* 0x000fe400090f0c29 */
[----:B------:R-:W-:-:S13]  /*a990*/  ISETP.GE.AND P2, PT, R218, UR60, PT ;  /* 0x0000003cda007c0c */ /* 0x000fda000bf46270 */
[----:B------:R-:W1:Y:S04]  /*a9a0*/  @!P2 LDS.128 R40, [R4+0x5400] ;  /* 0x005400000428a984 */ /* 0x000e680000000c00 */
[----:B0-----:R-:W-:Y:S01]  /*a9b0*/  @!P5 STG.E.128 desc[UR4][R50.64], R36 ;  /* 0x000000243200d986 */ /* 0x001fe2000c101d04 */
[----:B------:R-:W-:-:S03]  /*a9c0*/  ISETP.GE.AND P5, PT, R219, UR60, PT ;  /* 0x0000003cdb007c0c */ /* 0x000fc6000bfa6270 */
[----:B------:R-:W0:Y:S10]  /*a9d0*/  @!P4 LDS.128 R36, [R4+0x2c00] ;  /* 0x002c00000424c984 */ /* 0x000e340000000c00 */
[----:B------:R-:W3:Y:S04]  /*a9e0*/  @!P5 LDS.128 R44, [R4+0x7c00] ;  /* 0x007c0000042cd984 */ /* 0x000ee80000000c00 */
[----:B-1----:R4:W-:Y:S04]  /*a9f0*/  @!P2 STG.E.128 desc[UR4][R50.64+0x100], R40 ;  /* 0x000100283200a986 */ /* 0x0029e8000c101d04 */
[----:B0-----:R4:W-:Y:S04]  /*aa00*/  @!P4 STG.E.128 desc[UR4][R50.64+0x80], R36 ;  /* 0x000080243200c986 */ /* 0x0019e8000c101d04 */
[----:B---3--:R4:W-:Y:S02]  /*aa10*/  @!P5 STG.E.128 desc[UR4][R50.64+0x180], R44 ;  /* 0x0001802c3200d986 */ /* 0x0089e4000c101d04 */
.L_x_756:
[----:B------:R-:W-:Y:S05]  /*aa20*/  BSYNC B0 ;  /* 0x0000000000007941 */ /* 0x000fea0003800000 */
.L_x_755:
[----:B-1--4-:R-:W-:Y:S01]  /*aa30*/  VIADD R36, R212, 0x20 ;  /* 0x00000020d4247836 */ /* 0x012fe20000000000 */
[----:B------:R-:W-:Y:S04]  /*aa40*/  BSSY B0, `(.L_x_757) ;  /* 0x000001a000007945 */ /* 0x000fe80003800000 */
[----:B------:R-:W-:-:S13]  /*aa50*/  ISETP.GE.AND P2, PT, R36, R3, PT ;  /* 0x000000032400720c */ /* 0x000fda0003f46270 */
[----:B------:R-:W-:Y:S05]  /*aa60*/  @P2 BRA `(.L_x_758) ;  /* 0x00000000005c2947 */ /* 0x000fea0003800000 */
[----:B------:R-:W-:Y:S01]  /*aa70*/  ISETP.GE.AND P2, PT, R16, UR60, PT ;  /* 0x0000003c10007c0c */ /* 0x000fe2000bf46270 */
[----:B------:R-:W-:Y:S01]  /*aa80*/  IMAD.MOV.U32 R41, RZ, RZ, R5 ;  /* 0x000000ffff297224 */ /* 0x000fe200078e0005 */
[----:B------:R-:W-:Y:S01]  /*aa90*/  IADD3 R43, P4, R48, 0x20, RZ ;  /* 0x00000020302b7810 */ /* 0x000fe20007f9e0ff */
[----:B------:R-:W-:Y:S01]  /*aaa0*/  ULDC.64 UR4, c[0x0][0x208] ;  /* 0x0000820000047ab9 */ /* 0x000fe20000000a00 */
[----:B------:R-:W-:-:S03]  /*aab0*/  ISETP.GE.AND P5, PT, R213, UR60, PT ;  /* 0x0000003cd5007c0c */ /* 0x000fc6000bfa6270 */
[----:B------:R-:W-:-:S04]  /*aac0*/  IMAD.X R40, RZ, RZ, R49, P4 ;  /* 0x000000ffff287224 */ /* 0x000fc800020e0631 */
[----:B------:R-:W-:Y:S02]  /*aad0*/  IMAD R42, R40, UR56, RZ ;  /* 0x00000038282a7c24 */ /* 0x000fe4000f8e02ff */
[----:B0-----:R-:W0:Y:S01]  /*aae0*/  @!P2 LDS.128 R36, [R4+0x1400] ;  /* 0x001400000424a984 */ /* 0x001e220000000c00 */
[----:B------:R-:W-:-:S04]  /*aaf0*/  IMAD.MOV.U32 R40, RZ, RZ, R94 ;  /* 0x000000ffff287224 */ /* 0x000fc800078e005e */
[----:B------:R-:W-:-:S04]  /*ab00*/  IMAD.WIDE.U32 R40, R43, UR56, R40 ;  /* 0x000000382b287c25 */ /* 0x000fc8000f8e0028 */
[----:B------:R-:W-:Y:S01]  /*ab10*/  IMAD R43, R43, UR57, R42 ;  /* 0x000000392b2b7c24 */ /* 0x000fe2000f8e022a */
[----:B------:R-:W-:-:S03]  /*ab20*/  LEA R50, P4, R40, UR58, 0x1 ;  /* 0x0000003a28327c11 */ /* 0x000fc6000f8808ff */
[----:B------:R-:W-:-:S05]  /*ab30*/  IMAD.IADD R41, R41, 0x1, R43 ;  /* 0x0000000129297824 */ /* 0x000fca00078e022b */
        /* <DEDUP_REMOVED lines=10> */
.L_x_758:
[----:B------:R-:W-:Y:S05]  /*abe0*/  BSYNC B0 ;  /* 0x0000000000007941 */ /* 0x000fea0003800000 */
.L_x_757:
[----:B-1----:R-:W-:Y:S01]  /*abf0*/  VIADD R36, R212, 0x40 ;  /* 0x00000040d4247836 */ /* 0x002fe20000000000 */
[----:B------:R-:W-:Y:S04]  /*ac00*/  BSSY B0, `(.L_x_759) ;  /* 0x000001a000007945 */ /* 0x000fe80003800000 */
[----:B------:R-:W-:-:S13]  /*ac10*/  ISETP.GE.AND P2, PT, R36, R3, PT ;  /* 0x000000032400720c */ /* 0x000fda0003f46270 */
[----:B------:R-:W-:Y:S05]  /*ac20*/  @P2 BRA `(.L_x_760) ;  /* 0x00000000005c2947 */ /* 0x000fea0003800000 */
[----:B------:R-:W-:Y:S01]  /*ac30*/  ISETP.GE.AND P2, PT, R16, UR60, PT ;  /* 0x0000003c10007c0c */ /* 0x000fe2000bf46270 */
[----:B------:R-:W-:Y:S01]  /*ac40*/  IMAD.MOV.U32 R40, RZ, RZ, R94 ;  /* 0x000000ffff287224 */ /* 0x000fe200078e005e */
[----:B------:R-:W-:Y:S01]  /*ac50*/  IADD3 R3, P4, R48, 0x40, RZ ;  /* 0x0000004030037810 */ /* 0x000fe20007f9e0ff */
[----:B------:R-:W-:Y:S01]  /*ac60*/  IMAD.MOV.U32 R41, RZ, RZ, R5 ;  /* 0x000000ffff297224 */ /* 0x000fe200078e0005 */
[----:B------:R-:W-:Y:S01]  /*ac70*/  ULDC.64 UR4, c[0x0][0x208] ;  /* 0x0000820000047ab9 */ /* 0x000fe20000000a00 */
[----:B------:R-:W-:Y:S02]  /*ac80*/  ISETP.GE.AND P5, PT, R213, UR60, PT ;  /* 0x0000003cd5007c0c */ /* 0x000fe4000bfa6270 */
[----:B------:R-:W-:Y:S02]  /*ac90*/  IMAD.X R48, RZ, RZ, R49, P4 ;  /* 0x000000ffff307224 */ /* 0x000fe400020e0631 */
[----:B------:R-:W-:-:S04]  /*aca0*/  IMAD.WIDE.U32 R40, R3, UR56, R40 ;  /* 0x0000003803287c25 */ /* 0x000fc8000f8e0028 */
[----:B0-----:R-:W0:Y:S01]  /*acb0*/  @!P2 LDS.128 R36, [R4+0x2400] ;  /* 0x002400000424a984 */ /* 0x001e220000000c00 */
[----:B------:R-:W-:-:S04]  /*acc0*/  IMAD R48, R48, UR56, RZ ;  /* 0x0000003830307c24 */ /* 0x000fc8000f8e02ff */
[----:B------:R-:W-:Y:S01]  /*acd0*/  IMAD R3, R3, UR57, R48 ;  /* 0x0000003903037c24 */ /* 0x000fe2000f8e0230 */
[----:B------:R-:W-:-:S03]  /*ace0*/  LEA R48, P4, R40, UR58, 0x1 ;  /* 0x0000003a28307c11 */ /* 0x000fc6000f8808ff */
[----:B------:R-:W-:-:S05]  /*acf0*/  IMAD.IADD R3, R41, 0x1, R3 ;  /* 0x0000000129037824 */ /* 0x000fca00078e0203 */
[----:B------:R-:W-:Y:S02]  /*ad00*/  LEA.HI.X R49, R40, UR59, R3, 0x1, P4 ;  /* 0x0000003b28317c11 */ /* 0x000fe4000a0f0c03 */
[----:B------:R-:W-:Y:S01]  /*ad10*/  ISETP.GE.AND P4, PT, R218, UR60, PT ;  /* 0x0000003cda007c0c */ /* 0x000fe2000bf86270 */
[----:B------:R-:W1:Y:S04]  /*ad20*/  @!P5 LDS.128 R40, [R4+0x4c00] ;  /* 0x004c00000428d984 */ /* 0x000e680000000c00 */
[----:B0-----:R-:W-:Y:S01]  /*ad30*/  @!P2 STG.E.128 desc[UR4][R48.64], R36 ;  /* 0x000000243000a986 */ /* 0x001fe2000c101d04 */
[----:B------:R-:W-:-:S07]  /*ad40*/  ISETP.GE.AND P2, PT, R219, UR60, PT ;  /* 0x0000003cdb007c0c */ /* 0x000fce000bf46270 */
[----:B------:R-:W0:Y:S06]  /*ad50*/  @!P4 LDS.128 R36, [R4+0x7400] ;  /* 0x007400000424c984 */ /* 0x000e2c0000000c00 */
[----:B------:R-:W3:Y:S04]  /*ad60*/  @!P2 LDS.128 R44, [R4+0x9c00] ;  /* 0x009c0000042ca984 */ /* 0x000ee80000000c00 */
[----:B-1----:R1:W-:Y:S04]  /*ad70*/  @!P5 STG.E.128 desc[UR4][R48.64+0x80], R40 ;  /* 0x000080283000d986 */ /* 0x0023e8000c101d04 */
[----:B0-----:R1:W-:Y:S04]  /*ad80*/  @!P4 STG.E.128 desc[UR4][R48.64+0x100], R36 ;  /* 0x000100243000c986 */ /* 0x0013e8000c101d04 */
[----:B---3--:R1:W-:Y:S02]  /*ad90*/  @!P2 STG.E.128 desc[UR4][R48.64+0x180], R44 ;  /* 0x0001802c3000a986 */ /* 0x0083e4000c101d04 */
.L_x_760:
[----:B------:R-:W-:Y:S05]  /*ada0*/  BSYNC B0 ;  /* 0x0000000000007941 */ /* 0x000fea0003800000 */
.L_x_759:
[----:B------:R-:W3:Y:S01]  /*adb0*/  LDL R3, [R1+0x20] ;  /* 0x0000200001037983 */ /* 0x000ee20000100800 */
[----:B0-2---:R-:W-:Y:S01]  /*adc0*/  @!P3 VIADD R0, R0, 0x388c0 ;  /* 0x000388c00000b836 */ /* 0x005fe20000000000 */
[----:B------:R-:W-:Y:S01]  /*add0*/  PLOP3.LUT P2, PT, PT, PT, PT, 0x8, 0x0 ;  /* 0x000000000000781c */ /* 0x000fe20003f4e170 */
[----:B------:R-:W-:Y:S01]  /*ade0*/  VIADD R19, R19, 0x1 ;  /* 0x0000000113137836 */ /* 0x000fe20000000000 */
[----:B------:R-:W-:Y:S01]  /*adf0*/  @!PT LDS RZ, [RZ] ;  /* 0x00000000fffff984 */ /* 0x000fe20000000800 */
[----:B------:R-:W-:Y:S01]  /*ae00*/  @!PT LDS RZ, [RZ] ;  /* 0x00000000fffff984 */ /* 0x000fe20000000800 */
[----:B------:R-:W-:Y:S01]  /*ae10*/  @!PT LDS RZ, [RZ] ;  /* 0x00000000fffff984 */ /* 0x000fe20000000800 */
[----:B------:R-:W-:Y:S01]  /*ae20*/  @!PT LDS RZ, [RZ] ;  /* 0x00000000fffff984 */ /* 0x000fe20000000800 */
[----:B------:R0:W-:Y:S06]  /*ae30*/  MEMBAR.ALL.CTA ;  /* 0x0000000000007992 */ /* 0x0001ec0000008000 */
[----:B0-----:R-:W0:Y:S01]  /*ae40*/  FENCE.VIEW.ASYNC.S ;  /* 0x00000000000073c6 */ /* 0x001e220000000000 */
[----:B------:R-:W-:Y:S01]  /*ae50*/  @!P3 PRMT R0, RZ, 0x654, R0 ;  /* 0x00000654ff00b816 */ /* 0x000fe20000000000 */
[----:B0-----:R0:W-:Y:S06]  /*ae60*/  BAR.SYNC.DEFER_BLOCKING R149, 0x80 ;  /* 0x000200950000751d */ /* 0x0011ec0000010000 */
[----:B------:R2:W-:Y:S01]  /*ae70*/  @!P3 SYNCS.ARRIVE.TRANS64.RED.A1T0 RZ, [R0+URZ], RZ ;  /* 0x000000ff00ffb9a7 */ /* 0x0005e2000810043f */
[----:B------:R-:W-:-:S04]  /*ae80*/  ISETP.NE.AND P3, PT, R19, 0x2, PT ;  /* 0x000000021300780c */ /* 0x000fc80003f65270 */
[----:B------:R-:W-:Y:S02]  /*ae90*/  SEL R19, R19, RZ, P3 ;  /* 0x000000ff13137207 */ /* 0x000fe40001800000 */
[----:B--2---:R-:W-:-:S04]  /*aea0*/  SEL R0, RZ, 0x1, P3 ;  /* 0x00000001ff007807 */ /* 0x004fc80001800000 */
[----:B------:R-:W-:Y:S02]  /*aeb0*/  LOP3.LUT R217, R217, R0, RZ, 0x3c, !PT ;  /* 0x00000000d9d97212 */ /* 0x000fe400078e3cff */
[----:B---3--:R-:W-:-:S13]  /*aec0*/  LOP3.LUT P4, RZ, R3, 0x2, RZ, 0xc0, !PT ;  /* 0x0000000203ff7812 */ /* 0x008fda000788c0ff */
[----:B0-----:R-:W-:Y:S05]  /*aed0*/  @P4 BRA `(.L_x_761) ;  /* 0xffffff7800144947 */ /* 0x001fea000383ffff */
.L_x_649:
[----:B------:R-:W-:Y:S01]  /*aee0*/  BSSY B0, `(.L_x_762) ;  /* 0x0000049000007945 */ /* 0x000fe20003800000 */
[----:B------:R-:W-:Y:S02]  /*aef0*/  ISETP.GE.AND P1, PT, R179, 0x1, PT ;  /* 0x00000001b300780c */ /* 0x000fe40003f26270 */
[----:B------:R-:W-:Y:S02]  /*af00*/  CS2R R2, SRZ ;  /* 0x0000000000027805 */ /* 0x000fe4000001ff00 */
[----:B------:R-:W-:Y:S01]  /*af10*/  PLOP3.LUT P0, PT, PT, PT, PT, 0x80, 0x0 ;  /* 0x000000000000781c */ /* 0x000fe20003f0f070 */
[----:B------:R-:W-:Y:S01]  /*af20*/  IMAD.MOV.U32 R0, RZ, RZ, RZ ;  /* 0x000000ffff007224 */ /* 0x000fe200078e00ff */
        /* <DEDUP_REMOVED lines=24> */
[----:B-1----:R-:W-:Y:S02]  /*b0b0*/  CS2R R48, SRZ ;  /* 0x0000000000307805 */ /* 0x002fe4000001ff00 */
        /* <DEDUP_REMOVED lines=28> */
[----:B------:R-:W-:Y:S01]  /*b280*/  IMAD.MOV.U32 R55, RZ, RZ, RZ ;  /* 0x000000ffff377224 */ /* 0x000fe200078e00ff */
[----:B------:R-:W-:Y:S02]  /*b290*/  CS2R R14, SRZ ;  /* 0x00000000000e7805 */ /* 0x000fe4000001ff00 */
[----:B------:R-:W-:-:S02]  /*b2a0*/  CS2R R52, SRZ ;  /* 0x0000000000347805 */ /* 0x000fc4000001ff00 */
[----:B------:R-:W-:Y:S02]  /*b2b0*/  CS2R R12, SRZ ;  /* 0x00000000000c7805 */ /* 0x000fe4000001ff00 */
[----:B------:R-:W-:Y:S02]  /*b2c0*/  CS2R R156, SRZ ;  /* 0x00000000009c7805 */ /* 0x000fe4000001ff00 */
[----:B------:R-:W-:Y:S01]  /*b2d0*/  CS2R R10, SRZ ;  /* 0x00000000000a7805 */ /* 0x000fe2000001ff00 */
[----:B------:R-:W-:Y:S01]  /*b2e0*/  IMAD.MOV.U32 R43, RZ, RZ, RZ ;  /* 0x000000ffff2b7224 */ /* 0x000fe200078e00ff */
[----:B------:R-:W-:Y:S02]  /*b2f0*/  CS2R R8, SRZ ;  /* 0x0000000000087805 */ /* 0x000fe4000001ff00 */
[----:B------:R-:W-:Y:S01]  /*b300*/  CS2R R40, SRZ ;  /* 0x0000000000287805 */ /* 0x000fe2000001ff00 */
[----:B------:R-:W-:Y:S01]  /*b310*/  IMAD.MOV.U32 R7, RZ, RZ, RZ ;  /* 0x000000ffff077224 */ /* 0x000fe200078e00ff */
[----:B------:R-:W-:-:S02]  /*b320*/  CS2R R4, SRZ ;  /* 0x0000000000047805 */ /* 0x000fc4000001ff00 */
[----:B------:R-:W-:Y:S01]  /*b330*/  CS2R R28, SRZ ;  /* 0x00000000001c7805 */ /* 0x000fe2000001ff00 */
[----:B------:R-:W-:Y:S06]  /*b340*/  @P2 BRA `(.L_x_763) ;  /* 0x0000000000082947 */ /* 0x000fec0003800000 */
[----:B------:R-:W0:Y:S02]  /*b350*/  FENCE.VIEW.ASYNC.G ;  /* 0x00000000000073c6 */ /* 0x000e240000000100 */
[----:B0-----:R-:W-:Y:S06]  /*b360*/  BAR.ARV 0xc, 0x180 ;  /* 0x0306000000007b1d */ /* 0x001fec0000002000 */
.L_x_763:
[----:B------:R-:W-:Y:S05]  /*b370*/  BSYNC B0 ;  /* 0x0000000000007941 */ /* 0x000fea0003800000 */
.L_x_762:
[----:B------:R-:W-:Y:S01]  /*b380*/  CS2R R24, SRZ ;  /* 0x0000000000187805 */ /* 0x000fe2000001ff00 */
[----:B------:R-:W-:Y:S06]  /*b390*/  @!P1 BRA `(.L_x_764) ;  /* 0x0000011800409947 */ /* 0x000fec0003800000 */
[----:B------:R-:W0:Y:S02]  /*b3a0*/  S2R R6, SR_TID.X ;  /* 0x0000000000067919 */ /* 0x000e240000002100 */
[----:B0-----:R-:W-:-:S05]  /*b3b0*/  VIADD R6, R6, 0xffffff80 ;  /* 0xffffff8006067836 */ /* 0x001fca0000000000 */
[----:B------:R-:W-:-:S04]  /*b3c0*/  SHF.R.S32.HI R20, RZ, 0x1f, R6 ;  /* 0x0000001fff147819 */ /* 0x000fc80000011406 */
[----:B------:R-:W-:Y:S02]  /*b3d0*/  LEA.HI R20, R20, R6, RZ, 0x7 ;  /* 0x0000000614147211 */ /* 0x000fe400078f38ff */
[----:B------:R-:W2:Y:S02]  /*b3e0*/  LDL R6, [R1+0x60] ;  /* 0x0000600001067983 */ /* 0x000ea40000100800 */
[----:B------:R-:W-:-:S05]  /*b3f0*/  SHF.R.S32.HI R20, RZ, 0x7, R20 ;  /* 0x00000007ff147819 */ /* 0x000fca0000011414 */
[----:B------:R-:W0:Y:S02]  /*b400*/  SHFL.IDX PT, R0, R20, RZ, 0x1f ;  /* 0x00001fff14007589 */ /* 0x000e2400000e0000 */
[----:B0-----:R-:W-:-:S04]  /*b410*/  LEA.HI R2, R0, R0, RZ, 0x1 ;  /* 0x0000000000027211 */ /* 0x001fc800078f08ff */
[----:B------:R-:W-:-:S05]  /*b420*/  LOP3.LUT R3, R2, 0x1e, RZ, 0xc0, !PT ;  /* 0x0000001e02037812 */ /* 0x000fca00078ec0ff */
[----:B------:R-:W-:Y:S01]  /*b430*/  IMAD.IADD R3, R0, 0x1, -R3 ;  /* 0x0000000100037824 */ /* 0x000fe200078e0a03 */
[----:B--2---:R-:W-:-:S03]  /*b440*/  LOP3.LUT P0, RZ, R6, 0x9f, RZ, 0xc0, !PT ;  /* 0x0000009f06ff7812 */ /* 0x004fc6000780c0ff */
[----:B------:R-:W-:-:S05]  /*b450*/  IMAD R3, R3, 0x2000, R6 ;  /* 0x0000200003037824 */ /* 0x000fca00078e0206 */
[----:B------:R-:W-:-:S04]  /*b460*/  SHF.R.U32.HI R2, RZ, 0x4, R3 ;  /* 0x00000004ff027819 */ /* 0x000fc80000011603 */
[----:B------:R-:W-:Y:S01]  /*b470*/  LOP3.LUT R2, R2, 0x3fff, RZ, 0xc0, !PT ;  /* 0x00003fff02027812 */ /* 0x000fe200078ec0ff */
[----:B------:R-:W-:Y:S06]  /*b480*/  @!P0 BRA `(.L_x_765) ;  /* 0x0000000000408947 */ /* 0x000fec0003800000 */
        /* <DEDUP_REMOVED lines=16> */
.L_x_765:
[----:B------:R-:W-:Y:S02]  /*b590*/  ULDC UR4, c[0x0][0x3f4] ;  /* 0x0000fd0000047ab9 */ /* 0x000fe40000000800 */
[----:B------:R-:W-:-:S13]  /*b5a0*/  ISETP.LT.AND P0, PT, RZ, UR4, PT ;  /* 0x00000004ff007c0c */ /* 0x000fda000bf01270 */
[----:B------:R-:W-:Y:S05]  /*b5b0*/  @P0 BRA `(.L_x_766) ;  /* 0x00000000003c0947 */ /* 0x000fea0003800000 */
[----:B------:R-:W-:-:S04]  /*b5c0*/  LEA.HI R0, R237, R237, RZ, 0x1 ;  /* 0x000000eded007211 */ /* 0x000fc800078f08ff */
[----:B------:R-:W-:-:S05]  /*b5d0*/  LOP3.LUT R0, R0, 0xfffffffe, RZ, 0xc0, !PT ;  /* 0xfffffffe00007812 */ /* 0x000fca00078ec0ff */
[----:B------:R-:W-:-:S05]  /*b5e0*/  IMAD.IADD R0, R237, 0x1, -R0 ;  /* 0x00000001ed007824 */ /* 0x000fca00078e0a00 */
[----:B------:R-:W-:-:S04]  /*b5f0*/  SHF.L.U32 R3, R0, 0x1f, RZ ;  /* 0x0000001f00037819 */ /* 0x000fc800000006ff */
[----:B------:R0:W1:Y:S03]  /*b600*/  SYNCS.PHASECHK.TRANS64.TRYWAIT P0, [R18+URZ+0x38800], R3 ;  /* 0x03880003120075a7 */ /* 0x000066000800017f */
[----:B-1----:R-:W-:Y:S05]  /*b610*/  @!P0 NANOSLEEP.SYNCS 0x989680 ;  /* 0x009896800000895d */ /* 0x002fea0003900000 */
[----:B------:R-:W1:Y:S01]  /*b620*/  @!P0 SYNCS.PHASECHK.TRANS64 P0, [R18+URZ+0x38800], R3 ;  /* 0x03880003120085a7 */ /* 0x000e62000800007f */
[----:B------:R-:W-:Y:S04]  /*b630*/  BSSY B0, `(.L_x_767) ;  /* 0x0000006000007945 */ /* 0x000fe80003800000 */
[----:B-1----:R-:W-:Y:S05]  /*b640*/  @P0 BRA `(.L_x_768) ;  /* 0x0000000000100947 */ /* 0x002fea0003800000 */
.L_x_769:
[----:B-1----:R1:W2:Y:S02]  /*b650*/  SYNCS.PHASECHK.TRANS64.TRYWAIT P0, [R18+URZ+0x38800], R3 ;  /* 0x03880003120075a7 */ /* 0x0022a4000800017f */
[----:B--2---:R-:W-:Y:S05]  /*b660*/  @!P0 NANOSLEEP.SYNCS 0x989680 ;  /* 0x009896800000895d */ /* 0x004fea0003900000 */
[----:B------:R-:W2:Y:S02]  /*b670*/  @!P0 SYNCS.PHASECHK.TRANS64 P0, [R18+URZ+0x38800], R3 ;  /* 0x03880003120085a7 */ /* 0x000ea4000800007f */
[----:B--2---:R-:W-:Y:S05]  /*b680*/  @!P0 BRA `(.L_x_769) ;  /* 0xfffffffc00f08947 */ /* 0x004fea000383ffff */
.L_x_768:
[----:B------:R-:W-:Y:S05]  /*b690*/  BSYNC B0 ;  /* 0x0000000000007941 */ /* 0x000fea0003800000 */
.L_x_767:
[----:B------:R-:W-:Y:S05]  /*b6a0*/  BRA `(.L_x_770) ;  /* 0x0000006800f47947 */ /* 0x000fea0003800000 */
.L_x_766:
[----:B------:R-:W2:Y:S01]  /*b6b0*/  LDL R29, [R1+0x60] ;  /* 0x00006000011d7983 */ /* 0x000ea20000100800 */
[----:B-----5:R-:W-:Y:S01]  /*b6c0*/  SHF.R.S32.HI R0, RZ, 0x1f, R144 ;  /* 0x0000001fff007819 */ /* 0x020fe20000011490 */
[----:B------:R-:W-:Y:S01]  /*b6d0*/  ULDC.64 UR4, c[0x0][0x3f8] ;  /* 0x0000fe0000047ab9 */ /* 0x000fe20000000a00 */
[----:B------:R-:W-:Y:S01]  /*b6e0*/  ULDC.64 UR6, c[0x0][0x408] ;  /* 0x0001020000067ab9 */ /* 0x000fe20000000a00 */
[----:B------:R-:W-:-:S04]  /*b6f0*/  IMAD.WIDE.U32 R4, R144, UR4, RZ ;  /* 0x0000000490047c25 */ /* 0x000fc8000f8e00ff */
[C---:B------:R-:W-:Y:S02]  /*b700*/  IMAD R3, R0.reuse, UR4, RZ ;  /* 0x0000000400037c24 */ /* 0x040fe4000f8e02ff */
[----:B------:R-:W-:Y:S02]  /*b710*/  IMAD R7, R0, UR6, RZ ;  /* 0x0000000600077c24 */ /* 0x000fe4000f8e02ff */
[C---:B------:R-:W-:Y:S01]  /*b720*/  IMAD R3, R144.reuse, UR5, R3 ;  /* 0x0000000590037c24 */ /* 0x040fe2000f8e0203 */
[----:B------:R-:W-:Y:S01]  /*b730*/  ULDC.64 UR4, c[0x0][0x3e8] ;  /* 0x0000fa0000047ab9 */ /* 0x000fe20000000a00 */
[----:B------:R-:W-:Y:S01]  /*b740*/  IMAD R7, R144, UR7, R7 ;  /* 0x0000000790077c24 */ /* 0x000fe2000f8e0207 */
[----:B------:R-:W-:Y:S01]  /*b750*/  LEA R24, P1, R4, UR4, 0x1 ;  /* 0x0000000404187c11 */ /* 0x000fe2000f8208ff */
[----:B------:R-:W-:Y:S01]  /*b760*/  IMAD.WIDE.U32 R26, R144, UR6, RZ ;  /* 0x00000006901a7c25 */ /* 0x000fe2000f8e00ff */
[----:B------:R-:W-:-:S03]  /*b770*/  ULDC.64 UR6, c[0x0][0x400] ;  /* 0x0001000000067ab9 */ /* 0x000fc60000000a00 */
[----:B------:R-:W-:Y:S01]  /*b780*/  IMAD.IADD R25, R3, 0x1, R5 ;  /* 0x0000000103197824 */ /* 0x000fe200078e0205 */
[----:B------:R-:W-:Y:S01]  /*b790*/  LEA R28, P2, R26, UR6, 0x1 ;  /* 0x000000061a1c7c11 */ /* 0x000fe2000f8408ff */
[----:B------:R-:W-:-:S03]  /*b7a0*/  IMAD.IADD R3, R7, 0x1, R27 ;  /* 0x0000000107037824 */ /* 0x000fc600078e021b */
[----:B------:R-:W-:Y:S02]  /*b7b0*/  LEA.HI.X R25, R4, UR5, R25, 0x1, P1 ;  /* 0x0000000504197c11 */ /* 0x000fe400088f0c19 */
[----:B------:R-:W-:Y:S02]  /*b7c0*/  LEA.HI.X R26, R26, UR7, R3, 0x1, P2 ;  /* 0x000000071a1a7c11 */ /* 0x000fe400090f0c03 */
[----:B--2---:R-:W-:-:S13]  /*b7d0*/  LOP3.LUT P0, RZ, R29, 0x3ff, RZ, 0xc0, !PT ;  /* 0x000003ff1dff7812 */ /* 0x004fda000780c0ff */
        /* <DEDUP_REMOVED lines=17> */
.L_x_771:
[----:B------:R-:W-:Y:S01]  /*b8f0*/  ULDC.U8 UR4, c[0x0][0x410] ;  /* 0x0001040000047ab9 */ /* 0x000fe20000000000 */
[----:B------:R-:W-:Y:S01]  /*b900*/  BSSY B0, `(.L_x_772) ;  /* 0x000068f000007945 */ /* 0x000fe20003800000 */
[----:B------:R-:W-:Y:S01]  /*b910*/  ISETP.NE.AND P0, PT, RZ, UR4, PT ;  /* 0x00000004ff007c0c */ /* 0x000fe2000bf05270 */
[----:B------:R-:W-:Y:S02]  /*b920*/  IMAD R0, R232, 0x2, R29 ;  /* 0x00000002e8007824 */ /* 0x000fe400078e021d */
[----:B------:R-:W-:-:S10]  /*b930*/  IMAD R6, R121, 0x80, R212 ;  /* 0x0000008079067824 */ /* 0x000fd400078e02d4 */
[----:B------:R-:W-:Y:S05]  /*b940*/  @!P0 BRA `(.L_x_773) ;  /* 0x0000003000b08947 */ /* 0x000fea0003800000 */
[----:B------:R-:W-:-:S03]  /*b950*/  UMOV UR4, 0xffffffff ;  /* 0xffffffff00047882 */ /* 0x000fc60000000000 */
[----:B------:R-:W-:Y:S05]  /*b960*/  BRA.DIV UR4, `(.L_x_774) ;  /* 0x000001ce042c7947 */ /* 0x000fea000b800000 */
[----:B------:R0:W1:Y:S04]  /*b970*/  SHFL.IDX PT, R3, R25, RZ, 0x181f ;  /* 0x00181fff19037589 */ /* 0x00006800000e0000 */
[----:B------:R0:W2:Y:S04]  /*b980*/  SHFL.IDX PT, R4, R24, RZ, 0x181f ;  /* 0x00181fff18047589 */ /* 0x0000a800000e0000 */
[----:B------:R0:W3:Y:S04]  /*b990*/  SHFL.IDX PT, R5, R26, RZ, 0x181f ;  /* 0x00181fff1a057589 */ /* 0x0000e800000e0000 */
[----:B------:R0:W4:Y:S02]  /*b9a0*/  SHFL.IDX PT, R14, R28, RZ, 0x181f ;  /* 0x00181fff1c0e7589 */ /* 0x00012400000e0000 */
.L_x_1057:
[----:B------:R-:W-:Y:S01]  /*b9b0*/  ULDC UR4, c[0x0][0x448] ;  /* 0x0001120000047ab9 */ /* 0x000fe20000000800 */
[----:B------:R-:W-:Y:S01]  /*b9c0*/  LEA.HI R7, R237, R237, RZ, 0x1 ;  /* 0x000000eded077211 */ /* 0x000fe200078f08ff */
[----:B------:R-:W-:Y:S01]  /*b9d0*/  IMAD R44, R178, UR4, RZ ;  /* 0x00000004b22c7c24 */ /* 0x000fe2000f8e02ff */
[----:B------:R-:W-:Y:S01]  /*b9e0*/  BSSY B1, `(.L_x_775) ;  /* 0x000003e000017945 */ /* 0x000fe20003800000 */
[----:B------:R-:W-:Y:S02]  /*b9f0*/  CS2R R10, SRZ ;  /* 0x00000000000a7805 */ /* 0x000fe4000001ff00 */
[----:B------:R-:W-:Y:S02]  /*ba00*/  LOP3.LUT R8, R7, 0xfffffffe, RZ, 0xc0, !PT ;  /* 0xfffffffe07087812 */ /* 0x000fe400078ec0ff */
[----:B------:R-:W-:Y:S02]  /*ba10*/  CS2R R12, SRZ ;  /* 0x00000000000c7805 */ /* 0x000fe4000001ff00 */
[----:B------:R-:W-:Y:S01]  /*ba20*/  ISETP.GE.AND P0, PT, R6, R44, PT ;  /* 0x0000002c0600720c */ /* 0x000fe20003f06270 */
[----:B------:R-:W-:Y:S01]  /*ba30*/  IMAD R44, R121, -0x80, R44 ;  /* 0xffffff80792c7824 */ /* 0x000fe200078e022c */
[----:B------:R-:W-:Y:S01]  /*ba40*/  CS2R R20, SRZ ;  /* 0x0000000000147805 */ /* 0x000fe2000001ff00 */
[----:B------:R-:W-:Y:S01]  /*ba50*/  IMAD.IADD R45, R237, 0x1, -R8 ;  /* 0x00000001ed2d7824 */ /* 0x000fe200078e0a08 */
[----:B0-----:R-:W-:-:S02]  /*ba60*/  CS2R R24, SRZ ;  /* 0x0000000000187805 */ /* 0x001fc4000001ff00 */
[----:B------:R-:W-:Y:S02]  /*ba70*/  CS2R R6, SRZ ;  /* 0x0000000000067805 */ /* 0x000fe4000001ff00 */
[----:B------:R-:W-:Y:S02]  /*ba80*/  CS2R R26, SRZ ;  /* 0x00000000001a7805 */ /* 0x000fe4000001ff00 */
[----:B------:R-:W-:Y:S02]  /*ba90*/  CS2R R28, SRZ ;  /* 0x00000000001c7805 */ /* 0x000fe4000001ff00 */
[----:B------:R-:W-:Y:S01]  /*baa0*/  CS2R R8, SRZ ;  /* 0x0000000000087805 */ /* 0x000fe2000001ff00 */
[----:B------:R-:W-:Y:S06]  /*bab0*/  @P0 BRA `(.L_x_776) ;  /* 0x0000000000c00947 */ /* 0x000fec0003800000 */
[----:B------:R-:W-:Y:S01]  /*bac0*/  ULDC UR4, c[0x0][0x3f4] ;  /* 0x0000fd0000047ab9 */ /* 0x000fe20000000800 */
[C---:B------:R-:W-:Y:S01]  /*bad0*/  IMAD.SHL.U32 R35, R215.reuse, 0x2, RZ ;  /* 0x00000002d7237824 */ /* 0x040fe200078e00ff */
[----:B------:R-:W-:Y:S01]  /*bae0*/  ISETP.GE.AND P2, PT, R215, UR4, PT ;  /* 0x00000004d7007c0c */ /* 0x000fe2000bf46270 */
[C---:B------:R-:W-:Y:S01]  /*baf0*/  IMAD.SHL.U32 R39, R214.reuse, 0x2, RZ ;  /* 0x00000002d6277824 */ /* 0x040fe200078e00ff */
[----:B------:R-:W-:Y:S01]  /*bb00*/  ISETP.GE.AND P1, PT, R214, UR4, PT ;  /* 0x00000004d6007c0c */ /* 0x000fe2000bf26270 */
[C---:B------:R-:W-:Y:S01]  /*bb10*/  IMAD.SHL.U32 R43, R216.reuse, 0x2, RZ ;  /* 0x00000002d82b7824 */ /* 0x040fe200078e00ff */
[----:B------:R-:W-:Y:S02]  /*bb20*/  ISETP.GE.AND P0, PT, R216, UR4, PT ;  /* 0x00000004d8007c0c */ /* 0x000fe4000bf06270 */
[----:B------:R-:W-:Y:S02]  /*bb30*/  CS2R R24, SRZ ;  /* 0x0000000000187805 */ /* 0x000fe4000001ff00 */
[----:B------:R-:W-:-:S02]  /*bb40*/  ISETP.GE.AND P3, PT, R22, UR4, PT ;  /* 0x0000000416007c0c */ /* 0x000fc4000bf66270 */
[----:B------:R-:W-:Y:S02]  /*bb50*/  CS2R R8, SRZ ;  /* 0x0000000000087805 */ /* 0x000fe4000001ff00 */
[----:B------:R-:W-:Y:S02]  /*bb60*/  SHF.R.S32.HI R6, RZ, 0x1f, R215 ;  /* 0x0000001fff067819 */ /* 0x000fe400000114d7 */
[----:B------:R-:W-:Y:S02]  /*bb70*/  CS2R R20, SRZ ;  /* 0x0000000000147805 */ /* 0x000fe4000001ff00 */
[----:B------:R-:W-:Y:S01]  /*bb80*/  SHF.R.S32.HI R11, RZ, 0x1f, R214 ;  /* 0x0000001fff0b7819 */ /* 0x000fe200000114d6 */
[----:B------:R-:W-:Y:S01]  /*bb90*/  ULDC.64 UR6, c[0x0][0x208] ;  /* 0x0000820000067ab9 */ /* 0x000fe20000000a00 */
[----:B------:R-:W-:Y:S02]  /*bba0*/  SHF.L.U64.HI R6, R215, 0x1, R6 ;  /* 0x00000001d7067819 */ /* 0x000fe40000010206 */
[----:B------:R-:W-:-:S02]  /*bbb0*/  SHF.L.U64.HI R12, R214, 0x1, R11 ;  /* 0x00000001d60c7819 */ /* 0x000fc4000001020b */
[-C--:B--2---:R-:W-:Y:S02]  /*bbc0*/  @!P2 IADD3 R32, P4, R4, R35.reuse, RZ ;  /* 0x000000230420a210 */ /* 0x084fe40007f9e0ff */
[----:B----4-:R-:W-:Y:S02]  /*bbd0*/  @!P2 IADD3 R34, P6, R14, R35, RZ ;  /* 0x000000230e22a210 */ /* 0x010fe40007fde0ff */
[-C--:B------:R-:W-:Y:S01]  /*bbe0*/  @!P1 IADD3 R36, P5, R4, R39.reuse, RZ ;  /* 0x0000002704249210 */ /* 0x080fe20007fbe0ff */
[----:B-1----:R-:W-:Y:S01]  /*bbf0*/  @!P2 IMAD.X R33, R3, 0x1, R6, P4 ;  /* 0x000000010321a824 */ /* 0x002fe200020e0606 */
[----:B------:R-:W-:Y:S01]  /*bc00*/  SHF.R.S32.HI R7, RZ, 0x1f, R216 ;  /* 0x0000001fff077819 */ /* 0x000fe200000114d8 */
[----:B---3--:R-:W-:Y:S01]  /*bc10*/  @!P2 IMAD.X R35, R5, 0x1, R6, P6 ;  /* 0x000000010523a824 */ /* 0x008fe200030e0606 */
[----:B------:R-:W-:Y:S01]  /*bc20*/  @!P1 IADD3 R38, P4, R14, R39, RZ ;  /* 0x000000270e269210 */ /* 0x000fe20007f9e0ff */
[----:B------:R-:W-:Y:S01]  /*bc30*/  @!P1 IMAD.X R37, R3, 0x1, R12, P5 ;  /* 0x0000000103259824 */ /* 0x000fe200028e060c */
[----:B------:R-:W-:Y:S01]  /*bc40*/  SHF.L.U64.HI R10, R216, 0x1, R7 ;  /* 0x00000001d80a7819 */ /* 0x000fe20000010207 */
[----:B------:R-:W-:Y:S01]  /*bc50*/  @!P3 IMAD.MOV.U32 R6, RZ, RZ, R4 ;  /* 0x000000ffff06b224 */ /* 0x000fe200078e0004 */
[-C--:B------:R-:W-:Y:S01]  /*bc60*/  @!P0 IADD3 R40, P6, R4, R43.reuse, RZ ;  /* 0x0000002b04288210 */ /* 0x080fe20007fde0ff */
[----:B------:R-:W-:Y:S01]  /*bc70*/  @!P3 IMAD.MOV.U32 R7, RZ, RZ, R3 ;  /* 0x000000ffff07b224 */ /* 0x000fe200078e0003 */
[----:B------:R-:W-:Y:S01]  /*bc80*/  @!P0 IADD3 R42, P5, R14, R43, RZ ;  /* 0x0000002b0e2a8210 */ /* 0x000fe20007fbe0ff */
[----:B------:R-:W-:Y:S01]  /*bc90*/  @!P3 IMAD.MOV.U32 R4, RZ, RZ, R14 ;  /* 0x000000ffff04b224 */ /* 0x000fe200078e000e */
[----:B------:R-:W-:Y:S01]  /*bca0*/  CS2R R28, SRZ ;  /* 0x00000000001c7805 */ /* 0x000fe2000001ff00 */
[----:B------:R-:W-:Y:S01]  /*bcb0*/  @!P1 IMAD.X R39, R5, 0x1, R12, P4 ;  /* 0x0000000105279824 */ /* 0x000fe200020e060c */
[----:B------:R-:W-:Y:S01]  /*bcc0*/  CS2R R12, SRZ ;  /* 0x00000000000c7805 */ /* 0x000fe2000001ff00 */
[----:B------:R-:W-:Y:S01]  /*bcd0*/  @!P3 IMAD.WIDE R14, R22, 0x2, R6 ;  /* 0x00000002160eb825 */ /* 0x000fe200078e0206 */
[----:B------:R-:W-:-:S02]  /*bce0*/  CS2R R26, SRZ ;  /* 0x00000000001a7805 */ /* 0x000fc4000001ff00 */
[----:B------:R-:W-:Y:S01]  /*bcf0*/  CS2R R6, SRZ ;  /* 0x0000000000067805 */ /* 0x000fe2000001ff00 */
[----:B------:R0:W5:Y:S01]  /*bd00*/  @!P2 LD.E.64 R20, desc[UR6][R32.64] ;  /* 0x000000062014a980 */ /* 0x000162000c101b00 */
[--C-:B------:R-:W-:Y:S02]  /*bd10*/  @!P0 IMAD.X R41, R3, 0x1, R10.reuse, P6 ;  /* 0x0000000103298824 */ /* 0x100fe400030e060a */
[----:B------:R-:W-:Y:S01]  /*bd20*/  @!P0 IMAD.X R43, R5, 0x1, R10, P5 ;  /* 0x00000001052b8824 */ /* 0x000fe200028e060a */
[----:B------:R-:W-:Y:S01]  /*bd30*/  CS2R R10, SRZ ;  /* 0x00000000000a7805 */ /* 0x000fe2000001ff00 */
[----:B------:R-:W-:Y:S01]  /*bd40*/  @!P3 IMAD.WIDE R30, R22, 0x2, R4 ;  /* 0x00000002161eb825 */ /* 0x000fe200078e0204 */
[----:B------:R0:W5:Y:S04]  /*bd50*/  @!P3 LD.E.64 R24, desc[UR6][R14.64] ;  /* 0x000000060e18b980 */ /* 0x000168000c101b00 */
[----:B------:R0:W5:Y:S04]  /*bd60*/  @!P3 LD.E.64 R8, desc[UR6][R30.64] ;  /* 0x000000061e08b980 */ /* 0x000168000c101b00 */
[----:B------:R0:W5:Y:S04]  /*bd70*/  @!P2 LD.E.64 R28, desc[UR6][R34.64] ;  /* 0x00000006221ca980 */ /* 0x000168000c101b00 */
[----:B------:R0:W5:Y:S04]  /*bd80*/  @!P1 LD.E.64 R12, desc[UR6][R36.64] ;  /* 0x00000006240c9980 */ /* 0x000168000c101b00 */
[----:B------:R0:W5:Y:S04]  /*bd90*/  @!P1 LD.E.64 R26, desc[UR6][R38.64] ;  /* 0x00000006261a9980 */ /* 0x000168000c101b00 */
[----:B------:R0:W5:Y:S04]  /*bda0*/  @!P0 LD.E.64 R10, desc[UR6][R40.64] ;  /* 0x00000006280a8980 */ /* 0x000168000c101b00 */
[----:B------:R0:W5:Y:S02]  /*bdb0*/  @!P0 LD.E.64 R6, desc[UR6][R42.64] ;  /* 0x000000062a068980 */ /* 0x000164000c101b00 */
.L_x_776:
[----:B------:R-:W-:Y:S05]  /*bdc0*/  BSYNC B1 ;  /* 0x0000000000017941 */ /* 0x000fea0003800000 */
.L_x_775:
[----:B---3--:R-:W-:Y:S01]  /*bdd0*/  SHF.L.U32 R5, R45, 0x1f, RZ ;  /* 0x0000001f2d057819 */ /* 0x008fe200000006ff */
[----:B0----5:R-:W-:Y:S01]  /*bde0*/  IMAD.MOV.U32 R30, RZ, RZ, R24 ;  /* 0x000000ffff1e7224 */ /* 0x021fe200078e0018 */
[----:B------:R-:W-:Y:S01]  /*bdf0*/  SHF.R.U64 R49, R24, 0x10, R25 ;  /* 0x0000001018317819 */ /* 0x000fe20000001219 */
[----:B------:R-:W-:Y:S01]  /*be00*/  IMAD.MOV.U32 R15, RZ, RZ, R20 ;  /* 0x000000ffff0f7224 */ /* 0x000fe200078e0014 */
[----:B------:R-:W0:Y:S01]  /*be10*/  SYNCS.PHASECHK.TRANS64.TRYWAIT P0, [R18+URZ+0x38800], R5 ;  /* 0x03880005120075a7 */ /* 0x000e22000800017f */
[--C-:B------:R-:W-:Y:S01]  /*be20*/  SHF.R.U64 R20, R20, 0x10, R21.reuse ;  /* 0x0000001014147819 */ /* 0x100fe20000001215 */
[--C-:B------:R-:W-:Y:S01]  /*be30*/  IMAD.MOV.U32 R24, RZ, RZ, R21.reuse ;  /* 0x000000ffff187224 */ /* 0x100fe200078e0015 */
[----:B------:R-:W-:Y:S01]  /*be40*/  SHF.R.U32.HI R47, RZ, 0x10, R21 ;  /* 0x00000010ff2f7819 */ /* 0x000fe20000011615 */
[----:B----4-:R-:W-:Y:S01]  /*be50*/  IMAD.MOV.U32 R14, RZ, RZ, R12 ;  /* 0x000000ffff0e7224 */ /* 0x010fe200078e000c */
[--C-:B------:R-:W-:Y:S01]  /*be60*/  SHF.R.U64 R45, R12, 0x10, R13.reuse ;  /* 0x000000100c2d7819 */ /* 0x100fe2000000120d */
[--C-:B------:R-:W-:Y:S01]  /*be70*/  IMAD.MOV.U32 R21, RZ, RZ, R13.reuse ;  /* 0x000000ffff157224 */ /* 0x100fe200078e000d */
[----:B------:R-:W-:Y:S01]  /*be80*/  SHF.R.U32.HI R12, RZ, 0x10, R13 ;  /* 0x00000010ff0c7819 */ /* 0x000fe2000001160d */
[----:B------:R-:W-:Y:S01]  /*be90*/  IMAD.MOV.U32 R31, RZ, RZ, R25 ;  /* 0x000000ffff1f7224 */ /* 0x000fe200078e0019 */
[--C-:B------:R-:W-:Y:S01]  /*bea0*/  SHF.R.U64 R40, R28, 0x10, R29.reuse ;  /* 0x000000101c287819 */ /* 0x100fe2000000121d */
[----:B-1----:R-:W-:Y:S01]  /*beb0*/  IMAD.MOV.U32 R3, RZ, RZ, R10 ;  /* 0x000000ffff037224 */ /* 0x002fe200078e000a */
[----:B------:R-:W-:Y:S01]  /*bec0*/  SHF.R.U32.HI R39, RZ, 0x10, R29 ;  /* 0x00000010ff277819 */ /* 0x000fe2000001161d */
[----:B--2---:R-:W-:Y:S01]  /*bed0*/  IMAD.MOV.U32 R4, RZ, RZ, R11 ;  /* 0x000000ffff047224 */ /* 0x004fe200078e000b */
[----:B------:R-:W-:Y:S01]  /*bee0*/  SHF.R.U32.HI R48, RZ, 0x10, R25 ;  /* 0x00000010ff307819 */ /* 0x000fe20000011619 */
[----:B------:R-:W-:Y:S01]  /*bef0*/  IMAD.MOV.U32 R35, RZ, RZ, R8 ;  /* 0x000000ffff237224 */ /* 0x000fe200078e0008 */
[----:B------:R-:W-:Y:S01]  /*bf00*/  SHF.R.U64 R46, R10, 0x10, R11 ;  /* 0x000000100a2e7819 */ /* 0x000fe2000000120b */
[----:B------:R-:W-:Y:S01]  /*bf10*/  IMAD.MOV.U32 R36, RZ, RZ, R9 ;  /* 0x000000ffff247224 */ /* 0x000fe200078e0009 */
[----:B------:R-:W-:Y:S01]  /*bf20*/  SHF.R.U32.HI R43, RZ, 0x10, R11 ;  /* 0x00000010ff2b7819 */ /* 0x000fe2000001160b */
[----:B------:R-:W-:Y:S01]  /*bf30*/  IMAD.MOV.U32 R33, RZ, RZ, R28 ;  /* 0x000000ffff217224 */ /* 0x000fe200078e001c */
[----:B------:R-:W-:Y:S01]  /*bf40*/  SHF.R.U64 R42, R8, 0x10, R9 ;  /* 0x00000010082a7819 */ /* 0x000fe20000001209 */
[----:B------:R-:W-:Y:S01]  /*bf50*/  IMAD.MOV.U32 R34, RZ, RZ, R29 ;  /* 0x000000ffff227224 */ /* 0x000fe200078e001d */
[----:B------:R-:W-:Y:S01]  /*bf60*/  SHF.R.U32.HI R41, RZ, 0x10, R9 ;  /* 0x00000010ff297819 */ /* 0x000fe20000011609 */
[----:B------:R-:W-:Y:S01]  /*bf70*/  BSSY B1, `(.L_x_777) ;  /* 0x0000018000017945 */ /* 0x000fe20003800000 */
[----:B------:R-:W-:Y:S01]  /*bf80*/  VIMNMX R29, R44, 0x80, PT ;  /* 0x000000802c1d7848 */ /* 0x000fe20003fe0100 */
[----:B------:R-:W-:Y:S01]  /*bf90*/  IMAD.MOV.U32 R9, RZ, RZ, R6 ;  /* 0x000000ffff097224 */ /* 0x000fe200078e0006 */
[----:B------:R-:W-:Y:S01]  /*bfa0*/  PRMT R15, R15, 0x5410, R20 ;  /* 0x000054100f0f7816 */ /* 0x000fe20000000014 */
[----:B------:R-:W-:Y:S01]  /*bfb0*/  IMAD.MOV.U32 R13, RZ, RZ, R26 ;  /* 0x000000ffff0d7224 */ /* 0x000fe200078e001a */
[--C-:B------:R-:W-:Y:S01]  /*bfc0*/  SHF.R.U64 R38, R26, 0x10, R27.reuse ;  /* 0x000000101a267819 */ /* 0x100fe2000000121b */
[--C-:B------:R-:W-:Y:S01]  /*bfd0*/  IMAD.MOV.U32 R32, RZ, RZ, R27.reuse ;  /* 0x000000ffff207224 */ /* 0x100fe200078e001b */
[----:B------:R-:W-:Y:S01]  /*bfe0*/  SHF.R.U32.HI R37, RZ, 0x10, R27 ;  /* 0x00000010ff257819 */ /* 0x000fe2000001161b */
[--C-:B------:R-:W-:Y:S01]  /*bff0*/  IMAD.MOV.U32 R10, RZ, RZ, R7.reuse ;  /* 0x000000ffff0a7224 */ /* 0x100fe200078e0007 */
[----:B------:R-:W-:-:S02]  /*c000*/  SHF.R.U64 R6, R6, 0x10, R7 ;  /* 0x0000001006067819 */ /* 0x000fc40000001207 */
[----:B------:R-:W-:Y:S02]  /*c010*/  PRMT R20, R24, 0x5410, R47 ;  /* 0x0000541018147816 */ /* 0x000fe4000000002f */
[----:B------:R-:W-:Y:S02]  /*c020*/  PRMT R12, R21, 0x5410, R12 ;  /* 0x00005410150c7816 */ /* 0x000fe4000000000c */
[----:B------:R-:W-:Y:S02]  /*c030*/  SHF.R.U32.HI R7, RZ, 0x10, R7 ;  /* 0x00000010ff077819 */ /* 0x000fe40000011607 */
[----:B------:R-:W-:Y:S02]  /*c040*/  PRMT R25, R30, 0x5410, R49 ;  /* 0x000054101e197816 */ /* 0x000fe40000000031 */
[----:B------:R-:W-:Y:S02]  /*c050*/  PRMT R26, R31, 0x5410, R48 ;  /* 0x000054101f1a7816 */ /* 0x000fe40000000030 */
[----:B------:R-:W-:-:S02]  /*c060*/  PRMT R11, R14, 0x5410, R45 ;  /* 0x000054100e0b7816 */ /* 0x000fc4000000002d */
[----:B------:R-:W-:Y:S02]  /*c070*/  ISETP.GE.AND P1, PT, R212, R29, PT ;  /* 0x0000001dd400720c */ /* 0x000fe40003f26270 */
[----:B------:R-:W-:Y:S02]  /*c080*/  PRMT R3, R3, 0x5410, R46 ;  /* 0x0000541003037816 */ /* 0x000fe4000000002e */
[----:B------:R-:W-:Y:S02]  /*c090*/  PRMT R8, R4, 0x5410, R43 ;  /* 0x0000541004087816 */ /* 0x000fe4000000002b */
[----:B------:R-:W-:Y:S02]  /*c0a0*/  PRMT R27, R35, 0x5410, R42 ;  /* 0x00005410231b7816 */ /* 0x000fe4000000002a */
[----:B------:R-:W-:Y:S02]  /*c0b0*/  PRMT R28, R36, 0x5410, R41 ;  /* 0x00005410241c7816 */ /* 0x000fe40000000029 */
[----:B------:R-:W-:-:S02]  /*c0c0*/  PRMT R21, R33, 0x5410, R40 ;  /* 0x0000541021157816 */ /* 0x000fc40000000028 */
[----:B------:R-:W-:Y:S01]  /*c0d0*/  PRMT R24, R34, 0x5410, R39 ;  /* 0x0000541022187816 */ /* 0x000fe20000000027 */
[----:B0-----:R-:W-:Y:S06]  /*c0e0*/  @!P0 BRA `(.L_x_778) ;  /* 0x000001c400bc8947 */ /* 0x001fec0003800000 */
.L_x_1058:
[----:B------:R-:W-:Y:S05]  /*c0f0*/  BSYNC B1 ;  /* 0x0000000000017941 */ /* 0x000fea0003800000 */
.L_x_777:
[----:B------:R-:W-:Y:S01]  /*c100*/  BSSY B1, `(.L_x_779) ;  /* 0x00000ad000017945 */ /* 0x000fe20003800000 */
[----:B------:R-:W-:Y:S02]  /*c110*/  PRMT R13, R13, 0x5410, R38 ;  /* 0x000054100d0d7816 */ /* 0x000fe40000000026 */
[----:B------:R-:W-:Y:S02]  /*c120*/  PRMT R14, R32, 0x5410, R37 ;  /* 0x00005410200e7816 */ /* 0x000fe40000000025 */
[----:B------:R-:W-:Y:S02]  /*c130*/  PRMT R9, R9, 0x5410, R6 ;  /* 0x0000541009097816 */ /* 0x000fe40000000006 */
[----:B------:R-:W-:Y:S01]  /*c140*/  PRMT R10, R10, 0x5410, R7 ;  /* 0x000054100a0a7816 */ /* 0x000fe20000000007 */
[----:B------:R-:W-:Y:S06]  /*c150*/  @P1 BRA `(.L_x_780) ;  /* 0x00000008009c1947 */ /* 0x000fec0003800000 */
[----:B0-----:R-:W0:Y:S01]  /*c160*/  LDC R5, c[0x0][0x3f4] ;  /* 0x0000fd00ff057b82 */ /* 0x001e220000000800 */
[----:B------:R-:W-:Y:S01]  /*c170*/  BSSY B2, `(.L_x_781) ;  /* 0x000002c000027945 */ /* 0x000fe20003800000 */
[-C--:B0-----:R-:W-:Y:S02]  /*c180*/  ISETP.GE.AND P0, PT, R22, R5.reuse, PT ;  /* 0x000000051600720c */ /* 0x081fe40003f06270 */
[-C--:B------:R-:W-:Y:S02]  /*c190*/  ISETP.GE.AND P1, PT, R215, R5.reuse, PT ;  /* 0x00000005d700720c */ /* 0x080fe40003f26270 */
[-C--:B------:R-:W-:Y:S02]  /*c1a0*/  ISETP.GE.AND P2, PT, R214, R5.reuse, PT ;  /* 0x00000005d600720c */ /* 0x080fe40003f46270 */
[----:B------:R-:W-:-:S07]  /*c1b0*/  ISETP.GE.AND P3, PT, R216, R5, PT ;  /* 0x00000005d800720c */ /* 0x000fce0003f66270 */
[----:B------:R-:W-:Y:S06]  /*c1c0*/  @P0 BRA `(.L_x_782) ;  /* 0x0000000000980947 */ /* 0x000fec0003800000 */
[----:B------:R-:W0:Y:S01]  /*c1d0*/  LDS.128 R4, [R0] ;  /* 0x0000000000047984 */ /* 0x000e220000000c00 */
[C---:B------:R-:W-:Y:S01]  /*c1e0*/  IMAD.U32 R37, R27.reuse, 0x10000, RZ ;  /* 0x000100001b257824 */ /* 0x040fe200078e00ff */
[----:B------:R-:W-:Y:S01]  /*c1f0*/  LOP3.LUT R36, R27, 0xffff0000, RZ, 0xc0, !PT ;  /* 0xffff00001b247812 */ /* 0x000fe200078ec0ff */
[C---:B------:R-:W-:Y:S01]  /*c200*/  IMAD.U32 R35, R25.reuse, 0x10000, RZ ;  /* 0x0001000019237824 */ /* 0x040fe200078e00ff */
[----:B------:R-:W-:Y:S01]  /*c210*/  LOP3.LUT R34, R25, 0xffff0000, RZ, 0xc0, !PT ;  /* 0xffff000019227812 */ /* 0x000fe200078ec0ff */
[C---:B0-----:R-:W-:Y:S01]  /*c220*/  IMAD.U32 R30, R4.reuse, 0x10000, RZ ;  /* 0x00010000041e7824 */ /* 0x041fe200078e00ff */
[----:B------:R-:W-:Y:S01]  /*c230*/  LOP3.LUT R4, R4, 0xffff0000, RZ, 0xc0, !PT ;  /* 0xffff000004047812 */ /* 0x000fe200078ec0ff */
[C---:B------:R-:W-:Y:S01]  /*c240*/  IMAD.U32 R31, R5.reuse, 0x10000, RZ ;  /* 0x00010000051f7824 */ /* 0x040fe200078e00ff */
[----:B------:R-:W-:Y:S01]  /*c250*/  LOP3.LUT R5, R5, 0xffff0000, RZ, 0xc0, !PT ;  /* 0xffff000005057812 */ /* 0x000fe200078ec0ff */
[C---:B------:R-:W-:Y:S01]  /*c260*/  IMAD.U32 R32, R6.reuse, 0x10000, RZ ;  /* 0x0001000006207824 */ /* 0x040fe200078e00ff */
[----:B------:R-:W-:Y:S01]  /*c270*/  LOP3.LUT R6, R6, 0xffff0000, RZ, 0xc0, !PT ;  /* 0xffff000006067812 */ /* 0x000fe200078ec0ff */
[C---:B------:R-:W-:Y:S01]  /*c280*/  FMUL.FTZ R39, R4.reuse, R37 ;  /* 0x0000002504277220 */ /* 0x040fe20000410000 */
[----:B------:R-:W-:Y:S01]  /*c290*/  FMUL.FTZ R4, R4, R35 ;  /* 0x0000002304047220 */ /* 0x000fe20000410000 */
[----:B------:R-:W-:-:S02]  /*c2a0*/  IMAD.U32 R33, R7, 0x10000, RZ ;  /* 0x0001000007217824 */ /* 0x000fc400078e00ff */
[----:B------:R-:W-:Y:S01]  /*c2b0*/  FMUL.FTZ R40, R5, R36 ;  /* 0x0000002405287220 */ /* 0x000fe20000410000 */
[C---:B------:R-:W-:Y:S01]  /*c2c0*/  FFMA.FTZ R39, R30.reuse, R35, -R39 ;  /* 0x000000231e277223 */ /* 0x040fe20000010827 */
[----:B------:R-:W-:Y:S01]  /*c2d0*/  FFMA.FTZ R38, R30, R37, R4 ;  /* 0x000000251e267223 */ /* 0x000fe20000010004 */
[----:B------:R-:W-:Y:S01]  /*c2e0*/  LOP3.LUT R7, R7, 0xffff0000, RZ, 0xc0, !PT ;  /* 0xffff000007077812 */ /* 0x000fe200078ec0ff */
[-C--:B------:R-:W-:Y:S01]  /*c2f0*/  FMUL.FTZ R42, R5, R34.reuse ;  /* 0x00000022052a7220 */ /* 0x080fe20000410000 */
[C---:B------:R-:W-:Y:S01]  /*c300*/  LOP3.LUT R30, R28.reuse, 0xffff0000, RZ, 0xc0, !PT ;  /* 0xffff00001c1e7812 */ /* 0x040fe200078ec0ff */
[----:B------:R-:W-:Y:S01]  /*c310*/  IMAD.U32 R35, R28, 0x10000, RZ ;  /* 0x000100001c237824 */ /* 0x000fe200078e00ff */
[C---:B------:R-:W-:Y:S01]  /*c320*/  LOP3.LUT R4, R26.reuse, 0xffff0000, RZ, 0xc0, !PT ;  /* 0xffff00001a047812 */ /* 0x040fe200078ec0ff */
[----:B------:R-:W-:Y:S02]  /*c330*/  IMAD.U32 R5, R26, 0x10000, RZ ;  /* 0x000100001a057824 */ /* 0x000fe400078e00ff */
[C---:B------:R-:W-:Y:S01]  /*c340*/  FFMA.FTZ R40, R31.reuse, R34, -R40 ;  /* 0x000000221f287223 */ /* 0x040fe20000010828 */
        /* <DEDUP_REMOVED lines=12> */
[----:B------:R-:W-:-:S05]  /*c410*/  F2FP.BF16.F32.PACK_AB R7, R30, R7 ;  /* 0x000000071e07723e */ /* 0x000fca00000010ff */
[----:B------:R0:W-:Y:S02]  /*c420*/  STS.128 [R0], R4 ;  /* 0x0000000400007388 */ /* 0x0001e40000000c00 */
.L_x_782:
[----:B------:R-:W-:Y:S05]  /*c430*/  BSYNC B2 ;  /* 0x0000000000027941 */ /* 0x000fea0003800000 */
.L_x_781:
[----:B------:R-:W-:Y:S04]  /*c440*/  BSSY B2, `(.L_x_783) ;  /* 0x0000028000027945 */ /* 0x000fe80003800000 */
[----:B------:R-:W-:Y:S05]  /*c450*/  @P1 BRA `(.L_x_784) ;  /* 0x0000000000981947 */ /* 0x000fea0003800000 */
[----:B0-----:R-:W0:Y:S01]  /*c460*/  LDS.128 R4, [R0+0x4000] ;  /* 0x0040000000047984 */ /* 0x001e220000000c00 */
        /* <DEDUP_REMOVED lines=36> */
[----:B------:R1:W-:Y:S02]  /*c6b0*/  STS.128 [R0+0x4000], R4 ;  /* 0x0040000400007388 */ /* 0x0003e40000000c00 */
.L_x_784:
[----:B------:R-:W-:Y:S05]  /*c6c0*/  BSYNC B2 ;  /* 0x0000000000027941 */ /* 0x000fea0003800000 */
.L_x_783:
[----:B------:R-:W-:Y:S04]  /*c6d0*/  BSSY B2, `(.L_x_785) ;  /* 0x0000028000027945 */ /* 0x000fe80003800000 */
[----:B------:R-:W-:Y:S05]  /*c6e0*/  @P2 BRA `(.L_x_786) ;  /* 0x0000000000982947 */ /* 0x000fea0003800000 */
[----:B01----:R-:W0:Y:S01]  /*c6f0*/  LDS.128 R4, [R0+0x8000] ;  /* 0x0080000000047984 */ /* 0x003e220000000c00 */
        /* <DEDUP_REMOVED lines=37> */
.L_x_786:
[----:B------:R-:W-:Y:S05]  /*c950*/  BSYNC B2 ;  /* 0x0000000000027941 */ /* 0x000fea0003800000 */
.L_x_785:
[----:B------:R-:W-:Y:S05]  /*c960*/  @P3 BRA `(.L_x_780) ;  /* 0x0000000000983947 */ /* 0x000fea0003800000 */
[----:B012---:R-:W0:Y:S01]  /*c970*/  LDS.128 R4, [R0+0xc000] ;  /* 0x00c0000000047984 */ /* 0x007e220000000c00 */
        /* <DEDUP_REMOVED lines=37> */
.L_x_780:
[----:B------:R-:W-:Y:S05]  /*cbd0*/  BSYNC B1 ;  /* 0x0000000000017941 */ /* 0x000fea0003800000 */
.L_x_779:
[----:B0123--:R-:W-:Y:S01]  /*cbe0*/  VIADD R4, R212, 0x20 ;  /* 0x00000020d4047836 */ /* 0x00ffe20000000000 */
[----:B------:R-:W-:Y:S04]  /*cbf0*/  BSSY B1, `(.L_x_787) ;  /* 0x00000aa000017945 */ /* 0x000fe80003800000 */
[----:B------:R-:W-:-:S13]  /*cc00*/  ISETP.GE.AND P0, PT, R4, R29, PT ;  /* 0x0000001d0400720c */ /* 0x000fda0003f06270 */
[----:B------:R-:W-:Y:S05]  /*cc10*/  @P0 BRA `(.L_x_788) ;  /* 0x00000008009c0947 */ /* 0x000fea0003800000 */
[----:B------:R-:W0:Y:S01]  /*cc20*/  LDC R5, c[0x0][0x3f4] ;  /* 0x0000fd00ff057b82 */ /* 0x000e220000000800 */
[----:B------:R-:W-:Y:S01]  /*cc30*/  BSSY B2, `(.L_x_789) ;  /* 0x000002c000027945 */ /* 0x000fe20003800000 */
[-C--:B0-----:R-:W-:Y:S02]  /*cc40*/  ISETP.GE.AND P0, PT, R22, R5.reuse, PT ;  /* 0x000000051600720c */ /* 0x081fe40003f06270 */
[-C--:B------:R-:W-:Y:S02]  /*cc50*/  ISETP.GE.AND P1, PT, R215, R5.reuse, PT ;  /* 0x00000005d700720c */ /* 0x080fe40003f26270 */
[-C--:B------:R-:W-:Y:S02]  /*cc60*/  ISETP.GE.AND P2, PT, R214, R5.reuse, PT ;  /* 0x00000005d600720c */ /* 0x080fe40003f46270 */
[----:B------:R-:W-:-:S07]  /*cc70*/  ISETP.GE.AND P3, PT, R216, R5, PT ;  /* 0x00000005d800720c */ /* 0x000fce0003f66270 */
[----:B------:R-:W-:Y:S06]  /*cc80*/  @P0 BRA `(.L_x_790) ;  /* 0x0000000000980947 */ /* 0x000fec0003800000 */
[----:B------:R-:W0:Y:S01]  /*cc90*/  LDS.128 R4, [R0+0x1000] ;  /* 0x0010000000047984 */ /* 0x000e220000000c00 */
[----:B------:R-:W-:Y:S01]  /*cca0*/  IMAD.U32 R36, R25, 0x10000, RZ ;  /* 0x0001000019247824 */ /* 0x000fe200078e00ff */
[C---:B------:R-:W-:Y:S01]  /*ccb0*/  LOP3.LUT R41, R27.reuse, 0xffff0000, RZ, 0xc0, !PT ;  /* 0xffff00001b297812 */ /* 0x040fe200078ec0ff */
[----:B------:R-:W-:Y:S01]  /*ccc0*/  IMAD.U32 R38, R27, 0x10000, RZ ;  /* 0x000100001b267824 */ /* 0x000fe200078e00ff */
        /* <DEDUP_REMOVED lines=9> */
[-C--:B------:R-:W-:Y:S01]  /*cd60*/  FMUL.FTZ R35, R38, R4.reuse ;  /* 0x0000000426237220 */ /* 0x080fe20000410000 */
[----:B------:R-:W-:Y:S01]  /*cd70*/  FMUL.FTZ R37, R36, R4 ;  /* 0x0000000424257220 */ /* 0x000fe20000410000 */
[----:B------:R-:W-:Y:S01]  /*cd80*/  FMUL.FTZ R34, R41, R5 ;  /* 0x0000000529227220 */ /* 0x000fe20000410000 */
[----:B------:R-:W-:-:S02]  /*cd90*/  IMAD.U32 R33, R7, 0x10000, RZ ;  /* 0x0001000007217824 */ /* 0x000fc400078e00ff */
[-C--:B------:R-:W-:Y:S01]  /*cda0*/  FFMA.FTZ R4, R36, R30.reuse, -R35 ;  /* 0x0000001e24047223 */ /* 0x080fe20000010823 */
[----:B------:R-:W-:Y:S01]  /*cdb0*/  FFMA.FTZ R37, R38, R30, R37 ;  /* 0x0000001e26257223 */ /* 0x000fe20000010025 */
[C---:B------:R-:W-:Y:S01]  /*cdc0*/  FMUL.FTZ R30, R39.reuse, R5 ;  /* 0x00000005271e7220 */ /* 0x040fe20000410000 */
[-C--:B------:R-:W-:Y:S01]  /*cdd0*/  FFMA.FTZ R5, R39, R31.reuse, -R34 ;  /* 0x0000001f27057223 */ /* 0x080fe20000010822 */
[----:B------:R-:W-:Y:S01]  /*cde0*/  LOP3.LUT R7, R7, 0xffff0000, RZ, 0xc0, !PT ;  /* 0xffff000007077812 */ /* 0x000fe200078ec0ff */
[C---:B------:R-:W-:Y:S01]  /*cdf0*/  IMAD.U32 R38, R26.reuse, 0x10000, RZ ;  /* 0x000100001a267824 */ /* 0x040fe200078e00ff */
[----:B------:R-:W-:Y:S01]  /*ce00*/  LOP3.LUT R39, R26, 0xffff0000, RZ, 0xc0, !PT ;  /* 0xffff00001a277812 */ /* 0x000fe200078ec0ff */
[----:B------:R-:W-:Y:S01]  /*ce10*/  FFMA.FTZ R30, R41, R31, R30 ;  /* 0x0000001f291e7223 */ /* 0x000fe2000001001e */
[-C--:B------:R-:W-:Y:S01]  /*ce20*/  FMUL.FTZ R31, R40, R6.reuse ;  /* 0x00000006281f7220 */ /* 0x080fe20000410000 */
[C---:B------:R-:W-:Y:S01]  /*ce30*/  FMUL.FTZ R35, R38.reuse, R6 ;  /* 0x0000000626237220 */ /* 0x040fe20000410000 */
[-C--:B------:R-:W-:Y:S01]  /*ce40*/  FMUL.FTZ R34, R43, R7.reuse ;  /* 0x000000072b227220 */ /* 0x080fe20000410000 */
[C---:B------:R-:W-:Y:S01]  /*ce50*/  FMUL.FTZ R36, R39.reuse, R7 ;  /* 0x0000000727247220 */ /* 0x040fe20000410000 */
[-C--:B------:R-:W-:Y:S01]  /*ce60*/  FFMA.FTZ R6, R38, R32.reuse, -R31 ;  /* 0x0000002026067223 */ /* 0x080fe2000001081f */
[----:B------:R-:W-:Y:S01]  /*ce70*/  FFMA.FTZ R35, R40, R32, R35 ;  /* 0x0000002028237223 */ /* 0x000fe20000010023 */
[-C--:B------:R-:W-:Y:S01]  /*ce80*/  FFMA.FTZ R7, R39, R33.reuse, -R34 ;  /* 0x0000002127077223 */ /* 0x080fe20000010822 */
[----:B------:R-:W-:Y:S01]  /*ce90*/  FFMA.FTZ R36, R43, R33, R36 ;  /* 0x000000212b247223 */ /* 0x000fe20000010024 */
[----:B------:R-:W-:-:S02]  /*cea0*/  F2FP.BF16.F32.PACK_AB R4, R37, R4 ;  /* 0x000000042504723e */ /* 0x000fc400000010ff */
[----:B------:R-:W-:Y:S02]  /*ceb0*/  F2FP.BF16.F32.PACK_AB R5, R30, R5 ;  /* 0x000000051e05723e */ /* 0x000fe400000010ff */
[----:B------:R-:W-:Y:S02]  /*cec0*/  F2FP.BF16.F32.PACK_AB R6, R35, R6 ;  /* 0x000000062306723e */ /* 0x000fe400000010ff */
[----:B------:R-:W-:-:S05]  /*ced0*/  F2FP.BF16.F32.PACK_AB R7, R36, R7 ;  /* 0x000000072407723e */ /* 0x000fca00000010ff */
[----:B------:R0:W-:Y:S02]  /*cee0*/  STS.128 [R0+0x1000], R4 ;  /* 0x0010000400007388 */ /* 0x0001e40000000c00 */
.L_x_790:
[----:B------:R-:W-:Y:S05]  /*cef0*/  BSYNC B2 ;  /* 0x0000000000027941 */ /* 0x000fea0003800000 */
.L_x_789:
[----:B------:R-:W-:Y:S04]  /*cf00*/  BSSY B2, `(.L_x_791) ;  /* 0x0000028000027945 */ /* 0x000fe80003800000 */
[----:B------:R-:W-:Y:S05]  /*cf10*/  @P1 BRA `(.L_x_792) ;  /* 0x0000000000981947 */ /* 0x000fea0003800000 */
[----:B0-----:R-:W0:Y:S01]  /*cf20*/  LDS.128 R4, [R0+0x5000] ;  /* 0x0050000000047984 */ /* 0x001e220000000c00 */
        /* <DEDUP_REMOVED lines=37> */
.L_x_792:
[----:B------:R-:W-:Y:S05]  /*d180*/  BSYNC B2 ;  /* 0x0000000000027941 */ /* 0x000fea0003800000 */
.L_x_791:
[----:B------:R-:W-:Y:S04]  /*d190*/  BSSY B2, `(.L_x_793) ;  /* 0x0000028000027945 */ /* 0x000fe80003800000 */
[----:B------:R-:W-:Y:S05]  /*d1a0*/  @P2 BRA `(.L_x_794) ;  /* 0x0000000000982947 */ /* 0x000fea0003800000 */
[----:B01----:R-:W0:Y:S01]  /*d1b0*/  LDS.128 R4, [R0+0x9000] ;  /* 0x0090000000047984 */ /* 0x003e220000000c00 */
        /* <DEDUP_REMOVED lines=37> */
.L_x_794:
[----:B------:R-:W-:Y:S05]  /*d410*/  BSYNC B2 ;  /* 0x0000000000027941 */ /* 0x000fea0003800000 */
.L_x_793:
[----:B------:R-:W-:Y:S05]  /*d420*/  @P3 BRA `(.L_x_788) ;  /* 0x0000000000983947 */ /* 0x000fea0003800000 */
[----:B012---:R-:W0:Y:S01]  /*d430*/  LDS.128 R4, [R0+0xd000] ;  /* 0x00d0000000047984 */ /* 0x007e220000000c00 */
        /* <DEDUP_REMOVED lines=37> */
.L_x_788:
[----:B------:R-:W-:Y:S05]  /*d690*/  BSYNC B1 ;  /* 0x0000000000017941 */ /* 0x000fea0003800000 */
.L_x_787:
        /* <DEDUP_REMOVED lines=49> */
.L_x_798:
[----:B------:R-:W-:Y:S05]  /*d9b0*/  BSYNC B2 ;  /* 0x0000000000027941 */ /* 0x000fea0003800000 */
.L_x_797:
        /* <DEDUP_REMOVED lines=40> */
.L_x_800:
[----:B------:R-:W-:Y:S05]  /*dc40*/  BSYNC B2 ;  /* 0x0000000000027941 */ /* 0x000fea0003800000 */
.L_x_799:
        /* <DEDUP_REMOVED lines=40> */
.L_x_802:
[----:B------:R-:W-:Y:S05]  /*ded0*/  BSYNC B2 ;  /* 0x0000000000027941 */ /* 0x000fea0003800000 */
.L_x_801:
        /* <DEDUP_REMOVED lines=39> */
.L_x_796:
[----:B------:R-:W-:Y:S05]  /*e150*/  BSYNC B1 ;  /* 0x0000000000017941 */ /* 0x000fea0003800000 */
.L_x_795:
[----:B0123--:R-:W-:-:S05]  /*e160*/  VIADD R4, R212, 0x60 ;  /* 0x00000060d4047836 */ /* 0x00ffca0000000000 */
        /* <DEDUP_REMOVED lines=10> */
[C---:B------:R-:W-:Y:S01]  /*e210*/  IMAD.U32 R35, R27.reuse, 0x10000, RZ ;  /* 0x000100001b237824 */ /* 0x040fe200078e00ff */
[----:B------:R-:W-:Y:S01]  /*e220*/  LOP3.LUT R38, R27, 0xffff0000, RZ, 0xc0, !PT ;  /* 0xffff00001b267812 */ /* 0x000fe200078ec0ff */
        /* <DEDUP_REMOVED lines=17> */
[----:B------:R-:W-:Y:S01]  /*e340*/  LOP3.LUT R7, R7, 0xffff0000, RZ, 0xc0, !PT ;  /* 0xffff000007077812 */ /* 0x000fe200078ec0ff */
[----:B------:R-:W-:Y:S01]  /*e350*/  FFMA.FTZ R5, R36, R30, -R31 ;  /* 0x0000001e24057223 */ /* 0x000fe2000001081f */
[C---:B------:R-:W-:Y:S01]  /*e360*/  LOP3.LUT R35, R26.reuse, 0xffff0000, RZ, 0xc0, !PT ;  /* 0xffff00001a237812 */ /* 0x040fe200078ec0ff */
[----:B------:R-:W-:Y:S02]  /*e370*/  IMAD.U32 R31, R26, 0x10000, RZ ;  /* 0x000100001a1f7824 */ /* 0x000fe400078e00ff */
[----:B------:R-:W-:Y:S01]  /*e380*/  FMUL.FTZ R26, R37, R6 ;  /* 0x00000006251a7220 */ /* 0x000fe20000410000 */
[-C--:B------:R-:W-:Y:S01]  /*e390*/  FMUL.FTZ R32, R39, R7.reuse ;  /* 0x0000000727207220 */ /* 0x080fe20000410000 */
[----:B------:R-:W-:Y:S01]  /*e3a0*/  FFMA.FTZ R30, R38, R30, R33 ;  /* 0x0000001e261e7223 */ /* 0x000fe20000010021 */
[----:B------:R-:W-:Y:S01]  /*e3b0*/  FMUL.FTZ R28, R31, R6 ;  /* 0x000000061f1c7220 */ /* 0x000fe20000410000 */
[----:B------:R-:W-:Y:S01]  /*e3c0*/  FMUL.FTZ R34, R35, R7 ;  /* 0x0000000723227220 */ /* 0x000fe20000410000 */
[----:B------:R-:W-:Y:S01]  /*e3d0*/  FFMA.FTZ R6, R31, R25, -R26 ;  /* 0x000000191f067223 */ /* 0x000fe2000001081a */
[----:B------:R-:W-:Y:S01]  /*e3e0*/  FFMA.FTZ R7, R35, R27, -R32 ;  /* 0x0000001b23077223 */ /* 0x000fe20000010820 */
[----:B------:R-:W-:Y:S01]  /*e3f0*/  FFMA.FTZ R25, R37, R25, R28 ;  /* 0x0000001925197223 */ /* 0x000fe2000001001c */
[----:B------:R-:W-:Y:S01]  /*e400*/  FFMA.FTZ R34, R39, R27, R34 ;  /* 0x0000001b27227223 */ /* 0x000fe20000010022 */
[----:B------:R-:W-:-:S02]  /*e410*/  F2FP.BF16.F32.PACK_AB R4, R29, R4 ;  /* 0x000000041d04723e */ /* 0x000fc400000010ff */
[----:B------:R-:W-:Y:S02]  /*e420*/  F2FP.BF16.F32.PACK_AB R5, R30, R5 ;  /* 0x000000051e05723e */ /* 0x000fe400000010ff */
[----:B------:R-:W-:Y:S02]  /*e430*/  F2FP.BF16.F32.PACK_AB R6, R25, R6 ;  /* 0x000000061906723e */ /* 0x000fe400000010ff */
[----:B------:R-:W-:-:S05]  /*e440*/  F2FP.BF16.F32.PACK_AB R7, R34, R7 ;  /* 0x000000072207723e */ /* 0x000fca00000010ff */
[----:B------:R0:W-:Y:S02]  /*e450*/  STS.128 [R0+0x3000], R4 ;  /* 0x0030000400007388 */ /* 0x0001e40000000c00 */
.L_x_805:
[----:B------:R-:W-:Y:S05]  /*e460*/  BSYNC B1 ;  /* 0x0000000000017941 */ /* 0x000fea0003800000 */
.L_x_804:
[----:B------:R-:W-:Y:S04]  /*e470*/  BSSY B1, `(.L_x_806) ;  /* 0x0000028000017945 */ /* 0x000fe80003800000 */
[----:B------:R-:W-:Y:S05]  /*e480*/  @P1 BRA `(.L_x_807) ;  /* 0x0000000000981947 */ /* 0x000fea0003800000 */
[----:B0-----:R-:W0:Y:S01]  /*e490*/  LDS.128 R4, [R0+0x7000] ;  /* 0x0070000000047984 */ /* 0x001e220000000c00 */
        /* <DEDUP_REMOVED lines=37> */
.L_x_807:
[----:B------:R-:W-:Y:S05]  /*e6f0*/  BSYNC B1 ;  /* 0x0000000000017941 */ /* 0x000fea0003800000 */
.L_x_806:
[----:B------:R-:W-:Y:S04]  /*e700*/  BSSY B1, `(.L_x_808) ;  /* 0x0000028000017945 */ /* 0x000fe80003800000 */
[----:B------:R-:W-:Y:S05]  /*e710*/  @P2 BRA `(.L_x_809) ;  /* 0x0000000000982947 */ /* 0x000fea0003800000 */
[----:B01----:R-:W0:Y:S01]  /*e720*/  LDS.128 R4, [R0+0xb000] ;  /* 0x00b0000000047984 */ /* 0x003e220000000c00 */
        /* <DEDUP_REMOVED lines=37> */
.L_x_809:
[----:B------:R-:W-:Y:S05]  /*e980*/  BSYNC B1 ;  /* 0x0000000000017941 */ /* 0x000fea0003800000 */
.L_x_808:
[----:B------:R-:W-:Y:S05]  /*e990*/  @P3 BRA `(.L_x_803) ;  /* 0x0000003800143947 */ /* 0x000fea0003800000 */
[----:B012---:R-:W0:Y:S01]  /*e9a0*/  LDS.128 R4, [R0+0xf000] ;  /* 0x00f0000000047984 */ /* 0x007e220000000c00 */
        /* <DEDUP_REMOVED lines=36> */
[----:B------:R3:W-:Y:S01]  /*ebf0*/  STS.128 [R0+0xf000], R4 ;  /* 0x00f0000400007388 */ /* 0x0007e20000000c00 */
[----:B------:R-:W-:Y:S05]  /*ec00*/  BRA `(.L_x_803) ;  /* 0x0000003400787947 */ /* 0x000fea0003800000 */
.L_x_773:
[----:B------:R-:W-:-:S03]  /*ec10*/  UMOV UR4, 0xffffffff ;  /* 0xffffffff00047882 */ /* 0x000fc60000000000 */
[----:B------:R-:W-:Y:S05]  /*ec20*/  BRA.DIV UR4, `(.L_x_810) ;  /* 0x0000019e04007947 */ /* 0x000fea000b800000 */
[----:B------:R0:W1:Y:S04]  /*ec30*/  SHFL.IDX PT, R3, R25, RZ, 0x181f ;  /* 0x00181fff19037589 */ /* 0x00006800000e0000 */
[----:B------:R0:W2:Y:S04]  /*ec40*/  SHFL.IDX PT, R20, R24, RZ, 0x181f ;  /* 0x00181fff18147589 */ /* 0x0000a800000e0000 */
[----:B------:R0:W3:Y:S04]  /*ec50*/  SHFL.IDX PT, R21, R26, RZ, 0x181f ;  /* 0x00181fff1a157589 */ /* 0x0000e800000e0000 */
[----:B------:R-:W4:Y:S02]  /*ec60*/  SHFL.IDX PT, R28, R28, RZ, 0x181f ;  /* 0x00181fff1c1c7589 */ /* 0x000f2400000e0000 */
.L_x_1064:
[----:B------:R-:W-:Y:S01]  /*ec70*/  ULDC UR4, c[0x0][0x448] ;  /* 0x0001120000047ab9 */ /* 0x000fe20000000800 */
[----:B------:R-:W-:Y:S01]  /*ec80*/  LEA.HI R12, R237, R237, RZ, 0x1 ;  /* 0x000000eded0c7211 */ /* 0x000fe200078f08ff */
[----:B------:R-:W-:Y:S01]  /*ec90*/  IMAD R34, R178, UR4, RZ ;  /* 0x00000004b2227c24 */ /* 0x000fe2000f8e02ff */
[----:B------:R-:W-:Y:S01]  /*eca0*/  BSSY B1, `(.L_x_811) ;  /* 0x000002a000017945 */ /* 0x000fe20003800000 */
[----:B------:R-:W-:Y:S02]  /*ecb0*/  CS2R R4, SRZ ;  /* 0x0000000000047805 */ /* 0x000fe4000001ff00 */
[----:B0-----:R-:W-:Y:S02]  /*ecc0*/  LOP3.LUT R26, R12, 0xfffffffe, RZ, 0xc0, !PT ;  /* 0xfffffffe0c1a7812 */ /* 0x001fe400078ec0ff */
[----:B------:R-:W-:Y:S02]  /*ecd0*/  CS2R R8, SRZ ;  /* 0x0000000000087805 */ /* 0x000fe4000001ff00 */
[----:B------:R-:W-:Y:S01]  /*ece0*/  ISETP.GE.AND P0, PT, R6, R34, PT ;  /* 0x000000220600720c */ /* 0x000fe20003f06270 */
[----:B------:R-:W-:Y:S01]  /*ecf0*/  IMAD R34, R121, -0x80, R34 ;  /* 0xffffff8079227824 */ /* 0x000fe200078e0222 */
[----:B------:R-:W-:Y:S01]  /*ed00*/  CS2R R6, SRZ ;  /* 0x0000000000067805 */ /* 0x000fe2000001ff00 */
[----:B------:R-:W-:Y:S01]  /*ed10*/  IMAD.IADD R35, R237, 0x1, -R26 ;  /* 0x00000001ed237824 */ /* 0x000fe200078e0a1a */
[----:B------:R-:W-:-:S02]  /*ed20*/  CS2R R10, SRZ ;  /* 0x00000000000a7805 */ /* 0x000fc4000001ff00 */
[----:B------:R-:W-:Y:S02]  /*ed30*/  CS2R R12, SRZ ;  /* 0x00000000000c7805 */ /* 0x000fe4000001ff00 */
[----:B------:R-:W-:Y:S02]  /*ed40*/  CS2R R14, SRZ ;  /* 0x00000000000e7805 */ /* 0x000fe4000001ff00 */
[----:B------:R-:W-:Y:S02]  /*ed50*/  CS2R R24, SRZ ;  /* 0x0000000000187805 */ /* 0x000fe4000001ff00 */
[----:B------:R-:W-:Y:S01]  /*ed60*/  CS2R R26, SRZ ;  /* 0x00000000001a7805 */ /* 0x000fe2000001ff00 */
[----:B------:R-:W-:Y:S06]  /*ed70*/  @P0 BRA `(.L_x_812) ;  /* 0x0000000000700947 */ /* 0x000fec0003800000 */
[----:B------:R-:W-:Y:S01]  /*ed80*/  ULDC UR4, c[0x0][0x3f4] ;  /* 0x0000fd0000047ab9 */ /* 0x000fe20000000800 */
[----:B--2---:R-:W-:Y:S01]  /*ed90*/  IMAD.MOV.U32 R4, RZ, RZ, R20 ;  /* 0x000000ffff047224 */ /* 0x004fe200078e0014 */
[----:B------:R-:W-:Y:S01]  /*eda0*/  ISETP.GE.AND P2, PT, R16, UR4, PT ;  /* 0x0000000410007c0c */ /* 0x000fe2000bf46270 */
[----:B-1----:R-:W-:Y:S01]  /*edb0*/  IMAD.MOV.U32 R5, RZ, RZ, R3 ;  /* 0x000000ffff057224 */ /* 0x002fe200078e0003 */
[----:B------:R-:W-:Y:S01]  /*edc0*/  ISETP.GE.AND P3, PT, R213, UR4, PT ;  /* 0x00000004d5007c0c */ /* 0x000fe2000bf66270 */
[----:B---3--:R-:W-:Y:S01]  /*edd0*/  IMAD.MOV.U32 R29, RZ, RZ, R21 ;  /* 0x000000ffff1d7224 */ /* 0x008fe200078e0015 */
[----:B------:R-:W-:Y:S02]  /*ede0*/  CS2R R24, SRZ ;  /* 0x0000000000187805 */ /* 0x000fe4000001ff00 */
[----:B------:R-:W-:Y:S01]  /*edf0*/  CS2R R26, SRZ ;  /* 0x00000000001a7805 */ /* 0x000fe2000001ff00 */
[----:B------:R-:W-:-:S06]  /*ee00*/  ULDC.64 UR6, c[0x0][0x208] ;  /* 0x0000820000067ab9 */ /* 0x000fcc0000000a00 */
[C---:B------:R-:W-:Y:S01]  /*ee10*/  @!P2 IMAD.SHL.U32 R9, R16.reuse, 0x2, RZ ;  /* 0x000000021009a824 */ /* 0x040fe200078e00ff */
[----:B------:R-:W-:Y:S01]  /*ee20*/  @!P2 SHF.L.U64.HI R6, R16, 0x1, R17 ;  /* 0x000000011006a819 */ /* 0x000fe20000010211 */
[----:B------:R-:W-:-:S03]  /*ee30*/  @!P3 IMAD.SHL.U32 R7, R236, 0x8, RZ ;  /* 0x00000008ec07b824 */ /* 0x000fc600078e00ff */
[-C--:B------:R-:W-:Y:S01]  /*ee40*/  @!P2 IADD3 R32, P0, R20, R9.reuse, RZ ;  /* 0x000000091420a210 */ /* 0x080fe20007f1e0ff */
[C---:B------:R-:W-:Y:S01]  /*ee50*/  @!P3 IMAD.WIDE R30, R7.reuse, 0x2, R4 ;  /* 0x00000002071eb825 */ /* 0x040fe200078e0204 */
[----:B----4-:R-:W-:Y:S02]  /*ee60*/  @!P2 IADD3 R20, P1, R28, R9, RZ ;  /* 0x000000091c14a210 */ /* 0x010fe40007f3e0ff */
[----:B------:R-:W-:Y:S02]  /*ee70*/  CS2R R8, SRZ ;  /* 0x0000000000087805 */ /* 0x000fe4000001ff00 */
[----:B------:R-:W-:Y:S01]  /*ee80*/  CS2R R10, SRZ ;  /* 0x00000000000a7805 */ /* 0x000fe2000001ff00 */
[----:B------:R-:W-:Y:S01]  /*ee90*/  @!P3 IMAD.WIDE R28, R7, 0x2, R28 ;  /* 0x00000002071cb825 */ /* 0x000fe200078e021c */
[----:B------:R-:W-:Y:S02]  /*eea0*/  CS2R R12, SRZ ;  /* 0x00000000000c7805 */ /* 0x000fe4000001ff00 */
[----:B------:R-:W-:-:S02]  /*eeb0*/  CS2R R14, SRZ ;  /* 0x00000000000e7805 */ /* 0x000fc4000001ff00 */
[----:B------:R-:W-:Y:S01]  /*eec0*/  CS2R R4, SRZ ;  /* 0x0000000000047805 */ /* 0x000fe2000001ff00 */
[--C-:B------:R-:W-:Y:S01]  /*eed0*/  @!P2 IMAD.X R33, R3, 0x1, R6.reuse, P0 ;  /* 0x000000010321a824 */ /* 0x100fe200000e0606 */
[----:B------:R0:W5:Y:S01]  /*eee0*/  @!P3 LD.E.128 R24, desc[UR6][R30.64] ;  /* 0x000000061e18b980 */ /* 0x000162000c101d00 */
[----:B------:R-:W-:Y:S01]  /*eef0*/  @!P2 IMAD.X R21, R21, 0x1, R6, P1 ;  /* 0x000000011515a824 */ /* 0x000fe200008e0606 */
[----:B------:R-:W-:Y:S02]  /*ef00*/  CS2R R6, SRZ ;  /* 0x0000000000067805 */ /* 0x000fe4000001ff00 */
[----:B------:R0:W5:Y:S04]  /*ef10*/  @!P3 LD.E.128 R8, desc[UR6][R28.64] ;  /* 0x000000061c08b980 */ /* 0x000168000c101d00 */
[----:B------:R0:W5:Y:S04]  /*ef20*/  @!P2 LD.E.128 R12, desc[UR6][R32.64] ;  /* 0x00000006200ca980 */ /* 0x000168000c101d00 */
[----:B------:R0:W5:Y:S02]  /*ef30*/  @!P2 LD.E.128 R4, desc[UR6][R20.64] ;  /* 0x000000061404a980 */ /* 0x000164000c101d00 */
.L_x_812:
[----:B------:R-:W-:Y:S05]  /*ef40*/  BSYNC B1 ;  /* 0x0000000000017941 */ /* 0x000fea0003800000 */
.L_x_811:
[----:B0--3--:R-:W-:Y:S01]  /*ef50*/  SHF.L.U32 R21, R35, 0x1f, RZ ;  /* 0x0000001f23157819 */ /* 0x009fe200000006ff */
[--C-:B----45:R-:W-:Y:S01]  /*ef60*/  IMAD.MOV.U32 R28, RZ, RZ, R13.reuse ;  /* 0x000000ffff1c7224 */ /* 0x130fe200078e000d */
[--C-:B------:R-:W-:Y:S01]  /*ef70*/  SHF.R.U32.HI R33, RZ, 0x10, R13.reuse ;  /* 0x00000010ff217819 */ /* 0x100fe2000001160d */
[----:B-1----:R-:W-:Y:S01]  /*ef80*/  IMAD.MOV.U32 R3, RZ, RZ, R12 ;  /* 0x000000ffff037224 */ /* 0x002fe200078e000c */
[----:B------:R-:W0:Y:S01]  /*ef90*/  SYNCS.PHASECHK.TRANS64.TRYWAIT P0, [R18+URZ+0x38800], R21 ;  /* 0x03880015120075a7 */ /* 0x000e22000800017f */
[----:B------:R-:W-:Y:S01]  /*efa0*/  SHF.R.U64 R48, R12, 0x10, R13 ;  /* 0x000000100c307819 */ /* 0x000fe2000000120d */
[----:B------:R-:W-:Y:S01]  /*efb0*/  IMAD.MOV.U32 R12, RZ, RZ, R14 ;  /* 0x000000ffff0c7224 */ /* 0x000fe200078e000e */
[--C-:B------:R-:W-:Y:S01]  /*efc0*/  SHF.R.U64 R47, R14, 0x10, R15.reuse ;  /* 0x000000100e2f7819 */ /* 0x100fe2000000120f */
[----:B------:R-:W-:Y:S01]  /*efd0*/  IMAD.MOV.U32 R13, RZ, RZ, R15 ;  /* 0x000000ffff0d7224 */ /* 0x000fe200078e000f */
[----:B------:R-:W-:Y:S01]  /*efe0*/  SHF.R.U64 R43, R26, 0x10, R27 ;  /* 0x000000101a2b7819 */ /* 0x000fe2000000121b */
[----:B------:R-:W-:Y:S01]  /*eff0*/  IMAD.MOV.U32 R14, RZ, RZ, R24 ;  /* 0x000000ffff0e7224 */ /* 0x000fe200078e0018 */
[----:B------:R-:W-:Y:S01]  /*f000*/  SHF.R.U32.HI R46, RZ, 0x10, R15 ;  /* 0x00000010ff2e7819 */ /* 0x000fe2000001160f */
[----:B------:R-:W-:Y:S01]  /*f010*/  IMAD.MOV.U32 R36, RZ, RZ, R26 ;  /* 0x000000ffff247224 */ /* 0x000fe200078e001a */
[--C-:B------:R-:W-:Y:S01]  /*f020*/  SHF.R.U64 R45, R24, 0x10, R25.reuse ;  /* 0x00000010182d7819 */ /* 0x100fe20000001219 */
[----:B------:R-:W-:Y:S01]  /*f030*/  IMAD.MOV.U32 R35, RZ, RZ, R25 ;  /* 0x000000ffff237224 */ /* 0x000fe200078e0019 */
[----:B------:R-:W-:Y:S01]  /*f040*/  PRMT R26, R28, 0x5410, R33 ;  /* 0x000054101c1a7816 */ /* 0x000fe20000000021 */
[----:B------:R-:W-:Y:S01]  /*f050*/  IMAD.MOV.U32 R37, RZ, RZ, R27 ;  /* 0x000000ffff257224 */ /* 0x000fe200078e001b */
[----:B------:R-:W-:Y:S01]  /*f060*/  SHF.R.U32.HI R44, RZ, 0x10, R25 ;  /* 0x00000010ff2c7819 */ /* 0x000fe20000011619 */
[----:B------:R-:W-:Y:S01]  /*f070*/  IMAD.MOV.U32 R29, RZ, RZ, R4 ;  /* 0x000000ffff1d7224 */ /* 0x000fe200078e0004 */
[----:B------:R-:W-:Y:S01]  /*f080*/  SHF.R.U32.HI R42, RZ, 0x10, R27 ;  /* 0x00000010ff2a7819 */ /* 0x000fe2000001161b */
[--C-:B------:R-:W-:Y:S01]  /*f090*/  IMAD.MOV.U32 R30, RZ, RZ, R5.reuse ;  /* 0x000000ffff1e7224 */ /* 0x100fe200078e0005 */
[--C-:B------:R-:W-:Y:S01]  /*f0a0*/  SHF.R.U64 R40, R4, 0x10, R5.reuse ;  /* 0x0000001004287819 */ /* 0x100fe20000001205 */
[----:B------:R-:W-:Y:S01]  /*f0b0*/  IMAD.MOV.U32 R31, RZ, RZ, R6 ;  /* 0x000000ffff1f7224 */ /* 0x000fe200078e0006 */
[----:B------:R-:W-:Y:S01]  /*f0c0*/  SHF.R.U32.HI R41, RZ, 0x10, R5 ;  /* 0x00000010ff297819 */ /* 0x000fe20000011605 */
[--C-:B------:R-:W-:Y:S01]  /*f0d0*/  IMAD.MOV.U32 R32, RZ, RZ, R7.reuse ;  /* 0x000000ffff207224 */ /* 0x100fe200078e0007 */
[--C-:B------:R-:W-:Y:S01]  /*f0e0*/  SHF.R.U64 R38, R6, 0x10, R7.reuse ;  /* 0x0000001006267819 */ /* 0x100fe20000001207 */
[----:B------:R-:W-:Y:S01]  /*f0f0*/  BSSY B1, `(.L_x_813) ;  /* 0x0000018000017945 */ /* 0x000fe20003800000 */
[----:B------:R-:W-:Y:S01]  /*f100*/  SHF.R.U32.HI R39, RZ, 0x10, R7 ;  /* 0x00000010ff277819 */ /* 0x000fe20000011607 */
[--C-:B--2---:R-:W-:Y:S01]  /*f110*/  IMAD.MOV.U32 R20, RZ, RZ, R9.reuse ;  /* 0x000000ffff147224 */ /* 0x104fe200078e0009 */
[----:B------:R-:W-:Y:S01]  /*f120*/  VIMNMX R33, R34, 0x80, PT ;  /* 0x0000008022217848 */ /* 0x000fe20003fe0100 */
[----:B------:R-:W-:Y:S01]  /*f130*/  IMAD.MOV.U32 R15, RZ, RZ, R8 ;  /* 0x000000ffff0f7224 */ /* 0x000fe200078e0008 */
[----:B------:R-:W-:Y:S01]  /*f140*/  PRMT R25, R3, 0x5410, R48 ;  /* 0x0000541003197816 */ /* 0x000fe20000000030 */
[----:B------:R-:W-:Y:S01]  /*f150*/  IMAD.MOV.U32 R4, RZ, RZ, R10 ;  /* 0x000000ffff047224 */ /* 0x000fe200078e000a */
[----:B------:R-:W-:Y:S01]  /*f160*/  SHF.R.U64 R6, R8, 0x10, R9 ;  /* 0x0000001008067819 */ /* 0x000fe20000001209 */
[----:B------:R-:W-:Y:S01]  /*f170*/  IMAD.MOV.U32 R24, RZ, RZ, R11 ;  /* 0x000000ffff187224 */ /* 0x000fe200078e000b */
[----:B------:R-:W-:-:S02]  /*f180*/  PRMT R27, R12, 0x5410, R47 ;  /* 0x000054100c1b7816 */ /* 0x000fc4000000002f */
[----:B------:R-:W-:Y:S02]  /*f190*/  PRMT R28, R13, 0x5410, R46 ;  /* 0x000054100d1c7816 */ /* 0x000fe4000000002e */
[----:B------:R-:W-:Y:S02]  /*f1a0*/  PRMT R3, R14, 0x5410, R45 ;  /* 0x000054100e037816 */ /* 0x000fe4000000002d */
[----:B------:R-:W-:Y:S02]  /*f1b0*/  SHF.R.U32.HI R9, RZ, 0x10, R9 ;  /* 0x00000010ff097819 */ /* 0x000fe40000011609 */
[--C-:B------:R-:W-:Y:S02]  /*f1c0*/  SHF.R.U64 R7, R10, 0x10, R11.reuse ;  /* 0x000000100a077819 */ /* 0x100fe4000000120b */
[----:B------:R-:W-:Y:S02]  /*f1d0*/  SHF.R.U32.HI R5, RZ, 0x10, R11 ;  /* 0x00000010ff057819 */ /* 0x000fe4000001160b */
[----:B------:R-:W-:-:S02]  /*f1e0*/  ISETP.GE.AND P1, PT, R212, R33, PT ;  /* 0x00000021d400720c */ /* 0x000fc40003f26270 */
[----:B------:R-:W-:Y:S02]  /*f1f0*/  PRMT R12, R35, 0x5410, R44 ;  /* 0x00005410230c7816 */ /* 0x000fe4000000002c */
[----:B------:R-:W-:Y:S02]  /*f200*/  PRMT R13, R36, 0x5410, R43 ;  /* 0x00005410240d7816 */ /* 0x000fe4000000002b */
[----:B------:R-:W-:Y:S02]  /*f210*/  PRMT R14, R37, 0x5410, R42 ;  /* 0x00005410250e7816 */ /* 0x000fe4000000002a */
[----:B------:R-:W-:Y:S02]  /*f220*/  PRMT R29, R29, 0x5410, R40 ;  /* 0x000054101d1d7816 */ /* 0x000fe40000000028 */
[----:B------:R-:W-:Y:S02]  /*f230*/  PRMT R30, R30, 0x5410, R41 ;  /* 0x000054101e1e7816 */ /* 0x000fe40000000029 */
[----:B------:R-:W-:-:S02]  /*f240*/  PRMT R31, R31, 0x5410, R38 ;  /* 0x000054101f1f7816 */ /* 0x000fc40000000026 */
[----:B------:R-:W-:Y:S01]  /*f250*/  PRMT R32, R32, 0x5410, R39 ;  /* 0x0000541020207816 */ /* 0x000fe20000000027 */
[----:B0-----:R-:W-:Y:S06]  /*f260*/  @!P0 BRA `(.L_x_814) ;  /* 0x0000019400e48947 */ /* 0x001fec0003800000 */
.L_x_1065:
[----:B------:R-:W-:Y:S05]  /*f270*/  BSYNC B1 ;  /* 0x0000000000017941 */ /* 0x000fea0003800000 */
.L_x_813:
[----:B------:R-:W-:Y:S01]  /*f280*/  BSSY B1, `(.L_x_815) ;  /* 0x00000bd000017945 */ /* 0x000fe20003800000 */
[----:B------:R-:W-:Y:S02]  /*f290*/  PRMT R15, R15, 0x5410, R6 ;  /* 0x000054100f0f7816 */ /* 0x000fe40000000006 */
[----:B------:R-:W-:Y:S02]  /*f2a0*/  PRMT R20, R20, 0x5410, R9 ;  /* 0x0000541014147816 */ /* 0x000fe40000000009 */
[----:B0-----:R-:W-:Y:S02]  /*f2b0*/  PRMT R21, R4, 0x5410, R7 ;  /* 0x0000541004157816 */ /* 0x001fe40000000007 */
[----:B------:R-:W-:Y:S01]  /*f2c0*/  PRMT R24, R24, 0x5410, R5 ;  /* 0x0000541018187816 */ /* 0x000fe20000000005 */
[----:B------:R-:W-:Y:S06]  /*f2d0*/  @P1 BRA `(.L_x_816) ;  /* 0x0000000800dc1947 */ /* 0x000fec0003800000 */
[----:B------:R-:W0:Y:S01]  /*f2e0*/  LDC R53, c[0x0][0x3f4] ;  /* 0x0000fd00ff357b82 */ /* 0x000e220000000800 */
[----:B------:R-:W-:Y:S01]  /*f2f0*/  BSSY B2, `(.L_x_817) ;  /* 0x000005c000027945 */ /* 0x000fe20003800000 */
[----:B------:R-:W-:Y:S01]  /*f300*/  IMAD.SHL.U32 R54, R212, 0x40, RZ ;  /* 0x00000040d4367824 */ /* 0x000fe200078e00ff */
[-C--:B0-----:R-:W-:Y:S02]  /*f310*/  ISETP.GE.AND P0, PT, R16, R53.reuse, PT ;  /* 0x000000351000720c */ /* 0x081fe40003f06270 */
[----:B------:R-:W-:-:S11]  /*f320*/  ISETP.GE.AND P1, PT, R213, R53, PT ;  /* 0x00000035d500720c */ /* 0x000fd60003f26270 */
[----:B------:R-:W-:Y:S05]  /*f330*/  @P0 BRA `(.L_x_818) ;  /* 0x00000004005c0947 */ /* 0x000fea0003800000 */
[----:B------:R-:W-:Y:S01]  /*f340*/  LEA.HI R4, R53, R235, RZ, 0x1d ;  /* 0x000000eb35047211 */ /* 0x000fe200078fe8ff */
[C---:B------:R-:W-:Y:S01]  /*f350*/  IMAD.U32 R46, R29.reuse, 0x10000, RZ ;  /* 0x000100001d2e7824 */ /* 0x040fe200078e00ff */
[----:B------:R-:W-:Y:S01]  /*f360*/  LOP3.LUT R43, R29, 0xffff0000, RZ, 0xc0, !PT ;  /* 0xffff00001d2b7812 */ /* 0x000fe200078ec0ff */
[----:B------:R-:W-:Y:S01]  /*f370*/  IMAD.U32 R44, R25, 0x10000, RZ ;  /* 0x00010000192c7824 */ /* 0x000fe200078e00ff */
[----:B------:R-:W-:Y:S01]  /*f380*/  SHF.R.S32.HI R7, RZ, 0x1f, R4 ;  /* 0x0000001fff077819 */ /* 0x000fe20000011404 */
[----:B------:R-:W-:Y:S02]  /*f390*/  IMAD.SHL.U32 R5, R4, 0x8, RZ ;  /* 0x0000000804057824 */ /* 0x000fe400078e00ff */
[----:B------:R-:W-:Y:S01]  /*f3a0*/  IMAD.U32 R45, R30, 0x10000, RZ ;  /* 0x000100001e2d7824 */ /* 0x000fe200078e00ff */
[----:B------:R-:W-:Y:S02]  /*f3b0*/  LEA.HI R7, R7, R4, RZ, 0x3 ;  /* 0x0000000407077211 */ /* 0x000fe400078f18ff */
[----:B------:R-:W-:-:S03]  /*f3c0*/  LOP3.LUT R5, R5, 0x38, RZ, 0xc0, !PT ;  /* 0x0000003805057812 */ /* 0x000fc600078ec0ff */
[----:B------:R-:W-:Y:S01]  /*f3d0*/  IMAD.SHL.U32 R7, R7, 0x400, RZ ;  /* 0x0000040007077824 */ /* 0x000fe200078e00ff */
[----:B------:R-:W-:-:S04]  /*f3e0*/  LOP3.LUT R4, R5, 0x1c0, R54, 0xf8, !PT ;  /* 0x000001c005047812 */ /* 0x000fc800078ef836 */
[----:B------:R-:W-:Y:S02]  /*f3f0*/  LOP3.LUT R4, R4, R231, RZ, 0x3c, !PT ;  /* 0x000000e704047212 */ /* 0x000fe400078e3cff */
[----:B------:R-:W-:-:S04]  /*f400*/  LOP3.LUT R7, R7, 0x7fffe000, RZ, 0xc0, !PT ;  /* 0x7fffe00007077812 */ /* 0x000fc800078ec0ff */
[----:B------:R-:W-:Y:S02]  /*f410*/  IADD3 R9, R4, R7, R230 ;  /* 0x0000000704097210 */ /* 0x000fe40007ffe0e6 */
[----:B------:R-:W0:Y:S03]  /*f420*/  LDS.128 R4, [R0] ;  /* 0x0000000000047984 */ /* 0x000e260000000c00 */
[----:B------:R-:W-:-:S05]  /*f430*/  IMAD R34, R9, 0x2, R18 ;  /* 0x0000000209227824 */ /* 0x000fca00078e0212 */
[----:B------:R-:W1:Y:S01]  /*f440*/  LDS.128 R8, [R34+0x14400] ;  /* 0x0144000022087984 */ /* 0x000e620000000c00 */
[C---:B0-----:R-:W-:Y:S01]  /*f450*/  IMAD.U32 R35, R4.reuse, 0x10000, RZ ;  /* 0x0001000004237824 */ /* 0x041fe200078e00ff */
[----:B------:R-:W-:Y:S01]  /*f460*/  LOP3.LUT R4, R4, 0xffff0000, RZ, 0xc0, !PT ;  /* 0xffff000004047812 */ /* 0x000fe200078ec0ff */
[C---:B------:R-:W-:Y:S01]  /*f470*/  IMAD.U32 R36, R5.reuse, 0x10000, RZ ;  /* 0x0001000005247824 */ /* 0x040fe200078e00ff */
[----:B------:R-:W-:Y:S01]  /*f480*/  LOP3.LUT R5, R5, 0xffff0000, RZ, 0xc0, !PT ;  /* 0xffff000005057812 */ /* 0x000fe200078ec0ff */
[C---:B------:R-:W-:Y:S01]  /*f490*/  IMAD.U32 R37, R6.reuse, 0x10000, RZ ;  /* 0x0001000006257824 */ /* 0x040fe200078e00ff */
[----:B------:R-:W-:Y:S01]  /*f4a0*/  LOP3.LUT R6, R6, 0xffff0000, RZ, 0xc0, !PT ;  /* 0xffff000006067812 */ /* 0x000fe200078ec0ff */
[C---:B------:R-:W-:Y:S01]  /*f4b0*/  IMAD.U32 R38, R7.reuse, 0x10000, RZ ;  /* 0x0001000007267824 */ /* 0x040fe200078e00ff */
[----:B------:R-:W-:Y:S01]  /*f4c0*/  LOP3.LUT R7, R7, 0xffff0000, RZ, 0xc0, !PT ;  /* 0xffff000007077812 */ /* 0x000fe200078ec0ff */
[C---:B-1----:R-:W-:Y:S01]  /*f4d0*/  IMAD.U32 R39, R8.reuse, 0x10000, RZ ;  /* 0x0001000008277824 */ /* 0x042fe200078e00ff */
[----:B------:R-:W-:Y:S01]  /*f4e0*/  LOP3.LUT R8, R8, 0xffff0000, RZ, 0xc0, !PT ;  /* 0xffff000008087812 */ /* 0x000fe200078ec0ff */
[C---:B------:R-:W-:Y:S01]  /*f4f0*/  IMAD.U32 R40, R9.reuse, 0x10000, RZ ;  /* 0x0001000009287824 */ /* 0x040fe200078e00ff */
[----:B------:R-:W-:Y:S01]  /*f500*/  LOP3.LUT R9, R9, 0xffff0000, RZ, 0xc0, !PT ;  /* 0xffff000009097812 */ /* 0x000fe200078ec0ff */
[C---:B------:R-:W-:Y:S01]  /*f510*/  FMUL.FTZ R48, R39.reuse, R46 ;  /* 0x0000002e27307220 */ /* 0x040fe20000410000 */
[-C--:B------:R-:W-:Y:S01]  /*f520*/  FMUL.FTZ R50, R39, R44.reuse ;  /* 0x0000002c27327220 */ /* 0x080fe20000410000 */
[----:B------:R-:W-:Y:S01]  /*f530*/  LOP3.LUT R39, R25, 0xffff0000, RZ, 0xc0, !PT ;  /* 0xffff000019277812 */ /* 0x000fe200078ec0ff */
[----:B------:R-:W-:Y:S01]  /*f540*/  FMUL.FTZ R47, R8, R43 ;  /* 0x0000002b082f7220 */ /* 0x000fe20000410000 */
[C---:B------:R-:W-:Y:S01]  /*f550*/  FFMA.FTZ R48, R35.reuse, R44, -R48 ;  /* 0x0000002c23307223 */ /* 0x040fe20000010830 */
[----:B------:R-:W-:Y:S01]  /*f560*/  FFMA.FTZ R50, R35, R46, R50 ;  /* 0x0000002e23327223 */ /* 0x000fe20000010032 */
[----:B------:R-:W-:-:S02]  /*f570*/  IMAD.U32 R35, R26, 0x10000, RZ ;  /* 0x000100001a237824 */ /* 0x000fc400078e00ff */
[-C--:B------:R-:W-:Y:S01]  /*f580*/  FMUL.FTZ R49, R8, R39.reuse ;  /* 0x0000002708317220 */ /* 0x080fe20000410000 */
[----:B------:R-:W-:Y:S01]  /*f590*/  FFMA.FTZ R47, R4, R39, -R47 ;  /* 0x00000027042f7223 */ /* 0x000fe2000001082f */
[----:B------:R-:W-:Y:S01]  /*f5a0*/  FMUL.FTZ R39, R40, R45 ;  /* 0x0000002d28277220 */ /* 0x000fe20000410000 */
[----:B------:R-:W-:Y:S02]  /*f5b0*/  IMAD.U32 R41, R10, 0x10000, RZ ;  /* 0x000100000a297824 */ /* 0x000fe400078e00ff */
[----:B------:R-:W-:Y:S01]  /*f5c0*/  FMUL.FTZ R44, R40, R35 ;  /* 0x00000023282c7220 */ /* 0x000fe20000410000 */
[----:B------:R-:W-:Y:S01]  /*f5d0*/  FFMA.FTZ R49, R4, R43, R49 ;  /* 0x0000002b04317223 */ /* 0x000fe20000010031 */
[----:B------:R-:W-:Y:S01]  /*f5e0*/  LOP3.LUT R10, R10, 0xffff0000, RZ, 0xc0, !PT ;  /* 0xffff00000a0a7812 */ /* 0x000fe200078ec0ff */
[----:B------:R-:W-:Y:S01]  /*f5f0*/  FFMA.FTZ R40, R36, R35, -R39 ;  /* 0x0000002324287223 */ /* 0x000fe20000010827 */
[C---:B------:R-:W-:Y:S01]  /*f600*/  LOP3.LUT R43, R31.reuse, 0xffff0000, RZ, 0xc0, !PT ;  /* 0xffff00001f2b7812 */ /* 0x040fe200078ec0ff */
[----:B------:R-:W-:Y:S01]  /*f610*/  IMAD.U32 R8, R31, 0x10000, RZ ;  /* 0x000100001f087824 */ /* 0x000fe200078e00ff */
[C---:B------:R-:W-:Y:S01]  /*f620*/  LOP3.LUT R35, R27.reuse, 0xffff0000, RZ, 0xc0, !PT ;  /* 0xffff00001b237812 */ /* 0x040fe200078ec0ff */
[----:B------:R-:W-:-:S02]  /*f630*/  IMAD.U32 R4, R27, 0x10000, RZ ;  /* 0x000100001b047824 */ /* 0x000fc400078e00ff */
[----:B------:R-:W-:Y:S01]  /*f640*/  FFMA.FTZ R44, R36, R45, R44 ;  /* 0x0000002d242c7223 */ /* 0x000fe2000001002c */
[C---:B------:R-:W-:Y:S01]  /*f650*/  FMUL.FTZ R51, R10.reuse, R43 ;  /* 0x0000002b0a337220 */ /* 0x040fe20000410000 */
[C---:B------:R-:W-:Y:S01]  /*f660*/  FMUL.FTZ R36, R41.reuse, R8 ;  /* 0x0000000829247220 */ /* 0x040fe20000410000 */
[-C--:B------:R-:W-:Y:S01]  /*f670*/  FMUL.FTZ R46, R41, R4.reuse ;  /* 0x00000004292e7220 */ /* 0x080fe20000410000 */
[----:B------:R-:W-:Y:S01]  /*f680*/  FMUL.FTZ R10, R10, R35 ;  /* 0x000000230a0a7220 */ /* 0x000fe20000410000 */
[----:B------:R-:W-:Y:S02]  /*f690*/  IMAD.U32 R42, R11, 0x10000, RZ ;  /* 0x000100000b2a7824 */ /* 0x000fe400078e00ff */
[C---:B------:R-:W-:Y:S01]  /*f6a0*/  FFMA.FTZ R45, R37.reuse, R4, -R36 ;  /* 0x00000004252d7223 */ /* 0x040fe20000010824 */
[----:B------:R-:W-:Y:S02]  /*f6b0*/  IMAD.U32 R41, R32, 0x10000, RZ ;  /* 0x0001000020297824 */ /* 0x000fe400078e00ff */
[----:B------:R-:W-:Y:S01]  /*f6c0*/  FFMA.FTZ R46, R37, R8, R46 ;  /* 0x00000008252e7223 */ /* 0x000fe2000001002e */
[----:B------:R-:W-:-:S02]  /*f6d0*/  IMAD.U32 R39, R28, 0x10000, RZ ;  /* 0x000100001c277824 */ /* 0x000fc400078e00ff */
[----:B------:R-:W-:Y:S01]  /*f6e0*/  FFMA.FTZ R43, R6, R43, R10 ;  /* 0x0000002b062b7223 */ /* 0x000fe2000001000a */
[----:B------:R-:W-:Y:S01]  /*f6f0*/  LOP3.LUT R11, R11, 0xffff0000, RZ, 0xc0, !PT ;  /* 0xffff00000b0b7812 */ /* 0x000fe200078ec0ff */
[----:B------:R-:W-:Y:S01]  /*f700*/  FMUL.FTZ R37, R42, R41 ;  /* 0x000000292a257220 */ /* 0x000fe20000410000 */
[----:B------:R-:W-:Y:S01]  /*f710*/  FFMA.FTZ R52, R6, R35, -R51 ;  /* 0x0000002306347223 */ /* 0x000fe20000010833 */
[----:B------:R-:W-:Y:S01]  /*f720*/  LOP3.LUT R8, R30, 0xffff0000, RZ, 0xc0, !PT ;  /* 0xffff00001e087812 */ /* 0x000fe200078ec0ff */
[-C--:B------:R-:W-:Y:S01]  /*f730*/  FMUL.FTZ R35, R42, R39.reuse ;  /* 0x000000272a237220 */ /* 0x080fe20000410000 */
[----:B------:R-:W-:Y:S01]  /*f740*/  LOP3.LUT R10, R32, 0xffff0000, RZ, 0xc0, !PT ;  /* 0xffff0000200a7812 */ /* 0x000fe200078ec0ff */
[----:B------:R-:W-:Y:S01]  /*f750*/  FFMA.FTZ R37, R38, R39, -R37 ;  /* 0x0000002726257223 */ /* 0x000fe20000010825 */
[----:B------:R-:W-:Y:S01]  /*f760*/  LOP3.LUT R4, R26, 0xffff0000, RZ, 0xc0, !PT ;  /* 0xffff00001a047812 */ /* 0x000fe200078ec0ff */
[----:B------:R-:W-:Y:S01]  /*f770*/  FFMA.FTZ R38, R38, R41, R35 ;  /* 0x0000002926267223 */ /* 0x000fe20000010023 */
[----:B------:R-:W-:Y:S01]  /*f780*/  LOP3.LUT R6, R28, 0xffff0000, RZ, 0xc0, !PT ;  /* 0xffff00001c067812 */ /* 0x000fe200078ec0ff */
[----:B------:R-:W-:Y:S01]  /*f790*/  FMUL.FTZ R36, R9, R8 ;  /* 0x0000000809247220 */ /* 0x000fe20000410000 */
[----:B------:R-:W-:Y:S01]  /*f7a0*/  FMUL.FTZ R42, R11, R10 ;  /* 0x0000000a0b2a7220 */ /* 0x000fe20000410000 */
[----:B------:R-:W-:-:S02]  /*f7b0*/  FMUL.FTZ R35, R9, R4 ;  /* 0x0000000409237220 */ /* 0x000fc40000410000 */
[----:B------:R-:W-:Y:S01]  /*f7c0*/  FMUL.FTZ R11, R11, R6 ;  /* 0x000000060b0b7220 */ /* 0x000fe20000410000 */
[----:B------:R-:W-:Y:S01]  /*f7d0*/  FFMA.FTZ R9, R5, R4, -R36 ;  /* 0x0000000405097223 */ /* 0x000fe20000010824 */
[----:B------:R-:W-:Y:S01]  /*f7e0*/  FFMA.FTZ R42, R7, R6, -R42 ;  /* 0x00000006072a7223 */ /* 0x000fe2000001082a */
[----:B------:R-:W-:Y:S01]  /*f7f0*/  FFMA.FTZ R35, R5, R8, R35 ;  /* 0x0000000805237223 */ /* 0x000fe20000010023 */
[----:B------:R-:W-:Y:S01]  /*f800*/  FFMA.FTZ R11, R7, R10, R11 ;  /* 0x0000000a070b7223 */ /* 0x000fe2000001000b */
[----:B------:R-:W-:Y:S02]  /*f810*/  F2FP.BF16.F32.PACK_AB R6, R52, R45 ;  /* 0x0000002d3406723e */ /* 0x000fe400000010ff */
[----:B------:R-:W-:Y:S02]  /*f820*/  F2FP.BF16.F32.PACK_AB R4, R47, R48 ;  /* 0x000000302f04723e */ /* 0x000fe400000010ff */
[----:B------:R-:W-:Y:S02]  /*f830*/  F2FP.BF16.F32.PACK_AB R5, R9, R40 ;  /* 0x000000280905723e */ /* 0x000fe400000010ff */
[----:B------:R-:W-:-:S02]  /*f840*/  F2FP.BF16.F32.PACK_AB R7, R42, R37 ;  /* 0x000000252a07723e */ /* 0x000fc400000010ff */
[----:B------:R-:W-:Y:S02]  /*f850*/  F2FP.BF16.F32.PACK_AB R10, R43, R46 ;  /* 0x0000002e2b0a723e */ /* 0x000fe400000010ff */
[----:B------:R-:W-:Y:S01]  /*f860*/  F2FP.BF16.F32.PACK_AB R8, R49, R50 ;  /* 0x000000323108723e */ /* 0x000fe200000010ff */
[----:B------:R0:W-:Y:S01]  /*f870*/  STS.128 [R0], R4 ;  /* 0x0000000400007388 */ /* 0x0001e20000000c00 */
[----:B------:R-:W-:Y:S02]  /*f880*/  F2FP.BF16.F32.PACK_AB R9, R35, R44 ;  /* 0x0000002c2309723e */ /* 0x000fe400000010ff */
[----:B------:R-:W-:-:S05]  /*f890*/  F2FP.BF16.F32.PACK_AB R11, R11, R38 ;  /* 0x000000260b0b723e */ /* 0x000fca00000010ff */
[----:B------:R0:W-:Y:S02]  /*f8a0*/  STS.128 [R34+0x14400], R8 ;  /* 0x0144000822007388 */ /* 0x0001e40000000c00 */
.L_x_818:
[----:B------:R-:W-:Y:S05]  /*f8b0*/  BSYNC B2 ;  /* 0x0000000000027941 */ /* 0x000fea0003800000 */
.L_x_817:
[----:B------:R-:W-:Y:S05]  /*f8c0*/  @P1 BRA `(.L_x_816) ;  /* 0x0000000400601947 */ /* 0x000fea0003800000 */
[----:B------:R-:W2:Y:S01]  /*f8d0*/  LDL R50, [R1+0x7c] ;  /* 0x00007c0001327983 */ /* 0x000ea20000100800 */
[----:B0-----:R-:W-:Y:S01]  /*f8e0*/  LEA.HI R0, R53, R236, RZ, 0x1d ;  /* 0x000000ec35007211 */ /* 0x001fe200078fe8ff */
[C---:B------:R-:W-:Y:S01]  /*f8f0*/  IMAD.U32 R45, R15.reuse, 0x10000, RZ ;  /* 0x000100000f2d7824 */ /* 0x040fe200078e00ff */
[----:B------:R-:W-:Y:S01]  /*f900*/  LOP3.LUT R47, R15, 0xffff0000, RZ, 0xc0, !PT ;  /* 0xffff00000f2f7812 */ /* 0x000fe200078ec0ff */
[----:B------:R-:W-:Y:S01]  /*f910*/  IMAD.U32 R43, R3, 0x10000, RZ ;  /* 0x00010000032b7824 */ /* 0x000fe200078e00ff */
[----:B------:R-:W-:Y:S01]  /*f920*/  SHF.R.S32.HI R5, RZ, 0x1f, R0 ;  /* 0x0000001fff057819 */ /* 0x000fe20000011400 */
[----:B------:R-:W-:-:S03]  /*f930*/  IMAD.SHL.U32 R4, R0, 0x8, RZ ;  /* 0x0000000800047824 */ /* 0x000fc600078e00ff */
[----:B------:R-:W-:Y:S02]  /*f940*/  LEA.HI R5, R5, R0, RZ, 0x3 ;  /* 0x0000000005057211 */ /* 0x000fe400078f18ff */
[----:B------:R-:W-:-:S03]  /*f950*/  LOP3.LUT R4, R4, 0x38, RZ, 0xc0, !PT ;  /* 0x0000003804047812 */ /* 0x000fc600078ec0ff */
[----:B------:R-:W-:Y:S01]  /*f960*/  IMAD.SHL.U32 R5, R5, 0x400, RZ ;  /* 0x0000040005057824 */ /* 0x000fe200078e00ff */
[----:B------:R-:W-:-:S04]  /*f970*/  LOP3.LUT R4, R4, 0x1c0, R54, 0xf8, !PT ;  /* 0x000001c004047812 */ /* 0x000fc800078ef836 */
[----:B------:R-:W-:Y:S02]  /*f980*/  LOP3.LUT R4, R4, R231, RZ, 0x3c, !PT ;  /* 0x000000e704047212 */ /* 0x000fe400078e3cff */
[----:B------:R-:W-:-:S04]  /*f990*/  LOP3.LUT R5, R5, 0x7fffe000, RZ, 0xc0, !PT ;  /* 0x7fffe00005057812 */ /* 0x000fc800078ec0ff */
[----:B------:R-:W-:-:S05]  /*f9a0*/  IADD3 R9, R4, R5, R230 ;  /* 0x0000000504097210 */ /* 0x000fca0007ffe0e6 */
[----:B------:R-:W-:-:S05]  /*f9b0*/  IMAD R0, R9, 0x2, R18 ;  /* 0x0000000209007824 */ /* 0x000fca00078e0212 */
[----:B------:R-:W0:Y:S02]  /*f9c0*/  LDS.128 R8, [R0+0x14400] ;  /* 0x0144000000087984 */ /* 0x000e240000000c00 */
[C---:B0-----:R-:W-:Y:S01]  /*f9d0*/  IMAD.U32 R38, R8.reuse, 0x10000, RZ ;  /* 0x0001000008267824 */ /* 0x041fe200078e00ff */
[----:B------:R-:W-:Y:S01]  /*f9e0*/  LOP3.LUT R8, R8, 0xffff0000, RZ, 0xc0, !PT ;  /* 0xffff000008087812 */ /* 0x000fe200078ec0ff */
[C---:B------:R-:W-:Y:S01]  /*f9f0*/  IMAD.U32 R39, R9.reuse, 0x10000, RZ ;  /* 0x0001000009277824 */ /* 0x040fe200078e00ff */
[----:B------:R-:W-:Y:S01]  /*fa00*/  LOP3.LUT R9, R9, 0xffff0000, RZ, 0xc0, !PT ;  /* 0xffff000009097812 */ /* 0x000fe200078ec0ff */
[C---:B------:R-:W-:Y:S01]  /*fa10*/  FMUL.FTZ R49, R38.reuse, R45 ;  /* 0x0000002d26317220 */ /* 0x040fe20000410000 */
[----:B------:R-:W-:Y:S01]  /*fa20*/  FMUL.FTZ R51, R38, R43 ;  /* 0x0000002b26337220 */ /* 0x000fe20000410000 */
[----:B------:R-:W-:Y:S01]  /*fa30*/  FMUL.FTZ R53, R8, R47 ;  /* 0x0000002f08357220 */ /* 0x000fe20000410000 */
[----:B------:R-:W-:Y:S02]  /*fa40*/  IMAD.U32 R38, R20, 0x10000, RZ ;  /* 0x0001000014267824 */ /* 0x000fe400078e00ff */
[C---:B------:R-:W-:Y:S01]  /*fa50*/  IMAD.U32 R40, R10.reuse, 0x10000, RZ ;  /* 0x000100000a287824 */ /* 0x040fe200078e00ff */
[----:B------:R-:W-:Y:S01]  /*fa60*/  LOP3.LUT R10, R10, 0xffff0000, RZ, 0xc0, !PT ;  /* 0xffff00000a0a7812 */ /* 0x000fe200078ec0ff */
[C---:B------:R-:W-:Y:S01]  /*fa70*/  IMAD.U32 R41, R11.reuse, 0x10000, RZ ;  /* 0x000100000b297824 */ /* 0x040fe200078e00ff */
[----:B------:R-:W-:Y:S01]  /*fa80*/  LOP3.LUT R11, R11, 0xffff0000, RZ, 0xc0, !PT ;  /* 0xffff00000b0b7812 */ /* 0x000fe200078ec0ff */
[----:B--2---:R-:W0:Y:S02]  /*fa90*/  LDS.128 R4, [R50] ;  /* 0x0000000032047984 */ /* 0x004e240000000c00 */
[C---:B0-----:R-:W-:Y:S01]  /*faa0*/  IMAD.U32 R34, R4.reuse, 0x10000, RZ ;  /* 0x0001000004227824 */ /* 0x041fe200078e00ff */
[----:B------:R-:W-:Y:S01]  /*fab0*/  LOP3.LUT R4, R4, 0xffff0000, RZ, 0xc0, !PT ;  /* 0xffff000004047812 */ /* 0x000fe200078ec0ff */
[C---:B------:R-:W-:Y:S01]  /*fac0*/  IMAD.U32 R35, R5.reuse, 0x10000, RZ ;  /* 0x0001000005237824 */ /* 0x040fe200078e00ff */
[----:B------:R-:W-:Y:S01]  /*fad0*/  LOP3.LUT R5, R5, 0xffff0000, RZ, 0xc0, !PT ;  /* 0xffff000005057812 */ /* 0x000fe200078ec0ff */
[C---:B------:R-:W-:Y:S01]  /*fae0*/  FFMA.FTZ R49, R34.reuse, R43, -R49 ;  /* 0x0000002b22317223 */ /* 0x040fe20000010831 */
[----:B------:R-:W-:Y:S01]  /*faf0*/  LOP3.LUT R43, R3, 0xffff0000, RZ, 0xc0, !PT ;  /* 0xffff0000032b7812 */ /* 0x000fe200078ec0ff */
[----:B------:R-:W-:Y:S01]  /*fb00*/  FFMA.FTZ R51, R34, R45, R51 ;  /* 0x0000002d22337223 */ /* 0x000fe20000010033 */
[----:B------:R-:W-:-:S02]  /*fb10*/  IMAD.U32 R34, R12, 0x10000, RZ ;  /* 0x000100000c227824 */ /* 0x000fc400078e00ff */
[----:B------:R-:W-:Y:S02]  /*fb20*/  IMAD.U32 R36, R6, 0x10000, RZ ;  /* 0x0001000006247824 */ /* 0x000fe400078e00ff */
[-C--:B------:R-:W-:Y:S01]  /*fb30*/  FMUL.FTZ R45, R8, R43.reuse ;  /* 0x0000002b082d7220 */ /* 0x080fe20000410000 */
[C---:B------:R-:W-:Y:S01]  /*fb40*/  FFMA.FTZ R42, R4.reuse, R43, -R53 ;  /* 0x0000002b042a7223 */ /* 0x040fe20000010835 */
[----:B------:R-:W-:Y:S01]  /*fb50*/  FMUL.FTZ R8, R39, R38 ;  /* 0x0000002627087220 */ /* 0x000fe20000410000 */
[----:B------:R-:W-:Y:S02]  /*fb60*/  IMAD.U32 R43, R21, 0x10000, RZ ;  /* 0x00010000152b7824 */ /* 0x000fe400078e00ff */
[-C--:B------:R-:W-:Y:S01]  /*fb70*/  FMUL.FTZ R53, R39, R34.reuse ;  /* 0x0000002227357220 */ /* 0x080fe20000410000 */
[----:B------:R-:W-:Y:S01]  /*fb80*/  FFMA.FTZ R44, R4, R47, R45 ;  /* 0x0000002f042c7223 */ /* 0x000fe2000001002d */
[----:B------:R-:W-:Y:S01]  /*fb90*/  FFMA.FTZ R46, R35, R34, -R8 ;  /* 0x00000022232e7223 */ /* 0x000fe20000010808 */
[----:B------:R-:W-:-:S02]  /*fba0*/  IMAD.U32 R39, R13, 0x10000, RZ ;  /* 0x000100000d277824 */ /* 0x000fc400078e00ff */
[----:B------:R-:W-:Y:S01]  /*fbb0*/  FFMA.FTZ R53, R35, R38, R53 ;  /* 0x0000002623357223 */ /* 0x000fe20000010035 */
[----:B------:R-:W-:Y:S01]  /*fbc0*/  FMUL.FTZ R47, R40, R43 ;  /* 0x0000002b282f7220 */ /* 0x000fe20000410000 */
[----:B------:R-:W-:Y:S01]  /*fbd0*/  LOP3.LUT R45, R21, 0xffff0000, RZ, 0xc0, !PT ;  /* 0xffff0000152d7812 */ /* 0x000fe200078ec0ff */
[----:B------:R-:W-:Y:S01]  /*fbe0*/  IMAD.U32 R34, R24, 0x10000, RZ ;  /* 0x0001000018227824 */ /* 0x000fe200078e00ff */
[----:B------:R-:W-:Y:S01]  /*fbf0*/  LOP3.LUT R35, R13, 0xffff0000, RZ, 0xc0, !PT ;  /* 0xffff00000d237812 */ /* 0x000fe200078ec0ff */
[-C--:B------:R-:W-:Y:S01]  /*fc00*/  FMUL.FTZ R55, R40, R39.reuse ;  /* 0x0000002728377220 */ /* 0x080fe20000410000 */
[----:B------:R-:W-:Y:S01]  /*fc10*/  LOP3.LUT R6, R6, 0xffff0000, RZ, 0xc0, !PT ;  /* 0xffff000006067812 */ /* 0x000fe200078ec0ff */
[----:B------:R-:W-:Y:S01]  /*fc20*/  FFMA.FTZ R47, R36, R39, -R47 ;  /* 0x00000027242f7223 */ /* 0x000fe2000001082f */
[C---:B------:R-:W-:Y:S01]  /*fc30*/  FMUL.FTZ R39, R10.reuse, R45 ;  /* 0x0000002d0a277220 */ /* 0x040fe20000410000 */
[----:B------:R-:W-:Y:S02]  /*fc40*/  IMAD.U32 R37, R7, 0x10000, RZ ;  /* 0x0001000007257824 */ /* 0x000fe400078e00ff */
[----:B------:R-:W-:Y:S01]  /*fc50*/  FMUL.FTZ R10, R10, R35 ;  /* 0x000000230a0a7220 */ /* 0x000fe20000410000 */
[----:B------:R-:W-:-:S02]  /*fc60*/  IMAD.U32 R4, R14, 0x10000, RZ ;  /* 0x000100000e047824 */ /* 0x000fc400078e00ff */
[----:B------:R-:W-:Y:S01]  /*fc70*/  FMUL.FTZ R8, R41, R34 ;  /* 0x0000002229087220 */ /* 0x000fe20000410000 */
[----:B------:R-:W-:Y:S01]  /*fc80*/  FFMA.FTZ R55, R36, R43, R55 ;  /* 0x0000002b24377223 */ /* 0x000fe20000010037 */
[C---:B------:R-:W-:Y:S01]  /*fc90*/  FFMA.FTZ R36, R6.reuse, R35, -R39 ;  /* 0x0000002306247223 */ /* 0x040fe20000010827 */
[----:B------:R-:W-:Y:S01]  /*fca0*/  FFMA.FTZ R38, R6, R45, R10 ;  /* 0x0000002d06267223 */ /* 0x000fe2000001000a */
[-C--:B------:R-:W-:Y:S01]  /*fcb0*/  FFMA.FTZ R39, R37, R4.reuse, -R8 ;  /* 0x0000000425277223 */ /* 0x080fe20000010808 */
[----:B------:R-:W-:Y:S01]  /*fcc0*/  FMUL.FTZ R40, R41, R4 ;  /* 0x0000000429287220 */ /* 0x000fe20000410000 */
[----:B------:R-:W-:Y:S02]  /*fcd0*/  LOP3.LUT R8, R20, 0xffff0000, RZ, 0xc0, !PT ;  /* 0xffff000014087812 */ /* 0x000fe400078ec0ff */
[----:B------:R-:W-:Y:S01]  /*fce0*/  LOP3.LUT R10, R24, 0xffff0000, RZ, 0xc0, !PT ;  /* 0xffff0000180a7812 */ /* 0x000fe200078ec0ff */
[----:B------:R-:W-:Y:S01]  /*fcf0*/  FFMA.FTZ R40, R37, R34, R40 ;  /* 0x0000002225287223 */ /* 0x000fe20000010028 */
[----:B------:R-:W-:Y:S01]  /*fd00*/  LOP3.LUT R4, R12, 0xffff0000, RZ, 0xc0, !PT ;  /* 0xffff00000c047812 */ /* 0x000fe200078ec0ff */
[----:B------:R-:W-:Y:S01]  /*fd10*/  FMUL.FTZ R34, R9, R8 ;  /* 0x0000000809227220 */ /* 0x000fe20000410000 */
[----:B------:R-:W-:Y:S01]  /*fd20*/  LOP3.LUT R6, R14, 0xffff0000, RZ, 0xc0, !PT ;  /* 0xffff00000e067812 */ /* 0x000fe200078ec0ff */
[----:B------:R-:W-:Y:S01]  /*fd30*/  FMUL.FTZ R48, R11, R10 ;  /* 0x0000000a0b307220 */ /* 0x000fe20000410000 */
[----:B------:R-:W-:Y:S01]  /*fd40*/  LOP3.LUT R7, R7, 0xffff0000, RZ, 0xc0, !PT ;  /* 0xffff000007077812 */ /* 0x000fe200078ec0ff */
[-C--:B------:R-:W-:Y:S01]  /*fd50*/  FMUL.FTZ R35, R9, R4.reuse ;  /* 0x0000000409237220 */ /* 0x080fe20000410000 */
[----:B------:R-:W-:Y:S01]  /*fd60*/  FFMA.FTZ R9, R5, R4, -R34 ;  /* 0x0000000405097223 */ /* 0x000fe20000010822 */
[-C--:B------:R-:W-:Y:S01]  /*fd70*/  FMUL.FTZ R11, R11, R6.reuse ;  /* 0x000000060b0b7220 */ /* 0x080fe20000410000 */
[----:B------:R-:W-:Y:S01]  /*fd80*/  F2FP.BF16.F32.PACK_AB R4, R42, R49 ;  /* 0x000000312a04723e */ /* 0x000fe200000010ff */
[----:B------:R-:W-:Y:S01]  /*fd90*/  FFMA.FTZ R48, R7, R6, -R48 ;  /* 0x0000000607307223 */ /* 0x000fe20000010830 */
[----:B------:R-:W-:Y:S01]  /*fda0*/  FFMA.FTZ R34, R5, R8, R35 ;  /* 0x0000000805227223 */ /* 0x000fe20000010023 */
[----:B------:R-:W-:Y:S01]  /*fdb0*/  FFMA.FTZ R11, R7, R10, R11 ;  /* 0x0000000a070b7223 */ /* 0x000fe2000001000b */
[----:B------:R-:W-:-:S02]  /*fdc0*/  F2FP.BF16.F32.PACK_AB R6, R36, R47 ;  /* 0x0000002f2406723e */ /* 0x000fc400000010ff */
[----:B------:R-:W-:Y:S02]  /*fdd0*/  F2FP.BF16.F32.PACK_AB R5, R9, R46 ;  /* 0x0000002e0905723e */ /* 0x000fe400000010ff */
[----:B------:R-:W-:Y:S02]  /*fde0*/  F2FP.BF16.F32.PACK_AB R7, R48, R39 ;  /* 0x000000273007723e */ /* 0x000fe400000010ff */
[----:B------:R-:W-:Y:S02]  /*fdf0*/  F2FP.BF16.F32.PACK_AB R10, R38, R55 ;  /* 0x00000037260a723e */ /* 0x000fe400000010ff */
[----:B------:R-:W-:Y:S01]  /*fe00*/  F2FP.BF16.F32.PACK_AB R8, R44, R51 ;  /* 0x000000332c08723e */ /* 0x000fe200000010ff */
[----:B------:R1:W-:Y:S01]  /*fe10*/  STS.128 [R50], R4 ;  /* 0x0000000432007388 */ /* 0x0003e20000000c00 */
[----:B------:R-:W-:Y:S02]  /*fe20*/  F2FP.BF16.F32.PACK_AB R9, R34, R53 ;  /* 0x000000352209723e */ /* 0x000fe400000010ff */
[----:B------:R-:W-:-:S05]  /*fe30*/  F2FP.BF16.F32.PACK_AB R11, R11, R40 ;  /* 0x000000280b0b723e */ /* 0x000fca00000010ff */
[----:B------:R1:W-:Y:S02]  /*fe40*/  STS.128 [R0+0x14400], R8 ;  /* 0x0144000800007388 */ /* 0x0003e40000000c00 */
.L_x_816:
[----:B------:R-:W-:Y:S05]  /*fe50*/  BSYNC B1 ;  /* 0x0000000000017941 */ /* 0x000fea0003800000 */
.L_x_815:
[----:B01----:R-:W-:Y:S01]  /*fe60*/  VIADD R0, R212, 0x20 ;  /* 0x00000020d4007836 */ /* 0x003fe20000000000 */
[----:B------:R-:W-:Y:S04]  /*fe70*/  BSSY B1, `(.L_x_819) ;  /* 0x00000bc000017945 */ /* 0x000fe80003800000 */
[----:B------:R-:W-:-:S13]  /*fe80*/  ISETP.GE.AND P0, PT, R0, R33, PT ;  /* 0x000000210000720c */ /* 0x000fda0003f06270 */
[----:B------:R-:W-:Y:S05]  /*fe90*/  @P0 BRA `(.L_x_820) ;  /* 0x0000000800e40947 */ /* 0x000fea0003800000 */
[----:B------:R-:W0:Y:S01]  /*fea0*/  LDC R46, c[0x0][0x3f4] ;  /* 0x0000fd00ff2e7b82 */ /* 0x000e220000000800 */
[----:B------:R-:W-:Y:S01]  /*feb0*/  BSSY B2, `(.L_x_821) ;  /* 0x000005f000027945 */ /* 0x000fe20003800000 */
[----:B------:R-:W-:Y:S02]  /*fec0*/  SHF.R.U32.HI R54, RZ, 0x3, R225 ;  /* 0x00000003ff367819 */ /* 0x000fe400000116e1 */
[-C--:B0-----:R-:W-:Y:S02]  /*fed0*/  ISETP.GE.AND P0, PT, R16, R46.reuse, PT ;  /* 0x0000002e1000720c */ /* 0x081fe40003f06270 */
[----:B------:R-:W-:-:S11]  /*fee0*/  ISETP.GE.AND P1, PT, R213, R46, PT ;  /* 0x0000002ed500720c */ /* 0x000fd60003f26270 */
[----:B------:R-:W-:Y:S05]  /*fef0*/  @P0 BRA `(.L_x_822) ;  /* 0x0000000400680947 */ /* 0x000fea0003800000 */
[----:B------:R-:W2:Y:S01]  /*ff00*/  LDL R6, [R1+0x60] ;  /* 0x0000600001067983 */ /* 0x000ea20000100800 */
[----:B------:R-:W-:Y:S01]  /*ff10*/  LEA.HI R0, R46, R235, RZ, 0x1d ;  /* 0x000000eb2e007211 */ /* 0x000fe200078fe8ff */
[----:B------:R-:W-:Y:S01]  /*ff20*/  IMAD.U32 R44, R29, 0x10000, RZ ;  /* 0x000100001d2c7824 */ /* 0x000fe200078e00ff */
[----:B------:R-:W-:Y:S01]  /*ff30*/  LOP3.LUT R7, R225, 0x38, R16, 0xf8, !PT ;  /* 0x00000038e1077812 */ /* 0x000fe200078ef810 */
[----:B------:R-:W-:Y:S01]  /*ff40*/  IMAD.U32 R42, R25, 0x10000, RZ ;  /* 0x00010000192a7824 */ /* 0x000fe200078e00ff */
[----:B------:R-:W-:Y:S01]  /*ff50*/  SHF.R.S32.HI R5, RZ, 0x1f, R0 ;  /* 0x0000001fff057819 */ /* 0x000fe20000011400 */
[----:B------:R-:W-:Y:S01]  /*ff60*/  IMAD.SHL.U32 R4, R0, 0x8, RZ ;  /* 0x0000000800047824 */ /* 0x000fe200078e00ff */
[----:B------:R-:W-:Y:S01]  /*ff70*/  LOP3.LUT R7, R228, R7, R54, 0xf6, !PT ;  /* 0x00000007e4077212 */ /* 0x000fe200078ef636 */
[----:B------:R-:W-:Y:S01]  /*ff80*/  IMAD.U32 R53, R30, 0x10000, RZ ;  /* 0x000100001e357824 */ /* 0x000fe200078e00ff */
[----:B------:R-:W-:Y:S01]  /*ff90*/  LEA.HI R5, R5, R0, RZ, 0x3 ;  /* 0x0000000005057211 */ /* 0x000fe200078f18ff */
[----:B------:R-:W-:Y:S01]  /*ffa0*/  IMAD.U32 R51, R26, 0x10000, RZ ;  /* 0x000100001a337824 */ /* 0x000fe200078e00ff */
[----:B------:R-:W-:Y:S01]  /*ffb0*/  LOP3.LUT R0, R225, 0x38, R4, 0xf8, !PT ;  /* 0x00000038e1007812 */ /* 0x000fe200078ef804 */
[----:B------:R-:W-:Y:S01]  /*ffc0*/  IMAD.U32 R50, R31, 0x10000, RZ ;  /* 0x000100001f327824 */ /* 0x000fe200078e00ff */
[----:B------:R-:W-:Y:S01]  /*ffd0*/  LOP3.LUT R48, R29, 0xffff0000, RZ, 0xc0, !PT ;  /* 0xffff00001d307812 */ /* 0x000fe200078ec0ff */
[----:B------:R-:W-:Y:S01]  /*ffe0*/  IMAD.SHL.U32 R4, R5, 0x400, RZ ;  /* 0x0000040005047824 */ /* 0x000fe200078e00ff */
[----:B------:R-:W-:-:S02]  /*fff0*/  LOP3.LUT R5, R0, R54, RZ, 0x3c, !PT ;  /* 0x0000003600057212 */ /* 0x000fc400078e3cff */
[----:B------:R-:W-:Y:S02]  /*10000*/  LOP3.LUT R55, R32, 0xffff0000, RZ, 0xc0, !PT ;  /* 0xffff000020377812 */ /* 0x000fe400078ec0ff */
        /* <DEDUP_REMOVED lines=8> */
[-C--:B------:R-:W-:Y:S01]  /*10090*/  FMUL.FTZ R43, R44, R38.reuse ;  /* 0x000000262c2b7220 */ /* 0x080fe20000410000 */
[----:B------:R-:W-:Y:S01]  /*100a0*/  FMUL.FTZ R45, R42, R38 ;  /* 0x000000262a2d7220 */ /* 0x000fe20000410000 */
[----:B------:R-:W-:Y:S01]  /*100b0*/  LOP3.LUT R38, R25, 0xffff0000, RZ, 0xc0, !PT ;  /* 0xffff000019267812 */ /* 0x000fe200078ec0ff */
[----:B------:R-:W-:Y:S01]  /*100c0*/  FMUL.FTZ R47, R48, R8 ;  /* 0x00000008302f7220 */ /* 0x000fe20000410000 */
[C---:B------:R-:W-:Y:S01]  /*100d0*/  IMAD.U32 R40, R10.reuse, 0x10000, RZ ;  /* 0x000100000a287824 */ /* 0x040fe200078e00ff */
[----:B------:R-:W-:Y:S01]  /*100e0*/  LOP3.LUT R10, R10, 0xffff0000, RZ, 0xc0, !PT ;  /* 0xffff00000a0a7812 */ /* 0x000fe200078ec0ff */
[----:B------:R-:W-:-:S02]  /*100f0*/  IMAD.U32 R41, R11, 0x10000, RZ ;  /* 0x000100000b297824 */ /* 0x000fc400078e00ff */
[----:B------:R-:W-:Y:S01]  /*10100*/  FMUL.FTZ R49, R38, R8 ;  /* 0x0000000826317220 */ /* 0x000fe20000410000 */
[----:B------:R-:W-:Y:S01]  /*10110*/  LOP3.LUT R11, R11, 0xffff0000, RZ, 0xc0, !PT ;  /* 0xffff00000b0b7812 */ /* 0x000fe200078ec0ff */
[----:B--2---:R-:W-:-:S05]  /*10120*/  IMAD R52, R7, 0x2, R6 ;  /* 0x0000000207347824 */ /* 0x004fca00078e0206 */
[----:B------:R-:W0:Y:S02]  /*10130*/  LDS.128 R4, [R52] ;  /* 0x0000000034047984 */ /* 0x000e240000000c00 */
[C---:B0-----:R-:W-:Y:S01]  /*10140*/  IMAD.U32 R34, R4.reuse, 0x10000, RZ ;  /* 0x0001000004227824 */ /* 0x041fe200078e00ff */
[----:B------:R-:W-:Y:S01]  /*10150*/  LOP3.LUT R4, R4, 0xffff0000, RZ, 0xc0, !PT ;  /* 0xffff000004047812 */ /* 0x000fe200078ec0ff */
[C---:B------:R-:W-:Y:S01]  /*10160*/  IMAD.U32 R35, R5.reuse, 0x10000, RZ ;  /* 0x0001000005237824 */ /* 0x040fe200078e00ff */
[----:B------:R-:W-:Y:S01]  /*10170*/  LOP3.LUT R5, R5, 0xffff0000, RZ, 0xc0, !PT ;  /* 0xffff000005057812 */ /* 0x000fe200078ec0ff */
[----:B------:R-:W-:Y:S01]  /*10180*/  FFMA.FTZ R43, R42, R34, -R43 ;  /* 0x000000222a2b7223 */ /* 0x000fe2000001082b */
[-C--:B------:R-:W-:Y:S01]  /*10190*/  FMUL.FTZ R42, R51, R39.reuse ;  /* 0x00000027332a7220 */ /* 0x080fe20000410000 */
[----:B------:R-:W-:Y:S01]  /*101a0*/  FFMA.FTZ R8, R38, R4, -R47 ;  /* 0x0000000426087223 */ /* 0x000fe2000001082f */
[----:B------:R-:W-:Y:S01]  /*101b0*/  FMUL.FTZ R38, R53, R39 ;  /* 0x0000002735267220 */ /* 0x000fe20000410000 */
[----:B------:R-:W-:Y:S01]  /*101c0*/  FFMA.FTZ R45, R44, R34, R45 ;  /* 0x000000222c2d7223 */ /* 0x000fe2000001002d */
[----:B------:R-:W-:Y:S01]  /*101d0*/  FFMA.FTZ R34, R48, R4, R49 ;  /* 0x0000000430227223 */ /* 0x000fe20000010031 */
[----:B------:R-:W-:-:S02]  /*101e0*/  IMAD.U32 R4, R27, 0x10000, RZ ;  /* 0x000100001b047824 */ /* 0x000fc400078e00ff */
[-C--:B------:R-:W-:Y:S01]  /*101f0*/  FFMA.FTZ R38, R51, R35.reuse, -R38 ;  /* 0x0000002333267223 */ /* 0x080fe20000010826 */
[----:B------:R-:W-:Y:S01]  /*10200*/  FFMA.FTZ R42, R53, R35, R42 ;  /* 0x00000023352a7223 */ /* 0x000fe2000001002a */
[----:B------:R-:W-:Y:S01]  /*10210*/  LOP3.LUT R44, R27, 0xffff0000, RZ, 0xc0, !PT ;  /* 0xffff00001b2c7812 */ /* 0x000fe200078ec0ff */
[----:B------:R-:W-:Y:S01]  /*10220*/  IMAD.U32 R36, R6, 0x10000, RZ ;  /* 0x0001000006247824 */ /* 0x000fe200078e00ff */
[----:B------:R-:W-:Y:S01]  /*10230*/  LOP3.LUT R48, R31, 0xffff0000, RZ, 0xc0, !PT ;  /* 0xffff00001f307812 */ /* 0x000fe200078ec0ff */
[-C--:B------:R-:W-:Y:S01]  /*10240*/  FMUL.FTZ R35, R50, R40.reuse ;  /* 0x0000002832237220 */ /* 0x080fe20000410000 */
[----:B------:R-:W-:Y:S01]  /*10250*/  IMAD.U32 R53, R32, 0x10000, RZ ;  /* 0x0001000020357824 */ /* 0x000fe200078e00ff */
[----:B------:R-:W-:Y:S01]  /*10260*/  LOP3.LUT R6, R6, 0xffff0000, RZ, 0xc0, !PT ;  /* 0xffff000006067812 */ /* 0x000fe200078ec0ff */
[C---:B------:R-:W-:Y:S01]  /*10270*/  FMUL.FTZ R39, R4.reuse, R40 ;  /* 0x0000002804277220 */ /* 0x040fe20000410000 */
[----:B------:R-:W-:Y:S01]  /*10280*/  FFMA.FTZ R35, R4, R36, -R35 ;  /* 0x0000002404237223 */ /* 0x000fe20000010823 */
[-C--:B------:R-:W-:Y:S01]  /*10290*/  FMUL.FTZ R47, R48, R10.reuse ;  /* 0x0000000a302f7220 */ /* 0x080fe20000410000 */
[----:B------:R-:W-:Y:S01]  /*102a0*/  FMUL.FTZ R49, R44, R10 ;  /* 0x0000000a2c317220 */ /* 0x000fe20000410000 */
[----:B------:R-:W-:-:S02]  /*102b0*/  IMAD.U32 R37, R7, 0x10000, RZ ;  /* 0x0001000007257824 */ /* 0x000fc400078e00ff */
[-C--:B------:R-:W-:Y:S01]  /*102c0*/  FMUL.FTZ R4, R53, R41.reuse ;  /* 0x0000002935047220 */ /* 0x080fe20000410000 */
[----:B------:R-:W-:Y:S02]  /*102d0*/  IMAD.U32 R51, R28, 0x10000, RZ ;  /* 0x000100001c337824 */ /* 0x000fe400078e00ff */
[----:B------:R-:W-:Y:S01]  /*102e0*/  FFMA.FTZ R10, R50, R36, R39 ;  /* 0x00000024320a7223 */ /* 0x000fe20000010027 */
[-C--:B------:R-:W-:Y:S01]  /*102f0*/  FFMA.FTZ R36, R44, R6.reuse, -R47 ;  /* 0x000000062c247223 */ /* 0x080fe2000001082f */
[----:B------:R-:W-:Y:S01]  /*10300*/  FFMA.FTZ R49, R48, R6, R49 ;  /* 0x0000000630317223 */ /* 0x000fe20000010031 */
[C---:B------:R-:W-:Y:S01]  /*10310*/  FMUL.FTZ R6, R51.reuse, R41 ;  /* 0x0000002933067220 */ /* 0x040fe20000410000 */
[----:B------:R-:W-:Y:S01]  /*10320*/  FFMA.FTZ R39, R51, R37, -R4 ;  /* 0x0000002533277223 */ /* 0x000fe20000010804 */
[----:B------:R-:W-:Y:S01]  /*10330*/  LOP3.LUT R51, R30, 0xffff0000, RZ, 0xc0, !PT ;  /* 0xffff00001e337812 */ /* 0x000fe200078ec0ff */
[----:B------:R-:W-:Y:S01]  /*10340*/  FMUL.FTZ R40, R55, R11 ;  /* 0x0000000b37287220 */ /* 0x000fe20000410000 */
[----:B------:R-:W-:Y:S01]  /*10350*/  LOP3.LUT R41, R26, 0xffff0000, RZ, 0xc0, !PT ;  /* 0xffff00001a297812 */ /* 0x000fe200078ec0ff */
[----:B------:R-:W-:Y:S01]  /*10360*/  FFMA.FTZ R37, R53, R37, R6 ;  /* 0x0000002535257223 */ /* 0x000fe20000010006 */
[----:B------:R-:W-:Y:S01]  /*10370*/  LOP3.LUT R47, R28, 0xffff0000, RZ, 0xc0, !PT ;  /* 0xffff00001c2f7812 */ /* 0x000fe200078ec0ff */
[-C--:B------:R-:W-:Y:S01]  /*10380*/  FMUL.FTZ R4, R51, R9.reuse ;  /* 0x0000000933047220 */ /* 0x080fe20000410000 */
[----:B------:R-:W-:Y:S01]  /*10390*/  LOP3.LUT R7, R7, 0xffff0000, RZ, 0xc0, !PT ;  /* 0xffff000007077812 */ /* 0x000fe200078ec0ff */
[----:B------:R-:W-:Y:S01]  /*103a0*/  FMUL.FTZ R6, R41, R9 ;  /* 0x0000000929067220 */ /* 0x000fe20000410000 */
[----:B------:R-:W-:Y:S01]  /*103b0*/  F2FP.BF16.F32.PACK_AB R10, R49, R10 ;  /* 0x0000000a310a723e */ /* 0x000fe200000010ff */
[----:B------:R-:W-:Y:S01]  /*103c0*/  FMUL.FTZ R44, R47, R11 ;  /* 0x0000000b2f2c7220 */ /* 0x000fe20000410000 */
[-C--:B------:R-:W-:Y:S01]  /*103d0*/  FFMA.FTZ R9, R41, R5.reuse, -R4 ;  /* 0x0000000529097223 */ /* 0x080fe20000010804 */
[----:B------:R-:W-:Y:S01]  /*103e0*/  FFMA.FTZ R11, R51, R5, R6 ;  /* 0x00000005330b7223 */ /* 0x000fe20000010006 */
[-C--:B------:R-:W-:Y:S01]  /*103f0*/  FFMA.FTZ R40, R47, R7.reuse, -R40 ;  /* 0x000000072f287223 */ /* 0x080fe20000010828 */
[----:B------:R-:W-:Y:S01]  /*10400*/  FFMA.FTZ R44, R55, R7, R44 ;  /* 0x00000007372c7223 */ /* 0x000fe2000001002c */
[----:B------:R-:W-:-:S02]  /*10410*/  F2FP.BF16.F32.PACK_AB R6, R36, R35 ;  /* 0x000000232406723e */ /* 0x000fc400000010ff */
[----:B------:R-:W-:Y:S02]  /*10420*/  F2FP.BF16.F32.PACK_AB R5, R9, R38 ;  /* 0x000000260905723e */ /* 0x000fe400000010ff */
[----:B------:R-:W-:Y:S02]  /*10430*/  F2FP.BF16.F32.PACK_AB R4, R8, R43 ;  /* 0x0000002b0804723e */ /* 0x000fe400000010ff */
[----:B------:R-:W-:Y:S02]  /*10440*/  F2FP.BF16.F32.PACK_AB R9, R11, R42 ;  /* 0x0000002a0b09723e */ /* 0x000fe400000010ff */
[----:B------:R-:W-:Y:S02]  /*10450*/  F2FP.BF16.F32.PACK_AB R7, R40, R39 ;  /* 0x000000272807723e */ /* 0x000fe400000010ff */
[----:B------:R-:W-:Y:S02]  /*10460*/  F2FP.BF16.F32.PACK_AB R8, R34, R45 ;  /* 0x0000002d2208723e */ /* 0x000fe400000010ff */
[----:B------:R-:W-:Y:S01]  /*10470*/  F2FP.BF16.F32.PACK_AB R11, R44, R37 ;  /* 0x000000252c0b723e */ /* 0x000fe200000010ff */
[----:B------:R0:W-:Y:S04]  /*10480*/  STS.128 [R52], R4 ;  /* 0x0000000434007388 */ /* 0x0001e80000000c00 */
[----:B------:R0:W-:Y:S02]  /*10490*/  STS.128 [R0+0x14400], R8 ;  /* 0x0144000800007388 */ /* 0x0001e40000000c00 */
.L_x_822:
[----:B------:R-:W-:Y:S05]  /*104a0*/  BSYNC B2 ;  /* 0x0000000000027941 */ /* 0x000fea0003800000 */
.L_x_821:
[----:B------:R-:W-:Y:S05]  /*104b0*/  @P1 BRA `(.L_x_820) ;  /* 0x00000004005c1947 */ /* 0x000fea0003800000 */
[----:B------:R-:W2:Y:S01]  /*104c0*/  LDL R50, [R1+0x78] ;  /* 0x0000780001327983 */ /* 0x000ea20000100800 */
[----:B------:R-:W-:Y:S01]  /*104d0*/  LEA.HI R46, R46, R236, RZ, 0x1d ;  /* 0x000000ec2e2e7211 */ /* 0x000fe200078fe8ff */
[----:B------:R-:W-:Y:S01]  /*104e0*/  IMAD.U32 R44, R15, 0x10000, RZ ;  /* 0x000100000f2c7824 */ /* 0x000fe200078e00ff */
[----:B------:R-:W-:Y:S01]  /*104f0*/  LOP3.LUT R55, R24, 0xffff0000, RZ, 0xc0, !PT ;  /* 0xffff000018377812 */ /* 0x000fe200078ec0ff */
[----:B------:R-:W-:Y:S01]  /*10500*/  IMAD.U32 R42, R3, 0x10000, RZ ;  /* 0x00010000032a7824 */ /* 0x000fe200078e00ff */
[----:B0-----:R-:W-:Y:S01]  /*10510*/  SHF.R.S32.HI R5, RZ, 0x1f, R46 ;  /* 0x0000001fff057819 */ /* 0x001fe2000001142e */
[----:B------:R-:W-:Y:S02]  /*10520*/  IMAD.SHL.U32 R0, R46, 0x8, RZ ;  /* 0x000000082e007824 */ /* 0x000fe400078e00ff */
[----:B------:R-:W-:Y:S01]  /*10530*/  IMAD.U32 R53, R20, 0x10000, RZ ;  /* 0x0001000014357824 */ /* 0x000fe200078e00ff */
[----:B------:R-:W-:Y:S01]  /*10540*/  LEA.HI R5, R5, R46, RZ, 0x3 ;  /* 0x0000002e05057211 */ /* 0x000fe200078f18ff */
[----:B------:R-:W-:Y:S01]  /*10550*/  IMAD.U32 R51, R12, 0x10000, RZ ;  /* 0x000100000c337824 */ /* 0x000fe200078e00ff */
[----:B------:R-:W-:Y:S01]  /*10560*/  LOP3.LUT R0, R225, 0x38, R0, 0xf8, !PT ;  /* 0x00000038e1007812 */ /* 0x000fe200078ef800 */
[----:B------:R-:W-:Y:S01]  /*10570*/  IMAD.U32 R48, R21, 0x10000, RZ ;  /* 0x0001000015307824 */ /* 0x000fe200078e00ff */
[----:B------:R-:W-:Y:S01]  /*10580*/  LOP3.LUT R46, R15, 0xffff0000, RZ, 0xc0, !PT ;  /* 0xffff00000f2e7812 */ /* 0x000fe200078ec0ff */
[----:B------:R-:W-:Y:S01]  /*10590*/  IMAD.SHL.U32 R4, R5, 0x400, RZ ;  /* 0x0000040005047824 */ /* 0x000fe200078e00ff */
[----:B------:R-:W-:-:S04]  /*105a0*/  LOP3.LUT R5, R0, R54, RZ, 0x3c, !PT ;  /* 0x0000003600057212 */ /* 0x000fc800078e3cff */
        /* <DEDUP_REMOVED lines=17> */
[----:B--2---:R-:W0:Y:S02]  /*106c0*/  LDS.128 R4, [R50] ;  /* 0x0000000032047984 */ /* 0x004e240000000c00 */
        /* <DEDUP_REMOVED lines=54> */
.L_x_820:
[----:B------:R-:W-:Y:S05]  /*10a30*/  BSYNC B1 ;  /* 0x0000000000017941 */ /* 0x000fea0003800000 */
.L_x_819:
        /* <DEDUP_REMOVED lines=12> */
[C---:B------:R-:W-:Y:S01]  /*10b00*/  IMAD.U32 R44, R29.reuse, 0x10000, RZ ;  /* 0x000100001d2c7824 */ /* 0x040fe200078e00ff */
[----:B------:R-:W-:Y:S01]  /*10b10*/  LOP3.LUT R48, R29, 0xffff0000, RZ, 0xc0, !PT ;  /* 0xffff00001d307812 */ /* 0x000fe200078ec0ff */
[----:B------:R-:W-:Y:S01]  /*10b20*/  IMAD.U32 R42, R25, 0x10000, RZ ;  /* 0x00010000192a7824 */ /* 0x000fe200078e00ff */
[----:B------:R-:W-:Y:S01]  /*10b30*/  SHF.R.S32.HI R7, RZ, 0x1f, R0 ;  /* 0x0000001fff077819 */ /* 0x000fe20000011400 */
[----:B------:R-:W-:Y:S01]  /*10b40*/  IMAD.SHL.U32 R5, R0, 0x8, RZ ;  /* 0x0000000800057824 */ /* 0x000fe200078e00ff */
[----:B------:R-:W-:Y:S01]  /*10b50*/  LOP3.LUT R55, R32, 0xffff0000, RZ, 0xc0, !PT ;  /* 0xffff000020377812 */ /* 0x000fe200078ec0ff */
[----:B------:R-:W-:Y:S01]  /*10b60*/  IMAD.U32 R53, R30, 0x10000, RZ ;  /* 0x000100001e357824 */ /* 0x000fe200078e00ff */
[----:B------:R-:W-:Y:S01]  /*10b70*/  LEA.HI R7, R7, R0, RZ, 0x3 ;  /* 0x0000000007077211 */ /* 0x000fe200078f18ff */
[----:B------:R-:W-:Y:S01]  /*10b80*/  IMAD.U32 R51, R26, 0x10000, RZ ;  /* 0x000100001a337824 */ /* 0x000fe200078e00ff */
[----:B------:R-:W-:Y:S01]  /*10b90*/  LOP3.LUT R0, R226, 0x38, R5, 0xf8, !PT ;  /* 0x00000038e2007812 */ /* 0x000fe200078ef805 */
[----:B------:R-:W-:-:S02]  /*10ba0*/  IMAD.U32 R50, R31, 0x10000, RZ ;  /* 0x000100001f327824 */ /* 0x000fc400078e00ff */
        /* <DEDUP_REMOVED lines=74> */
.L_x_826:
[----:B------:R-:W-:Y:S05]  /*11050*/  BSYNC B2 ;  /* 0x0000000000027941 */ /* 0x000fea0003800000 */
.L_x_825:
        /* <DEDUP_REMOVED lines=88> */
.L_x_824:
[----:B------:R-:W-:Y:S05]  /*115e0*/  BSYNC B1 ;  /* 0x0000000000017941 */ /* 0x000fea0003800000 */
.L_x_823:
[----:B01----:R-:W-:-:S05]  /*115f0*/  VIADD R0, R212, 0x60 ;  /* 0x00000060d4007836 */ /* 0x003fca0000000000 */
[----:B------:R-:W-:-:S13]  /*11600*/  ISETP.GE.AND P0, PT, R0, R33, PT ;  /* 0x000000210000720c */ /* 0x000fda0003f06270 */
[----:B------:R-:W-:Y:S05]  /*11610*/  @P0 BRA `(.L_x_803) ;  /* 0x0000000800f40947 */ /* 0x000fea0003800000 */
[----:B------:R0:W5:Y:S01]  /*11620*/  LDL R51, [R1+0x64] ;  /* 0x0000640001337983 */ /* 0x0001620000100800 */
[----:B------:R-:W1:Y:S01]  /*11630*/  LDC R41, c[0x0][0x3f4] ;  /* 0x0000fd00ff297b82 */ /* 0x000e620000000800 */
[C---:B------:R-:W-:Y:S01]  /*11640*/  VIADD R53, R212.reuse, 0x60 ;  /* 0x00000060d4357836 */ /* 0x040fe20000000000 */
[----:B------:R-:W-:Y:S01]  /*11650*/  BSSY B1, `(.L_x_827) ;  /* 0x0000061000017945 */ /* 0x000fe20003800000 */
[----:B------:R-:W-:Y:S02]  /*11660*/  VIADD R54, R212, 0x60 ;  /* 0x00000060d4367836 */ /* 0x000fe40000000000 */
[----:B------:R-:W-:Y:S02]  /*11670*/  IMAD.SHL.U32 R53, R53, 0x40, RZ ;  /* 0x0000004035357824 */ /* 0x000fe400078e00ff */
[----:B------:R-:W-:-:S03]  /*11680*/  IMAD.SHL.U32 R54, R54, 0x40, RZ ;  /* 0x0000004036367824 */ /* 0x000fc600078e00ff */
[----:B------:R-:W-:Y:S02]  /*11690*/  LOP3.LUT R53, R53, 0x1c0, RZ, 0xc0, !PT ;  /* 0x000001c035357812 */ /* 0x000fe400078ec0ff */
[----:B------:R-:W-:Y:S02]  /*116a0*/  LOP3.LUT R54, R54, 0x1c0, RZ, 0xc0, !PT ;  /* 0x000001c036367812 */ /* 0x000fe400078ec0ff */
[----:B------:R-:W-:Y:S02]  /*116b0*/  SHF.R.U32.HI R53, RZ, 0x3, R53 ;  /* 0x00000003ff357819 */ /* 0x000fe40000011635 */
[-C--:B-1----:R-:W-:Y:S02]  /*116c0*/  ISETP.GE.AND P0, PT, R16, R41.reuse, PT ;  /* 0x000000291000720c */ /* 0x082fe40003f06270 */
[----:B------:R-:W-:-:S11]  /*116d0*/  ISETP.GE.AND P1, PT, R213, R41, PT ;  /* 0x00000029d500720c */ /* 0x000fd60003f26270 */
[----:B0-----:R-:W-:Y:S05]  /*116e0*/  @P0 BRA `(.L_x_828) ;  /* 0x00000004005c0947 */ /* 0x001fea0003800000 */
[----:B------:R-:W2:Y:S01]  /*116f0*/  LDL R55, [R1+0x6c] ;  /* 0x00006c0001377983 */ /* 0x000ea20000100800 */
[----:B------:R-:W-:Y:S01]  /*11700*/  LEA.HI R0, R41, R235, RZ, 0x1d ;  /* 0x000000eb29007211 */ /* 0x000fe200078fe8ff */
[C---:B------:R-:W-:Y:S01]  /*11710*/  IMAD.U32 R45, R29.reuse, 0x10000, RZ ;  /* 0x000100001d2d7824 */ /* 0x040fe200078e00ff */
[----:B------:R-:W-:Y:S01]  /*11720*/  LOP3.LUT R50, R29, 0xffff0000, RZ, 0xc0, !PT ;  /* 0xffff00001d327812 */ /* 0x000fe200078ec0ff */
[C---:B------:R-:W-:Y:S01]  /*11730*/  IMAD.U32 R43, R25.reuse, 0x10000, RZ ;  /* 0x00010000192b7824 */ /* 0x040fe200078e00ff */
[----:B------:R-:W-:Y:S01]  /*11740*/  SHF.R.S32.HI R5, RZ, 0x1f, R0 ;  /* 0x0000001fff057819 */ /* 0x000fe20000011400 */
[----:B------:R-:W-:Y:S01]  /*11750*/  IMAD.SHL.U32 R4, R0, 0x8, RZ ;  /* 0x0000000800047824 */ /* 0x000fe200078e00ff */
[----:B------:R-:W-:Y:S01]  /*11760*/  LOP3.LUT R46, R25, 0xffff0000, RZ, 0xc0, !PT ;  /* 0xffff0000192e7812 */ /* 0x000fe200078ec0ff */
[----:B------:R-:W-:Y:S01]  /*11770*/  IMAD.U32 R52, R30, 0x10000, RZ ;  /* 0x000100001e347824 */ /* 0x000fe200078e00ff */
[----:B------:R-:W-:Y:S01]  /*11780*/  LEA.HI R5, R5, R0, RZ, 0x3 ;  /* 0x0000000005057211 */ /* 0x000fe200078f18ff */
[----:B------:R-:W-:Y:S01]  /*11790*/  IMAD.U32 R48, R26, 0x10000, RZ ;  /* 0x000100001a307824 */ /* 0x000fe200078e00ff */
[----:B------:R-:W-:-:S02]  /*117a0*/  LOP3.LUT R0, R54, 0x38, R4, 0xf8, !PT ;  /* 0x0000003836007812 */ /* 0x000fc400078ef804 */
[----:B------:R-:W-:Y:S01]  /*117b0*/  LOP3.LUT R47, R30, 0xffff0000, RZ, 0xc0, !PT ;  /* 0xffff00001e2f7812 */ /* 0x000fe200078ec0ff */
[----:B------:R-:W-:Y:S01]  /*117c0*/  IMAD.SHL.U32 R5, R5, 0x400, RZ ;  /* 0x0000040005057824 */ /* 0x000fe200078e00ff */
[----:B------:R-:W-:Y:S02]  /*117d0*/  LOP3.LUT R0, R0, R53, RZ, 0x3c, !PT ;  /* 0x0000003500007212 */ /* 0x000fe400078e3cff */
[----:B------:R-:W-:Y:S02]  /*117e0*/  LOP3.LUT R49, R32, 0xffff0000, RZ, 0xc0, !PT ;  /* 0xffff000020317812 */ /* 0x000fe400078ec0ff */
[----:B------:R-:W-:-:S04]  /*117f0*/  LOP3.LUT R5, R5, 0x7fffe000, RZ, 0xc0, !PT ;  /* 0x7fffe00005057812 */ /* 0x000fc800078ec0ff */
[----:B-----5:R-:W-:-:S05]  /*11800*/  IADD3 R9, R0, R5, R51 ;  /* 0x0000000500097210 */ /* 0x020fca0007ffe033 */
        /* <DEDUP_REMOVED lines=8> */
[-C--:B------:R-:W-:Y:S01]  /*11890*/  FMUL.FTZ R25, R50, R8.reuse ;  /* 0x0000000832197220 */ /* 0x080fe20000410000 */
[----:B------:R-:W-:Y:S01]  /*118a0*/  FMUL.FTZ R29, R46, R8 ;  /* 0x000000082e1d7220 */ /* 0x000fe20000410000 */
[----:B------:R-:W-:Y:S01]  /*118b0*/  FMUL.FTZ R37, R48, R38 ;  /* 0x0000002630257220 */ /* 0x000fe20000410000 */
[C---:B------:R-:W-:Y:S01]  /*118c0*/  IMAD.U32 R39, R10.reuse, 0x10000, RZ ;  /* 0x000100000a277824 */ /* 0x040fe200078e00ff */
[----:B------:R-:W-:Y:S01]  /*118d0*/  LOP3.LUT R10, R10, 0xffff0000, RZ, 0xc0, !PT ;  /* 0xffff00000a0a7812 */ /* 0x000fe200078ec0ff */
[C---:B------:R-:W-:Y:S01]  /*118e0*/  IMAD.U32 R40, R11.reuse, 0x10000, RZ ;  /* 0x000100000b287824 */ /* 0x040fe200078e00ff */
[----:B------:R-:W-:-:S05]  /*118f0*/  LOP3.LUT R11, R11, 0xffff0000, RZ, 0xc0, !PT ;  /* 0xffff00000b0b7812 */ /* 0x000fca00078ec0ff */
[----:B------:R-:W-:Y:S01]  /*11900*/  FMUL.FTZ R30, R49, R11 ;  /* 0x0000000b311e7220 */ /* 0x000fe20000410000 */
[----:B--2---:R-:W0:Y:S02]  /*11910*/  LDS.128 R4, [R55] ;  /* 0x0000000037047984 */ /* 0x004e240000000c00 */
[C---:B0-----:R-:W-:Y:S01]  /*11920*/  IMAD.U32 R33, R4.reuse, 0x10000, RZ ;  /* 0x0001000004217824 */ /* 0x041fe200078e00ff */
[----:B------:R-:W-:Y:S01]  /*11930*/  LOP3.LUT R4, R4, 0xffff0000, RZ, 0xc0, !PT ;  /* 0xffff000004047812 */ /* 0x000fe200078ec0ff */
[C---:B------:R-:W-:Y:S01]  /*11940*/  IMAD.U32 R34, R5.reuse, 0x10000, RZ ;  /* 0x0001000005227824 */ /* 0x040fe200078e00ff */
[----:B------:R-:W-:Y:S01]  /*11950*/  LOP3.LUT R5, R5, 0xffff0000, RZ, 0xc0, !PT ;  /* 0xffff000005057812 */ /* 0x000fe200078ec0ff */
[-C--:B------:R-:W-:Y:S01]  /*11960*/  FFMA.FTZ R42, R43, R33.reuse, -R42 ;  /* 0x000000212b2a7223 */ /* 0x080fe2000001082a */
[----:B------:R-:W-:Y:S01]  /*11970*/  FFMA.FTZ R44, R45, R33, R44 ;  /* 0x000000212d2c7223 */ /* 0x000fe2000001002c */
[----:B------:R-:W-:Y:S01]  /*11980*/  FMUL.FTZ R33, R52, R38 ;  /* 0x0000002634217220 */ /* 0x000fe20000410000 */
[----:B------:R-:W-:-:S02]  /*11990*/  IMAD.U32 R45, R31, 0x10000, RZ ;  /* 0x000100001f2d7824 */ /* 0x000fc400078e00ff */
[-C--:B------:R-:W-:Y:S01]  /*119a0*/  FFMA.FTZ R25, R46, R4.reuse, -R25 ;  /* 0x000000042e197223 */ /* 0x080fe20000010819 */
[C---:B------:R-:W-:Y:S01]  /*119b0*/  IMAD.U32 R43, R27.reuse, 0x10000, RZ ;  /* 0x000100001b2b7824 */ /* 0x040fe200078e00ff */
[----:B------:R-:W-:Y:S01]  /*119c0*/  LOP3.LUT R38, R27, 0xffff0000, RZ, 0xc0, !PT ;  /* 0xffff00001b267812 */ /* 0x000fe200078ec0ff */
[----:B------:R-:W-:Y:S01]  /*119d0*/  FFMA.FTZ R29, R50, R4, R29 ;  /* 0x00000004321d7223 */ /* 0x000fe2000001001d */
[----:B------:R-:W-:Y:S01]  /*119e0*/  LOP3.LUT R46, R31, 0xffff0000, RZ, 0xc0, !PT ;  /* 0xffff00001f2e7812 */ /* 0x000fe200078ec0ff */
[-C--:B------:R-:W-:Y:S01]  /*119f0*/  FFMA.FTZ R33, R48, R34.reuse, -R33 ;  /* 0x0000002230217223 */ /* 0x080fe20000010821 */
[----:B------:R-:W-:Y:S01]  /*11a00*/  FFMA.FTZ R37, R52, R34, R37 ;  /* 0x0000002234257223 */ /* 0x000fe20000010025 */
[----:B------:R-:W-:Y:S02]  /*11a10*/  IMAD.U32 R35, R6, 0x10000, RZ ;  /* 0x0001000006237824 */ /* 0x000fe400078e00ff */
[-C--:B------:R-:W-:Y:S01]  /*11a20*/  FMUL.FTZ R4, R45, R39.reuse ;  /* 0x000000272d047220 */ /* 0x080fe20000410000 */
[----:B------:R-:W-:Y:S01]  /*11a30*/  FMUL.FTZ R34, R43, R39 ;  /* 0x000000272b227220 */ /* 0x000fe20000410000 */
[----:B------:R-:W-:-:S02]  /*11a40*/  IMAD.U32 R48, R32, 0x10000, RZ ;  /* 0x0001000020307824 */ /* 0x000fc400078e00ff */
[-C--:B------:R-:W-:Y:S01]  /*11a50*/  FMUL.FTZ R27, R46, R10.reuse ;  /* 0x0000000a2e1b7220 */ /* 0x080fe20000410000 */
[----:B------:R-:W-:Y:S01]  /*11a60*/  FMUL.FTZ R31, R38, R10 ;  /* 0x0000000a261f7220 */ /* 0x000fe20000410000 */
[-C--:B------:R-:W-:Y:S01]  /*11a70*/  FFMA.FTZ R8, R43, R35.reuse, -R4 ;  /* 0x000000232b087223 */ /* 0x080fe20000010804 */
[----:B------:R-:W-:Y:S01]  /*11a80*/  FFMA.FTZ R10, R45, R35, R34 ;  /* 0x000000232d0a7223 */ /* 0x000fe20000010022 */
[----:B------:R-:W-:Y:S01]  /*11a90*/  LOP3.LUT R6, R6, 0xffff0000, RZ, 0xc0, !PT ;  /* 0xffff000006067812 */ /* 0x000fe200078ec0ff */
[C---:B------:R-:W-:Y:S02]  /*11aa0*/  IMAD.U32 R36, R7.reuse, 0x10000, RZ ;  /* 0x0001000007247824 */ /* 0x040fe400078e00ff */
[----:B------:R-:W-:Y:S01]  /*11ab0*/  FMUL.FTZ R35, R48, R40 ;  /* 0x0000002830237220 */ /* 0x000fe20000410000 */
[----:B------:R-:W-:Y:S01]  /*11ac0*/  IMAD.U32 R4, R28, 0x10000, RZ ;  /* 0x000100001c047824 */ /* 0x000fe200078e00ff */
[----:B------:R-:W-:Y:S01]  /*11ad0*/  LOP3.LUT R43, R26, 0xffff0000, RZ, 0xc0, !PT ;  /* 0xffff00001a2b7812 */ /* 0x000fe200078ec0ff */
[----:B------:R-:W-:Y:S01]  /*11ae0*/  FFMA.FTZ R27, R38, R6, -R27 ;  /* 0x00000006261b7223 */ /* 0x000fe2000001081b */
[----:B------:R-:W-:Y:S01]  /*11af0*/  LOP3.LUT R45, R28, 0xffff0000, RZ, 0xc0, !PT ;  /* 0xffff00001c2d7812 */ /* 0x000fe200078ec0ff */
[C---:B------:R-:W-:Y:S01]  /*11b00*/  FMUL.FTZ R39, R4.reuse, R40 ;  /* 0x0000002804277220 */ /* 0x040fe20000410000 */
[----:B------:R-:W-:Y:S01]  /*11b10*/  LOP3.LUT R7, R7, 0xffff0000, RZ, 0xc0, !PT ;  /* 0xffff000007077812 */ /* 0x000fe200078ec0ff */
[----:B------:R-:W-:Y:S01]  /*11b20*/  FFMA.FTZ R35, R4, R36, -R35 ;  /* 0x0000002404237223 */ /* 0x000fe20000010823 */
[----:B------:R-:W-:Y:S01]  /*11b30*/  FFMA.FTZ R31, R46, R6, R31 ;  /* 0x000000062e1f7223 */ /* 0x000fe2000001001f */
[-C--:B------:R-:W-:Y:S01]  /*11b40*/  FMUL.FTZ R4, R47, R9.reuse ;  /* 0x000000092f047220 */ /* 0x080fe20000410000 */
[----:B------:R-:W-:Y:S01]  /*11b50*/  FMUL.FTZ R6, R43, R9 ;  /* 0x000000092b067220 */ /* 0x000fe20000410000 */
[C---:B------:R-:W-:Y:S01]  /*11b60*/  FMUL.FTZ R32, R45.reuse, R11 ;  /* 0x0000000b2d207220 */ /* 0x040fe20000410000 */
[----:B------:R-:W-:Y:S01]  /*11b70*/  FFMA.FTZ R30, R45, R7, -R30 ;  /* 0x000000072d1e7223 */ /* 0x000fe2000001081e */
[-C--:B------:R-:W-:Y:S01]  /*11b80*/  FFMA.FTZ R26, R43, R5.reuse, -R4 ;  /* 0x000000052b1a7223 */ /* 0x080fe20000010804 */
[----:B------:R-:W-:Y:S01]  /*11b90*/  FFMA.FTZ R39, R48, R36, R39 ;  /* 0x0000002430277223 */ /* 0x000fe20000010027 */
[----:B------:R-:W-:Y:S01]  /*11ba0*/  FFMA.FTZ R28, R47, R5, R6 ;  /* 0x000000052f1c7223 */ /* 0x000fe20000010006 */
[----:B------:R-:W-:Y:S01]  /*11bb0*/  FFMA.FTZ R32, R49, R7, R32 ;  /* 0x0000000731207223 */ /* 0x000fe20000010020 */
[----:B------:R-:W-:-:S02]  /*11bc0*/  F2FP.BF16.F32.PACK_AB R6, R27, R8 ;  /* 0x000000081b06723e */ /* 0x000fc400000010ff */
[----:B------:R-:W-:Y:S02]  /*11bd0*/  F2FP.BF16.F32.PACK_AB R4, R25, R42 ;  /* 0x0000002a1904723e */ /* 0x000fe400000010ff */
[----:B------:R-:W-:Y:S02]  /*11be0*/  F2FP.BF16.F32.PACK_AB R5, R26, R33 ;  /* 0x000000211a05723e */ /* 0x000fe400000010ff */
[----:B------:R-:W-:Y:S02]  /*11bf0*/  F2FP.BF16.F32.PACK_AB R7, R30, R35 ;  /* 0x000000231e07723e */ /* 0x000fe400000010ff */
[----:B------:R-:W-:Y:S02]  /*11c00*/  F2FP.BF16.F32.PACK_AB R10, R31, R10 ;  /* 0x0000000a1f0a723e */ /* 0x000fe400000010ff */
[----:B------:R-:W-:Y:S01]  /*11c10*/  F2FP.BF16.F32.PACK_AB R8, R29, R44 ;  /* 0x0000002c1d08723e */ /* 0x000fe200000010ff */
[----:B------:R0:W-:Y:S01]  /*11c20*/  STS.128 [R55], R4 ;  /* 0x0000000437007388 */ /* 0x0001e20000000c00 */
[----:B------:R-:W-:-:S02]  /*11c30*/  F2FP.BF16.F32.PACK_AB R9, R28, R37 ;  /* 0x000000251c09723e */ /* 0x000fc400000010ff */
[----:B------:R-:W-:-:S05]  /*11c40*/  F2FP.BF16.F32.PACK_AB R11, R32, R39 ;  /* 0x00000027200b723e */ /* 0x000fca00000010ff */
[----:B------:R0:W-:Y:S02]  /*11c50*/  STS.128 [R0+0x14400], R8 ;  /* 0x0144000800007388 */ /* 0x0001e40000000c00 */
.L_x_828:
[----:B------:R-:W-:Y:S05]  /*11c60*/  BSYNC B1 ;  /* 0x0000000000017941 */ /* 0x000fea0003800000 */
.L_x_827:
[----:B------:R-:W-:Y:S05]  /*11c70*/  @P1 BRA `(.L_x_803) ;  /* 0x00000004005c1947 */ /* 0x000fea0003800000 */
[----:B------:R-:W2:Y:S01]  /*11c80*/  LDL R43, [R1+0x68] ;  /* 0x00006800012b7983 */ /* 0x000ea20000100800 */
[----:B------:R-:W-:Y:S01]  /*11c90*/  LEA.HI R41, R41, R236, RZ, 0x1d ;  /* 0x000000ec29297211 */ /* 0x000fe200078fe8ff */
[C---:B------:R-:W-:Y:S01]  /*11ca0*/  IMAD.U32 R35, R15.reuse, 0x10000, RZ ;  /* 0x000100000f237824 */ /* 0x040fe200078e00ff */
[----:B------:R-:W-:Y:S01]  /*11cb0*/  LOP3.LUT R42, R15, 0xffff0000, RZ, 0xc0, !PT ;  /* 0xffff00000f2a7812 */ /* 0x000fe200078ec0ff */
[----:B------:R-:W-:Y:S01]  /*11cc0*/  IMAD.U32 R33, R3, 0x10000, RZ ;  /* 0x0001000003217824 */ /* 0x000fe200078e00ff */
[----:B0-----:R-:W-:Y:S01]  /*11cd0*/  SHF.R.S32.HI R4, RZ, 0x1f, R41 ;  /* 0x0000001fff047819 */ /* 0x001fe20000011429 */
        /* <DEDUP_REMOVED lines=81> */
.L_x_803:
[----:B------:R-:W-:Y:S05]  /*121f0*/  BSYNC B0 ;  /* 0x0000000000007941 */ /* 0x000fea0003800000 */
.L_x_772:
[----:B------:R-:W-:Y:S01]  /*12200*/  @!PT LDS RZ, [RZ] ;  /* 0x00000000fffff984 */ /* 0x000fe20000000800 */
[----:B------:R-:W-:Y:S01]  /*12210*/  @!PT LDS RZ, [RZ] ;  /* 0x00000000fffff984 */ /* 0x000fe20000000800 */
[----:B------:R-:W-:Y:S01]  /*12220*/  @!PT LDS RZ, [RZ] ;  /* 0x00000000fffff984 */ /* 0x000fe20000000800 */
[----:B------:R-:W-:Y:S01]  /*12230*/  @!PT LDS RZ, [RZ] ;  /* 0x00000000fffff984 */ /* 0x000fe20000000800 */
[----:B------:R0:W-:Y:S06]  /*12240*/  MEMBAR.ALL.CTA ;  /* 0x0000000000007992 */ /* 0x0001ec0000008000 */
[----:B0-----:R-:W0:Y:S01]  /*12250*/  FENCE.VIEW.ASYNC.S ;  /* 0x00000000000073c6 */ /* 0x001e220000000000 */
[----:B------:R-:W-:Y:S05]  /*12260*/  WARPSYNC.ALL ;  /* 0x0000000000007948 */ /* 0x000fea0003800000 */
[----:B0-----:R-:W-:Y:S06]  /*12270*/  BAR.SYNC.DEFER_BLOCKING 0xd, 0x100 ;  /* 0x0344000000007b1d */ /* 0x001fec0000010000 */
.L_x_770:
[----:B------:R-:W-:-:S13]  /*12280*/  ISETP.NE.AND P0, PT, R220, 0x3, PT ;  /* 0x00000003dc00780c */ /* 0x000fda0003f05270 */
[----:B------:R-:W-:Y:S05]  /*12290*/  @!P0 BRA `(.L_x_829) ;  /* 0x0000000000048947 */ /* 0x000fea0003800000 */
[----:B------:R-:W-:Y:S01]  /*122a0*/  BPT.TRAP 0x1 ;  /* 0x000000040000795c */ /* 0x000fe20000300000 */
.L_x_829:
[----:B-1234-:R-:W-:Y:S01]  /*122b0*/  IMAD R0, R223, 0x8, R18 ;  /* 0x00000008df007824 */ /* 0x01efe200078e0212 */
[----:B0-----:R-:W-:-:S04]  /*122c0*/  SHF.L.U32 R3, R224, 0x1f, RZ ;  /* 0x0000001fe0037819 */ /* 0x001fc800000006ff */
[----:B------:R0:W1:Y:S01]  /*122d0*/  SYNCS.PHASECHK.TRANS64.TRYWAIT P2, [R0+URZ+0x38830], R3 ;  /* 0x03883003000075a7 */ /* 0x000062000804017f */
[----:B------:R-:W-:Y:S05]  /*122e0*/  @!P0 BRA `(.L_x_830) ;  /* 0x0000000000048947 */ /* 0x000fea0003800000 */
[----:B------:R-:W-:Y:S01]  /*122f0*/  BPT.TRAP 0x1 ;  /* 0x000000040000795c */ /* 0x000fe20000300000 */
.L_x_830:
[----:B------:R-:W2:Y:S01]  /*12300*/  S2R R4, SR_TID.X ;  /* 0x0000000000047919 */ /* 0x000ea20000002100 */
[----:B------:R-:W-:Y:S01]  /*12310*/  IMAD.MOV.U32 R151, RZ, RZ, RZ ;  /* 0x000000ffff977224 */ /* 0x000fe200078e00ff */
[----:B--2---:R-:W-:-:S04]  /*12320*/  LOP3.LUT R4, R4, 0x7f, RZ, 0xc0, !PT ;  /* 0x0000007f04047812 */ /* 0x004fc800078ec0ff */
[----:B------:R-:W-:Y:S01]  /*12330*/  ISETP.NE.AND P1, PT, R4, RZ, PT ;  /* 0x000000ff0400720c */ /* 0x000fe20003f25270 */
[----:B-1----:R-:W-:-:S12]  /*12340*/  @P2 BRA `(.L_x_831) ;  /* 0x0000000000082947 */ /* 0x002fd80003800000 */
[----:B------:R-:W1:Y:S02]  /*12350*/  SYNCS.PHASECHK.TRANS64.TRYWAIT P2, [R0+URZ+0x38830], R3 ;  /* 0x03883003000075a7 */ /* 0x000e64000804017f */
[----:B-1----:R-:W-:Y:S05]  /*12360*/  @!P2 BRA `(.L_x_832) ;  /* 0x0000016400b8a947 */ /* 0x002fea0003800000 */
.L_x_831:
[----:B------:R-:W-:Y:S05]  /*12370*/  WARPSYNC.ALL ;  /* 0x0000000000007948 */ /* 0x000fea0003800000 */
[----:B01----:R-:W-:Y:S01]  /*12380*/  VIADD R3, R18, 0x24400 ;  /* 0x0002440012037836 */ /* 0x003fe20000000000 */
[----:B------:R-:W-:Y:S01]  /*12390*/  R2UR UR12, R2 ;  /* 0x00000000020c72ca */ /* 0x000fe200000e0000 */
[----:B------:R-:W-:Y:S01]  /*123a0*/  WARPGROUP.ARRIVE ;  /* 0x00000000000079c5 */ /* 0x000fe20000000000 */
[----:B------:R-:W-:Y:S01]  /*123b0*/  UMOV UR9, 0x40000040 ;  /* 0x4000004000097882 */ /* 0x000fe20000000000 */
[----:B------:R-:W-:Y:S01]  /*123c0*/  IMAD.MOV.U32 R5, RZ, RZ, 0x40000040 ;  /* 0x40000040ff057424 */ /* 0x000fe200078e00ff */
[----:B------:R-:W-:Y:S01]  /*123d0*/  SHF.R.U32.HI R3, RZ, 0x4, R3 ;  /* 0x00000004ff037819 */ /* 0x000fe20000011603 */
[----:B------:R-:W-:Y:S01]  /*123e0*/  UMOV UR5, UR9 ;  /* 0x0000000900057c82 */ /* 0x000fe20008000000 */
[----:B------:R-:W-:Y:S01]  /*123f0*/  IMAD.MOV.U32 R7, RZ, RZ, 0x40000040 ;  /* 0x40000040ff077424 */ /* 0x000fe200078e00ff */
[----:B------:R-:W-:Y:S01]  /*12400*/  UMOV UR17, 0x40000040 ;  /* 0x4000004000117882 */ /* 0x000fe20000000000 */
[----:B------:R-:W-:Y:S01]  /*12410*/  LOP3.LUT R3, R3, 0x3fff, RZ, 0xc0, !PT ;  /* 0x00003fff03037812 */ /* 0x000fe200078ec0ff */
[----:B------:R-:W-:Y:S01]  /*12420*/  IMAD.U32 R9, RZ, RZ, UR9 ;  /* 0x00000009ff097e24 */ /* 0x000fe2000f8e00ff */
[----:B------:R-:W-:Y:S01]  /*12430*/  R2UR UR7, R5 ;  /* 0x00000000050772ca */ /* 0x000fe200000e0000 */
[----:B------:R-:W-:Y:S01]  /*12440*/  IMAD.MOV.U32 R5, RZ, RZ, 0x40000040 ;  /* 0x40000040ff057424 */ /* 0x000fe200078e00ff */
[----:B------:R-:W-:Y:S01]  /*12450*/  LOP3.LUT R227, R3, 0x10000, RZ, 0xfc, !PT ;  /* 0x0001000003e37812 */ /* 0x000fe200078efcff */
[----:B------:R-:W-:Y:S01]  /*12460*/  IMAD.MOV.U32 R3, RZ, RZ, 0x40000040 ;  /* 0x40000040ff037424 */ /* 0x000fe200078e00ff */
[----:B------:R-:W-:Y:S01]  /*12470*/  ULOP3.LUT UR12, UR12, 0x10000, URZ, 0xfc, !UPT ;  /* 0x000100000c0c7892 */ /* 0x000fe2000f8efc3f */
[----:B------:R-:W-:Y:S01]  /*12480*/  P2R R12, PR, RZ, 0x1 ;  /* 0x00000001ff0c7803 */ /* 0x000fe20000000000 */
[----:B------:R-:W-:Y:S01]  /*12490*/  UMOV UR53, 0x40000040 ;  /* 0x4000004000357882 */ /* 0x000fe20000000000 */
[----:B------:R-:W-:Y:S01]  /*124a0*/  IMAD R2, R223, 0xa00, R227 ;  /* 0x00000a00df027824 */ /* 0x000fe200078e02e3 */
[----:B------:R-:W-:Y:S01]  /*124b0*/  R2UR UR11, R3 ;  /* 0x00000000030b72ca */ /* 0x000fe200000e0000 */
[----:B------:R-:W-:Y:S01]  /*124c0*/  UMOV UR49, 0x40000040 ;  /* 0x4000004000317882 */ /* 0x000fe20000000000 */
[----:B------:R-:W-:Y:S01]  /*124d0*/  UMOV UR45, 0x40000040 ;  /* 0x40000040002d7882 */ /* 0x000fe20000000000 */
[----:B------:R-:W-:Y:S01]  /*124e0*/  UMOV UR8, UR12 ;  /* 0x0000000c00087c82 */ /* 0x000fe20008000000 */
[C---:B------:R-:W-:Y:S01]  /*124f0*/  R2UR UR10, R2.reuse ;  /* 0x00000000020a72ca */ /* 0x040fe200000e0000 */
[C---:B------:R-:W-:Y:S01]  /*12500*/  VIADD R4, R2.reuse, 0x80 ;  /* 0x0000008002047836 */ /* 0x040fe20000000000 */
[----:B------:R-:W-:Y:S01]  /*12510*/  UMOV UR4, UR8 ;  /* 0x0000000800047c82 */ /* 0x000fe20008000000 */
[----:B------:R-:W-:Y:S01]  /*12520*/  VIADD R6, R2, 0x200 ;  /* 0x0000020002067836 */ /* 0x000fe20000000000 */
[----:B------:R-:W-:Y:S01]  /*12530*/  UMOV UR41, 0x40000040 ;  /* 0x4000004000297882 */ /* 0x000fe20000000000 */
[----:B------:R-:W-:Y:S01]  /*12540*/  IMAD.U32 R8, RZ, RZ, UR8 ;  /* 0x00000008ff087e24 */ /* 0x000fe2000f8e00ff */
[----:B------:R-:W-:Y:S01]  /*12550*/  R2UR UR6, R4 ;  /* 0x00000000040672ca */ /* 0x000fe200000e0000 */
[----:B------:R-:W-:Y:S01]  /*12560*/  VIADD R4, R2, 0x100 ;  /* 0x0000010002047836 */ /* 0x000fe20000000000 */
[----:B------:R-:W-:Y:S01]  /*12570*/  UMOV UR37, 0x40000040 ;  /* 0x4000004000257882 */ /* 0x000fe20000000000 */
[----:B------:R-:W-:Y:S01]  /*12580*/  @!P1 VIADD R0, R0, 0x38840 ;  /* 0x0003884000009836 */ /* 0x000fe20000000000 */
[----:B------:R0:W-:Y:S01]  /*12590*/  STL.64 [R1+0x58], R8 ;  /* 0x0000580801007387 */ /* 0x0001e20000100a00 */
[----:B------:R-:W-:-:S02]  /*125a0*/  ULDC UR61, c[0x0][0x988] ;  /* 0x00026200003d7ab9 */ /* 0x000fc40000000800 */
[----:B------:R-:W-:Y:S01]  /*125b0*/  HGMMA.64x16x16.F32.BF16 R56, gdesc[UR8], RZ, !UPT, gsb0 ;  /* 0x00200000083879f0 */ /* 0x000fe2000c0018ff */
[----:B------:R-:W-:Y:S01]  /*125c0*/  R2UR UR10, R6 ;  /* 0x00000000060a72ca */ /* 0x000fe200000e0000 */
[----:B------:R-:W-:Y:S01]  /*125d0*/  VIADD R6, R2, 0x202 ;  /* 0x0000020202067836 */ /* 0x000fe20000000000 */
[----:B------:R-:W-:Y:S01]  /*125e0*/  R2UR UR11, R7 ;  /* 0x00000000070b72ca */ /* 0x000fe200000e0000 */
[----:B------:R-:W-:Y:S02]  /*125f0*/  IMAD.MOV.U32 R7, RZ, RZ, 0x40000040 ;  /* 0x40000040ff077424 */ /* 0x000fe400078e00ff */
[----:B0-----:R-:W-:Y:S01]  /*12600*/  IMAD.U32 R9, RZ, RZ, UR17 ;  /* 0x00000011ff097e24 */ /* 0x001fe2000f8e00ff */
[----:B------:R-:W-:Y:S02]  /*12610*/  WARPGROUP.DEPBAR.LE gsb0, 0x0 ;  /* 0x00008000000079c5 */ /* 0x000fe40000010000 */
[----:B-----5:R-:W-:-:S06]  /*12620*/  WARPGROUP.ARRIVE ;  /* 0x00000000000079c5 */ /* 0x020fcc0000000000 */
[----:B------:R-:W-:Y:S01]  /*12630*/  HGMMA.64x16x16.F32.BF16 R48, gdesc[UR4], RZ, !UPT, gsb0 ;  /* 0x00200000043079f0 */ /* 0x000fe2000c0018ff */
[----:B------:R-:W-:Y:S01]  /*12640*/  R2UR UR6, R4 ;  /* 0x00000000040672ca */ /* 0x000fe200000e0000 */
[----:B------:R-:W-:Y:S01]  /*12650*/  UMOV UR4, UR8 ;  /* 0x0000000800047c82 */ /* 0x000fe20008000000 */
[----:B------:R-:W-:Y:S01]  /*12660*/  R2UR UR7, R5 ;  /* 0x00000000050772ca */ /* 0x000fe200000e0000 */
[----:B------:R-:W-:Y:S01]  /*12670*/  UMOV UR5, UR9 ;  /* 0x0000000900057c82 */ /* 0x000fe20008000000 */
[----:B------:R-:W-:Y:S02]  /*12680*/  VIADD R4, R2, 0x180 ;  /* 0x0000018002047836 */ /* 0x000fe40000000000 */
[----:B------:R-:W-:Y:S01]  /*12690*/  IMAD.MOV.U32 R5, RZ, RZ, 0x40000040 ;  /* 0x40000040ff057424 */ /* 0x000fe200078e00ff */
[----:B------:R-:W-:Y:S02]  /*126a0*/  WARPGROUP.DEPBAR.LE gsb0, 0x0 ;  /* 0x00008000000079c5 */ /* 0x000fe40000010000 */
[----:B------:R-:W-:-:S06]  /*126b0*/  WARPGROUP.ARRIVE ;  /* 0x00000000000079c5 */ /* 0x000fcc0000000000 */
[----:B------:R-:W-:Y:S01]  /*126c0*/  HGMMA.64x16x16.F32.BF16 R40, gdesc[UR4], RZ, !UPT, gsb0 ;  /* 0x00200000042879f0 */ /* 0x000fe2000c0018ff */
[----:B------:R-:W-:Y:S01]  /*126d0*/  R2UR UR6, R4 ;  /* 0x00000000040672ca */ /* 0x000fe200000e0000 */
[----:B------:R-:W-:Y:S01]  /*126e0*/  UMOV UR4, UR8 ;  /* 0x0000000800047c82 */ /* 0x000fe20008000000 */
[----:B------:R-:W-:Y:S01]  /*126f0*/  R2UR UR7, R5 ;  /* 0x00000000050772ca */ /* 0x000fe200000e0000 */
[----:B------:R-:W-:Y:S01]  /*12700*/  UMOV UR5, UR9 ;  /* 0x0000000900057c82 */ /* 0x000fe20008000000 */
[----:B------:R-:W-:Y:S02]  /*12710*/  VIADD R4, R2, 0x2 ;  /* 0x0000000202047836 */ /* 0x000fe40000000000 */
[----:B------:R-:W-:-:S03]  /*12720*/  IMAD.MOV.U32 R5, RZ, RZ, 0x40000040 ;  /* 0x40000040ff057424 */ /* 0x000fc600078e00ff */
[----:B------:R-:W-:Y:S01]  /*12730*/  R2UR UR18, R4 ;  /* 0x00000000041272ca */ /* 0x000fe200000e0000 */
[----:B------:R-:W-:Y:S01]  /*12740*/  VIADD R4, R2, 0x82 ;  /* 0x0000008202047836 */ /* 0x000fe20000000000 */
[----:B------:R-:W-:Y:S01]  /*12750*/  R2UR UR19, R5 ;  /* 0x00000000051372ca */ /* 0x000fe200000e0000 */
[----:B------:R-:W-:Y:S01]  /*12760*/  IMAD.MOV.U32 R5, RZ, RZ, 0x40000040 ;  /* 0x40000040ff057424 */ /* 0x000fe200078e00ff */
[----:B------:R-:W-:Y:S02]  /*12770*/  WARPGROUP.DEPBAR.LE gsb0, 0x0 ;  /* 0x00008000000079c5 */ /* 0x000fe40000010000 */
[----:B------:R-:W-:-:S06]  /*12780*/  WARPGROUP.ARRIVE ;  /* 0x00000000000079c5 */ /* 0x000fcc0000000000 */
[----:B------:R-:W-:Y:S01]  /*12790*/  HGMMA.64x16x16.F32.BF16 R32, gdesc[UR4], RZ, !UPT, gsb0 ;  /* 0x00200000042079f0 */ /* 0x000fe2000c0018ff */
[----:B------:R-:W-:Y:S01]  /*127a0*/  UIADD3 UR4, UR12, 0x2, URZ ;  /* 0x000000020c047890 */ /* 0x000fe2000fffe03f */
[----:B------:R-:W-:Y:S01]  /*127b0*/  R2UR UR6, R4 ;  /* 0x00000000040672ca */ /* 0x000fe200000e0000 */
[----:B------:R-:W-:Y:S01]  /*127c0*/  VIADD R4, R2, 0x102 ;  /* 0x0000010202047836 */ /* 0x000fe20000000000 */
[----:B------:R-:W-:Y:S01]  /*127d0*/  R2UR UR7, R5 ;  /* 0x00000000050772ca */ /* 0x000fe200000e0000 */
[----:B------:R-:W-:-:S03]  /*127e0*/  IMAD.MOV.U32 R5, RZ, RZ, 0x40000040 ;  /* 0x40000040ff057424 */ /* 0x000fc600078e00ff */
[----:B------:R-:W-:Y:S02]  /*127f0*/  UMOV UR16, UR4 ;  /* 0x0000000400107c82 */ /* 0x000fe40008000000 */
[----:B------:R-:W-:-:S05]  /*12800*/  IMAD.U32 R8, RZ, RZ, UR16 ;  /* 0x00000010ff087e24 */ /* 0x000fca000f8e00ff */
[----:B------:R0:W-:Y:S01]  /*12810*/  STL.64 [R1], R8 ;  /* 0x0000000801007387 */ /* 0x0001e20000100a00 */
[----:B------:R-:W-:Y:S02]  /*12820*/  WARPGROUP.DEPBAR.LE gsb0, 0x0 ;  /* 0x00008000000079c5 */ /* 0x000fe40000010000 */
[----:B------:R-:W-:-:S06]  /*12830*/  WARPGROUP.ARRIVE ;  /* 0x00000000000079c5 */ /* 0x000fcc0000000000 */
[----:B------:R-:W-:Y:S01]  /*12840*/  HGMMA.64x16x16.F32.BF16 R24, gdesc[UR8], RZ, !UPT, gsb0 ;  /* 0x00200000081879f0 */ /* 0x000fe2000c0018ff */
[----:B------:R-:W-:Y:S01]  /*12850*/  UMOV UR8, UR16 ;  /* 0x0000001000087c82 */ /* 0x000fe20008000000 */
[----:B------:R-:W-:Y:S01]  /*12860*/  UMOV UR9, UR17 ;  /* 0x0000001100097c82 */ /* 0x000fe20008000000 */
[----:B------:R-:W-:Y:S01]  /*12870*/  UMOV UR4, UR8 ;  /* 0x0000000800047c82 */ /* 0x000fe20008000000 */
[----:B------:R-:W-:Y:S01]  /*12880*/  UMOV UR5, UR9 ;  /* 0x0000000900057c82 */ /* 0x000fe20008000000 */
[----:B------:R-:W-:Y:S01]  /*12890*/  R2UR UR10, R6 ;  /* 0x00000000060a72ca */ /* 0x000fe200000e0000 */
[----:B------:R-:W-:Y:S01]  /*128a0*/  VIADD R6, R2, 0x204 ;  /* 0x0000020402067836 */ /* 0x000fe20000000000 */
[----:B------:R-:W-:Y:S01]  /*128b0*/  R2UR UR11, R7 ;  /* 0x00000000070b72ca */ /* 0x000fe200000e0000 */
[----:B------:R-:W-:Y:S01]  /*128c0*/  IMAD.MOV.U32 R7, RZ, RZ, 0x40000040 ;  /* 0x40000040ff077424 */ /* 0x000fe200078e00ff */
[----:B------:R-:W-:Y:S02]  /*128d0*/  WARPGROUP.DEPBAR.LE gsb0, 0x0 ;  /* 0x00008000000079c5 */ /* 0x000fe40000010000 */
[----:B------:R-:W-:-:S06]  /*128e0*/  WARPGROUP.ARRIVE ;  /* 0x00000000000079c5 */ /* 0x000fcc0000000000 */
[----:B------:R-:W-:Y:S01]  /*128f0*/  HGMMA.64x16x16.F32.BF16 R56, gdesc[UR16], R56, gsb0 ;  /* 0x00200000103879f0 */ /* 0x000fe20008001838 */
[----:B------:R-:W-:Y:S02]  /*12900*/  UMOV UR17, 0x40000040 ;  /* 0x4000004000117882 */ /* 0x000fe40000000000 */
[----:B0-----:R-:W-:Y:S01]  /*12910*/  IMAD.U32 R9, RZ, RZ, UR17 ;  /* 0x00000011ff097e24 */ /* 0x001fe2000f8e00ff */
[----:B------:R-:W-:Y:S02]  /*12920*/  WARPGROUP.DEPBAR.LE gsb0, 0x0 ;  /* 0x00008000000079c5 */ /* 0x000fe40000010000 */
[----:B------:R-:W-:-:S06]  /*12930*/  WARPGROUP.ARRIVE ;  /* 0x00000000000079c5 */ /* 0x000fcc0000000000 */
[----:B------:R-:W-:Y:S01]  /*12940*/  HGMMA.64x16x16.F32.BF16 R48, gdesc[UR4], R48, gsb0 ;  /* 0x00200000043079f0 */ /* 0x000fe20008001830 */
        /* <DEDUP_REMOVED lines=21> */
[----:B------:R-:W-:Y:S01]  /*12aa0*/  HGMMA.64x16x16.F32.BF16 R32, gdesc[UR4], R32, gsb0 ;  /* 0x00200000042079f0 */ /* 0x000fe20008001820 */
[----:B------:R-:W-:Y:S01]  /*12ab0*/  UIADD3 UR4, UR12, 0x4, URZ ;  /* 0x000000040c047890 */ /* 0x000fe2000fffe03f */
[----:B------:R-:W-:Y:S01]  /*12ac0*/  R2UR UR6, R4 ;  /* 0x00000000040672ca */ /* 0x000fe200000e0000 */
[----:B------:R-:W-:Y:S01]  /*12ad0*/  VIADD R4, R2, 0x104 ;  /* 0x0000010402047836 */ /* 0x000fe20000000000 */
[----:B------:R-:W-:Y:S01]  /*12ae0*/  R2UR UR7, R5 ;  /* 0x00000000050772ca */ /* 0x000fe200000e0000 */
[----:B------:R-:W-:-:S03]  /*12af0*/  IMAD.MOV.U32 R5, RZ, RZ, 0x40000040 ;  /* 0x40000040ff057424 */ /* 0x000fc600078e00ff */
[----:B------:R-:W-:Y:S02]  /*12b00*/  UMOV UR16, UR4 ;  /* 0x0000000400107c82 */ /* 0x000fe40008000000 */
[----:B------:R-:W-:-:S05]  /*12b10*/  IMAD.U32 R8, RZ, RZ, UR16 ;  /* 0x00000010ff087e24 */ /* 0x000fca000f8e00ff */
[----:B------:R0:W-:Y:S01]  /*12b20*/  STL.64 [R1+0x50], R8 ;  /* 0x0000500801007387 */ /* 0x0001e20000100a00 */
[----:B------:R-:W-:Y:S02]  /*12b30*/  WARPGROUP.DEPBAR.LE gsb0, 0x0 ;  /* 0x00008000000079c5 */ /* 0x000fe40000010000 */
[----:B------:R-:W-:-:S06]  /*12b40*/  WARPGROUP.ARRIVE ;  /* 0x00000000000079c5 */ /* 0x000fcc0000000000 */
[----:B------:R-:W-:Y:S01]  /*12b50*/  HGMMA.64x16x16.F32.BF16 R24, gdesc[UR8], R24, gsb0 ;  /* 0x00200000081879f0 */ /* 0x000fe20008001818 */
        /* <DEDUP_REMOVED lines=159> */
[----:B------:R-:W-:Y:S01]  /*13550*/  UMOV UR15, UR17 ;  /* 0x00000011000f7c82 */ /* 0x000fe20008000000 */
        /* <DEDUP_REMOVED lines=28> */
[----:B------:R-:W-:Y:S01]  /*13720*/  UMOV UR5, UR15 ;  /* 0x0000000f00057c82 */ /* 0x000fe20008000000 */
[----:B------:R-:W-:Y:S01]  /*13730*/  R2UR UR7, R5 ;  /* 0x00000000050772ca */ /* 0x000fe200000e0000 */
[----:B------:R-:W-:Y:S02]  /*13740*/  VIADD R4, R2, 0x384 ;  /* 0x0000038402047836 */ /* 0x000fe40000000000 */
[----:B------:R-:W-:Y:S01]  /*13750*/  IMAD.MOV.U32 R5, RZ, RZ, 0x40000040 ;  /* 0x40000040ff057424 */ /* 0x000fe200078e00ff */
[----:B------:R-:W-:Y:S02]  /*13760*/  UMOV UR16, UR4 ;  /* 0x0000000400107c82 */ /* 0x000fe40008000000 */
[----:B------:R-:W-:Y:S01]  /*13770*/  UMOV UR14, UR16 ;  /* 0x00000010000e7c82 */ /* 0x000fe20008000000 */
[----:B------:R-:W-:Y:S01]  /*13780*/  IMAD.U32 R8, RZ, RZ, UR16 ;  /* 0x00000010ff087e24 */ /* 0x000fe2000f8e00ff */
[----:B------:R-:W-:-:S04]  /*13790*/  UMOV UR4, UR14 ;  /* 0x0000000e00047c82 */ /* 0x000fc80008000000 */
[----:B------:R0:W-:Y:S01]  /*137a0*/  STL.64 [R1+0x30], R8 ;  /* 0x0000300801007387 */ /* 0x0001e20000100a00 */
[----:B------:R-:W-:Y:S02]  /*137b0*/  WARPGROUP.DEPBAR.LE gsb0, 0x0 ;  /* 0x00008000000079c5 */ /* 0x000fe40000010000 */
[----:B------:R-:W-:-:S06]  /*137c0*/  WARPGROUP.ARRIVE ;  /* 0x00000000000079c5 */ /* 0x000fcc0000000000 */
[----:B------:R-:W-:Y:S01]  /*137d0*/  HGMMA.64x16x16.F32.BF16 R24, gdesc[UR8], R24, gsb0 ;  /* 0x00200000081879f0 */ /* 0x000fe20008001818 */
[----:B------:R-:W-:Y:S01]  /*137e0*/  UMOV UR8, UR14 ;  /* 0x0000000e00087c82 */ /* 0x000fe20008000000 */
[----:B------:R-:W-:Y:S01]  /*137f0*/  UMOV UR9, UR15 ;  /* 0x0000000f00097c82 */ /* 0x000fe20008000000 */
        /* <DEDUP_REMOVED lines=42> */
[----:B------:R-:W-:-:S05]  /*13aa0*/  IMAD.U32 R8, RZ, RZ, UR16 ;  /* 0x00000010ff087e24 */ /* 0x000fca000f8e00ff */
[----:B------:R0:W-:Y:S01]  /*13ab0*/  STL.64 [R1+0x28], R8 ;  /* 0x0000280801007387 */ /* 0x0001e20000100a00 */
        /* <DEDUP_REMOVED lines=94> */
[----:B------:R-:W-:Y:S01]  /*140a0*/  IMAD.U32 R8, RZ, RZ, UR16 ;  /* 0x00000010ff087e24 */ /* 0x000fe2000f8e00ff */
[----:B------:R-:W-:Y:S02]  /*140b0*/  UIADD3 UR52, UR12, 0x806, URZ ;  /* 0x000008060c347890 */ /* 0x000fe4000fffe03f */
[----:B------:R-:W-:Y:S02]  /*140c0*/  UIADD3 UR48, UR12, 0xc00, URZ ;  /* 0x00000c000c307890 */ /* 0x000fe4000fffe03f */
[----:B------:R-:W-:Y:S01]  /*140d0*/  UIADD3 UR44, UR12, 0xc02, URZ ;  /* 0x00000c020c2c7890 */ /* 0x000fe2000fffe03f */
[----:B------:R0:W-:Y:S01]  /*140e0*/  STL.64 [R1+0x10], R8 ;  /* 0x0000100801007387 */ /* 0x0001e20000100a00 */
[----:B------:R-:W-:-:S03]  /*140f0*/  UIADD3 UR40, UR12, 0xc04, URZ ;  /* 0x00000c040c287890 */ /* 0x000fc6000fffe03f */
[----:B0-----:R-:W2:Y:S01]  /*14100*/  LDL R8, [R1+0x84] ;  /* 0x0000840001087983 */ /* 0x001ea20000100800 */
        /* <DEDUP_REMOVED lines=12> */
[----:B------:R-:W-:Y:S02]  /*141d0*/  UMOV UR17, 0x40000040 ;  /* 0x4000004000117882 */ /* 0x000fe40000000000 */
[----:B------:R-:W-:Y:S02]  /*141e0*/  WARPGROUP.DEPBAR.LE gsb0, 0x0 ;  /* 0x00008000000079c5 */ /* 0x000fe40000010000 */
[----:B------:R-:W-:Y:S01]  /*141f0*/  WARPGROUP.ARRIVE ;  /* 0x00000000000079c5 */ /* 0x000fe20000000000 */
[----:B------:R-:W-:Y:S01]  /*14200*/  UMOV UR15, UR17 ;  /* 0x00000011000f7c82 */ /* 0x000fe20008000000 */
[----:B------:R-:W-:Y:S02]  /*14210*/  VIADD R6, R2, 0x704 ;  /* 0x0000070402067836 */ /* 0x000fe40000000000 */
[----:B------:R-:W-:Y:S02]  /*14220*/  IMAD.MOV.U32 R7, RZ, RZ, 0x40000040 ;  /* 0x40000040ff077424 */ /* 0x000fe400078e00ff */
[----:B------:R-:W-:Y:S01]  /*14230*/  HGMMA.64x16x16.F32.BF16 R48, gdesc[UR4], R48, gsb0 ;  /* 0x00200000043079f0 */ /* 0x000fe20008001830 */
[----:B------:R-:W-:Y:S01]  /*14240*/  R2UR UR6, R4 ;  /* 0x00000000040672ca */ /* 0x000fe200000e0000 */
[----:B------:R-:W-:Y:S01]  /*14250*/  UMOV UR4, UR8 ;  /* 0x0000000800047c82 */ /* 0x000fe20008000000 */
[----:B------:R-:W-:Y:S01]  /*14260*/  R2UR UR7, R5 ;  /* 0x00000000050772ca */ /* 0x000fe200000e0000 */
[----:B------:R-:W-:Y:S01]  /*14270*/  UMOV UR5, UR9 ;  /* 0x0000000900057c82 */ /* 0x000fe20008000000 */
[----:B------:R-:W-:-:S02]  /*14280*/  VIADD R4, R2, 0x682 ;  /* 0x0000068202047836 */ /* 0x000fc40000000000 */
[----:B------:R-:W-:Y:S01]  /*14290*/  IMAD.MOV.U32 R5, RZ, RZ, 0x40000040 ;  /* 0x40000040ff057424 */ /* 0x000fe200078e00ff */
[----:B------:R-:W-:Y:S01]  /*142a0*/  UIADD3 UR36, UR12, 0xc06, URZ ;  /* 0x00000c060c247890 */ /* 0x000fe2000fffe03f */
[----:B------:R-:W-:Y:S01]  /*142b0*/  IMAD.U32 R11, RZ, RZ, UR17 ;  /* 0x00000011ff0b7e24 */ /* 0x000fe2000f8e00ff */
        /* <DEDUP_REMOVED lines=17> */
[----:B------:R-:W-:Y:S02]  /*143d0*/  R2UR UR6, R4 ;  /* 0x00000000040672ca */ /* 0x000fe400000e0000 */
[----:B------:R-:W-:-:S04]  /*143e0*/  R2UR UR7, R5 ;  /* 0x00000000050772ca */ /* 0x000fc800000e0000 */
[----:B------:R-:W-:Y:S01]  /*143f0*/  UMOV UR16, UR4 ;  /* 0x0000000400107c82 */ /* 0x000fe20008000000 */
[----:B------:R-:W-:Y:S02]  /*14400*/  WARPGROUP.DEPBAR.LE gsb0, 0x0 ;  /* 0x00008000000079c5 */ /* 0x000fe40000010000 */
[----:B------:R-:W-:Y:S01]  /*14410*/  WARPGROUP.ARRIVE ;  /* 0x00000000000079c5 */ /* 0x000fe20000000000 */
[----:B------:R-:W-:Y:S01]  /*14420*/  UMOV UR14, UR16 ;  /* 0x00000010000e7c82 */ /* 0x000fe20008000000 */
[----:B------:R-:W-:Y:S01]  /*14430*/  UMOV UR5, UR15 ;  /* 0x0000000f00057c82 */ /* 0x000fe20008000000 */
[----:B------:R-:W-:Y:S02]  /*14440*/  VIADD R4, R2, 0x604 ;  /* 0x0000060402047836 */ /* 0x000fe40000000000 */
[----:B------:R-:W-:Y:S01]  /*14450*/  IMAD.MOV.U32 R5, RZ, RZ, 0x40000040 ;  /* 0x40000040ff057424 */ /* 0x000fe200078e00ff */
[----:B------:R-:W-:Y:S01]  /*14460*/  HGMMA.64x16x16.F32.BF16 R24, gdesc[UR8], R24, gsb0 ;  /* 0x00200000081879f0 */ /* 0x000fe20008001818 */
[----:B--2---:R-:W-:-:S02]  /*14470*/  IMAD.IADD R3, R8, 0x1, R179 ;  /* 0x0000000108037824 */ /* 0x004fc400078e02b3 */
[----:B------:R-:W-:Y:S01]  /*14480*/  IMAD.U32 R10, RZ, RZ, UR16 ;  /* 0x00000010ff0a7e24 */ /* 0x000fe2000f8e00ff */
[----:B------:R-:W-:Y:S02]  /*14490*/  WARPGROUP.DEPBAR.LE gsb0, 0x0 ;  /* 0x00008000000079c5 */ /* 0x000fe40000010000 */
[----:B------:R-:W-:-:S06]  /*144a0*/  WARPGROUP.ARRIVE ;  /* 0x00000000000079c5 */ /* 0x000fcc0000000000 */
[----:B------:R-:W-:Y:S01]  /*144b0*/  HGMMA.64x16x16.F32.BF16 R56, gdesc[UR16], R56, gsb0 ;  /* 0x00200000103879f0 */ /* 0x000fe20008001838 */
[----:B------:R-:W-:Y:S02]  /*144c0*/  UMOV UR4, UR14 ;  /* 0x0000000e00047c82 */ /* 0x000fe40008000000 */
[----:B------:R-:W-:Y:S02]  /*144d0*/  WARPGROUP.DEPBAR.LE gsb0, 0x0 ;  /* 0x00008000000079c5 */ /* 0x000fe40000010000 */
[----:B------:R-:W-:-:S06]  /*144e0*/  WARPGROUP.ARRIVE ;  /* 0x00000000000079c5 */ /* 0x000fcc0000000000 */
[----:B------:R-:W-:Y:S01]  /*144f0*/  HGMMA.64x16x16.F32.BF16 R48, gdesc[UR4], R48, gsb0 ;  /* 0x00200000043079f0 */ /* 0x000fe20008001830 */
[----:B------:R-:W-:Y:S02]  /*14500*/  R2UR UR6, R4 ;  /* 0x00000000040672ca */ /* 0x000fe400000e0000 */
[----:B------:R-:W-:Y:S01]  /*14510*/  R2UR UR7, R5 ;  /* 0x00000000050772ca */ /* 0x000fe200000e0000 */
[----:B------:R-:W-:Y:S01]  /*14520*/  UMOV UR4, UR14 ;  /* 0x0000000e00047c82 */ /* 0x000fe20008000000 */
[----:B------:R-:W-:Y:S01]  /*14530*/  UMOV UR5, UR15 ;  /* 0x0000000f00057c82 */ /* 0x000fe20008000000 */
[----:B------:R-:W-:Y:S02]  /*14540*/  WARPGROUP.DEPBAR.LE gsb0, 0x0 ;  /* 0x00008000000079c5 */ /* 0x000fe40000010000 */
[----:B------:R-:W-:-:S08]  /*14550*/  WARPGROUP.ARRIVE ;  /* 0x00000000000079c5 */ /* 0x000fd00000000000 */
[----:B------:R-:W-:Y:S01]  /*14560*/  HGMMA.64x16x16.F32.BF16 R40, gdesc[UR4], R40, gsb0 ;  /* 0x00200000042879f0 */ /* 0x000fe20008001828 */
[----:B------:R-:W-:Y:S02]  /*14570*/  VIADD R4, R2, 0x684 ;  /* 0x0000068402047836 */ /* 0x000fe40000000000 */
[----:B------:R-:W-:-:S03]  /*14580*/  IMAD.MOV.U32 R5, RZ, RZ, 0x40000040 ;  /* 0x40000040ff057424 */ /* 0x000fc600078e00ff */
[----:B------:R-:W-:Y:S02]  /*14590*/  R2UR UR10, R4 ;  /* 0x00000000040a72ca */ /* 0x000fe400000e0000 */
[----:B------:R-:W-:Y:S01]  /*145a0*/  R2UR UR11, R5 ;  /* 0x00000000050b72ca */ /* 0x000fe200000e0000 */
[----:B------:R-:W-:Y:S01]  /*145b0*/  UMOV UR8, UR14 ;  /* 0x0000000e00087c82 */ /* 0x000fe20008000000 */
[----:B------:R-:W-:Y:S01]  /*145c0*/  UMOV UR9, UR15 ;  /* 0x0000000f00097c82 */ /* 0x000fe20008000000 */
[----:B------:R-:W-:Y:S02]  /*145d0*/  WARPGROUP.DEPBAR.LE gsb0, 0x0 ;  /* 0x00008000000079c5 */ /* 0x000fe40000010000 */
[----:B------:R-:W-:-:S08]  /*145e0*/  WARPGROUP.ARRIVE ;  /* 0x00000000000079c5 */ /* 0x000fd00000000000 */
        /* <DEDUP_REMOVED lines=12> */
[----:B------:R-:W-:Y:S02]  /*146b0*/  WARPGROUP.DEPBAR.LE gsb0, 0x0 ;  /* 0x00008000000079c5 */ /* 0x000fe40000010000 */
[----:B------:R-:W-:-:S10]  /*146c0*/  WARPGROUP.ARRIVE ;  /* 0x00000000000079c5 */ /* 0x000fd40000000000 */
        /* <DEDUP_REMOVED lines=166> */
[----:B------:R-:W-:Y:S01]  /*15130*/  VIADD R4, R2, 0x886 ;  /* 0x0000088602047836 */ /* 0x000fe20000000000 */
[----:B------:R0:W-:Y:S01]  /*15140*/  STL.64 [R1+0x8], R10 ;  /* 0x0000080a01007387 */ /* 0x0001e20000100a00 */
[----:B------:R-:W-:Y:S01]  /*15150*/  IMAD.MOV.U32 R5, RZ, RZ, 0x40000040 ;  /* 0x40000040ff057424 */ /* 0x000fe200078e00ff */
[----:B------:R-:W-:Y:S02]  /*15160*/  ULDC UR4, c[0x0][0x988] ;  /* 0x0002620000047ab9 */ /* 0x000fe40000000800 */
        /* <DEDUP_REMOVED lines=12> */
[----:B------:R-:W-:Y:S02]  /*15230*/  IMAD R4, R180, -0x50, R3 ;  /* 0xffffffb0b4047824 */ /* 0x000fe400078e0203 */
[----:B------:R-:W-:Y:S02]  /*15240*/  VIADD R2, R2, 0x986 ;  /* 0x0000098602027836 */ /* 0x000fe40000000000 */
[----:B------:R-:W-:Y:S01]  /*15250*/  IMAD.MOV.U32 R3, RZ, RZ, 0x40000040 ;  /* 0x40000040ff037424 */ /* 0x000fe200078e00ff */
[----:B------:R-:W-:Y:S02]  /*15260*/  ISETP.GT.AND P6, PT, R4, RZ, PT ;  /* 0x000000ff0400720c */ /* 0x000fe40003fc4270 */
[----:B------:R-:W-:Y:S02]  /*15270*/  R2UR UR38, R2 ;  /* 0x00000000022672ca */ /* 0x000fe400000e0000 */
[----:B------:R-:W-:-:S02]  /*15280*/  R2UR UR39, R3 ;  /* 0x00000000032772ca */ /* 0x000fc400000e0000 */
[C---:B------:R-:W-:Y:S02]  /*15290*/  ISETP.GT.AND P5, PT, R4.reuse, 0x1, PT ;  /* 0x000000010400780c */ /* 0x040fe40003fa4270 */
[----:B------:R-:W-:Y:S02]  /*152a0*/  ISETP.GT.AND P4, PT, R4, 0x8, PT ;  /* 0x000000080400780c */ /* 0x000fe40003f84270 */
[----:B------:R-:W-:Y:S02]  /*152b0*/  FSEL R65, R56, -INF , P6 ;  /* 0xff80000038417808 */ /* 0x000fe40003000000 */
[----:B------:R-:W-:Y:S02]  /*152c0*/  FSEL R57, R57, -INF , P5 ;  /* 0xff80000039397808 */ /* 0x000fe40002800000 */
[----:B------:R-:W-:Y:S02]  /*152d0*/  ISETP.GT.AND P3, PT, R4, 0x9, PT ;  /* 0x000000090400780c */ /* 0x000fe40003f64270 */
[----:B------:R-:W-:-:S02]  /*152e0*/  FSEL R67, R60, -INF , P4 ;  /* 0xff8000003c437808 */ /* 0x000fc40002000000 */
[----:B------:R-:W-:Y:S02]  /*152f0*/  FMNMX.FTZ R2, R65, R57, !PT ;  /* 0x0000003941027209 */ /* 0x000fe40007810000 */
[----:B------:R-:W-:Y:S02]  /*15300*/  ISETP.GT.AND P2, PT, R4, 0x10, PT ;  /* 0x000000100400780c */ /* 0x000fe40003f44270 */
[----:B------:R-:W-:Y:S02]  /*15310*/  FSEL R61, R61, -INF , P3 ;  /* 0xff8000003d3d7808 */ /* 0x000fe40001800000 */
[----:B------:R-:W-:Y:S02]  /*15320*/  FMNMX.FTZ R2, R67, R2, !PT ;  /* 0x0000000243027209 */ /* 0x000fe40007810000 */
[----:B------:R-:W-:Y:S02]  /*15330*/  FSEL R3, R58, -INF , P6 ;  /* 0xff8000003a037808 */ /* 0x000fe40003000000 */
[----:B------:R-:W-:-:S02]  /*15340*/  ISETP.GT.AND P6, PT, R4, 0x11, PT ;  /* 0x000000110400780c */ /* 0x000fc40003fc4270 */
[----:B------:R-:W-:Y:S02]  /*15350*/  FSEL R69, R48, -INF , P2 ;  /* 0xff80000030457808 */ /* 0x000fe40001000000 */
[----:B------:R-:W-:Y:S01]  /*15360*/  FMNMX.FTZ R2, R61, R2, !PT ;  /* 0x000000023d027209 */ /* 0x000fe20007810000 */
[----:B------:R-:W-:Y:S02]  /*15370*/  WARPGROUP.DEPBAR.LE gsb0, 0x0 ;  /* 0x00008000000079c5 */ /* 0x000fe40000010000 */
[----:B------:R-:W-:-:S06]  /*15380*/  WARPGROUP.ARRIVE ;  /* 0x00000000000079c5 */ /* 0x000fcc0000000000 */
[----:B------:R-:W-:Y:S01]  /*15390*/  HGMMA.64x16x16.F32.BF16 R24, gdesc[UR36], R24, gsb0 ;  /* 0x00200000241879f0 */ /* 0x000fe20008001818 */
        /* <DEDUP_REMOVED lines=20> */
[----:B0-----:R-:W-:Y:S02]  /*154e0*/  FSEL R11, R54, -INF , P5 ;  /* 0xff800000360b7808 */ /* 0x001fe40002800000 */
        /* <DEDUP_REMOVED lines=37> */
[----:B------:R-:W-:-:S04]  /*15740*/  FMNMX.FTZ R2, R87, R2, !PT ;  /* 0x0000000257027209 */ /* 0x000fc80007810000 */
[----:B------:R-:W-:-:S05]  /*15750*/  FMNMX.FTZ R6, R89, R2, !PT ;  /* 0x0000000259067209 */ /* 0x000fca0007810000 */
[----:B------:R-:W0:Y:S02]  /*15760*/  SHFL.BFLY PT, R5, R6, 0x2, 0x1f ;  /* 0x0c401f0006057f89 */ /* 0x000e2400000e0000 */
[----:B0-----:R-:W-:-:S05]  /*15770*/  FMNMX.FTZ R8, R6, R5, !PT ;  /* 0x0000000506087209 */ /* 0x001fca0007810000 */
[----:B------:R-:W0:Y:S01]  /*15780*/  SHFL.BFLY PT, R5, R8, 0x1, 0x1f ;  /* 0x0c201f0008057f89 */ /* 0x000e2200000e0000 */
[----:B------:R-:W-:Y:S01]  /*15790*/  IMAD.U32 R2, RZ, RZ, UR4 ;  /* 0x00000004ff027e24 */ /* 0x000fe2000f8e00ff */
[----:B0-----:R-:W-:-:S04]  /*157a0*/  FMNMX.FTZ R5, R8, R5, !PT ;  /* 0x0000000508057209 */ /* 0x001fc80007810000 */
[C---:B------:R-:W-:Y:S01]  /*157b0*/  FSETP.NEU.FTZ.AND P0, PT, R5.reuse, -INF , PT ;  /* 0xff8000000500780b */ /* 0x040fe20003f1d000 */
[----:B------:R-:W-:-:S05]  /*157c0*/  FMUL.FTZ R4, R5, R2 ;  /* 0x0000000205047220 */ /* 0x000fca0000410000 */
[----:B------:R-:W-:Y:S02]  /*157d0*/  FSEL R10, R4, RZ, P0 ;  /* 0x000000ff040a7208 */ /* 0x000fe40000000000 */
        /* <DEDUP_REMOVED lines=13> */
[----:B------:R-:W-:Y:S02]  /*158b0*/  FSEL R39, R39, -INF , P6 ;  /* 0xff80000027277808 */ /* 0x000fe40003000000 */
[----:B------:R-:W-:Y:S01]  /*158c0*/  FMNMX.FTZ R4, R25, R4, !PT ;  /* 0x0000000419047209 */ /* 0x000fe20007810000 */
[----:B------:R-:W-:Y:S01]  /*158d0*/  FFMA.FTZ R29, R57, R2, -R10 ;  /* 0x00000002391d7223 */ /* 0x000fe2000001080a */
[----:B------:R-:W-:Y:S02]  /*158e0*/  FSEL R57, R26, -INF , P5 ;  /* 0xff8000001a397808 */ /* 0x000fe40002800000 */
[----:B------:R-:W-:Y:S02]  /*158f0*/  FMNMX.FTZ R4, R39, R4, !PT ;  /* 0x0000000427047209 */ /* 0x000fe40007810000 */
[----:B------:R-:W-:-:S02]  /*15900*/  FSEL R27, R27, -INF , P4 ;  /* 0xff8000001b1b7808 */ /* 0x000fc40002000000 */
[----:B------:R-:W-:Y:S01]  /*15910*/  FMNMX.FTZ R4, R57, R4, !PT ;  /* 0x0000000439047209 */ /* 0x000fe20007810000 */
[----:B------:R-:W-:Y:S01]  /*15920*/  FFMA.FTZ R33, R61, R2, -R10 ;  /* 0x000000023d217223 */ /* 0x000fe2000001080a */
[----:B------:R-:W-:Y:S02]  /*15930*/  FSEL R61, R30, -INF , P3 ;  /* 0xff8000001e3d7808 */ /* 0x000fe40001800000 */
[----:B------:R-:W-:Y:S02]  /*15940*/  FMNMX.FTZ R4, R27, R4, !PT ;  /* 0x000000041b047209 */ /* 0x000fe40007810000 */
[----:B------:R-:W-:Y:S02]  /*15950*/  FSEL R31, R31, -INF , P2 ;  /* 0xff8000001f1f7808 */ /* 0x000fe40001000000 */
[----:B------:R-:W-:-:S04]  /*15960*/  FMNMX.FTZ R4, R61, R4, !PT ;  /* 0x000000043d047209 */ /* 0x000fc80007810000 */
[----:B------:R-:W-:Y:S01]  /*15970*/  FMNMX.FTZ R4, R31, R4, !PT ;  /* 0x000000041f047209 */ /* 0x000fe20007810000 */
[----:B------:R-:W-:-:S04]  /*15980*/  FFMA.FTZ R6, R49, R2, -R10 ;  /* 0x0000000231067223 */ /* 0x000fc8000001080a */
[----:B------:R-:W0:Y:S02]  /*15990*/  SHFL.BFLY PT, R49, R4, 0x2, 0x1f ;  /* 0x0c401f0004317f89 */ /* 0x000e2400000e0000 */
[----:B0-----:R-:W-:-:S05]  /*159a0*/  FMNMX.FTZ R49, R4, R49, !PT ;  /* 0x0000003104317209 */ /* 0x001fca0007810000 */
[----:B------:R-:W0:Y:S01]  /*159b0*/  SHFL.BFLY PT, R4, R49, 0x1, 0x1f ;  /* 0x0c201f0031047f89 */ /* 0x000e2200000e0000 */
[-CC-:B------:R-:W-:Y:S01]  /*159c0*/  FFMA.FTZ R208, R65, R2.reuse, -R10.reuse ;  /* 0x0000000241d07223 */ /* 0x180fe2000001080a */
[-CC-:B------:R-:W-:Y:S01]  /*159d0*/  FFMA.FTZ R210, R67, R2.reuse, -R10.reuse ;  /* 0x0000000243d27223 */ /* 0x180fe2000001080a */
[----:B------:R-:W-:Y:S01]  /*159e0*/  MUFU.EX2 R29, R29 ;  /* 0x0000001d001d7308 */ /* 0x000fe20000000800 */
[----:B------:R-:W-:-:S07]  /*159f0*/  FFMA.FTZ R69, R69, R2, -R10 ;  /* 0x0000000245457223 */ /* 0x000fce000001080a */
[----:B------:R-:W1:Y:S01]  /*15a00*/  MUFU.EX2 R208, R208 ;  /* 0x000000d000d07308 */ /* 0x000e620000000800 */
[----:B0-----:R-:W-:-:S04]  /*15a10*/  FMNMX.FTZ R4, R49, R4, !PT ;  /* 0x0000000431047209 */ /* 0x001fc80007810000 */
[C---:B------:R-:W-:Y:S01]  /*15a20*/  FSETP.NEU.FTZ.AND P2, PT, R4.reuse, -INF , PT ;  /* 0xff8000000400780b */ /* 0x040fe20003f5d000 */
[----:B------:R-:W-:Y:S02]  /*15a30*/  FMUL.FTZ R8, R4, R2 ;  /* 0x0000000204087220 */ /* 0x000fe40000410000 */
[----:B------:R-:W0:Y:S03]  /*15a40*/  MUFU.EX2 R210, R210 ;  /* 0x000000d200d27308 */ /* 0x000e260000000800 */
[----:B------:R-:W-:-:S05]  /*15a50*/  FSEL R8, R8, RZ, P2 ;  /* 0x000000ff08087208 */ /* 0x000fca0001000000 */
[----:B------:R-:W2:Y:S01]  /*15a60*/  MUFU.EX2 R33, R33 ;  /* 0x0000002100217308 */ /* 0x000ea20000000800 */
[-CC-:B------:R-:W-:Y:S01]  /*15a70*/  FFMA.FTZ R3, R3, R2.reuse, -R8.reuse ;  /* 0x0000000203037223 */ /* 0x180fe20000010808 */
[-CC-:B------:R-:W-:Y:S01]  /*15a80*/  FFMA.FTZ R59, R59, R2.reuse, -R8.reuse ;  /* 0x000000023b3b7223 */ /* 0x180fe20000010808 */
[-C--:B------:R-:W-:Y:S01]  /*15a90*/  FFMA.FTZ R7, R7, R2.reuse, -R8 ;  /* 0x0000000207077223 */ /* 0x080fe20000010808 */
[----:B------:R-:W-:Y:S01]  /*15aa0*/  ISETP.NE.AND P0, PT, R12, RZ, PT ;  /* 0x000000ff0c00720c */ /* 0x000fe20003f05270 */
[-CC-:B------:R-:W-:Y:S01]  /*15ab0*/  FFMA.FTZ R37, R37, R2.reuse, -R10.reuse ;  /* 0x0000000225257223 */ /* 0x180fe2000001080a */
[-C--:B------:R-:W-:Y:S02]  /*15ac0*/  FFMA.FTZ R71, R71, R2.reuse, -R10 ;  /* 0x0000000247477223 */ /* 0x080fe4000001080a */
[----:B------:R-:W3:Y:S01]  /*15ad0*/  MUFU.EX2 R69, R69 ;  /* 0x0000004500457308 */ /* 0x000ee20000000800 */
[-CC-:B------:R-:W-:Y:S01]  /*15ae0*/  FFMA.FTZ R63, R63, R2.reuse, -R8.reuse ;  /* 0x000000023f3f7223 */ /* 0x180fe20000010808 */
[----:B------:R-:W-:-:S06]  /*15af0*/  FFMA.FTZ R9, R9, R2, -R8 ;  /* 0x0000000209097223 */ /* 0x000fcc0000010808 */
[----:B------:R-:W-:Y:S01]  /*15b00*/  MUFU.EX2 R3, R3 ;  /* 0x0000000300037308 */ /* 0x000fe20000000800 */
[----:B------:R-:W-:-:S07]  /*15b10*/  FFMA.FTZ R53, R53, R2, -R10 ;  /* 0x0000000235357223 */ /* 0x000fce000001080a */
[----:B------:R-:W4:Y:S01]  /*15b20*/  MUFU.EX2 R12, R59 ;  /* 0x0000003b000c7308 */ /* 0x000f220000000800 */
[----:B------:R-:W-:-:S07]  /*15b30*/  FFMA.FTZ R73, R73, R2, -R10 ;  /* 0x0000000249497223 */ /* 0x000fce000001080a */
[----:B------:R-:W4:Y:S08]  /*15b40*/  MUFU.EX2 R6, R6 ;  /* 0x0000000600067308 */ /* 0x000f300000000800 */
[----:B------:R1:W-:Y:S08]  /*15b50*/  MUFU.EX2 R198, R37 ;  /* 0x0000002500c67308 */ /* 0x0003f00000000800 */
[----:B------:R-:W4:Y:S01]  /*15b60*/  MUFU.EX2 R7, R7 ;  /* 0x0000000700077308 */ /* 0x000f220000000800 */
[----:B-1----:R-:W-:-:S04]  /*15b70*/  FADD.FTZ R37, R208, R29 ;  /* 0x0000001dd0257221 */ /* 0x002fc80000010000 */
[----:B0-----:R-:W-:-:S03]  /*15b80*/  FADD.FTZ R30, R210, R37 ;  /* 0x00000025d21e7221 */ /* 0x001fc60000010000 */
[----:B------:R-:W0:Y:S01]  /*15b90*/  MUFU.EX2 R71, R71 ;  /* 0x0000004700477308 */ /* 0x000e220000000800 */
[----:B------:R-:W-:Y:S01]  /*15ba0*/  FFMA.FTZ R51, R51, R2, -R8 ;  /* 0x0000000233337223 */ /* 0x000fe20000010808 */
[----:B--2---:R-:W-:-:S06]  /*15bb0*/  FADD.FTZ R30, R33, R30 ;  /* 0x0000001e211e7221 */ /* 0x004fcc0000010000 */
[----:B------:R-:W1:Y:S01]  /*15bc0*/  MUFU.EX2 R14, R63 ;  /* 0x0000003f000e7308 */ /* 0x000e620000000800 */
[-C--:B------:R-:W-:Y:S01]  /*15bd0*/  FFMA.FTZ R11, R11, R2.reuse, -R8 ;  /* 0x000000020b0b7223 */ /* 0x080fe20000010808 */
[----:B------:R-:W-:Y:S01]  /*15be0*/  FFMA.FTZ R41, R41, R2, -R10 ;  /* 0x0000000229297223 */ /* 0x000fe2000001080a */
[----:B---3--:R-:W-:-:S05]  /*15bf0*/  FADD.FTZ R37, R69, R30 ;  /* 0x0000001e45257221 */ /* 0x008fca0000010000 */
[----:B------:R-:W2:Y:S01]  /*15c00*/  MUFU.EX2 R206, R53 ;  /* 0x0000003500ce7308 */ /* 0x000ea20000000800 */
[----:B------:R-:W-:Y:S01]  /*15c10*/  FFMA.FTZ R75, R75, R2, -R10 ;  /* 0x000000024b4b7223 */ /* 0x000fe2000001080a */
[----:B----4-:R-:W-:-:S06]  /*15c20*/  FADD.FTZ R30, R3, R12 ;  /* 0x0000000c031e7221 */ /* 0x010fcc0000010000 */
[----:B------:R-:W3:Y:S01]  /*15c30*/  MUFU.EX2 R9, R9 ;  /* 0x0000000900097308 */ /* 0x000ee20000000800 */
[----:B------:R-:W-:Y:S01]  /*15c40*/  FFMA.FTZ R55, R55, R2, -R8 ;  /* 0x0000000237377223 */ /* 0x000fe20000010808 */
[----:B------:R-:W-:-:S06]  /*15c50*/  FADD.FTZ R32, R6, R37 ;  /* 0x0000002506207221 */ /* 0x000fcc0000010000 */
[----:B------:R-:W4:Y:S01]  /*15c60*/  MUFU.EX2 R73, R73 ;  /* 0x0000004900497308 */ /* 0x000f220000000800 */
[----:B------:R-:W-:Y:S01]  /*15c70*/  FADD.FTZ R37, R7, R30 ;  /* 0x0000001e07257221 */ /* 0x000fe20000010000 */
[----:B------:R-:W-:-:S06]  /*15c80*/  FFMA.FTZ R13, R13, R2, -R8 ;  /* 0x000000020d0d7223 */ /* 0x000fcc0000010808 */
[----:B------:R-:W4:Y:S01]  /*15c90*/  MUFU.EX2 R20, R51 ;  /* 0x0000003300147308 */ /* 0x000f220000000800 */
[-CC-:B------:R-:W-:Y:S01]  /*15ca0*/  FFMA.FTZ R45, R45, R2.reuse, -R10.reuse ;  /* 0x000000022d2d7223 */ /* 0x180fe2000001080a */
[----:B------:R-:W-:-:S06]  /*15cb0*/  FFMA.FTZ R77, R77, R2, -R10 ;  /* 0x000000024d4d7223 */ /* 0x000fcc000001080a */
[----:B------:R0:W4:Y:S08]  /*15cc0*/  MUFU.EX2 R200, R41 ;  /* 0x0000002900c87308 */ /* 0x0001300000000800 */
[----:B------:R-:W-:Y:S01]  /*15cd0*/  MUFU.EX2 R11, R11 ;  /* 0x0000000b000b7308 */ /* 0x000fe20000000800 */
[----:B0-----:R-:W-:Y:S01]  /*15ce0*/  FADD.FTZ R41, R71, R32 ;  /* 0x0000002047297221 */ /* 0x001fe20000010000 */
[----:B-1----:R-:W-:Y:S01]  /*15cf0*/  FADD.FTZ R32, R14, R37 ;  /* 0x000000250e207221 */ /* 0x002fe20000010000 */
[----:B------:R-:W-:-:S05]  /*15d00*/  FFMA.FTZ R43, R43, R2, -R8 ;  /* 0x000000022b2b7223 */ /* 0x000fca0000010808 */
[----:B------:R-:W0:Y:S01]  /*15d10*/  MUFU.EX2 R75, R75 ;  /* 0x0000004b004b7308 */ /* 0x000e220000000800 */
[----:B--2---:R-:W-:Y:S01]  /*15d20*/  FADD.FTZ R34, R206, R41 ;  /* 0x00000029ce227221 */ /* 0x004fe20000010000 */
[----:B---3--:R-:W-:-:S06]  /*15d30*/  FADD.FTZ R37, R9, R32 ;  /* 0x0000002009257221 */ /* 0x008fcc0000010000 */
[----:B------:R-:W-:Y:S01]  /*15d40*/  MUFU.EX2 R24, R55 ;  /* 0x0000003700187308 */ /* 0x000fe20000000800 */
[-C--:B------:R-:W-:Y:S01]  /*15d50*/  FFMA.FTZ R15, R15, R2.reuse, -R8 ;  /* 0x000000020f0f7223 */ /* 0x080fe20000010808 */
[-C--:B------:R-:W-:Y:S01]  /*15d60*/  FFMA.FTZ R79, R79, R2.reuse, -R10 ;  /* 0x000000024f4f7223 */ /* 0x080fe2000001080a */
[----:B------:R-:W-:-:S05]  /*15d70*/  FFMA.FTZ R35, R35, R2, -R8 ;  /* 0x0000000223237223 */ /* 0x000fca0000010808 */
[----:B------:R-:W1:Y:S01]  /*15d80*/  MUFU.EX2 R202, R45 ;  /* 0x0000002d00ca7308 */ /* 0x000e620000000800 */
[----:B----4-:R-:W-:Y:S01]  /*15d90*/  FADD.FTZ R41, R73, R34 ;  /* 0x0000002249297221 */ /* 0x010fe20000010000 */
[----:B------:R-:W-:Y:S01]  /*15da0*/  FFMA.FTZ R81, R81, R2, -R10 ;  /* 0x0000000251517223 */ /* 0x000fe2000001080a */
[----:B------:R-:W-:-:S05]  /*15db0*/  FADD.FTZ R32, R20, R37 ;  /* 0x0000002514207221 */ /* 0x000fca0000010000 */
[----:B------:R-:W2:Y:S01]  /*15dc0*/  MUFU.EX2 R13, R13 ;  /* 0x0000000d000d7308 */ /* 0x000ea20000000800 */
[----:B------:R-:W-:Y:S01]  /*15dd0*/  FFMA.FTZ R47, R47, R2, -R8 ;  /* 0x000000022f2f7223 */ /* 0x000fe20000010808 */
[----:B------:R-:W-:-:S06]  /*15de0*/  FADD.FTZ R34, R200, R41 ;  /* 0x00000029c8227221 */ /* 0x000fcc0000010000 */
[----:B------:R-:W3:Y:S01]  /*15df0*/  MUFU.EX2 R77, R77 ;  /* 0x0000004d004d7308 */ /* 0x000ee20000000800 */
[----:B------:R-:W-:-:S07]  /*15e00*/  FFMA.FTZ R21, R21, R2, -R8 ;  /* 0x0000000215157223 */ /* 0x000fce0000010808 */
[----:B------:R-:W4:Y:S01]  /*15e10*/  MUFU.EX2 R26, R43 ;  /* 0x0000002b001a7308 */ /* 0x000f220000000800 */
[----:B0-----:R-:W-:Y:S01]  /*15e20*/  FADD.FTZ R37, R75, R34 ;  /* 0x000000224b257221 */ /* 0x001fe20000010000 */
[----:B------:R-:W-:-:S06]  /*15e30*/  FFMA.FTZ R83, R83, R2, -R10 ;  /* 0x0000000253537223 */ /* 0x000fcc000001080a */
[----:B------:R-:W0:Y:S08]  /*15e40*/  MUFU.EX2 R196, R79 ;  /* 0x0000004f00c47308 */ /* 0x000e300000000800 */
[----:B------:R-:W0:Y:S08]  /*15e50*/  MUFU.EX2 R15, R15 ;  /* 0x0000000f000f7308 */ /* 0x000e300000000800 */
[----:B------:R2:W-:Y:S01]  /*15e60*/  MUFU.EX2 R30, R35 ;  /* 0x00000023001e7308 */ /* 0x0005e20000000800 */
[----:B-1----:R-:W-:Y:S01]  /*15e70*/  FADD.FTZ R34, R202, R37 ;  /* 0x00000025ca227221 */ /* 0x002fe20000010000 */
[----:B--2---:R-:W-:-:S06]  /*15e80*/  FADD.FTZ R35, R11, R32 ;  /* 0x000000200b237221 */ /* 0x004fcc0000010000 */
[----:B------:R-:W1:Y:S01]  /*15e90*/  MUFU.EX2 R81, R81 ;  /* 0x0000005100517308 */ /* 0x000e620000000800 */
[----:B------:R-:W-:-:S07]  /*15ea0*/  FADD.FTZ R32, R24, R35 ;  /* 0x0000002318207221 */ /* 0x000fce0000010000 */
[----:B------:R-:W2:Y:S01]  /*15eb0*/  MUFU.EX2 R28, R47 ;  /* 0x0000002f001c7308 */ /* 0x000ea20000000800 */
[----:B------:R-:W-:Y:S01]  /*15ec0*/  FADD.FTZ R35, R13, R32 ;  /* 0x000000200d237221 */ /* 0x000fe20000010000 */
[-C--:B------:R-:W-:Y:S01]  /*15ed0*/  FFMA.FTZ R25, R25, R2.reuse, -R8 ;  /* 0x0000000219197223 */ /* 0x080fe20000010808 */
[----:B------:R-:W-:Y:S01]  /*15ee0*/  FFMA.FTZ R85, R85, R2, -R10 ;  /* 0x0000000255557223 */ /* 0x000fe2000001080a */
[----:B---3--:R-:W-:-:S04]  /*15ef0*/  FADD.FTZ R37, R77, R34 ;  /* 0x000000224d257221 */ /* 0x008fc80000010000 */
[----:B------:R-:W3:Y:S01]  /*15f00*/  MUFU.EX2 R21, R21 ;  /* 0x0000001500157308 */ /* 0x000ee20000000800 */
[-C--:B------:R-:W-:Y:S01]  /*15f10*/  FFMA.FTZ R87, R87, R2.reuse, -R10 ;  /* 0x0000000257577223 */ /* 0x080fe2000001080a */
[----:B----4-:R-:W-:Y:S01]  /*15f20*/  FADD.FTZ R32, R26, R35 ;  /* 0x000000231a207221 */ /* 0x010fe20000010000 */
[----:B------:R-:W-:Y:S01]  /*15f30*/  @!P1 PRMT R0, RZ, 0x654, R0 ;  /* 0x00000654ff009816 */ /* 0x000fe20000000000 */
[----:B------:R-:W-:-:S04]  /*15f40*/  FFMA.FTZ R39, R39, R2, -R8 ;  /* 0x0000000227277223 */ /* 0x000fc80000010808 */
[----:B------:R-:W4:Y:S01]  /*15f50*/  MUFU.EX2 R83, R83 ;  /* 0x0000005300537308 */ /* 0x000f220000000800 */
[-CC-:B------:R-:W-:Y:S01]  /*15f60*/  FFMA.FTZ R57, R57, R2.reuse, -R8.reuse ;  /* 0x0000000239397223 */ /* 0x180fe20000010808 */
[-CC-:B------:R-:W-:Y:S01]  /*15f70*/  FFMA.FTZ R27, R27, R2.reuse, -R8.reuse ;  /* 0x000000021b1b7223 */ /* 0x180fe20000010808 */
[-CC-:B------:R-:W-:Y:S01]  /*15f80*/  FFMA.FTZ R61, R61, R2.reuse, -R8.reuse ;  /* 0x000000023d3d7223 */ /* 0x180fe20000010808 */
[----:B------:R-:W-:Y:S01]  /*15f90*/  FFMA.FTZ R31, R31, R2, -R8 ;  /* 0x000000021f1f7223 */ /* 0x000fe20000010808 */
[----:B0-----:R-:W-:Y:S01]  /*15fa0*/  FADD.FTZ R8, R196, R37 ;  /* 0x00000025c4087221 */ /* 0x001fe20000010000 */
[----:B------:R-:W-:Y:S02]  /*15fb0*/  F2FP.BF16.F32.PACK_AB R208, R29, R208 ;  /* 0x000000d01dd0723e */ /* 0x000fe400000010ff */
[----:B------:R-:W0:Y:S01]  /*15fc0*/  MUFU.EX2 R192, R85 ;  /* 0x0000005500c07308 */ /* 0x000e220000000800 */
[----:B------:R-:W-:Y:S01]  /*15fd0*/  FADD.FTZ R29, R15, R32 ;  /* 0x000000200f1d7221 */ /* 0x000fe20000010000 */
[----:B------:R4:W-:Y:S01]  /*15fe0*/  @!P1 SYNCS.ARRIVE.TRANS64.RED.A1T0 RZ, [R0+URZ], RZ ;  /* 0x000000ff00ff99a7 */ /* 0x0009e2000810043f */
[----:B------:R-:W-:Y:S01]  /*15ff0*/  F2FP.BF16.F32.PACK_AB R210, R33, R210 ;  /* 0x000000d221d2723e */ /* 0x000fe200000010ff */
[----:B-1----:R-:W-:-:S04]  /*16000*/  FADD.FTZ R33, R81, R8 ;  /* 0x0000000851217221 */ /* 0x002fc80000010000 */
[----:B------:R-:W-:Y:S01]  /*16010*/  MUFU.EX2 R25, R25 ;  /* 0x0000001900197308 */ /* 0x000fe20000000800 */
[----:B------:R-:W-:Y:S01]  /*16020*/  FFMA.FTZ R10, R89, R2, -R10 ;  /* 0x00000002590a7223 */ /* 0x000fe2000001080a */
[----:B--2---:R-:W-:Y:S01]  /*16030*/  FADD.FTZ R32, R28, R29 ;  /* 0x0000001d1c207221 */ /* 0x004fe20000010000 */
[----:B------:R-:W-:-:S05]  /*16040*/  F2FP.BF16.F32.PACK_AB R204, R6, R69 ;  /* 0x0000004506cc723e */ /* 0x000fca00000010ff */
[----:B------:R-:W1:Y:S01]  /*16050*/  MUFU.EX2 R87, R87 ;  /* 0x0000005700577308 */ /* 0x000e620000000800 */
[----:B------:R-:W-:Y:S01]  /*16060*/  FADD.FTZ R6, R198, R33 ;  /* 0x00000021c6067221 */ /* 0x000fe20000010000 */
[----:B---3--:R-:W-:-:S06]  /*16070*/  FADD.FTZ R29, R21, R32 ;  /* 0x00000020151d7221 */ /* 0x008fcc0000010000 */
[----:B----4-:R-:W2:Y:S01]  /*16080*/  MUFU.EX2 R0, R39 ;  /* 0x0000002700007308 */ /* 0x010ea20000000800 */
[----:B------:R-:W-:Y:S01]  /*16090*/  FADD.FTZ R33, R83, R6 ;  /* 0x0000000653217221 */ /* 0x000fe20000010000 */
[----:B------:R-:W-:-:S06]  /*160a0*/  FADD.FTZ R6, R30, R29 ;  /* 0x0000001d1e067221 */ /* 0x000fcc0000010000 */
[----:B------:R-:W3:Y:S01]  /*160b0*/  MUFU.EX2 R57, R57 ;  /* 0x0000003900397308 */ /* 0x000ee20000000800 */
[----:B0-----:R-:W-:-:S07]  /*160c0*/  FADD.FTZ R32, R192, R33 ;  /* 0x00000021c0207221 */ /* 0x001fce0000010000 */
[----:B------:R-:W0:Y:S08]  /*160d0*/  MUFU.EX2 R10, R10 ;  /* 0x0000000a000a7308 */ /* 0x000e300000000800 */
[----:B------:R4:W0:Y:S01]  /*160e0*/  MUFU.EX2 R8, R27 ;  /* 0x0000001b00087308 */ /* 0x0008220000000800 */
[----:B-1----:R-:W-:Y:S01]  /*160f0*/  FADD.FTZ R29, R87, R32 ;  /* 0x00000020571d7221 */ /* 0x002fe20000010000 */
[----:B------:R-:W-:-:S06]  /*16100*/  ISETP.GE.AND P2, PT, R179, 0x51, PT ;  /* 0x00000051b300780c */ /* 0x000fcc0003f46270 */
[----:B------:R-:W1:Y:S01]  /*16110*/  MUFU.EX2 R61, R61 ;  /* 0x0000003d003d7308 */ /* 0x000e620000000800 */
[----:B----4-:R-:W-:-:S04]  /*16120*/  FADD.FTZ R27, R25, R6 ;  /* 0x00000006191b7221 */ /* 0x010fc80000010000 */
[----:B--2---:R-:W-:-:S03]  /*16130*/  FADD.FTZ R32, R0, R27 ;  /* 0x0000001b00207221 */ /* 0x004fc60000010000 */
[----:B------:R-:W2:Y:S01]  /*16140*/  MUFU.EX2 R6, R31 ;  /* 0x0000001f00067308 */ /* 0x000ea20000000800 */
[----:B---3--:R-:W-:Y:S01]  /*16150*/  FADD.FTZ R27, R57, R32 ;  /* 0x00000020391b7221 */ /* 0x008fe20000010000 */
[C---:B0-----:R-:W-:Y:S01]  /*16160*/  FADD.FTZ R222, R10.reuse, R29 ;  /* 0x0000001d0ade7221 */ /* 0x041fe20000010000 */
[----:B------:R-:W-:Y:S02]  /*16170*/  F2FP.BF16.F32.PACK_AB R194, R10, R87 ;  /* 0x000000570ac2723e */ /* 0x000fe400000010ff */
[----:B------:R-:W-:Y:S01]  /*16180*/  FADD.FTZ R10, R8, R27 ;  /* 0x0000001b080a7221 */ /* 0x000fe20000010000 */
[----:B------:R-:W-:Y:S03]  /*16190*/  BSSY B0, `(.L_x_833) ;  /* 0x0000557000007945 */ /* 0x000fe60003800000 */
[----:B-1----:R-:W-:Y:S01]  /*161a0*/  FADD.FTZ R221, R61, R10 ;  /* 0x0000000a3ddd7221 */ /* 0x002fe20000010000 */
[----:B------:R-:W-:Y:S01]  /*161b0*/  F2FP.BF16.F32.PACK_AB R206, R206, R71 ;  /* 0x00000047cece723e */ /* 0x000fe200000010ff */
[--C-:B------:R-:W-:Y:S01]  /*161c0*/  IMAD.MOV.U32 R150, RZ, RZ, R151.reuse ;  /* 0x000000ffff967224 */ /* 0x100fe200078e0097 */
[----:B------:R-:W-:Y:S01]  /*161d0*/  F2FP.BF16.F32.PACK_AB R200, R200, R73 ;  /* 0x00000049c8c8723e */ /* 0x000fe200000010ff */
[--C-:B------:R-:W-:Y:S01]  /*161e0*/  IMAD.MOV.U32 R149, RZ, RZ, R151.reuse ;  /* 0x000000ffff957224 */ /* 0x100fe200078e0097 */
[----:B------:R-:W-:Y:S01]  /*161f0*/  F2FP.BF16.F32.PACK_AB R202, R202, R75 ;  /* 0x0000004bcaca723e */ /* 0x000fe200000010ff */
[----:B------:R-:W-:Y:S01]  /*16200*/  IMAD.MOV.U32 R148, RZ, RZ, R151 ;  /* 0x000000ffff947224 */ /* 0x000fe200078e0097 */
[----:B------:R-:W-:Y:S01]  /*16210*/  F2FP.BF16.F32.PACK_AB R196, R196, R77 ;  /* 0x0000004dc4c4723e */ /* 0x000fe200000010ff */
[----:B--2---:R-:W-:Y:S01]  /*16220*/  FADD.FTZ R221, R6, R221 ;  /* 0x000000dd06dd7221 */ /* 0x004fe20000010000 */
[----:B------:R-:W-:Y:S01]  /*16230*/  F2FP.BF16.F32.PACK_AB R198, R198, R81 ;  /* 0x00000051c6c6723e */ /* 0x000fe200000010ff */
[--C-:B------:R-:W-:Y:S01]  /*16240*/  IMAD.MOV.U32 R147, RZ, RZ, R151.reuse ;  /* 0x000000ffff937224 */ /* 0x100fe200078e0097 */
[----:B------:R-:W-:Y:S01]  /*16250*/  F2FP.BF16.F32.PACK_AB R192, R192, R83 ;  /* 0x00000053c0c0723e */ /* 0x000fe200000010ff */
[--C-:B------:R-:W-:Y:S01]  /*16260*/  IMAD.MOV.U32 R146, RZ, RZ, R151.reuse ;  /* 0x000000ffff927224 */ /* 0x100fe200078e0097 */
[----:B------:R-:W-:Y:S01]  /*16270*/  F2FP.BF16.F32.PACK_AB R209, R12, R3 ;  /* 0x000000030cd1723e */ /* 0x000fe200000010ff */
[----:B------:R-:W-:Y:S01]  /*16280*/  IMAD.MOV.U32 R3, RZ, RZ, 0x3f800000 ;  /* 0x3f800000ff037424 */ /* 0x000fe200078e00ff */
[----:B------:R-:W-:Y:S01]  /*16290*/  F2FP.BF16.F32.PACK_AB R207, R24, R11 ;  /* 0x0000000b18cf723e */ /* 0x000fe200000010ff */
[--C-:B------:R-:W-:Y:S01]  /*162a0*/  IMAD.MOV.U32 R145, RZ, RZ, R151.reuse ;  /* 0x000000ffff917224 */ /* 0x100fe200078e0097 */
[----:B------:R-:W-:Y:S01]  /*162b0*/  F2FP.BF16.F32.PACK_AB R201, R26, R13 ;  /* 0x0000000d1ac9723e */ /* 0x000fe200000010ff */
[--C-:B------:R-:W-:Y:S01]  /*162c0*/  IMAD.MOV.U32 R144, RZ, RZ, R151.reuse ;  /* 0x000000ffff907224 */ /* 0x100fe200078e0097 */
        /* <DEDUP_REMOVED lines=127> */
[----:B------:R-:W-:Y:S01]  /*16ac0*/  IMAD.MOV.U32 R24, RZ, RZ, R151 ;  /* 0x000000ffff187224 */ /* 0x000fe200078e0097 */
[----:B------:R-:W-:Y:S06]  /*16ad0*/  @!P2 BRA `(.L_x_834) ;  /* 0x0000004c0008a947 */ /* 0x000fec0003800000 */
[----:B------:R-:W-:Y:S01]  /*16ae0*/  VIADD R6, R180, 0xfffffffe ;  /* 0xfffffffeb4067836 */ /* 0x000fe20000000000 */
[----:B------:R-:W-:Y:S01]  /*16af0*/  CS2R R150, SRZ ;  /* 0x0000000000967805 */ /* 0x000fe2000001ff00 */
[----:B------:R-:W-:Y:S01]  /*16b00*/  IMAD.MOV.U32 R7, RZ, RZ, R4 ;  /* 0x000000ffff077224 */ /* 0x000fe200078e0004 */
[----:B------:R-:W-:Y:S01]  /*16b10*/  CS2R R146, SRZ ;  /* 0x0000000000927805 */ /* 0x000fe2000001ff00 */
[----:B------:R-:W-:Y:S01]  /*16b20*/  IMAD.MOV.U32 R8, RZ, RZ, R5 ;  /* 0x000000ffff087224 */ /* 0x000fe200078e0005 */
[----:B------:R-:W-:Y:S01]  /*16b30*/  CS2R R142, SRZ ;  /* 0x00000000008e7805 */ /* 0x000fe2000001ff00 */
[----:B------:R-:W-:Y:S01]  /*16b40*/  IMAD.MOV.U32 R9, RZ, RZ, R224 ;  /* 0x000000ffff097224 */ /* 0x000fe200078e00e0 */
[----:B------:R-:W-:Y:S01]  /*16b50*/  CS2R R138, SRZ ;  /* 0x00000000008a7805 */ /* 0x000fe2000001ff00 */
[----:B------:R-:W-:Y:S01]  /*16b60*/  IMAD.MOV.U32 R10, RZ, RZ, R223 ;  /* 0x000000ffff0a7224 */ /* 0x000fe200078e00df */
        /* <DEDUP_REMOVED lines=60> */
[----:B------:R-:W-:-:S07]  /*16f30*/  CS2R R24, SRZ ;  /* 0x0000000000187805 */ /* 0x000fce000001ff00 */
.L_x_845:
[----:B------:R-:W-:-:S05]  /*16f40*/  VIADD R2, R10, 0x1 ;  /* 0x000000010a027836 */ /* 0x000fca0000000000 */
[----:B------:R-:W-:-:S04]  /*16f50*/  ISETP.NE.AND P2, PT, R2, 0x2, PT ;  /* 0x000000020200780c */ /* 0x000fc80003f45270 */
[----:B------:R-:W-:Y:S02]  /*16f60*/  SEL R224, RZ, 0x1, P2 ;  /* 0x00000001ffe07807 */ /* 0x000fe40001000000 */
[----:B------:R-:W-:Y:S02]  /*16f70*/  SEL R223, R2, RZ, P2 ;  /* 0x000000ff02df7207 */ /* 0x000fe40001000000 */
[----:B------:R-:W-:Y:S01]  /*16f80*/  LOP3.LUT R224, R9, R224, RZ, 0x3c, !PT ;  /* 0x000000e009e07212 */ /* 0x000fe200078e3cff */
[----:B------:R-:W-:Y:S06]  /*16f90*/  @!P0 BRA `(.L_x_835) ;  /* 0x0000000000048947 */ /* 0x000fec0003800000 */
[----:B------:R-:W-:Y:S01]  /*16fa0*/  BPT.TRAP 0x1 ;  /* 0x000000040000795c */ /* 0x000fe20000300000 */
.L_x_835:
[----:B------:R-:W-:Y:S01]  /*16fb0*/  IMAD R11, R223, 0x8, R18 ;  /* 0x00000008df0b7824 */ /* 0x000fe200078e0212 */
[----:B------:R-:W-:-:S04]  /*16fc0*/  SHF.L.U32 R2, R224, 0x1f, RZ ;  /* 0x0000001fe0027819 */ /* 0x000fc800000006ff */
[----:B------:R0:W1:Y:S01]  /*16fd0*/  SYNCS.PHASECHK.TRANS64.TRYWAIT P2, [R11+URZ+0x38830], R2 ;  /* 0x038830020b0075a7 */ /* 0x000062000804017f */
[----:B------:R-:W-:Y:S05]  /*16fe0*/  @!P0 BRA `(.L_x_836) ;  /* 0x0000000000048947 */ /* 0x000fea0003800000 */
[----:B------:R-:W-:Y:S01]  /*16ff0*/  BPT.TRAP 0x1 ;  /* 0x000000040000795c */ /* 0x000fe20000300000 */
.L_x_836:
[----:B------:R-:W-:Y:S01]  /*17000*/  IMAD R4, R223, 0xa00, R227 ;  /* 0x00000a00df047824 */ /* 0x000fe200078e02e3 */
[----:B------:R-:W-:Y:S01]  /*17010*/  BSSY B1, `(.L_x_837) ;  /* 0x0000006000017945 */ /* 0x000fe20003800000 */
[----:B------:R-:W-:Y:S02]  /*17020*/  IMAD.MOV.U32 R5, RZ, RZ, 0x40000040 ;  /* 0x40000040ff057424 */ /* 0x000fe400078e00ff */
[----:B------:R-:W-:Y:S01]  /*17030*/  VIADD R12, R4, 0x80 ;  /* 0x00000080040c7836 */ /* 0x000fe20000000000 */
[----:B-1----:R-:W-:Y:S06]  /*17040*/  @P2 BRA `(.L_x_838) ;  /* 0x0000000000082947 */ /* 0x002fec0003800000 */
[----:B------:R-:W1:Y:S02]  /*17050*/  SYNCS.PHASECHK.TRANS64.TRYWAIT P2, [R11+URZ+0x38830], R2 ;  /* 0x038830020b0075a7 */ /* 0x000e64000804017f */
[----:B-1----:R-:W-:Y:S05]  /*17060*/  @!P2 BRA `(.L_x_839) ;  /* 0x00000118008ca947 */ /* 0x002fea0003800000 */
.L_x_838:
[----:B------:R-:W-:Y:S05]  /*17070*/  BSYNC B1 ;  /* 0x0000000000017941 */ /* 0x000fea0003800000 */
.L_x_837:
[----:B------:R-:W2:Y:S04]  /*17080*/  LDL.64 R152, [R1+0x50] ;  /* 0x0000500001987983 */ /* 0x000ea80000100a00 */
[----:B------:R-:W3:Y:S04]  /*17090*/  LDL.64 R156, [R1+0x58] ;  /* 0x00005800019c7983 */ /* 0x000ee80000100a00 */
[----:B------:R-:W4:Y:S01]  /*170a0*/  LDL.64 R154, [R1] ;  /* 0x00000000019a7983 */ /* 0x000f220000100a00 */
[----:B------:R-:W-:Y:S02]  /*170b0*/  R2UR UR10, R4 ;  /* 0x00000000040a72ca */ /* 0x000fe400000e0000 */
[----:B------:R-:W-:Y:S01]  /*170c0*/  R2UR UR11, R5 ;  /* 0x00000000050b72ca */ /* 0x000fe200000e0000 */
[----:B------:R-:W-:Y:S01]  /*170d0*/  WARPGROUP.ARRIVE ;  /* 0x00000000000079c5 */ /* 0x000fe20000000000 */
[----:B------:R-:W-:Y:S01]  /*170e0*/  IMAD.MOV.U32 R13, RZ, RZ, 0x40000040 ;  /* 0x40000040ff0d7424 */ /* 0x000fe200078e00ff */
[----:B------:R-:W-:-:S04]  /*170f0*/  R2UR UR6, R12 ;  /* 0x000000000c0672ca */ /* 0x000fc800000e0000 */
[----:B------:R-:W-:Y:S01]  /*17100*/  R2UR UR7, R13 ;  /* 0x000000000d0772ca */ /* 0x000fe200000e0000 */
[----:B------:R-:W-:Y:S02]  /*17110*/  VIADD R12, R4, 0x100 ;  /* 0x00000100040c7836 */ /* 0x000fe40000000000 */
[----:B------:R-:W-:-:S03]  /*17120*/  IMAD.MOV.U32 R13, RZ, RZ, 0x40000040 ;  /* 0x40000040ff0d7424 */ /* 0x000fc600078e00ff */
[----:B------:R-:W-:Y:S02]  /*17130*/  R2UR UR26, R12 ;  /* 0x000000000c1a72ca */ /* 0x000fe400000e0000 */
[----:B------:R-:W-:Y:S01]  /*17140*/  R2UR UR27, R13 ;  /* 0x000000000d1b72ca */ /* 0x000fe200000e0000 */
[----:B------:R-:W-:Y:S02]  /*17150*/  VIADD R14, R4, 0x180 ;  /* 0x00000180040e7836 */ /* 0x000fe40000000000 */
[----:B------:R-:W-:Y:S01]  /*17160*/  IMAD.MOV.U32 R15, RZ, RZ, 0x40000040 ;  /* 0x40000040ff0f7424 */ /* 0x000fe200078e00ff */
[----:B--2---:R-:W-:Y:S02]  /*17170*/  R2UR UR46, R152 ;  /* 0x00000000982e72ca */ /* 0x004fe400000e0000 */
[----:B------:R-:W-:Y:S02]  /*17180*/  R2UR UR47, R153 ;  /* 0x00000000992f72ca */ /* 0x000fe400000e0000 */
[----:B------:R-:W2:Y:S01]  /*17190*/  LDL.64 R152, [R1+0x48] ;  /* 0x0000480001987983 */ /* 0x000ea20000100a00 */
[----:B---3--:R-:W-:-:S02]  /*171a0*/  R2UR UR12, R156 ;  /* 0x000000009c0c72ca */ /* 0x008fc400000e0000 */
[----:B------:R-:W-:-:S11]  /*171b0*/  R2UR UR13, R157 ;  /* 0x000000009d0d72ca */ /* 0x000fd600000e0000 */
[----:B------:R-:W-:Y:S02]  /*171c0*/  UMOV UR8, UR12 ;  /* 0x0000000c00087c82 */ /* 0x000fe40008000000 */
[----:B------:R-:W-:Y:S02]  /*171d0*/  UMOV UR9, UR13 ;  /* 0x0000000d00097c82 */ /* 0x000fe40008000000 */
[----:B------:R-:W-:Y:S01]  /*171e0*/  HGMMA.64x16x16.F32.BF16 R184, gdesc[UR8], RZ, !UPT, gsb0 ;  /* 0x0020000008b879f0 */ /* 0x000fe2000c0018ff */
[----:B------:R-:W-:Y:S01]  /*171f0*/  UMOV UR4, UR12 ;  /* 0x0000000c00047c82 */ /* 0x000fe20008000000 */
[----:B------:R-:W-:Y:S01]  /*17200*/  UMOV UR5, UR13 ;  /* 0x0000000d00057c82 */ /* 0x000fe20008000000 */
[----:B------:R-:W-:Y:S02]  /*17210*/  WARPGROUP.DEPBAR.LE gsb0, 0x0 ;  /* 0x00008000000079c5 */ /* 0x000fe40000010000 */
[----:B------:R-:W-:-:S06]  /*17220*/  WARPGROUP.ARRIVE ;  /* 0x00000000000079c5 */ /* 0x000fcc0000000000 */
[----:B------:R-:W-:Y:S01]  /*17230*/  HGMMA.64x16x16.F32.BF16 R176, gdesc[UR4], RZ, !UPT, gsb0 ;  /* 0x0020000004b079f0 */ /* 0x000fe2000c0018ff */
[----:B------:R-:W-:Y:S01]  /*17240*/  UMOV UR24, UR12 ;  /* 0x0000000c00187c82 */ /* 0x000fe20008000000 */
[----:B------:R-:W-:Y:S01]  /*17250*/  UMOV UR25, UR13 ;  /* 0x0000000d00197c82 */ /* 0x000fe20008000000 */
[----:B------:R-:W-:Y:S02]  /*17260*/  WARPGROUP.DEPBAR.LE gsb0, 0x0 ;  /* 0x00008000000079c5 */ /* 0x000fe40000010000 */
[----:B------:R-:W-:-:S06]  /*17270*/  WARPGROUP.ARRIVE ;  /* 0x00000000000079c5 */ /* 0x000fcc0000000000 */
[----:B------:R-:W-:Y:S01]  /*17280*/  HGMMA.64x16x16.F32.BF16 R168, gdesc[UR24], RZ, !UPT, gsb0 ;  /* 0x0020000018a879f0 */ /* 0x000fe2000c0018ff */
[----:B------:R-:W-:Y:S02]  /*17290*/  R2UR UR6, R14 ;  /* 0x000000000e0672ca */ /* 0x000fe400000e0000 */
[----:B------:R-:W-:Y:S01]  /*172a0*/  R2UR UR7, R15 ;  /* 0x000000000f0772ca */ /* 0x000fe200000e0000 */
[----:B------:R-:W-:Y:S01]  /*172b0*/  UMOV UR4, UR12 ;  /* 0x0000000c00047c82 */ /* 0x000fe20008000000 */
[----:B------:R-:W-:Y:S01]  /*172c0*/  UMOV UR5, UR13 ;  /* 0x0000000d00057c82 */ /* 0x000fe20008000000 */
[----:B------:R-:W-:Y:S02]  /*172d0*/  WARPGROUP.DEPBAR.LE gsb0, 0x0 ;  /* 0x00008000000079c5 */ /* 0x000fe40000010000 */
[----:B------:R-:W-:-:S08]  /*172e0*/  WARPGROUP.ARRIVE ;  /* 0x00000000000079c5 */ /* 0x000fd00000000000 */
[----:B------:R-:W-:Y:S01]  /*172f0*/  HGMMA.64x16x16.F32.BF16 R160, gdesc[UR4], RZ, !UPT, gsb0 ;  /* 0x0020000004a079f0 */ /* 0x000fe2000c0018ff */
[----:B------:R-:W-:Y:S02]  /*17300*/  VIADD R12, R4, 0x200 ;  /* 0x00000200040c7836 */ /* 0x000fe40000000000 */
[----:B------:R-:W-:-:S03]  /*17310*/  IMAD.MOV.U32 R13, RZ, RZ, 0x40000040 ;  /* 0x40000040ff0d7424 */ /* 0x000fc600078e00ff */
[----:B------:R-:W-:Y:S02]  /*17320*/  R2UR UR30, R12 ;  /* 0x000000000c1e72ca */ /* 0x000fe400000e0000 */
[----:B------:R-:W-:Y:S02]  /*17330*/  R2UR UR31, R13 ;  /* 0x000000000d1f72ca */ /* 0x000fe400000e0000 */
[----:B----4-:R-:W-:Y:S02]  /*17340*/  R2UR UR32, R154 ;  /* 0x000000009a2072ca */ /* 0x010fe400000e0000 */
[----:B------:R-:W-:Y:S01]  /*17350*/  R2UR UR33, R155 ;  /* 0x000000009b2172ca */ /* 0x000fe200000e0000 */
[----:B------:R-:W-:Y:S01]  /*17360*/  UMOV UR28, UR12 ;  /* 0x0000000c001c7c82 */ /* 0x000fe20008000000 */
[----:B------:R-:W-:Y:S01]  /*17370*/  UMOV UR29, UR13 ;  /* 0x0000000d001d7c82 */ /* 0x000fe20008000000 */
[----:B------:R-:W-:Y:S02]  /*17380*/  WARPGROUP.DEPBAR.LE gsb0, 0x0 ;  /* 0x00008000000079c5 */ /* 0x000fe40000010000 */
[----:B------:R-:W-:Y:S01]  /*17390*/  VIADD R20, R4, 0x2 ;  /* 0x0000000204147836 */ /* 0x000fe20000000000 */
[----:B--2---:R-:W-:-:S02]  /*173a0*/  R2UR UR42, R152 ;  /* 0x00000000982a72ca */ /* 0x004fc400000e0000 */
[----:B------:R-:W-:Y:S02]  /*173b0*/  R2UR UR43, R153 ;  /* 0x00000000992b72ca */ /* 0x000fe400000e0000 */
[----:B------:R-:W-:-:S06]  /*173c0*/  WARPGROUP.ARRIVE ;  /* 0x00000000000079c5 */ /* 0x000fcc0000000000 */
[----:B------:R-:W-:Y:S01]  /*173d0*/  HGMMA.64x16x16.F32.BF16 R152, gdesc[UR28], RZ, !UPT, gsb0 ;  /* 0x002000001c9879f0 */ /* 0x000fe2000c0018ff */
[----:B------:R-:W-:Y:S01]  /*173e0*/  IMAD.MOV.U32 R21, RZ, RZ, 0x40000040 ;  /* 0x40000040ff157424 */ /* 0x000fe200078e00ff */
[----:B------:R-:W-:-:S04]  /*173f0*/  R2UR UR22, R20 ;  /* 0x00000000141672ca */ /* 0x000fc800000e0000 */
        /* <DEDUP_REMOVED lines=30> */
[C---:B------:R-:W-:Y:S02]  /*175e0*/  VIADD R20, R4.reuse, 0x202 ;  /* 0x0000020204147836 */ /* 0x040fe40000000000 */
[----:B------:R-:W-:Y:S01]  /*175f0*/  IMAD.MOV.U32 R21, RZ, RZ, 0x40000040 ;  /* 0x40000040ff157424 */ /* 0x000fe200078e00ff */
[----:B------:R-:W-:Y:S01]  /*17600*/  UMOV UR24, UR46 ;  /* 0x0000002e00187c82 */ /* 0x000fe20008000000 */
[----:B------:R-:W-:Y:S01]  /*17610*/  VIADD R12, R4, 0x4 ;  /* 0x00000004040c7836 */ /* 0x000fe20000000000 */
[----:B------:R-:W-:-:S02]  /*17620*/  WARPGROUP.DEPBAR.LE gsb0, 0x0 ;  /* 0x00008000000079c5 */ /* 0x000fc40000010000 */
[----:B------:R-:W-:Y:S01]  /*17630*/  WARPGROUP.ARRIVE ;  /* 0x00000000000079c5 */ /* 0x000fe20000000000 */
[----:B------:R-:W-:Y:S01]  /*17640*/  IMAD.MOV.U32 R13, RZ, RZ, 0x40000040 ;  /* 0x40000040ff0d7424 */ /* 0x000fe200078e00ff */
[----:B------:R-:W-:Y:S01]  /*17650*/  UMOV UR25, UR47 ;  /* 0x0000002f00197c82 */ /* 0x000fe20008000000 */
[----:B------:R-:W-:Y:S01]  /*17660*/  UMOV UR4, UR46 ;  /* 0x0000002e00047c82 */ /* 0x000fe20008000000 */
[----:B------:R-:W-:Y:S01]  /*17670*/  UMOV UR5, UR47 ;  /* 0x0000002f00057c82 */ /* 0x000fe20008000000 */
[----:B------:R-:W-:Y:S01]  /*17680*/  UMOV UR20, UR46 ;  /* 0x0000002e00147c82 */ /* 0x000fe20008000000 */
[----:B------:R-:W-:Y:S01]  /*17690*/  HGMMA.64x16x16.F32.BF16 R160, gdesc[UR8], R160, gsb0 ;  /* 0x0020000008a079f0 */ /* 0x000fe200080018a0 */
[----:B------:R-:W-:Y:S01]  /*176a0*/  R2UR UR34, R20 ;  /* 0x00000000142272ca */ /* 0x000fe200000e0000 */
[----:B------:R-:W-:Y:S01]  /*176b0*/  UMOV UR21, UR47 ;  /* 0x0000002f00157c82 */ /* 0x000fe20008000000 */
[----:B------:R-:W-:Y:S01]  /*176c0*/  R2UR UR35, R21 ;  /* 0x00000000152372ca */ /* 0x000fe200000e0000 */
[----:B------:R-:W-:Y:S01]  /*176d0*/  UMOV UR16, UR46 ;  /* 0x0000002e00107c82 */ /* 0x000fe20008000000 */
[----:B------:R-:W-:Y:S01]  /*176e0*/  R2UR UR26, R12 ;  /* 0x000000000c1a72ca */ /* 0x000fe200000e0000 */
[----:B------:R-:W-:Y:S01]  /*176f0*/  UMOV UR17, UR47 ;  /* 0x0000002f00117c82 */ /* 0x000fe20008000000 */
[----:B------:R-:W-:Y:S01]  /*17700*/  UMOV UR28, UR46 ;  /* 0x0000002e001c7c82 */ /* 0x000fe20008000000 */
[----:B------:R-:W-:Y:S01]  /*17710*/  UMOV UR29, UR47 ;  /* 0x0000002f001d7c82 */ /* 0x000fe20008000000 */
[----:B------:R-:W2:Y:S01]  /*17720*/  LDL.64 R14, [R1+0x40] ;  /* 0x00004000010e7983 */ /* 0x000ea20000100a00 */
[----:B------:R-:W-:-:S02]  /*17730*/  WARPGROUP.DEPBAR.LE gsb0, 0x0 ;  /* 0x00008000000079c5 */ /* 0x000fc40000010000 */
[----:B------:R-:W-:Y:S01]  /*17740*/  WARPGROUP.ARRIVE ;  /* 0x00000000000079c5 */ /* 0x000fe20000000000 */
[----:B------:R-:W-:Y:S01]  /*17750*/  R2UR UR27, R13 ;  /* 0x000000000d1b72ca */ /* 0x000fe200000e0000 */
[----:B------:R-:W-:Y:S01]  /*17760*/  UMOV UR12, UR42 ;  /* 0x0000002a000c7c82 */ /* 0x000fe20008000000 */
[----:B------:R-:W-:Y:S01]  /*17770*/  UMOV UR13, UR43 ;  /* 0x0000002b000d7c82 */ /* 0x000fe20008000000 */
[----:B------:R-:W-:Y:S01]  /*17780*/  UMOV UR8, UR42 ;  /* 0x0000002a00087c82 */ /* 0x000fe20008000000 */
[----:B------:R-:W-:Y:S01]  /*17790*/  UMOV UR9, UR43 ;  /* 0x0000002b00097c82 */ /* 0x000fe20008000000 */
[----:B------:R-:W-:Y:S01]  /*177a0*/  HGMMA.64x16x16.F32.BF16 R152, gdesc[UR32], R152, gsb0 ;  /* 0x00200000209879f0 */ /* 0x000fe20008001898 */
[----:B------:R-:W-:Y:S01]  /*177b0*/  VIADD R12, R4, 0x84 ;  /* 0x00000084040c7836 */ /* 0x000fe20000000000 */
[----:B------:R-:W3:Y:S01]  /*177c0*/  LDL.64 R20, [R1+0x38] ;  /* 0x0000380001147983 */ /* 0x000ee20000100a00 */
[----:B------:R-:W-:Y:S01]  /*177d0*/  IMAD.MOV.U32 R13, RZ, RZ, 0x40000040 ;  /* 0x40000040ff0d7424 */ /* 0x000fe200078e00ff */
[----:B------:R-:W-:-:S02]  /*177e0*/  WARPGROUP.DEPBAR.LE gsb0, 0x0 ;  /* 0x00008000000079c5 */ /* 0x000fc40000010000 */
[----:B------:R-:W-:-:S06]  /*177f0*/  WARPGROUP.ARRIVE ;  /* 0x00000000000079c5 */ /* 0x000fcc0000000000 */
[----:B------:R-:W-:Y:S01]  /*17800*/  HGMMA.64x16x16.F32.BF16 R184, gdesc[UR24], R184, gsb0 ;  /* 0x0020000018b879f0 */ /* 0x000fe200080018b8 */
[----:B------:R-:W-:Y:S02]  /*17810*/  R2UR UR6, R12 ;  /* 0x000000000c0672ca */ /* 0x000fe400000e0000 */
[----:B------:R-:W-:Y:S01]  /*17820*/  R2UR UR7, R13 ;  /* 0x000000000d0772ca */ /* 0x000fe200000e0000 */
[----:B------:R-:W-:Y:S01]  /*17830*/  VIADD R12, R4, 0x104 ;  /* 0x00000104040c7836 */ /* 0x000fe20000000000 */
[----:B------:R-:W-:Y:S02]  /*17840*/  WARPGROUP.DEPBAR.LE gsb0, 0x0 ;  /* 0x00008000000079c5 */ /* 0x000fe40000010000 */
[----:B------:R-:W-:-:S09]  /*17850*/  WARPGROUP.ARRIVE ;  /* 0x00000000000079c5 */ /* 0x000fd20000000000 */
[----:B------:R-:W-:Y:S01]  /*17860*/  HGMMA.64x16x16.F32.BF16 R176, gdesc[UR4], R176, gsb0 ;  /* 0x0020000004b079f0 */ /* 0x000fe200080018b0 */
[----:B------:R-:W-:Y:S01]  /*17870*/  IMAD.MOV.U32 R13, RZ, RZ, 0x40000040 ;  /* 0x40000040ff0d7424 */ /* 0x000fe200078e00ff */
[----:B------:R-:W-:-:S04]  /*17880*/  R2UR UR22, R12 ;  /* 0x000000000c1672ca */ /* 0x000fc800000e0000 */
        /* <DEDUP_REMOVED lines=60> */
[----:B------:R-:W-:Y:S01]  /*17c50*/  IMAD.MOV.U32 R13, RZ, RZ, 0x40000040 ;  /* 0x40000040ff0d7424 */ /* 0x000fe200078e00ff */
[----:B--2---:R-:W-:Y:S02]  /*17c60*/  R2UR UR38, R14 ;  /* 0x000000000e2672ca */ /* 0x004fe400000e0000 */
[----:B------:R-:W-:Y:S02]  /*17c70*/  R2UR UR39, R15 ;  /* 0x000000000f2772ca */ /* 0x000fe400000e0000 */
[----:B------:R-:W-:Y:S01]  /*17c80*/  R2UR UR22, R12 ;  /* 0x000000000c1672ca */ /* 0x000fe200000e0000 */
[----:B------:R-:W2:Y:S01]  /*17c90*/  LDL.64 R14, [R1+0x30] ;  /* 0x00003000010e7983 */ /* 0x000ea20000100a00 */
[----:B------:R-:W-:-:S07]  /*17ca0*/  R2UR UR23, R13 ;  /* 0x000000000d1772ca */ /* 0x000fce00000e0000 */
[----:B------:R-:W-:Y:S02]  /*17cb0*/  UMOV UR20, UR38 ;  /* 0x0000002600147c82 */ /* 0x000fe40008000000 */
[----:B------:R-:W-:Y:S01]  /*17cc0*/  UMOV UR21, UR39 ;  /* 0x0000002700157c82 */ /* 0x000fe20008000000 */
[----:B------:R-:W-:Y:S02]  /*17cd0*/  WARPGROUP.DEPBAR.LE gsb0, 0x0 ;  /* 0x00008000000079c5 */ /* 0x000fe40000010000 */
[----:B------:R-:W-:-:S06]  /*17ce0*/  WARPGROUP.ARRIVE ;  /* 0x00000000000079c5 */ /* 0x000fcc0000000000 */
        /* <DEDUP_REMOVED lines=39> */
[----:B---3--:R-:W-:Y:S02]  /*17f60*/  R2UR UR46, R20 ;  /* 0x00000000142e72ca */ /* 0x008fe400000e0000 */
[----:B------:R-:W-:Y:S02]  /*17f70*/  R2UR UR47, R21 ;  /* 0x00000000152f72ca */ /* 0x000fe400000e0000 */
[----:B------:R-:W-:Y:S01]  /*17f80*/  R2UR UR26, R12 ;  /* 0x000000000c1a72ca */ /* 0x000fe200000e0000 */
[----:B------:R-:W3:Y:S01]  /*17f90*/  LDL.64 R20, [R1+0x28] ;  /* 0x0000280001147983 */ /* 0x000ee20000100a00 */
        /* <DEDUP_REMOVED lines=190> */
[----:B------:R-:W-:Y:S02]  /*18b80*/  R2UR UR14, R12 ;  /* 0x000000000c0e72ca */ /* 0x000fe400000e0000 */
        /* <DEDUP_REMOVED lines=435> */
.L_x_840:
[----:B------:R-:W-:Y:S01]  /*1a6c0*/  SHF.L.U32 R0, R9, 0x1f, RZ ;  /* 0x0000001f09007819 */ /* 0x000fe200000006ff */
[----:B------:R-:W-:-:S04]  /*1a6d0*/  IMAD R9, R10, 0x8, R18 ;  /* 0x000000080a097824 */ /* 0x000fc800078e0212 */
[----:B------:R2:W3:Y:S01]  /*1a6e0*/  SYNCS.PHASECHK.TRANS64.TRYWAIT P2, [R9+URZ+0x38850], R0 ;  /* 0x03885000090075a7 */ /* 0x0004e2000804017f */
[----:B------:R-:W-:Y:S05]  /*1a6f0*/  @!P0 BRA `(.L_x_841) ;  /* 0x0000000000048947 */ /* 0x000fea0003800000 */
[----:B------:R-:W-:Y:S01]  /*1a700*/  BPT.TRAP 0x1 ;  /* 0x000000040000795c */ /* 0x000fe20000300000 */
.L_x_841:
[----:B------:R-:W-:Y:S04]  /*1a710*/  BSSY B1, `(.L_x_842) ;  /* 0x0000004000017945 */ /* 0x000fe80003800000 */
[----:B---3--:R-:W-:Y:S05]  /*1a720*/  @P2 BRA `(.L_x_843) ;  /* 0x0000000000082947 */ /* 0x008fea0003800000 */
[----:B------:R-:W3:Y:S02]  /*1a730*/  SYNCS.PHASECHK.TRANS64.TRYWAIT P2, [R9+URZ+0x38850], R0 ;  /* 0x03885000090075a7 */ /* 0x000ee4000804017f */
[----:B---3--:R-:W-:Y:S05]  /*1a740*/  @!P2 BRA `(.L_x_844) ;  /* 0x000000e000e8a947 */ /* 0x008fea0003800000 */
.L_x_843:
[----:B------:R-:W-:Y:S05]  /*1a750*/  BSYNC B1 ;  /* 0x0000000000017941 */ /* 0x000fea0003800000 */
.L_x_842:
[----:B--23--:R-:W-:Y:S01]  /*1a760*/  VIADD R0, R18, 0x400 ;  /* 0x0000040012007836 */ /* 0x00cfe20000000000 */
[----:B------:R-:W-:Y:S01]  /*1a770*/  WARPGROUP.ARRIVE ;  /* 0x00000000000079c5 */ /* 0x000fe20000000000 */
[----:B------:R-:W-:Y:S01]  /*1a780*/  IMAD.MOV.U32 R3, RZ, RZ, 0x40000040 ;  /* 0x40000040ff037424 */ /* 0x000fe200078e00ff */
[----:B------:R-:W-:Y:S01]  /*1a790*/  ISETP.GT.AND P2, PT, R6, RZ, PT ;  /* 0x000000ff0600720c */ /* 0x000fe20003f44270 */
[----:B------:R-:W-:Y:S01]  /*1a7a0*/  IMAD.MOV.U32 R5, RZ, RZ, 0x40000040 ;  /* 0x40000040ff057424 */ /* 0x000fe200078e00ff */
[----:B------:R-:W-:Y:S01]  /*1a7b0*/  SHF.R.U32.HI R0, RZ, 0x4, R0 ;  /* 0x00000004ff007819 */ /* 0x000fe20000011600 */
[----:B01----:R-:W-:Y:S01]  /*1a7c0*/  @!P1 VIADD R11, R11, 0x38840 ;  /* 0x000388400b0b9836 */ /* 0x003fe20000000000 */
[----:B------:R-:W-:Y:S01]  /*1a7d0*/  R2UR UR7, R3 ;  /* 0x00000000030772ca */ /* 0x000fe200000e0000 */
[----:B------:R-:W-:Y:S01]  /*1a7e0*/  IMAD.MOV.U32 R3, RZ, RZ, 0x40000040 ;  /* 0x40000040ff037424 */ /* 0x000fe200078e00ff */
[----:B------:R-:W-:Y:S01]  /*1a7f0*/  LOP3.LUT R0, R0, 0x3fff, RZ, 0xc0, !PT ;  /* 0x00003fff00007812 */ /* 0x000fe200078ec0ff */
[----:B------:R-:W-:-:S02]  /*1a800*/  @!P1 VIADD R9, R9, 0x38860 ;  /* 0x0003886009099836 */ /* 0x000fc40000000000 */
[----:B------:R-:W-:Y:S01]  /*1a810*/  VIADD R6, R6, 0xffffffff ;  /* 0xffffffff06067836 */ /* 0x000fe20000000000 */
[----:B------:R-:W-:Y:S02]  /*1a820*/  LOP3.LUT R0, R0, 0x2800000, RZ, 0xfc, !PT ;  /* 0x0280000000007812 */ /* 0x000fe400078efcff */
[----:B------:R-:W-:-:S03]  /*1a830*/  @!P1 PRMT R9, RZ, 0x654, R9 ;  /* 0x00000654ff099816 */ /* 0x000fc60000000009 */
[----:B------:R-:W-:Y:S01]  /*1a840*/  IMAD R2, R10, 0xa00, R0 ;  /* 0x00000a000a027824 */ /* 0x000fe200078e0200 */
[----:B------:R-:W-:-:S03]  /*1a850*/  FMNMX.FTZ R0, R184, R8, !PT ;  /* 0x00000008b8007209 */ /* 0x000fc60007810000 */
[C---:B------:R-:W-:Y:S01]  /*1a860*/  VIADD R4, R2.reuse, 0x80 ;  /* 0x0000008002047836 */ /* 0x040fe20000000000 */
[----:B------:R-:W-:Y:S02]  /*1a870*/  R2UR UR6, R2 ;  /* 0x00000000020672ca */ /* 0x000fe400000e0000 */
[----:B------:R-:W-:-:S04]  /*1a880*/  FMNMX.FTZ R0, R185, R0, !PT ;  /* 0x00000000b9007209 */ /* 0x000fc80007810000 */
[----:B------:R-:W-:-:S04]  /*1a890*/  FMNMX.FTZ R0, R188, R0, !PT ;  /* 0x00000000bc007209 */ /* 0x000fc80007810000 */
[----:B------:R-:W-:-:S03]  /*1a8a0*/  FMNMX.FTZ R0, R189, R0, !PT ;  /* 0x00000000bd007209 */ /* 0x000fc60007810000 */
[----:B------:R-:W-:Y:S01]  /*1a8b0*/  HGMMA.64x256x16.F32.BF16 R24, R208, gdesc[UR4].tnspB, R24, gsb0 ;  /* 0x43e00004d0187df0 */ /* 0x000fe20008001818 */
[----:B------:R-:W-:Y:S01]  /*1a8c0*/  R2UR UR6, R4 ;  /* 0x00000000040672ca */ /* 0x000fe200000e0000 */
[----:B------:R-:W-:Y:S01]  /*1a8d0*/  VIADD R4, R2, 0x100 ;  /* 0x0000010002047836 */ /* 0x000fe20000000000 */
[----:B------:R-:W-:Y:S01]  /*1a8e0*/  R2UR UR7, R5 ;  /* 0x00000000050772ca */ /* 0x000fe200000e0000 */
[----:B------:R-:W-:Y:S01]  /*1a8f0*/  IMAD.MOV.U32 R5, RZ, RZ, 0x40000040 ;  /* 0x40000040ff057424 */ /* 0x000fe200078e00ff */
        /* <DEDUP_REMOVED lines=14> */
[----:B------:R-:W-:Y:S01]  /*1a9e0*/  FMNMX.FTZ R0, R156, R0, !PT ;  /* 0x000000009c007209 */ /* 0x000fe20007810000 */
[----:B------:R-:W-:Y:S02]  /*1a9f0*/  WARPGROUP.DEPBAR.LE gsb0, 0x0 ;  /* 0x00008000000079c5 */ /* 0x000fe40000010000 */
[----:B------:R-:W-:-:S06]  /*1aa00*/  WARPGROUP.ARRIVE ;  /* 0x00000000000079c5 */ /* 0x000fcc0000000000 */
        /* <DEDUP_REMOVED lines=11> */
[----:B------:R-:W-:Y:S02]  /*1aac0*/  R2UR UR7, R5 ;  /* 0x00000000050772ca */ /* 0x000fe400000e0000 */
[----:B------:R-:W-:-:S05]  /*1aad0*/  FMNMX.FTZ R5, R157, R0, !PT ;  /* 0x000000009d057209 */ /* 0x000fca0007810000 */
[----:B------:R-:W0:Y:S02]  /*1aae0*/  SHFL.BFLY PT, R0, R5, 0x2, 0x1f ;  /* 0x0c401f0005007f89 */ /* 0x000e2400000e0000 */
[----:B0-----:R-:W-:-:S05]  /*1aaf0*/  FMNMX.FTZ R5, R5, R0, !PT ;  /* 0x0000000005057209 */ /* 0x001fca0007810000 */
[----:B------:R-:W0:Y:S02]  /*1ab00*/  SHFL.BFLY PT, R0, R5, 0x1, 0x1f ;  /* 0x0c201f0005007f89 */ /* 0x000e2400000e0000 */
[----:B0-----:R-:W-:Y:S02]  /*1ab10*/  FMNMX.FTZ R5, R5, R0, !PT ;  /* 0x0000000005057209 */ /* 0x001fe40007810000 */
        /* <DEDUP_REMOVED lines=24> */
[----:B------:R-:W-:Y:S01]  /*1aca0*/  FADD.FTZ R0, -R4, R7 ;  /* 0x0000000704007221 */ /* 0x000fe20000010100 */
[----:B------:R-:W-:Y:S02]  /*1acb0*/  WARPGROUP.DEPBAR.LE gsb0, 0x0 ;  /* 0x00008000000079c5 */ /* 0x000fe40000010000 */
[----:B------:R-:W-:-:S06]  /*1acc0*/  WARPGROUP.ARRIVE ;  /* 0x00000000000079c5 */ /* 0x000fcc0000000000 */
[----:B------:R-:W-:Y:S01]  /*1acd0*/  HGMMA.64x256x16.F32.BF16 R24, R196, gdesc[UR4].tnspB, R24, gsb0 ;  /* 0x43e00004c4187df0 */ /* 0x000fe20008001818 */
[----:B------:R-:W-:Y:S01]  /*1ace0*/  R2UR UR6, R2 ;  /* 0x00000000020672ca */ /* 0x000fe200000e0000 */
[----:B------:R-:W-:Y:S01]  /*1acf0*/  IMAD.U32 R2, RZ, RZ, UR61 ;  /* 0x0000003dff027e24 */ /* 0x000fe2000f8e00ff */
[----:B------:R-:W-:Y:S01]  /*1ad00*/  R2UR UR7, R3 ;  /* 0x00000000030772ca */ /* 0x000fe200000e0000 */
[C---:B------:R-:W-:Y:S02]  /*1ad10*/  FADD.FTZ R3, -R5.reuse, R8 ;  /* 0x0000000805037221 */ /* 0x040fe40000010100 */
[-C--:B------:R-:W-:Y:S01]  /*1ad20*/  FMUL.FTZ R13, R5, R2.reuse ;  /* 0x00000002050d7220 */ /* 0x080fe20000410000 */
[-C--:B------:R-:W-:Y:S01]  /*1ad30*/  FMUL.FTZ R0, R0, R2.reuse ;  /* 0x0000000200007220 */ /* 0x080fe20000410000 */
[-C--:B------:R-:W-:Y:S02]  /*1ad40*/  FMUL.FTZ R3, R3, R2.reuse ;  /* 0x0000000203037220 */ /* 0x080fe40000410000 */
[-CC-:B------:R-:W-:Y:S01]  /*1ad50*/  FFMA.FTZ R208, R184, R2.reuse, -R13.reuse ;  /* 0x00000002b8d07223 */ /* 0x180fe2000001080d */
        /* <DEDUP_REMOVED lines=12> */
[----:B------:R-:W-:Y:S01]  /*1ae20*/  FFMA.FTZ R21, R165, R2, -R13 ;  /* 0x00000002a5157223 */ /* 0x000fe2000001080d */
[----:B------:R-:W-:Y:S08]  /*1ae30*/  MUFU.EX2 R3, R3 ;  /* 0x0000000300037308 */ /* 0x000ff00000000800 */
[----:B------:R-:W0:Y:S08]  /*1ae40*/  MUFU.EX2 R208, R208 ;  /* 0x000000d000d07308 */ /* 0x000e300000000800 */
[----:B------:R-:W-:Y:S08]  /*1ae50*/  MUFU.EX2 R0, R0 ;  /* 0x0000000000007308 */ /* 0x000ff00000000800 */
[----:B------:R-:W1:Y:S01]  /*1ae60*/  MUFU.EX2 R8, R8 ;  /* 0x0000000800087308 */ /* 0x000e620000000800 */
[----:B0-----:R-:W-:-:S07]  /*1ae70*/  FFMA.FTZ R222, R3, R222, R208 ;  /* 0x000000de03de7223 */ /* 0x001fce00000100d0 */
[----:B------:R-:W0:Y:S08]  /*1ae80*/  MUFU.EX2 R210, R210 ;  /* 0x000000d200d27308 */ /* 0x000e300000000800 */
[----:B------:R-:W2:Y:S01]  /*1ae90*/  MUFU.EX2 R184, R184 ;  /* 0x000000b800b87308 */ /* 0x000ea20000000800 */
[C---:B-1----:R-:W-:Y:S01]  /*1aea0*/  FADD.FTZ R222, R8.reuse, R222 ;  /* 0x000000de08de7221 */ /* 0x042fe20000010000 */
[----:B------:R-:W-:Y:S01]  /*1aeb0*/  F2FP.BF16.F32.PACK_AB R208, R8, R208 ;  /* 0x000000d008d0723e */ /* 0x000fe200000010ff */
[----:B------:R-:W-:-:S05]  /*1aec0*/  IMAD.MOV.U32 R8, RZ, RZ, R5 ;  /* 0x000000ffff087224 */ /* 0x000fca00078e0005 */
[----:B------:R-:W1:Y:S01]  /*1aed0*/  MUFU.EX2 R204, R204 ;  /* 0x000000cc00cc7308 */ /* 0x000e620000000800 */
[----:B0-----:R-:W-:-:S07]  /*1aee0*/  FADD.FTZ R222, R210, R222 ;  /* 0x000000ded2de7221 */ /* 0x001fce0000010000 */
[----:B------:R-:W0:Y:S01]  /*1aef0*/  MUFU.EX2 R10, R10 ;  /* 0x0000000a000a7308 */ /* 0x000e220000000800 */
[C---:B--2---:R-:W-:Y:S01]  /*1af00*/  FADD.FTZ R222, R184.reuse, R222 ;  /* 0x000000deb8de7221 */ /* 0x044fe20000010000 */
[----:B------:R-:W-:-:S06]  /*1af10*/  F2FP.BF16.F32.PACK_AB R210, R184, R210 ;  /* 0x000000d2b8d2723e */ /* 0x000fcc00000010ff */
[----:B------:R-:W2:Y:S01]  /*1af20*/  MUFU.EX2 R206, R206 ;  /* 0x000000ce00ce7308 */ /* 0x000ea20000000800 */
[----:B-1----:R-:W-:-:S07]  /*1af30*/  FADD.FTZ R222, R204, R222 ;  /* 0x000000deccde7221 */ /* 0x002fce0000010000 */
[----:B------:R-:W1:Y:S01]  /*1af40*/  MUFU.EX2 R12, R12 ;  /* 0x0000000c000c7308 */ /* 0x000e620000000800 */
[C---:B0-----:R-:W-:Y:S01]  /*1af50*/  FADD.FTZ R222, R10.reuse, R222 ;  /* 0x000000de0ade7221 */ /* 0x041fe20000010000 */
[----:B------:R-:W-:Y:S01]  /*1af60*/  F2FP.BF16.F32.PACK_AB R204, R10, R204 ;  /* 0x000000cc0acc723e */ /* 0x000fe200000010ff */
[----:B------:R-:W-:-:S05]  /*1af70*/  IMAD.MOV.U32 R10, RZ, RZ, R223 ;  /* 0x000000ffff0a7224 */ /* 0x000fca00078e00df */
[----:B------:R-:W0:Y:S01]  /*1af80*/  MUFU.EX2 R200, R200 ;  /* 0x000000c800c87308 */ /* 0x000e220000000800 */
[----:B--2---:R-:W-:-:S07]  /*1af90*/  FADD.FTZ R222, R206, R222 ;  /* 0x000000decede7221 */ /* 0x004fce0000010000 */
[----:B------:R-:W2:Y:S01]  /*1afa0*/  MUFU.EX2 R14, R14 ;  /* 0x0000000e000e7308 */ /* 0x000ea20000000800 */
[C---:B-1----:R-:W-:Y:S01]  /*1afb0*/  FADD.FTZ R222, R12.reuse, R222 ;  /* 0x000000de0cde7221 */ /* 0x042fe20000010000 */
[----:B------:R-:W-:-:S06]  /*1afc0*/  F2FP.BF16.F32.PACK_AB R206, R12, R206 ;  /* 0x000000ce0cce723e */ /* 0x000fcc00000010ff */
[----:B------:R-:W1:Y:S01]  /*1afd0*/  MUFU.EX2 R202, R202 ;  /* 0x000000ca00ca7308 */ /* 0x000e620000000800 */
[----:B0-----:R-:W-:-:S07]  /*1afe0*/  FADD.FTZ R222, R200, R222 ;  /* 0x000000dec8de7221 */ /* 0x001fce0000010000 */
[----:B------:R-:W0:Y:S01]  /*1aff0*/  MUFU.EX2 R15, R15 ;  /* 0x0000000f000f7308 */ /* 0x000e220000000800 */
[C---:B--2---:R-:W-:Y:S01]  /*1b000*/  FADD.FTZ R222, R14.reuse, R222 ;  /* 0x000000de0ede7221 */ /* 0x044fe20000010000 */
[----:B------:R-:W-:-:S06]  /*1b010*/  F2FP.BF16.F32.PACK_AB R200, R14, R200 ;  /* 0x000000c80ec8723e */ /* 0x000fcc00000010ff */
[----:B------:R-:W-:Y:S01]  /*1b020*/  MUFU.EX2 R20, R20 ;  /* 0x0000001400147308 */ /* 0x000fe20000000800 */
[----:B-1----:R-:W-:-:S07]  /*1b030*/  FADD.FTZ R222, R202, R222 ;  /* 0x000000decade7221 */ /* 0x002fce0000010000 */
[----:B------:R-:W-:Y:S01]  /*1b040*/  MUFU.EX2 R21, R21 ;  /* 0x0000001500157308 */ /* 0x000fe20000000800 */
[C---:B0-----:R-:W-:Y:S01]  /*1b050*/  FADD.FTZ R222, R15.reuse, R222 ;  /* 0x000000de0fde7221 */ /* 0x041fe20000010000 */
[----:B------:R-:W-:Y:S01]  /*1b060*/  F2FP.BF16.F32.PACK_AB R202, R15, R202 ;  /* 0x000000ca0fca723e */ /* 0x000fe200000010ff */
[----:B------:R-:W-:Y:S02]  /*1b070*/  WARPGROUP.DEPBAR.LE gsb0, 0x0 ;  /* 0x00008000000079c5 */ /* 0x000fe40000010000 */
[----:B------:R-:W-:Y:S01]  /*1b080*/  WARPGROUP.ARRIVE ;  /* 0x00000000000079c5 */ /* 0x000fe20000000000 */
[-CC-:B------:R-:W-:Y:S01]  /*1b090*/  FFMA.FTZ R196, R160, R2.reuse, -R13.reuse ;  /* 0x00000002a0c47223 */ /* 0x180fe2000001080d */
[----:B------:R-:W-:Y:S01]  /*1b0a0*/  FFMA.FTZ R198, R164, R2, -R13 ;  /* 0x00000002a4c67223 */ /* 0x000fe2000001080d */
[----:B------:R-:W-:-:S03]  /*1b0b0*/  @!P1 PRMT R164, RZ, 0x654, R11 ;  /* 0x00000654ffa49816 */ /* 0x000fc6000000000b */
[----:B------:R-:W-:Y:S01]  /*1b0c0*/  HGMMA.64x256x16.F32.BF16 R24, R192, gdesc[UR4].tnspB, R24, gsb0 ;  /* 0x43e00004c0187df0 */ /* 0x000fe20008001818 */
[----:B------:R-:W0:Y:S08]  /*1b0d0*/  MUFU.EX2 R196, R196 ;  /* 0x000000c400c47308 */ /* 0x000e300000000800 */
[----:B------:R-:W1:Y:S01]  /*1b0e0*/  MUFU.EX2 R198, R198 ;  /* 0x000000c600c67308 */ /* 0x000e620000000800 */
[----:B0-----:R-:W-:Y:S01]  /*1b0f0*/  FADD.FTZ R222, R196, R222 ;  /* 0x000000dec4de7221 */ /* 0x001fe20000010000 */
[----:B------:R-:W-:-:S03]  /*1b100*/  F2FP.BF16.F32.PACK_AB R196, R20, R196 ;  /* 0x000000c414c4723e */ /* 0x000fc600000010ff */
[----:B------:R-:W-:-:S04]  /*1b110*/  FADD.FTZ R222, R20, R222 ;  /* 0x000000de14de7221 */ /* 0x000fc80000010000 */
[----:B-1----:R-:W-:Y:S01]  /*1b120*/  FADD.FTZ R222, R198, R222 ;  /* 0x000000dec6de7221 */ /* 0x002fe20000010000 */
[----:B------:R-:W-:-:S03]  /*1b130*/  F2FP.BF16.F32.PACK_AB R198, R21, R198 ;  /* 0x000000c615c6723e */ /* 0x000fc600000010ff */
[----:B------:R-:W-:Y:S01]  /*1b140*/  FADD.FTZ R222, R21, R222 ;  /* 0x000000de15de7221 */ /* 0x000fe20000010000 */
[----:B------:R-:W-:Y:S02]  /*1b150*/  WARPGROUP.DEPBAR.LE gsb0, 0x0 ;  /* 0x00008000000079c5 */ /* 0x000fe40000010000 */
[-CC-:B------:R-:W-:Y:S01]  /*1b160*/  FFMA.FTZ R192, R152, R2.reuse, -R13.reuse ;  /* 0x0000000298c07223 */ /* 0x180fe2000001080d */
[-CC-:B------:R-:W-:Y:S01]  /*1b170*/  FFMA.FTZ R152, R153, R2.reuse, -R13.reuse ;  /* 0x0000000299987223 */ /* 0x180fe2000001080d */
[-CC-:B------:R-:W-:Y:S01]  /*1b180*/  FFMA.FTZ R194, R156, R2.reuse, -R13.reuse ;  /* 0x000000029cc27223 */ /* 0x180fe2000001080d */
[-C--:B------:R-:W-:Y:S01]  /*1b190*/  FFMA.FTZ R13, R157, R2.reuse, -R13 ;  /* 0x000000029d0d7223 */ /* 0x080fe2000001080d */
[----:B------:R-:W-:Y:S02]  /*1b1a0*/  @!P1 SYNCS.ARRIVE.TRANS64.RED.A1T0 RZ, [R164+URZ], RZ ;  /* 0x000000ffa4ff99a7 */ /* 0x000fe4000810043f */
[----:B------:R-:W0:Y:S01]  /*1b1b0*/  MUFU.EX2 R192, R192 ;  /* 0x000000c000c07308 */ /* 0x000e220000000800 */
[----:B------:R1:W-:Y:S07]  /*1b1c0*/  @!P1 SYNCS.ARRIVE.TRANS64.RED.A1T0 RZ, [R9+URZ], RZ ;  /* 0x000000ff09ff99a7 */ /* 0x0003ee000810043f */
[----:B------:R2:W-:Y:S08]  /*1b1d0*/  MUFU.EX2 R7, R13 ;  /* 0x0000000d00077308 */ /* 0x0005f00000000800 */
[----:B------:R-:W-:Y:S01]  /*1b1e0*/  MUFU.EX2 R152, R152 ;  /* 0x0000009800987308 */ /* 0x000fe20000000800 */
[----:B--2---:R-:W-:Y:S01]  /*1b1f0*/  FMUL.FTZ R13, R4, R2 ;  /* 0x00000002040d7220 */ /* 0x004fe20000410000 */
[----:B0-----:R-:W-:-:S03]  /*1b200*/  FADD.FTZ R222, R192, R222 ;  /* 0x000000dec0de7221 */ /* 0x001fc60000010000 */
[-CC-:B------:R-:W-:Y:S01]  /*1b210*/  FFMA.FTZ R209, R186, R2.reuse, -R13.reuse ;  /* 0x00000002bad17223 */ /* 0x180fe2000001080d */
[-CC-:B------:R-:W-:Y:S01]  /*1b220*/  FFMA.FTZ R153, R187, R2.reuse, -R13.reuse ;  /* 0x00000002bb997223 */ /* 0x180fe2000001080d */
[-CC-:B------:R-:W-:Y:S01]  /*1b230*/  FFMA.FTZ R211, R190, R2.reuse, -R13.reuse ;  /* 0x00000002bed37223 */ /* 0x180fe2000001080d */
[-CC-:B------:R-:W-:Y:S01]  /*1b240*/  FFMA.FTZ R157, R191, R2.reuse, -R13.reuse ;  /* 0x00000002bf9d7223 */ /* 0x180fe2000001080d */
[-CC-:B------:R-:W-:Y:S01]  /*1b250*/  FFMA.FTZ R205, R178, R2.reuse, -R13.reuse ;  /* 0x00000002b2cd7223 */ /* 0x180fe2000001080d */
[-CC-:B------:R-:W-:Y:S01]  /*1b260*/  FFMA.FTZ R160, R179, R2.reuse, -R13.reuse ;  /* 0x00000002b3a07223 */ /* 0x180fe2000001080d */
[----:B------:R-:W0:Y:S01]  /*1b270*/  MUFU.EX2 R209, R209 ;  /* 0x000000d100d17308 */ /* 0x000e220000000800 */
[-CC-:B------:R-:W-:Y:S01]  /*1b280*/  FFMA.FTZ R207, R182, R2.reuse, -R13.reuse ;  /* 0x00000002b6cf7223 */ /* 0x180fe2000001080d */
[-CC-:B------:R-:W-:Y:S01]  /*1b290*/  FFMA.FTZ R156, R183, R2.reuse, -R13.reuse ;  /* 0x00000002b79c7223 */ /* 0x180fe2000001080d */
[-CC-:B------:R-:W-:Y:S01]  /*1b2a0*/  FFMA.FTZ R201, R170, R2.reuse, -R13.reuse ;  /* 0x00000002aac97223 */ /* 0x180fe2000001080d */
[-CC-:B------:R-:W-:Y:S01]  /*1b2b0*/  FFMA.FTZ R161, R171, R2.reuse, -R13.reuse ;  /* 0x00000002aba17223 */ /* 0x180fe2000001080d */
[-CC-:B------:R-:W-:Y:S01]  /*1b2c0*/  FFMA.FTZ R203, R174, R2.reuse, -R13.reuse ;  /* 0x00000002aecb7223 */ /* 0x180fe2000001080d */
[-CC-:B------:R-:W-:Y:S01]  /*1b2d0*/  FFMA.FTZ R175, R175, R2.reuse, -R13.reuse ;  /* 0x00000002afaf7223 */ /* 0x180fe2000001080d */
[-CC-:B------:R-:W-:Y:S01]  /*1b2e0*/  FFMA.FTZ R197, R162, R2.reuse, -R13.reuse ;  /* 0x00000002a2c57223 */ /* 0x180fe2000001080d */
[----:B------:R-:W2:Y:S01]  /*1b2f0*/  MUFU.EX2 R153, R153 ;  /* 0x0000009900997308 */ /* 0x000ea20000000800 */
[-CC-:B------:R-:W-:Y:S01]  /*1b300*/  FFMA.FTZ R163, R163, R2.reuse, -R13.reuse ;  /* 0x00000002a3a37223 */ /* 0x180fe2000001080d */
[-CC-:B------:R-:W-:Y:S01]  /*1b310*/  FFMA.FTZ R199, R166, R2.reuse, -R13.reuse ;  /* 0x00000002a6c77223 */ /* 0x180fe2000001080d */
[-CC-:B------:R-:W-:Y:S01]  /*1b320*/  FFMA.FTZ R167, R167, R2.reuse, -R13.reuse ;  /* 0x00000002a7a77223 */ /* 0x180fe2000001080d */
[-CC-:B------:R-:W-:Y:S01]  /*1b330*/  FFMA.FTZ R193, R154, R2.reuse, -R13.reuse ;  /* 0x000000029ac17223 */ /* 0x180fe2000001080d */
[-CC-:B------:R-:W-:Y:S01]  /*1b340*/  FFMA.FTZ R155, R155, R2.reuse, -R13.reuse ;  /* 0x000000029b9b7223 */ /* 0x180fe2000001080d */
[-CC-:B------:R-:W-:Y:S01]  /*1b350*/  FFMA.FTZ R158, R158, R2.reuse, -R13.reuse ;  /* 0x000000029e9e7223 */ /* 0x180fe2000001080d */
[----:B------:R-:W-:Y:S01]  /*1b360*/  FFMA.FTZ R159, R159, R2, -R13 ;  /* 0x000000029f9f7223 */ /* 0x000fe2000001080d */
[----:B------:R-:W3:Y:S01]  /*1b370*/  MUFU.EX2 R211, R211 ;  /* 0x000000d300d37308 */ /* 0x000ee20000000800 */
[----:B0-----:R-:W-:Y:S01]  /*1b380*/  FFMA.FTZ R221, R0, R221, R209 ;  /* 0x000000dd00dd7223 */ /* 0x001fe200000100d1 */
[C---:B------:R-:W-:Y:S01]  /*1b390*/  FADD.FTZ R222, R152.reuse, R222 ;  /* 0x000000de98de7221 */ /* 0x040fe20000010000 */
[----:B------:R-:W-:-:S05]  /*1b3a0*/  F2FP.BF16.F32.PACK_AB R192, R152, R192 ;  /* 0x000000c098c0723e */ /* 0x000fca00000010ff */
[----:B------:R-:W0:Y:S01]  /*1b3b0*/  MUFU.EX2 R157, R157 ;  /* 0x0000009d009d7308 */ /* 0x000e220000000800 */
[C---:B--2---:R-:W-:Y:S01]  /*1b3c0*/  FADD.FTZ R221, R153.reuse, R221 ;  /* 0x000000dd99dd7221 */ /* 0x044fe20000010000 */
[----:B------:R-:W-:-:S06]  /*1b3d0*/  F2FP.BF16.F32.PACK_AB R209, R153, R209 ;  /* 0x000000d199d1723e */ /* 0x000fcc00000010ff */
[----:B------:R-:W2:Y:S01]  /*1b3e0*/  MUFU.EX2 R205, R205 ;  /* 0x000000cd00cd7308 */ /* 0x000ea20000000800 */
[----:B---3--:R-:W-:-:S07]  /*1b3f0*/  FADD.FTZ R221, R211, R221 ;  /* 0x000000ddd3dd7221 */ /* 0x008fce0000010000 */
[----:B------:R-:W3:Y:S01]  /*1b400*/  MUFU.EX2 R160, R160 ;  /* 0x000000a000a07308 */ /* 0x000ee20000000800 */
[C---:B0-----:R-:W-:Y:S01]  /*1b410*/  FADD.FTZ R221, R157.reuse, R221 ;  /* 0x000000dd9ddd7221 */ /* 0x041fe20000010000 */
[----:B------:R-:W-:-:S06]  /*1b420*/  F2FP.BF16.F32.PACK_AB R211, R157, R211 ;  /* 0x000000d39dd3723e */ /* 0x000fcc00000010ff */
[----:B------:R-:W0:Y:S01]  /*1b430*/  MUFU.EX2 R207, R207 ;  /* 0x000000cf00cf7308 */ /* 0x000e220000000800 */
[----:B--2---:R-:W-:-:S07]  /*1b440*/  FADD.FTZ R221, R205, R221 ;  /* 0x000000ddcddd7221 */ /* 0x004fce0000010000 */
[----:B------:R-:W2:Y:S01]  /*1b450*/  MUFU.EX2 R156, R156 ;  /* 0x0000009c009c7308 */ /* 0x000ea20000000800 */
[C---:B---3--:R-:W-:Y:S01]  /*1b460*/  FADD.FTZ R221, R160.reuse, R221 ;  /* 0x000000dda0dd7221 */ /* 0x048fe20000010000 */
[----:B------:R-:W-:-:S06]  /*1b470*/  F2FP.BF16.F32.PACK_AB R205, R160, R205 ;  /* 0x000000cda0cd723e */ /* 0x000fcc00000010ff */
[----:B------:R-:W3:Y:S01]  /*1b480*/  MUFU.EX2 R201, R201 ;  /* 0x000000c900c97308 */ /* 0x000ee20000000800 */
[----:B0-----:R-:W-:-:S07]  /*1b490*/  FADD.FTZ R221, R207, R221 ;  /* 0x000000ddcfdd7221 */ /* 0x001fce0000010000 */
        /* <DEDUP_REMOVED lines=10> */
[----:B-1----:R-:W1:Y:S01]  /*1b540*/  MUFU.EX2 R9, R163 ;  /* 0x000000a300097308 */ /* 0x002e620000000800 */
[C---:B---3--:R-:W-:Y:S01]  /*1b550*/  FADD.FTZ R221, R11.reuse, R221 ;  /* 0x000000dd0bdd7221 */ /* 0x048fe20000010000 */
[----:B------:R-:W-:-:S06]  /*1b560*/  F2FP.BF16.F32.PACK_AB R203, R11, R203 ;  /* 0x000000cb0bcb723e */ /* 0x000fcc00000010ff */
[----:B------:R-:W2:Y:S01]  /*1b570*/  MUFU.EX2 R199, R199 ;  /* 0x000000c700c77308 */ /* 0x000ea20000000800 */
[----:B0-----:R-:W-:-:S07]  /*1b580*/  FADD.FTZ R221, R197, R221 ;  /* 0x000000ddc5dd7221 */ /* 0x001fce0000010000 */
[----:B------:R-:W0:Y:S01]  /*1b590*/  MUFU.EX2 R13, R167 ;  /* 0x000000a7000d7308 */ /* 0x000e220000000800 */
[C---:B-1----:R-:W-:Y:S01]  /*1b5a0*/  FADD.FTZ R221, R9.reuse, R221 ;  /* 0x000000dd09dd7221 */ /* 0x042fe20000010000 */
[----:B------:R-:W-:Y:S01]  /*1b5b0*/  F2FP.BF16.F32.PACK_AB R197, R9, R197 ;  /* 0x000000c509c5723e */ /* 0x000fe200000010ff */
[----:B------:R-:W-:-:S05]  /*1b5c0*/  IMAD.MOV.U32 R9, RZ, RZ, R224 ;  /* 0x000000ffff097224 */ /* 0x000fca00078e00e0 */
[----:B------:R-:W1:Y:S01]  /*1b5d0*/  MUFU.EX2 R193, R193 ;  /* 0x000000c100c17308 */ /* 0x000e620000000800 */
[----:B--2---:R-:W-:-:S07]  /*1b5e0*/  FADD.FTZ R221, R199, R221 ;  /* 0x000000ddc7dd7221 */ /* 0x004fce0000010000 */
[----:B------:R-:W2:Y:S01]  /*1b5f0*/  MUFU.EX2 R155, R155 ;  /* 0x0000009b009b7308 */ /* 0x000ea20000000800 */
[C---:B0-----:R-:W-:Y:S01]  /*1b600*/  FADD.FTZ R221, R13.reuse, R221 ;  /* 0x000000dd0ddd7221 */ /* 0x041fe20000010000 */
[----:B------:R-:W-:-:S06]  /*1b610*/  F2FP.BF16.F32.PACK_AB R199, R13, R199 ;  /* 0x000000c70dc7723e */ /* 0x000fcc00000010ff */
[----:B------:R-:W0:Y:S01]  /*1b620*/  MUFU.EX2 R194, R194 ;  /* 0x000000c200c27308 */ /* 0x000e220000000800 */
[----:B-1----:R-:W-:-:S07]  /*1b630*/  FADD.FTZ R221, R193, R221 ;  /* 0x000000ddc1dd7221 */ /* 0x002fce0000010000 */
[----:B------:R-:W1:Y:S01]  /*1b640*/  MUFU.EX2 R158, R158 ;  /* 0x0000009e009e7308 */ /* 0x000e620000000800 */
[C---:B--2---:R-:W-:Y:S01]  /*1b650*/  FADD.FTZ R221, R155.reuse, R221 ;  /* 0x000000dd9bdd7221 */ /* 0x044fe20000010000 */
[----:B------:R-:W-:-:S06]  /*1b660*/  F2FP.BF16.F32.PACK_AB R193, R155, R193 ;  /* 0x000000c19bc1723e */ /* 0x000fcc00000010ff */
[----:B------:R-:W2:Y:S01]  /*1b670*/  MUFU.EX2 R159, R159 ;  /* 0x0000009f009f7308 */ /* 0x000ea20000000800 */
[----:B0-----:R-:W-:Y:S01]  /*1b680*/  FADD.FTZ R222, R194, R222 ;  /* 0x000000dec2de7221 */ /* 0x001fe20000010000 */
[----:B------:R-:W-:-:S03]  /*1b690*/  F2FP.BF16.F32.PACK_AB R194, R7, R194 ;  /* 0x000000c207c2723e */ /* 0x000fc600000010ff */
[----:B------:R-:W-:Y:S01]  /*1b6a0*/  FADD.FTZ R222, R7, R222 ;  /* 0x000000de07de7221 */ /* 0x000fe20000010000 */
[----:B------:R-:W-:Y:S02]  /*1b6b0*/  IMAD.MOV.U32 R7, RZ, RZ, R4 ;  /* 0x000000ffff077224 */ /* 0x000fe400078e0004 */
[----:B-1----:R-:W-:-:S04]  /*1b6c0*/  FADD.FTZ R221, R158, R221 ;  /* 0x000000dd9edd7221 */ /* 0x002fc80000010000 */
[C---:B--2---:R-:W-:Y:S01]  /*1b6d0*/  FADD.FTZ R221, R159.reuse, R221 ;  /* 0x000000dd9fdd7221 */ /* 0x044fe20000010000 */
[----:B------:R-:W-:Y:S01]  /*1b6e0*/  F2FP.BF16.F32.PACK_AB R195, R159, R158 ;  /* 0x0000009e9fc3723e */ /* 0x000fe200000010ff */
[----:B------:R-:W-:Y:S06]  /*1b6f0*/  @P2 BRA `(.L_x_845) ;  /* 0xffffffb800102947 */ /* 0x000fec000383ffff */
.L_x_834:
[----:B------:R-:W-:Y:S05]  /*1b700*/  BSYNC B0 ;  /* 0x0000000000007941 */ /* 0x000fea0003800000 */
.L_x_833:
        /* <DEDUP_REMOVED lines=131> */
.L_x_846:
[----:B------:R-:W-:Y:S01]  /*1bf40*/  IMAD R0, R223, 0x8, R18 ;  /* 0x00000008df007824 */ /* 0x000fe200078e0212 */
[----:B------:R-:W-:-:S04]  /*1bf50*/  SHF.L.U32 R7, R224, 0x1f, RZ ;  /* 0x0000001fe0077819 */ /* 0x000fc800000006ff */
[----:B------:R0:W1:Y:S01]  /*1bf60*/  SYNCS.PHASECHK.TRANS64.TRYWAIT P2, [R0+URZ+0x38850], R7 ;  /* 0x03885007000075a7 */ /* 0x000062000804017f */
[----:B------:R-:W-:Y:S05]  /*1bf70*/  @!P0 BRA `(.L_x_847) ;  /* 0x0000000000048947 */ /* 0x000fea0003800000 */
[----:B------:R-:W-:Y:S01]  /*1bf80*/  BPT.TRAP 0x1 ;  /* 0x000000040000795c */ /* 0x000fe20000300000 */
.L_x_847:
[----:B------:R-:W-:Y:S01]  /*1bf90*/  VIADD R18, R18, 0x400 ;  /* 0x0000040012127836 */ /* 0x000fe20000000000 */
[----:B------:R-:W-:Y:S04]  /*1bfa0*/  BSSY B0, `(.L_x_848) ;  /* 0x0000008000007945 */ /* 0x000fe80003800000 */
[----:B------:R-:W-:-:S04]  /*1bfb0*/  SHF.R.U32.HI R18, RZ, 0x4, R18 ;  /* 0x00000004ff127819 */ /* 0x000fc80000011612 */
[----:B------:R-:W-:-:S04]  /*1bfc0*/  LOP3.LUT R18, R18, 0x3fff, RZ, 0xc0, !PT ;  /* 0x00003fff12127812 */ /* 0x000fc800078ec0ff */
[----:B------:R-:W-:-:S05]  /*1bfd0*/  LOP3.LUT R18, R18, 0x2800000, RZ, 0xfc, !PT ;  /* 0x0280000012127812 */ /* 0x000fca00078efcff */
[----:B------:R-:W-:Y:S01]  /*1bfe0*/  IMAD R3, R223, 0xa00, R18 ;  /* 0x00000a00df037824 */ /* 0x000fe200078e0212 */
[----:B-1----:R-:W-:Y:S06]  /*1bff0*/  @P2 BRA `(.L_x_849) ;  /* 0x0000000000082947 */ /* 0x002fec0003800000 */
[----:B------:R-:W1:Y:S02]  /*1c000*/  SYNCS.PHASECHK.TRANS64.TRYWAIT P0, [R0+URZ+0x38850], R7 ;  /* 0x03885007000075a7 */ /* 0x000e64000800017f */
[----:B-1----:R-:W-:Y:S05]  /*1c010*/  @!P0 BRA `(.L_x_850) ;  /* 0x000000c800c88947 */ /* 0x002fea0003800000 */
.L_x_849:
[----:B------:R-:W-:Y:S05]  /*1c020*/  BSYNC B0 ;  /* 0x0000000000007941 */ /* 0x000fea0003800000 */
.L_x_848:
[----:B------:R-:W-:Y:S01]  /*1c030*/  IMAD.MOV.U32 R6, RZ, RZ, R3 ;  /* 0x000000ffff067224 */ /* 0x000fe200078e0003 */
[----:B------:R-:W-:Y:S01]  /*1c040*/  WARPGROUP.ARRIVE ;  /* 0x00000000000079c5 */ /* 0x000fe20000000000 */
[----:B01----:R-:W-:Y:S02]  /*1c050*/  IMAD.MOV.U32 R7, RZ, RZ, 0x40000040 ;  /* 0x40000040ff077424 */ /* 0x003fe400078e00ff */
[----:B------:R-:W-:Y:S01]  /*1c060*/  VIADD R223, R223, 0x1 ;  /* 0x00000001dfdf7836 */ /* 0x000fe20000000000 */
[----:B------:R-:W-:Y:S01]  /*1c070*/  R2UR UR6, R6 ;  /* 0x00000000060672ca */ /* 0x000fe200000e0000 */
[----:B------:R-:W-:Y:S01]  /*1c080*/  VIADD R6, R3, 0x80 ;  /* 0x0000008003067836 */ /* 0x000fe20000000000 */
[----:B------:R-:W-:Y:S01]  /*1c090*/  R2UR UR7, R7 ;  /* 0x00000000070772ca */ /* 0x000fe200000e0000 */
[----:B------:R-:W-:Y:S01]  /*1c0a0*/  IMAD.MOV.U32 R7, RZ, RZ, 0x40000040 ;  /* 0x40000040ff077424 */ /* 0x000fe200078e00ff */
[----:B------:R-:W-:Y:S01]  /*1c0b0*/  ISETP.NE.AND P2, PT, R223, 0x2, PT ;  /* 0x00000002df00780c */ /* 0x000fe20003f45270 */
[----:B------:R-:W-:-:S02]  /*1c0c0*/  @!P1 VIADD R12, R0, 0x38860 ;  /* 0x00038860000c9836 */ /* 0x000fc40000000000 */
[----:B------:R-:W-:Y:S01]  /*1c0d0*/  IMAD.MOV.U32 R0, RZ, RZ, -0x800000 ;  /* 0xff800000ff007424 */ /* 0x000fe200078e00ff */
[----:B------:R-:W-:Y:S01]  /*1c0e0*/  SEL R223, R223, RZ, P2 ;  /* 0x000000ffdfdf7207 */ /* 0x000fe20001000000 */
[----:B------:R-:W-:Y:S01]  /*1c0f0*/  VIADD R237, R237, 0x1 ;  /* 0x00000001eded7836 */ /* 0x000fe20000000000 */
[----:B------:R-:W-:-:S05]  /*1c100*/  @!P1 PRMT R12, RZ, 0x654, R12 ;  /* 0x00000654ff0c9816 */ /* 0x000fca000000000c */
[----:B------:R-:W-:Y:S01]  /*1c110*/  HGMMA.64x256x16.F32.BF16 R24, R208, gdesc[UR4].tnspB, R24, gsb0 ;  /* 0x43e00004d0187df0 */ /* 0x000fe20008001818 */
[----:B------:R-:W-:Y:S01]  /*1c120*/  R2UR UR6, R6 ;  /* 0x00000000060672ca */ /* 0x000fe200000e0000 */
[----:B------:R-:W-:Y:S01]  /*1c130*/  VIADD R6, R3, 0x100 ;  /* 0x0000010003067836 */ /* 0x000fe20000000000 */
[----:B------:R-:W-:Y:S01]  /*1c140*/  R2UR UR7, R7 ;  /* 0x00000000070772ca */ /* 0x000fe200000e0000 */
[----:B------:R-:W-:Y:S01]  /*1c150*/  IMAD.MOV.U32 R7, RZ, RZ, 0x40000040 ;  /* 0x40000040ff077424 */ /* 0x000fe200078e00ff */
[----:B------:R-:W-:Y:S02]  /*1c160*/  WARPGROUP.DEPBAR.LE gsb0, 0x0 ;  /* 0x00008000000079c5 */ /* 0x000fe40000010000 */
[----:B------:R-:W-:-:S15]  /*1c170*/  WARPGROUP.ARRIVE ;  /* 0x00000000000079c5 */ /* 0x000fde0000000000 */
[----:B------:R-:W-:-:S06]  /*1c180*/  NOP ;  /* 0x0000000000007918 */ /* 0x000fcc0000000000 */
        /* <DEDUP_REMOVED lines=13> */
[----:B------:R-:W0:Y:S02]  /*1c260*/  SHFL.BFLY PT, R3, R222, 0x2, 0x1f ;  /* 0x0c401f00de037f89 */ /* 0x000e2400000e0000 */
[----:B0-----:R-:W-:Y:S01]  /*1c270*/  FADD.FTZ R3, R3, R222 ;  /* 0x000000de03037221 */ /* 0x001fe20000010000 */
[----:B------:R-:W-:Y:S02]  /*1c280*/  WARPGROUP.DEPBAR.LE gsb0, 0x0 ;  /* 0x00008000000079c5 */ /* 0x000fe40000010000 */
[----:B------:R-:W-:-:S15]  /*1c290*/  WARPGROUP.ARRIVE ;  /* 0x00000000000079c5 */ /* 0x000fde0000000000 */
[----:B------:R-:W-:-:S03]  /*1c2a0*/  NOP ;  /* 0x0000000000007918 */ /* 0x000fc60000000000 */
[----:B------:R-:W-:Y:S01]  /*1c2b0*/  HGMMA.64x256x16.F32.BF16 R24, R196, gdesc[UR4].tnspB, R24, gsb0 ;  /* 0x43e00004c4187df0 */ /* 0x000fe20008001818 */
[----:B------:R-:W-:Y:S02]  /*1c2c0*/  R2UR UR6, R6 ;  /* 0x00000000060672ca */ /* 0x000fe400000e0000 */
[----:B------:R-:W-:Y:S01]  /*1c2d0*/  R2UR UR7, R7 ;  /* 0x00000000070772ca */ /* 0x000fe200000e0000 */
[----:B------:R-:W0:Y:S02]  /*1c2e0*/  SHFL.BFLY PT, R6, R221, 0x2, 0x1f ;  /* 0x0c401f00dd067f89 */ /* 0x000e2400000e0000 */
[----:B0-----:R-:W-:Y:S02]  /*1c2f0*/  FADD.FTZ R8, R6, R221 ;  /* 0x000000dd06087221 */ /* 0x001fe40000010000 */
[----:B------:R-:W0:Y:S04]  /*1c300*/  SHFL.BFLY PT, R6, R3, 0x1, 0x1f ;  /* 0x0c201f0003067f89 */ /* 0x000e2800000e0000 */
[----:B------:R-:W1:Y:S01]  /*1c310*/  SHFL.BFLY PT, R7, R8, 0x1, 0x1f ;  /* 0x0c201f0008077f89 */ /* 0x000e6200000e0000 */
[----:B0-----:R-:W-:Y:S01]  /*1c320*/  FADD.FTZ R13, R3, R6 ;  /* 0x00000006030d7221 */ /* 0x001fe20000010000 */
[----:B------:R-:W-:Y:S01]  /*1c330*/  SEL R3, RZ, 0x1, P2 ;  /* 0x00000001ff037807 */ /* 0x000fe20001000000 */
[----:B-1----:R-:W-:-:S03]  /*1c340*/  FADD.FTZ R15, R8, R7 ;  /* 0x00000007080f7221 */ /* 0x002fc60000010000 */
[----:B------:R-:W-:Y:S02]  /*1c350*/  FSETP.NE.FTZ.AND P0, PT, R13, RZ, PT ;  /* 0x000000ff0d00720b */ /* 0x000fe40003f15000 */
[----:B------:R-:W-:Y:S02]  /*1c360*/  CS2R R6, SRZ ;  /* 0x0000000000067805 */ /* 0x000fe4000001ff00 */
[----:B------:R-:W-:Y:S01]  /*1c370*/  LOP3.LUT R224, R224, R3, RZ, 0x3c, !PT ;  /* 0x00000003e0e07212 */ /* 0x000fe200078e3cff */
[----:B------:R-:W-:Y:S01]  /*1c380*/  IMAD.MOV.U32 R3, RZ, RZ, -0x800000 ;  /* 0xff800000ff037424 */ /* 0x000fe200078e00ff */
[----:B------:R-:W-:-:S07]  /*1c390*/  FSETP.NE.FTZ.AND P3, PT, R15, RZ, PT ;  /* 0x000000ff0f00720b */ /* 0x000fce0003f75000 */
[----:B------:R-:W0:Y:S01]  /*1c3a0*/  @P0 MUFU.LG2 R9, R13 ;  /* 0x0000000d00090308 */ /* 0x000e220000000c00 */
[----:B------:R-:W-:-:S05]  /*1c3b0*/  @P0 FMUL.FTZ R8, R2, 0.69314718246459960938 ;  /* 0x3f31721802080820 */ /* 0x000fca0000410000 */
[----:B------:R-:W-:Y:S02]  /*1c3c0*/  @P3 FMUL.FTZ R2, R2, 0.69314718246459960938 ;  /* 0x3f31721802023820 */ /* 0x000fe40000410000 */
[----:B------:R-:W1:Y:S08]  /*1c3d0*/  @P3 MUFU.LG2 R10, R15 ;  /* 0x0000000f000a3308 */ /* 0x000e700000000c00 */
[----:B------:R-:W2:Y:S01]  /*1c3e0*/  @P0 MUFU.RCP R7, R13 ;  /* 0x0000000d00070308 */ /* 0x000ea20000001000 */
[----:B0-----:R-:W-:-:S04]  /*1c3f0*/  @P0 FMUL.FTZ R9, R9, 0.69314718246459960938 ;  /* 0x3f31721809090820 */ /* 0x001fc80000410000 */
[----:B------:R-:W-:Y:S01]  /*1c400*/  @P0 FFMA.FTZ R0, R8, R5, R9 ;  /* 0x0000000508000223 */ /* 0x000fe20000010009 */
[----:B------:R-:W-:Y:S02]  /*1c410*/  PLOP3.LUT P0, PT, PT, PT, PT, 0x8, 0x0 ;  /* 0x000000000000781c */ /* 0x000fe40003f0e170 */
[----:B------:R-:W0:Y:S01]  /*1c420*/  @P3 MUFU.RCP R6, R15 ;  /* 0x0000000f00063308 */ /* 0x000e220000001000 */
[----:B-1----:R-:W-:-:S04]  /*1c430*/  @P3 FMUL.FTZ R11, R10, 0.69314718246459960938 ;  /* 0x3f3172180a0b3820 */ /* 0x002fc80000410000 */
[----:B------:R-:W-:Y:S01]  /*1c440*/  @P3 FFMA.FTZ R3, R2, R4, R11 ;  /* 0x0000000402033223 */ /* 0x000fe2000001000b */
[----:B------:R-:W-:Y:S02]  /*1c450*/  WARPGROUP.DEPBAR.LE gsb0, 0x0 ;  /* 0x00008000000079c5 */ /* 0x000fe40000010000 */
[----:B------:R-:W-:-:S06]  /*1c460*/  WARPGROUP.ARRIVE ;  /* 0x00000000000079c5 */ /* 0x000fcc0000000000 */
[----:B------:R-:W-:Y:S03]  /*1c470*/  HGMMA.64x256x16.F32.BF16 R24, R192, gdesc[UR4].tnspB, R24, gsb0 ;  /* 0x43e00004c0187df0 */ /* 0x000fe60008001818 */
[----:B------:R-:W-:Y:S02]  /*1c480*/  WARPGROUP.DEPBAR.LE gsb0, 0x0 ;  /* 0x00008000000079c5 */ /* 0x000fe40000010000 */
[----:B------:R1:W-:Y:S01]  /*1c490*/  @!P1 SYNCS.ARRIVE.TRANS64.RED.A1T0 RZ, [R12+URZ], RZ ;  /* 0x000000ff0cff99a7 */ /* 0x0003e2000810043f */
[-C--:B--2---:R-:W-:Y:S01]  /*1c4a0*/  FMUL.FTZ R166, R88, R7.reuse ;  /* 0x0000000758a67220 */ /* 0x084fe20000410000 */
[-C--:B------:R-:W-:Y:S01]  /*1c4b0*/  FMUL.FTZ R167, R92, R7.reuse ;  /* 0x000000075ca77220 */ /* 0x080fe20000410000 */
[-C--:B------:R-:W-:Y:S01]  /*1c4c0*/  FMUL.FTZ R168, R96, R7.reuse ;  /* 0x0000000760a87220 */ /* 0x080fe20000410000 */
[-C--:B------:R-:W-:Y:S01]  /*1c4d0*/  FMUL.FTZ R169, R100, R7.reuse ;  /* 0x0000000764a97220 */ /* 0x080fe20000410000 */
[-C--:B------:R-:W-:Y:S01]  /*1c4e0*/  FMUL.FTZ R24, R24, R7.reuse ;  /* 0x0000000718187220 */ /* 0x080fe20000410000 */
[-C--:B------:R-:W-:Y:S01]  /*1c4f0*/  FMUL.FTZ R25, R25, R7.reuse ;  /* 0x0000000719197220 */ /* 0x080fe20000410000 */
[-C--:B------:R-:W-:Y:S01]  /*1c500*/  FMUL.FTZ R28, R28, R7.reuse ;  /* 0x000000071c1c7220 */ /* 0x080fe20000410000 */
[-C--:B------:R-:W-:Y:S01]  /*1c510*/  FMUL.FTZ R29, R29, R7.reuse ;  /* 0x000000071d1d7220 */ /* 0x080fe20000410000 */
        /* <DEDUP_REMOVED lines=56> */
[-C--:B0-----:R-:W-:Y:S01]  /*1c8a0*/  FMUL.FTZ R8, R31, R6.reuse ;  /* 0x000000061f087220 */ /* 0x081fe20000410000 */
        /* <DEDUP_REMOVED lines=62> */
[----:B------:R-:W-:-:S07]  /*1cc90*/  FMUL.FTZ R151, R151, R6 ;  /* 0x0000000697977220 */ /* 0x000fce0000410000 */
.L_x_764:
[----:B------:R-:W0:Y:S08]  /*1cca0*/  S2UR UR5, SR_CgaCtaId ;  /* 0x00000000000579c3 */ /* 0x000e300000008800 */
[----:B------:R-:W-:Y:S06]  /*1ccb0*/  BAR.SYNC.DEFER_BLOCKING 0x5, 0x180 ;  /* 0x0146000000007b1d */ /* 0x000fec0000010000 */
[----:B------:R-:W-:Y:S01]  /*1ccc0*/  UMOV UR4, 0x400 ;  /* 0x0000040000047882 */ /* 0x000fe20000000000 */
[----:B------:R-:W-:Y:S01]  /*1ccd0*/  BSSY B0, `(.L_x_851) ;  /* 0x00002e5000007945 */ /* 0x000fe20003800000 */
[----:B0-----:R-:W-:-:S06]  /*1cce0*/  ULEA UR4, UR5, UR4, 0x18 ;  /* 0x0000000405047291 */ /* 0x001fcc000f8ec03f */
[----:B------:R-:W-:-:S05]  /*1ccf0*/  IMAD.U32 R18, RZ, RZ, UR4 ;  /* 0x00000004ff127e24 */ /* 0x000fca000f8e00ff */
[----:B------:R0:W1:Y:S01]  /*1cd00*/  LDS.128 R120, [R18+0x388d0] ;  /* 0x0388d00012787984 */ /* 0x0000620000000c00 */
[----:B------:R-:W-:Y:S06]  /*1cd10*/  BAR.ARV 0x4, 0x180 ;  /* 0x0106000000007b1d */ /* 0x000fec0000002000 */
[----:B------:R-:W-:Y:S05]  /*1cd20*/  @P0 BRA `(.L_x_852) ;  /* 0x0000002000100947 */ /* 0x000fea0003800000 */
[----:B------:R-:W2:Y:S01]  /*1cd30*/  LDL R6, [R1+0x8c] ;  /* 0x00008c0001067983 */ /* 0x000ea20000100800 */
[----:B------:R-:W-:Y:S01]  /*1cd40*/  F2FP.BF16.F32.PACK_AB R24, R25, R24 ;  /* 0x000000181918723e */ /* 0x000fe200000010ff */
[----:B------:R-:W-:Y:S01]  /*1cd50*/  ULDC.64 UR4, c[0x0][0xc00] ;  /* 0x0003000000047ab9 */ /* 0x000fe20000000a00 */
[----:B------:R-:W-:Y:S01]  /*1cd60*/  F2FP.BF16.F32.PACK_AB R25, R10, R4 ;  /* 0x000000040a19723e */ /* 0x000fe200000010ff */
[----:B------:R-:W3:Y:S01]  /*1cd70*/  S2R R27, SR_SWINHI ;  /* 0x00000000001b7919 */ /* 0x000ee20000002f00 */
[----:B------:R-:W-:Y:S01]  /*1cd80*/  F2FP.BF16.F32.PACK_AB R5, R35, R5 ;  /* 0x000000052305723e */ /* 0x000fe200000010ff */
[----:B------:R-:W-:Y:S01]  /*1cd90*/  ULDC.64 UR6, c[0x0][0x208] ;  /* 0x0000820000067ab9 */ /* 0x000fe20000000a00 */
[----:B------:R-:W-:Y:S02]  /*1cda0*/  F2FP.BF16.F32.PACK_AB R7, R39, R7 ;  /* 0x000000072707723e */ /* 0x000fe400000010ff */
        /* <DEDUP_REMOVED lines=13> */
[----:B---3--:R-:W-:Y:S01]  /*1ce80*/  MOV R21, R27 ;  /* 0x0000001b00157202 */ /* 0x008fe20000000f00 */
[----:B------:R-:W-:Y:S02]  /*1ce90*/  BAR.SYNC.DEFER_BLOCKING 0x1, 0x100 ;  /* 0x0044000000007b1d */ /* 0x000fe40000010000 */
[----:B--2---:R-:W-:-:S04]  /*1cea0*/  IMAD.WIDE R130, R6, 0x2, R20 ;  /* 0x0000000206827825 */ /* 0x004fc800078e0214 */
[----:B------:R-:W-:Y:S01]  /*1ceb0*/  IMAD.MOV.U32 R27, RZ, RZ, R131 ;  /* 0x000000ffff1b7224 */ /* 0x000fe200078e0083 */
[C---:B------:R-:W-:Y:S02]  /*1cec0*/  IADD3 R129, P1, R130.reuse, 0x20, RZ ;  /* 0x0000002082817810 */ /* 0x040fe40007f3e0ff */
[C---:B------:R-:W-:Y:S02]  /*1ced0*/  IADD3 R119, P5, R130.reuse, 0x4040, RZ ;  /* 0x0000404082777810 */ /* 0x040fe40007fbe0ff */
[----:B------:R-:W-:Y:S02]  /*1cee0*/  LOP3.LUT R128, R129, 0x380, RZ, 0xc0, !PT ;  /* 0x0000038081807812 */ /* 0x000fe400078ec0ff */
[----:B------:R-:W-:Y:S02]  /*1cef0*/  IADD3 R116, P2, R130, 0x4060, RZ ;  /* 0x0000406082747810 */ /* 0x000fe40007f5e0ff */
[----:B------:R-:W-:Y:S02]  /*1cf00*/  SHF.R.U64 R128, R128, 0x3, RZ ;  /* 0x0000000380807819 */ /* 0x000fe400000012ff */
[----:B------:R-:W-:-:S02]  /*1cf10*/  LOP3.LUT R26, R130, 0x380, RZ, 0xc0, !PT ;  /* 0x00000380821a7812 */ /* 0x000fc400078ec0ff */
[----:B------:R-:W-:Y:S01]  /*1cf20*/  LOP3.LUT R128, R128, R129, RZ, 0x3c, !PT ;  /* 0x0000008180807212 */ /* 0x000fe200078e3cff */
[----:B------:R-:W-:Y:S01]  /*1cf30*/  IMAD.X R129, RZ, RZ, R131, P1 ;  /* 0x000000ffff817224 */ /* 0x000fe200008e0683 */
[----:B------:R-:W-:Y:S02]  /*1cf40*/  IADD3 R114, P1, R130, 0x8000, RZ ;  /* 0x0000800082727810 */ /* 0x000fe40007f3e0ff */
[----:B------:R-:W-:Y:S02]  /*1cf50*/  LOP3.LUT R118, R119, 0x380, RZ, 0xc0, !PT ;  /* 0x0000038077767812 */ /* 0x000fe400078ec0ff */
[----:B------:R-:W-:Y:S02]  /*1cf60*/  LOP3.LUT R117, R116, 0x380, RZ, 0xc0, !PT ;  /* 0x0000038074757812 */ /* 0x000fe400078ec0ff */
[----:B------:R-:W-:Y:S02]  /*1cf70*/  LOP3.LUT R115, R114, 0x380, RZ, 0xc0, !PT ;  /* 0x0000038072737812 */ /* 0x000fe400078ec0ff */
[----:B------:R-:W-:-:S02]  /*1cf80*/  SHF.R.U64 R26, R26, 0x3, RZ ;  /* 0x000000031a1a7819 */ /* 0x000fc400000012ff */
[----:B------:R-:W-:Y:S02]  /*1cf90*/  SHF.R.U64 R118, R118, 0x3, RZ ;  /* 0x0000000376767819 */ /* 0x000fe400000012ff */
[----:B------:R-:W-:Y:S02]  /*1cfa0*/  IADD3 R103, P0, R130, 0x40, RZ ;  /* 0x0000004082677810 */ /* 0x000fe40007f1e0ff */
[----:B------:R-:W-:Y:S02]  /*1cfb0*/  SHF.R.U64 R117, R117, 0x3, RZ ;  /* 0x0000000375757819 */ /* 0x000fe400000012ff */
[----:B------:R-:W-:Y:S02]  /*1cfc0*/  SHF.R.U64 R115, R115, 0x3, RZ ;  /* 0x0000000373737819 */ /* 0x000fe400000012ff */
[----:B------:R-:W-:Y:S02]  /*1cfd0*/  LOP3.LUT R26, R26, R130, RZ, 0x3c, !PT ;  /* 0x000000821a1a7212 */ /* 0x000fe400078e3cff */
[----:B------:R-:W-:-:S02]  /*1cfe0*/  IADD3 R127, P4, R130, 0x60, RZ ;  /* 0x00000060827f7810 */ /* 0x000fc40007f9e0ff */
[C---:B------:R-:W-:Y:S02]  /*1cff0*/  IADD3 R113, P3, R130.reuse, 0x4000, RZ ;  /* 0x0000400082717810 */ /* 0x040fe40007f7e0ff */
[----:B------:R-:W-:Y:S02]  /*1d000*/  IADD3 R125, P6, R130, 0x4020, RZ ;  /* 0x00004020827d7810 */ /* 0x000fe40007fde0ff */
[----:B------:R-:W-:Y:S01]  /*1d010*/  LOP3.LUT R118, R118, R119, RZ, 0x3c, !PT ;  /* 0x0000007776767212 */ /* 0x000fe200078e3cff */
[--C-:B------:R-:W-:Y:S01]  /*1d020*/  IMAD.X R119, RZ, RZ, R131.reuse, P5 ;  /* 0x000000ffff777224 */ /* 0x100fe200028e0683 */
[----:B------:R-:W-:Y:S02]  /*1d030*/  LOP3.LUT R102, R103, 0x380, RZ, 0xc0, !PT ;  /* 0x0000038067667812 */ /* 0x000fe400078ec0ff */
[----:B------:R-:W-:Y:S01]  /*1d040*/  LOP3.LUT R116, R117, R116, RZ, 0x3c, !PT ;  /* 0x0000007475747212 */ /* 0x000fe200078e3cff */
[--C-:B------:R-:W-:Y:S01]  /*1d050*/  IMAD.X R117, RZ, RZ, R131.reuse, P2 ;  /* 0x000000ffff757224 */ /* 0x100fe200010e0683 */
[----:B------:R-:W-:Y:S01]  /*1d060*/  LOP3.LUT R114, R115, R114, RZ, 0x3c, !PT ;  /* 0x0000007273727212 */ /* 0x000fe200078e3cff */
[----:B------:R-:W-:Y:S01]  /*1d070*/  IMAD.X R115, RZ, RZ, R131, P1 ;  /* 0x000000ffff737224 */ /* 0x000fe200008e0683 */
[----:B------:R-:W-:-:S02]  /*1d080*/  MOV R6, R26 ;  /* 0x0000001a00067202 */ /* 0x000fc40000000f00 */
[----:B------:R-:W-:Y:S02]  /*1d090*/  LOP3.LUT R126, R127, 0x380, RZ, 0xc0, !PT ;  /* 0x000003807f7e7812 */ /* 0x000fe400078ec0ff */
[----:B------:R-:W-:Y:S02]  /*1d0a0*/  F2FP.BF16.F32.PACK_AB R27, R8, R30 ;  /* 0x0000001e081b723e */ /* 0x000fe400000010ff */
[C---:B------:R-:W-:Y:S02]  /*1d0b0*/  IADD3 R4, P5, R130.reuse, 0xc020, RZ ;  /* 0x0000c02082047810 */ /* 0x040fe40007fbe0ff */
[----:B------:R-:W-:Y:S02]  /*1d0c0*/  LOP3.LUT R112, R113, 0x380, RZ, 0xc0, !PT ;  /* 0x0000038071707812 */ /* 0x000fe400078ec0ff */
[C---:B------:R-:W-:Y:S01]  /*1d0d0*/  IADD3 R8, P2, R130.reuse, 0xc040, RZ ;  /* 0x0000c04082087810 */ /* 0x040fe20007f5e0ff */
[----:B------:R-:W-:Y:S01]  /*1d0e0*/  IMAD.X R133, RZ, RZ, R131, P5 ;  /* 0x000000ffff857224 */ /* 0x000fe200028e0683 */
[----:B------:R-:W-:-:S02]  /*1d0f0*/  IADD3 R10, P1, R130, 0xc060, RZ ;  /* 0x0000c060820a7810 */ /* 0x000fc40007f3e0ff */
[----:B------:R-:W-:Y:S02]  /*1d100*/  LOP3.LUT R124, R125, 0x380, RZ, 0xc0, !PT ;  /* 0x000003807d7c7812 */ /* 0x000fe400078ec0ff */
[----:B------:R-:W-:Y:S02]  /*1d110*/  SHF.R.U64 R102, R102, 0x3, RZ ;  /* 0x0000000366667819 */ /* 0x000fe400000012ff */
[----:B------:R-:W-:Y:S01]  /*1d120*/  F2FP.BF16.F32.PACK_AB R26, R29, R28 ;  /* 0x0000001c1d1a723e */ /* 0x000fe200000010ff */
[----:B------:R-:W-:Y:S01]  /*1d130*/  IMAD.X R29, RZ, RZ, R131, P2 ;  /* 0x000000ffff1d7224 */ /* 0x000fe200010e0683 */
[----:B------:R-:W-:Y:S02]  /*1d140*/  SHF.R.U64 R126, R126, 0x3, RZ ;  /* 0x000000037e7e7819 */ /* 0x000fe400000012ff */
[----:B------:R-:W-:Y:S01]  /*1d150*/  LOP3.LUT R28, R4, 0x380, RZ, 0xc0, !PT ;  /* 0x00000380041c7812 */ /* 0x000fe200078ec0ff */
[----:B------:R2:W-:Y:S01]  /*1d160*/  STSM.16.M88.4 [R6], R24 ;  /* 0x0000001806007844 */ /* 0x0005e20000000200 */
[----:B------:R-:W-:-:S02]  /*1d170*/  SHF.R.U64 R112, R112, 0x3, RZ ;  /* 0x0000000370707819 */ /* 0x000fc400000012ff */
[----:B------:R-:W-:Y:S02]  /*1d180*/  LOP3.LUT R30, R8, 0x380, RZ, 0xc0, !PT ;  /* 0x00000380081e7812 */ /* 0x000fe400078ec0ff */
[----:B------:R-:W-:Y:S02]  /*1d190*/  LOP3.LUT R42, R10, 0x380, RZ, 0xc0, !PT ;  /* 0x000003800a2a7812 */ /* 0x000fe400078ec0ff */
[----:B------:R-:W-:Y:S02]  /*1d1a0*/  SHF.R.U64 R124, R124, 0x3, RZ ;  /* 0x000000037c7c7819 */ /* 0x000fe400000012ff */
[----:B------:R-:W-:Y:S01]  /*1d1b0*/  LOP3.LUT R102, R102, R103, RZ, 0x3c, !PT ;  /* 0x0000006766667212 */ /* 0x000fe200078e3cff */
[--C-:B------:R-:W-:Y:S01]  /*1d1c0*/  IMAD.X R103, RZ, RZ, R131.reuse, P0 ;  /* 0x000000ffff677224 */ /* 0x100fe200000e0683 */
[----:B------:R-:W-:Y:S01]  /*1d1d0*/  LOP3.LUT R126, R126, R127, RZ, 0x3c, !PT ;  /* 0x0000007f7e7e7212 */ /* 0x000fe200078e3cff */
[----:B------:R-:W-:Y:S01]  /*1d1e0*/  IMAD.X R127, RZ, RZ, R131, P4 ;  /* 0x000000ffff7f7224 */ /* 0x000fe200020e0683 */
[----:B------:R-:W-:-:S02]  /*1d1f0*/  SHF.R.U64 R28, R28, 0x3, RZ ;  /* 0x000000031c1c7819 */ /* 0x000fc400000012ff */
[----:B------:R-:W-:Y:S01]  /*1d200*/  LOP3.LUT R112, R112, R113, RZ, 0x3c, !PT ;  /* 0x0000007170707212 */ /* 0x000fe200078e3cff */
[--C-:B------:R-:W-:Y:S01]  /*1d210*/  IMAD.X R113, RZ, RZ, R131.reuse, P3 ;  /* 0x000000ffff717224 */ /* 0x100fe200018e0683 */
[----:B------:R-:W-:Y:S02]  /*1d220*/  IADD3 R104, P0, R130, 0x8020, RZ ;  /* 0x0000802082687810 */ /* 0x000fe40007f1e0ff */
[----:B------:R-:W-:Y:S02]  /*1d230*/  SHF.R.U64 R30, R30, 0x3, RZ ;  /* 0x000000031e1e7819 */ /* 0x000fe400000012ff */
[----:B------:R-:W-:Y:S02]  /*1d240*/  SHF.R.U64 R42, R42, 0x3, RZ ;  /* 0x000000032a2a7819 */ /* 0x000fe400000012ff */
[----:B------:R-:W-:Y:S01]  /*1d250*/  LOP3.LUT R124, R124, R125, RZ, 0x3c, !PT ;  /* 0x0000007d7c7c7212 */ /* 0x000fe200078e3cff */
[----:B------:R-:W-:Y:S01]  /*1d260*/  IMAD.X R125, RZ, RZ, R131, P6 ;  /* 0x000000ffff7d7224 */ /* 0x000fe200030e0683 */
[----:B------:R-:W-:-:S02]  /*1d270*/  IADD3 R110, P4, R130, 0x8040, RZ ;  /* 0x00008040826e7810 */ /* 0x000fc40007f9e0ff */
[C---:B------:R-:W-:Y:S02]  /*1d280*/  IADD3 R108, P3, R130.reuse, 0x8060, RZ ;  /* 0x00008060826c7810 */ /* 0x040fe40007f7e0ff */
[----:B------:R-:W-:Y:S02]  /*1d290*/  IADD3 R106, P6, R130, 0xc000, RZ ;  /* 0x0000c000826a7810 */ /* 0x000fe40007fde0ff */
[----:B------:R-:W-:Y:S02]  /*1d2a0*/  LOP3.LUT R132, R28, R4, RZ, 0x3c, !PT ;  /* 0x000000041c847212 */ /* 0x000fe400078e3cff */
[----:B------:R-:W-:Y:S02]  /*1d2b0*/  LOP3.LUT R105, R104, 0x380, RZ, 0xc0, !PT ;  /* 0x0000038068697812 */ /* 0x000fe400078ec0ff */
[----:B------:R-:W-:Y:S02]  /*1d2c0*/  LOP3.LUT R28, R30, R8, RZ, 0x3c, !PT ;  /* 0x000000081e1c7212 */ /* 0x000fe400078e3cff */
[----:B------:R-:W-:-:S02]  /*1d2d0*/  LOP3.LUT R130, R42, R10, RZ, 0x3c, !PT ;  /* 0x0000000a2a827212 */ /* 0x000fc400078e3cff */
[----:B------:R-:W-:Y:S02]  /*1d2e0*/  MOV R128, R128 ;  /* 0x0000008000807202 */ /* 0x000fe40000000f00 */
[----:B------:R-:W-:Y:S02]  /*1d2f0*/  F2FP.BF16.F32.PACK_AB R4, R33, R12 ;  /* 0x0000000c2104723e */ /* 0x000fe400000010ff */
[----:B--2---:R-:W-:Y:S02]  /*1d300*/  F2FP.BF16.F32.PACK_AB R6, R37, R14 ;  /* 0x0000000e2506723e */ /* 0x004fe400000010ff */
[----:B------:R-:W-:Y:S02]  /*1d310*/  LOP3.LUT R111, R110, 0x380, RZ, 0xc0, !PT ;  /* 0x000003806e6f7812 */ /* 0x000fe400078ec0ff */
[----:B------:R-:W-:Y:S01]  /*1d320*/  MOV R102, R102 ;  /* 0x0000006600667202 */ /* 0x000fe20000000f00 */
[----:B------:R-:W-:Y:S01]  /*1d330*/  STSM.16.M88.4 [R128], R4 ;  /* 0x0000000480007844 */ /* 0x000fe20000000200 */
[----:B------:R-:W-:-:S02]  /*1d340*/  F2FP.BF16.F32.PACK_AB R8, R41, R40 ;  /* 0x000000282908723e */ /* 0x000fc400000010ff */
[----:B------:R-:W-:Y:S02]  /*1d350*/  F2FP.BF16.F32.PACK_AB R10, R45, R156 ;  /* 0x0000009c2d0a723e */ /* 0x000fe400000010ff */
[----:B------:R-:W-:Y:S02]  /*1d360*/  LOP3.LUT R109, R108, 0x380, RZ, 0xc0, !PT ;  /* 0x000003806c6d7812 */ /* 0x000fe400078ec0ff */
[----:B------:R-:W-:Y:S01]  /*1d370*/  LOP3.LUT R107, R106, 0x380, RZ, 0xc0, !PT ;  /* 0x000003806a6b7812 */ /* 0x000fe200078ec0ff */
[----:B------:R2:W-:Y:S01]  /*1d380*/  STSM.16.M88.4 [R102], R8 ;  /* 0x0000000866007844 */ /* 0x0005e20000000200 */
[----:B------:R-:W-:Y:S02]  /*1d390*/  SHF.R.U64 R105, R105, 0x3, RZ ;  /* 0x0000000369697819 */ /* 0x000fe400000012ff */
[----:B------:R-:W-:Y:S02]  /*1d3a0*/  SHF.R.U64 R111, R111, 0x3, RZ ;  /* 0x000000036f6f7819 */ /* 0x000fe400000012ff */
[----:B------:R-:W-:-:S02]  /*1d3b0*/  SHF.R.U64 R109, R109, 0x3, RZ ;  /* 0x000000036d6d7819 */ /* 0x000fc400000012ff */
[----:B------:R-:W-:Y:S02]  /*1d3c0*/  SHF.R.U64 R107, R107, 0x3, RZ ;  /* 0x000000036b6b7819 */ /* 0x000fe400000012ff */
[----:B------:R-:W-:Y:S02]  /*1d3d0*/  MOV R126, R126 ;  /* 0x0000007e007e7202 */ /* 0x000fe40000000f00 */
[----:B------:R-:W-:Y:S02]  /*1d3e0*/  F2FP.BF16.F32.PACK_AB R12, R49, R157 ;  /* 0x0000009d310c723e */ /* 0x000fe400000010ff */
[----:B------:R-:W-:Y:S02]  /*1d3f0*/  F2FP.BF16.F32.PACK_AB R14, R53, R52 ;  /* 0x00000034350e723e */ /* 0x000fe400000010ff */
[----:B------:R-:W-:Y:S01]  /*1d400*/  LOP3.LUT R104, R105, R104, RZ, 0x3c, !PT ;  /* 0x0000006869687212 */ /* 0x000fe200078e3cff */
[----:B------:R-:W-:Y:S01]  /*1d410*/  IMAD.X R105, RZ, RZ, R131, P0 ;  /* 0x000000ffff697224 */ /* 0x000fe200000e0683 */
[----:B--2---:R-:W-:Y:S01]  /*1d420*/  F2FP.BF16.F32.PACK_AB R11, R79, R78 ;  /* 0x0000004e4f0b723e */ /* 0x004fe200000010ff */
[----:B------:R-:W-:Y:S01]  /*1d430*/  STSM.16.M88.4 [R126], R12 ;  /* 0x0000000c7e007844 */ /* 0x000fe20000000200 */
[----:B------:R-:W-:Y:S01]  /*1d440*/  MOV R112, R112 ;  /* 0x0000007000707202 */ /* 0x000fe20000000f00 */
[----:B------:R-:W2:Y:S01]  /*1d450*/  LDC R78, c[0x0][0xbe8] ;  /* 0x0002fa00ff4e7b82 */ /* 0x000ea20000000800 */
[----:B------:R-:W-:-:S02]  /*1d460*/  F2FP.BF16.F32.PACK_AB R24, R57, R158 ;  /* 0x0000009e3918723e */ /* 0x000fc400000010ff */
[----:B------:R-:W-:Y:S02]  /*1d470*/  F2FP.BF16.F32.PACK_AB R25, R59, R58 ;  /* 0x0000003a3b19723e */ /* 0x000fe400000010ff */
[----:B------:R-:W-:Y:S02]  /*1d480*/  F2FP.BF16.F32.PACK_AB R26, R61, R159 ;  /* 0x0000009f3d1a723e */ /* 0x000fe400000010ff */
[----:B------:R-:W-:Y:S02]  /*1d490*/  F2FP.BF16.F32.PACK_AB R27, R63, R62 ;  /* 0x0000003e3f1b723e */ /* 0x000fe400000010ff */
[----:B------:R-:W-:Y:S01]  /*1d4a0*/  LOP3.LUT R110, R111, R110, RZ, 0x3c, !PT ;  /* 0x0000006e6f6e7212 */ /* 0x000fe200078e3cff */
[----:B------:R-:W-:Y:S01]  /*1d4b0*/  IMAD.X R111, RZ, RZ, R131, P4 ;  /* 0x000000ffff6f7224 */ /* 0x000fe200020e0683 */
[----:B------:R-:W-:Y:S01]  /*1d4c0*/  MOV R124, R124 ;  /* 0x0000007c007c7202 */ /* 0x000fe20000000f00 */
[----:B------:R-:W-:Y:S01]  /*1d4d0*/  STSM.16.M88.4 [R112], R24 ;  /* 0x0000001870007844 */ /* 0x000fe20000000200 */
[----:B------:R-:W-:-:S02]  /*1d4e0*/  F2FP.BF16.F32.PACK_AB R4, R65, R160 ;  /* 0x000000a04104723e */ /* 0x000fc400000010ff */
[----:B------:R-:W-:Y:S02]  /*1d4f0*/  F2FP.BF16.F32.PACK_AB R5, R67, R66 ;  /* 0x000000424305723e */ /* 0x000fe400000010ff */
[----:B------:R-:W-:Y:S02]  /*1d500*/  F2FP.BF16.F32.PACK_AB R6, R69, R161 ;  /* 0x000000a14506723e */ /* 0x000fe400000010ff */
[----:B------:R-:W-:Y:S02]  /*1d510*/  F2FP.BF16.F32.PACK_AB R7, R71, R70 ;  /* 0x000000464707723e */ /* 0x000fe400000010ff */
[----:B------:R-:W-:Y:S01]  /*1d520*/  LOP3.LUT R108, R109, R108, RZ, 0x3c, !PT ;  /* 0x0000006c6d6c7212 */ /* 0x000fe200078e3cff */
[----:B------:R-:W-:Y:S01]  /*1d530*/  IMAD.X R109, RZ, RZ, R131, P3 ;  /* 0x000000ffff6d7224 */ /* 0x000fe200018e0683 */
[----:B------:R-:W-:Y:S01]  /*1d540*/  MOV R118, R118 ;  /* 0x0000007600767202 */ /* 0x000fe20000000f00 */
[----:B------:R3:W-:Y:S01]  /*1d550*/  STSM.16.M88.4 [R124], R4 ;  /* 0x000000047c007844 */ /* 0x0007e20000000200 */
[----:B------:R-:W-:-:S02]  /*1d560*/  F2FP.BF16.F32.PACK_AB R8, R73, R162 ;  /* 0x000000a24908723e */ /* 0x000fc400000010ff */
[----:B------:R-:W-:Y:S02]  /*1d570*/  F2FP.BF16.F32.PACK_AB R9, R75, R74 ;  /* 0x0000004a4b09723e */ /* 0x000fe400000010ff */
[----:B------:R-:W-:Y:S02]  /*1d580*/  F2FP.BF16.F32.PACK_AB R10, R77, R163 ;  /* 0x000000a34d0a723e */ /* 0x000fe400000010ff */
[----:B------:R-:W-:Y:S01]  /*1d590*/  LOP3.LUT R106, R107, R106, RZ, 0x3c, !PT ;  /* 0x0000006a6b6a7212 */ /* 0x000fe200078e3cff */
[--C-:B------:R-:W-:Y:S01]  /*1d5a0*/  IMAD.X R107, RZ, RZ, R131.reuse, P6 ;  /* 0x000000ffff6b7224 */ /* 0x100fe200030e0683 */
[----:B------:R-:W-:Y:S01]  /*1d5b0*/  MOV R33, R28 ;  /* 0x0000001c00217202 */ /* 0x000fe20000000f00 */
[----:B------:R4:W-:Y:S01]  /*1d5c0*/  STSM.16.M88.4 [R118], R8 ;  /* 0x0000000876007844 */ /* 0x0009e20000000200 */
[----:B------:R-:W-:Y:S01]  /*1d5d0*/  MOV R116, R116 ;  /* 0x0000007400747202 */ /* 0x000fe20000000f00 */
[----:B------:R-:W-:Y:S01]  /*1d5e0*/  IMAD.X R131, RZ, RZ, R131, P1 ;  /* 0x000000ffff837224 */ /* 0x000fe200008e0683 */
[----:B------:R-:W-:-:S02]  /*1d5f0*/  F2FP.BF16.F32.PACK_AB R28, R81, R164 ;  /* 0x000000a4511c723e */ /* 0x000fc400000010ff */
[----:B------:R-:W-:Y:S02]  /*1d600*/  F2FP.BF16.F32.PACK_AB R29, R83, R82 ;  /* 0x00000052531d723e */ /* 0x000fe400000010ff */
[----:B------:R-:W-:Y:S02]  /*1d610*/  F2FP.BF16.F32.PACK_AB R30, R85, R165 ;  /* 0x000000a5551e723e */ /* 0x000fe400000010ff */
[----:B------:R-:W-:Y:S02]  /*1d620*/  MOV R114, R114 ;  /* 0x0000007200727202 */ /* 0x000fe40000000f00 */
[----:B------:R-:W-:Y:S01]  /*1d630*/  F2FP.BF16.F32.PACK_AB R40, R89, R166 ;  /* 0x000000a65928723e */ /* 0x000fe200000010ff */
[----:B------:R-:W-:Y:S01]  /*1d640*/  STSM.16.M88.4 [R116], R28 ;  /* 0x0000001c74007844 */ /* 0x000fe20000000200 */
[----:B------:R-:W-:Y:S02]  /*1d650*/  F2FP.BF16.F32.PACK_AB R41, R91, R90 ;  /* 0x0000005a5b29723e */ /* 0x000fe400000010ff */
[----:B------:R-:W-:-:S02]  /*1d660*/  F2FP.BF16.F32.PACK_AB R42, R93, R167 ;  /* 0x000000a75d2a723e */ /* 0x000fc400000010ff */
[----:B------:R-:W-:Y:S02]  /*1d670*/  MOV R104, R104 ;  /* 0x0000006800687202 */ /* 0x000fe40000000f00 */
[----:B------:R-:W-:Y:S01]  /*1d680*/  F2FP.BF16.F32.PACK_AB R52, R97, R168 ;  /* 0x000000a86134723e */ /* 0x000fe200000010ff */
[----:B------:R-:W-:Y:S01]  /*1d690*/  STSM.16.M88.4 [R114], R40 ;  /* 0x0000002872007844 */ /* 0x000fe20000000200 */
[----:B------:R-:W-:Y:S02]  /*1d6a0*/  F2FP.BF16.F32.PACK_AB R53, R99, R98 ;  /* 0x000000626335723e */ /* 0x000fe400000010ff */
[----:B------:R-:W-:Y:S02]  /*1d6b0*/  MOV R110, R110 ;  /* 0x0000006e006e7202 */ /* 0x000fe40000000f00 */
[----:B---3--:R-:W-:Y:S01]  /*1d6c0*/  F2FP.BF16.F32.PACK_AB R4, R88, R170 ;  /* 0x000000aa5804723e */ /* 0x008fe200000010ff */
[----:B------:R-:W-:Y:S01]  /*1d6d0*/  STSM.16.M88.4 [R104], R52 ;  /* 0x0000003468007844 */ /* 0x000fe20000000200 */
[----:B------:R-:W-:-:S02]  /*1d6e0*/  F2FP.BF16.F32.PACK_AB R5, R38, R36 ;  /* 0x000000242605723e */ /* 0x000fc400000010ff */
[----:B------:R-:W-:Y:S02]  /*1d6f0*/  F2FP.BF16.F32.PACK_AB R6, R92, R171 ;  /* 0x000000ab5c06723e */ /* 0x000fe400000010ff */
[----:B------:R-:W-:Y:S02]  /*1d700*/  F2FP.BF16.F32.PACK_AB R7, R46, R44 ;  /* 0x0000002c2e07723e */ /* 0x000fe400000010ff */
[----:B------:R-:W-:Y:S02]  /*1d710*/  MOV R108, R108 ;  /* 0x0000006c006c7202 */ /* 0x000fe40000000f00 */
[----:B----4-:R-:W-:Y:S01]  /*1d720*/  F2FP.BF16.F32.PACK_AB R8, R96, R172 ;  /* 0x000000ac6008723e */ /* 0x010fe200000010ff */
[----:B------:R-:W-:Y:S01]  /*1d730*/  STSM.16.M88.4 [R110], R4 ;  /* 0x000000046e007844 */ /* 0x000fe20000000200 */
[----:B------:R-:W-:Y:S02]  /*1d740*/  F2FP.BF16.F32.PACK_AB R9, R50, R48 ;  /* 0x000000303209723e */ /* 0x000fe400000010ff */
[----:B------:R-:W-:-:S02]  /*1d750*/  F2FP.BF16.F32.PACK_AB R10, R100, R173 ;  /* 0x000000ad640a723e */ /* 0x000fc400000010ff */
[----:B------:R-:W-:Y:S02]  /*1d760*/  F2FP.BF16.F32.PACK_AB R11, R60, R56 ;  /* 0x000000383c0b723e */ /* 0x000fe400000010ff */
[----:B------:R-:W-:Y:S02]  /*1d770*/  MOV R106, R106 ;  /* 0x0000006a006a7202 */ /* 0x000fe40000000f00 */
[----:B------:R-:W-:Y:S01]  /*1d780*/  F2FP.BF16.F32.PACK_AB R12, R152, R174 ;  /* 0x000000ae980c723e */ /* 0x000fe200000010ff */
[----:B------:R3:W-:Y:S01]  /*1d790*/  STSM.16.M88.4 [R108], R8 ;  /* 0x000000086c007844 */ /* 0x0007e20000000200 */
[----:B------:R-:W-:Y:S02]  /*1d7a0*/  F2FP.BF16.F32.PACK_AB R13, R68, R64 ;  /* 0x00000040440d723e */ /* 0x000fe400000010ff */
[----:B------:R-:W-:Y:S02]  /*1d7b0*/  F2FP.BF16.F32.PACK_AB R14, R153, R175 ;  /* 0x000000af990e723e */ /* 0x000fe400000010ff */
[----:B------:R-:W-:Y:S01]  /*1d7c0*/  F2FP.BF16.F32.PACK_AB R15, R76, R72 ;  /* 0x000000484c0f723e */ /* 0x000fe200000010ff */
[----:B------:R-:W-:Y:S01]  /*1d7d0*/  IMAD.MOV.U32 R76, RZ, RZ, RZ ;  /* 0x000000ffff4c7224 */ /* 0x000fe200078e00ff */
[----:B------:R-:W-:-:S02]  /*1d7e0*/  ISETP.NE.U32.AND P0, PT, RZ, UR4, PT ;  /* 0x00000004ff007c0c */ /* 0x000fc4000bf05070 */
[----:B------:R-:W-:Y:S01]  /*1d7f0*/  MOV R132, R132 ;  /* 0x0000008400847202 */ /* 0x000fe20000000f00 */
[----:B------:R4:W-:Y:S01]  /*1d800*/  STSM.16.M88.4 [R106], R12 ;  /* 0x0000000c6a007844 */ /* 0x0009e20000000200 */
[----:B------:R-:W-:Y:S02]  /*1d810*/  F2FP.BF16.F32.PACK_AB R24, R154, R176 ;  /* 0x000000b09a18723e */ /* 0x000fe400000010ff */
[----:B------:R-:W-:Y:S02]  /*1d820*/  F2FP.BF16.F32.PACK_AB R25, R84, R80 ;  /* 0x000000505419723e */ /* 0x000fe400000010ff */
[----:B------:R-:W-:Y:S01]  /*1d830*/  F2FP.BF16.F32.PACK_AB R26, R155, R177 ;  /* 0x000000b19b1a723e */ /* 0x000fe200000010ff */
[----:B---3--:R-:W-:Y:S01]  /*1d840*/  IMAD.SHL.U32 R8, R233, 0x4, RZ ;  /* 0x00000004e9087824 */ /* 0x008fe200078e00ff */
[----:B------:R-:W-:Y:S02]  /*1d850*/  F2FP.BF16.F32.PACK_AB R27, R135, R134 ;  /* 0x00000086871b723e */ /* 0x000fe400000010ff */
[----:B------:R-:W-:-:S02]  /*1d860*/  MOV R130, R130 ;  /* 0x0000008200827202 */ /* 0x000fc40000000f00 */
[----:B------:R-:W-:Y:S01]  /*1d870*/  IADD3 R10, P1, R8, UR4, RZ ;  /* 0x00000004080a7c10 */ /* 0x000fe2000ff3e0ff */
[----:B------:R-:W-:Y:S01]  /*1d880*/  STSM.16.M88.4 [R132], R24 ;  /* 0x0000001884007844 */ /* 0x000fe20000000200 */
[----:B------:R-:W-:Y:S02]  /*1d890*/  F2FP.BF16.F32.PACK_AB R4, R145, R2 ;  /* 0x000000029104723e */ /* 0x000fe400000010ff */
[----:B------:R-:W-:Y:S01]  /*1d8a0*/  F2FP.BF16.F32.PACK_AB R5, R147, R146 ;  /* 0x000000929305723e */ /* 0x000fe200000010ff */
[----:B------:R-:W-:Y:S01]  /*1d8b0*/  STSM.16.M88.4 [R33], R136 ;  /* 0x0000008821007844 */ /* 0x000fe20000000200 */
[----:B----4-:R-:W-:Y:S02]  /*1d8c0*/  SHF.R.S32.HI R12, RZ, 0x1f, R233 ;  /* 0x0000001fff0c7819 */ /* 0x010fe400000114e9 */
[----:B------:R-:W-:Y:S02]  /*1d8d0*/  F2FP.BF16.F32.PACK_AB R6, R149, R148 ;  /* 0x000000949506723e */ /* 0x000fe400000010ff */
[----:B------:R-:W-:-:S02]  /*1d8e0*/  SHF.L.U64.HI R9, R233, 0x2, R12 ;  /* 0x00000002e9097819 */ /* 0x000fc4000001020c */
[----:B------:R-:W-:Y:S02]  /*1d8f0*/  F2FP.BF16.F32.PACK_AB R7, R151, R150 ;  /* 0x000000969707723e */ /* 0x000fe400000010ff */
[----:B------:R-:W-:Y:S02]  /*1d900*/  IADD3.X R11, R9, UR5, RZ, P1, !PT ;  /* 0x00000005090b7c10 */ /* 0x000fe40008ffe4ff */
[----:B--2---:R-:W-:Y:S01]  /*1d910*/  ISETP.NE.AND P1, PT, R78, 0x1, PT ;  /* 0x000000014e00780c */ /* 0x004fe20003f25270 */
[----:B------:R2:W-:Y:S01]  /*1d920*/  STSM.16.M88.4 [R130], R4 ;  /* 0x0000000482007844 */ /* 0x0005e20000000200 */
[----:B------:R-:W-:Y:S01]  /*1d930*/  BAR.SYNC.DEFER_BLOCKING 0x1, 0x100 ;  /* 0x0044000000007b1d */ /* 0x000fe20000010000 */
[----:B------:R-:W-:-:S05]  /*1d940*/  ISETP.NE.AND.EX P0, PT, RZ, UR5, PT, P0 ;  /* 0x00000005ff007c0c */ /* 0x000fca000bf05300 */
[----:B------:R-:W-:Y:S02]  /*1d950*/  ULDC.64 UR4, c[0x0][0xc08] ;  /* 0x0003020000047ab9 */ /* 0x000fe40000000a00 */
[----:B------:R-:W-:-:S03]  /*1d960*/  ISETP.NE.U32.AND P2, PT, RZ, UR4, PT ;  /* 0x00000004ff007c0c */ /* 0x000fc6000bf45070 */
[----:B------:R-:W3:Y:S01]  /*1d970*/  @P1 LDC R2, c[0x0][0xbec] ;  /* 0x0002fb00ff021b82 */ /* 0x000ee20000000800 */
[----:B------:R-:W-:-:S07]  /*1d980*/  ISETP.NE.AND.EX P2, PT, RZ, UR5, PT, P2 ;  /* 0x00000005ff007c0c */ /* 0x000fce000bf45320 */
[----:B------:R-:W4:Y:S01]  /*1d990*/  @P1 LDC R15, c[0x0][0xbf0] ;  /* 0x0002fc00ff0f1b82 */ /* 0x000f220000000800 */
[----:B------:R0:W5:Y:S05]  /*1d9a0*/  @P0 LDG.E R76, desc[UR6][R10.64] ;  /* 0x000000060a4c0981 */ /* 0x00016a000c1e1900 */
[----:B------:R-:W-:Y:S01]  /*1d9b0*/  @P2 IADD3 R8, P3, R8, UR4, RZ ;  /* 0x0000000408082c10 */ /* 0x000fe2000ff7e0ff */
[----:B------:R-:W-:Y:S02]  /*1d9c0*/  ULDC UR4, c[0x0][0xa88] ;  /* 0x0002a20000047ab9 */ /* 0x000fe40000000800 */
[----:B--2---:R-:W-:Y:S01]  /*1d9d0*/  IMAD.U32 R7, RZ, RZ, UR4 ;  /* 0x00000004ff077e24 */ /* 0x004fe2000f8e00ff */
[----:B------:R-:W-:-:S05]  /*1d9e0*/  @P2 IADD3.X R9, R9, UR5, RZ, P3, !PT ;  /* 0x0000000509092c10 */ /* 0x000fca0009ffe4ff */
[----:B------:R0:W5:Y:S01]  /*1d9f0*/  @P2 LDG.E R7, desc[UR6][R8.64] ;  /* 0x0000000608072981 */ /* 0x000162000c1e1900 */
[----:B------:R-:W-:Y:S05]  /*1da00*/  @P2 BRA `(.L_x_853) ;  /* 0x0000000000142947 */ /* 0x000fea0003800000 */
[----:B------:R-:W-:Y:S05]  /*1da10*/  @!P0 BRA `(.L_x_853) ;  /* 0x0000000000108947 */ /* 0x000fea0003800000 */
[----:B------:R-:W-:Y:S02]  /*1da20*/  ULDC.64 UR4, c[0x0][0x208] ;  /* 0x0000820000047ab9 */ /* 0x000fe40000000a00 */
[----:B------:R-:W2:Y:S04]  /*1da30*/  LDG.E R4, desc[UR4][R10.64] ;  /* 0x000000040a047981 */ /* 0x000ea8000c1e1900 */
[----:B-----5:R-:W2:Y:S02]  /*1da40*/  LDG.E R7, desc[UR4][R10.64+0x4] ;  /* 0x000004040a077981 */ /* 0x020ea4000c1e1900 */
[----:B--2---:R-:W-:-:S07]  /*1da50*/  IMAD.IADD R7, R7, 0x1, -R4 ;  /* 0x0000000107077824 */ /* 0x004fce00078e0a04 */
.L_x_853:
[----:B------:R-:W2:Y:S01]  /*1da60*/  LDL R4, [R1+0x88] ;  /* 0x0000880001047983 */ /* 0x000ea20000100800 */
[----:B------:R-:W-:Y:S01]  /*1da70*/  SHF.R.S32.HI R80, RZ, 0x1f, R234 ;  /* 0x0000001fff507819 */ /* 0x000fe200000114ea */
[----:B------:R-:W-:Y:S01]  /*1da80*/  ULDC.64 UR4, c[0x0][0xb90] ;  /* 0x0002e40000047ab9 */ /* 0x000fe20000000a00 */
[----:B-----5:R-:W-:Y:S01]  /*1da90*/  SHF.R.S32.HI R77, RZ, 0x1f, R76 ;  /* 0x0000001fff4d7819 */ /* 0x020fe2000001144c */
[----:B------:R-:W2:Y:S01]  /*1daa0*/  LDL.LU R82, [R1+0x24] ;  /* 0x0000240001527983 */ /* 0x000ea20000300800 */
[----:B------:R-:W-:Y:S01]  /*1dab0*/  IMAD.SHL.U32 R6, R212, 0x40, RZ ;  /* 0x00000040d4067824 */ /* 0x000fe200078e00ff */
[----:B------:R-:W-:Y:S01]  /*1dac0*/  SEL R79, R12, RZ, !P0 ;  /* 0x000000ff0c4f7207 */ /* 0x000fe20004000000 */
[----:B------:R-:W-:Y:S01]  /*1dad0*/  IMAD R5, R80, UR4, RZ ;  /* 0x0000000450057c24 */ /* 0x000fe2000f8e02ff */
[----:B0-----:R-:W4:Y:S01]  /*1dae0*/  LDL R10, [R1+0x80] ;  /* 0x00008000010a7983 */ /* 0x001f220000100800 */
[----:B------:R-:W-:Y:S01]  /*1daf0*/  IMAD.IADD R11, R16, 0x1, R6 ;  /* 0x00000001100b7824 */ /* 0x000fe200078e0206 */
[----:B------:R-:W-:Y:S01]  /*1db00*/  SEL R233, R233, RZ, !P0 ;  /* 0x000000ffe9e97207 */ /* 0x000fe20004000000 */
[----:B------:R-:W-:Y:S01]  /*1db10*/  IMAD R13, R234, UR5, R5 ;  /* 0x00000005ea0d7c24 */ /* 0x000fe2000f8e0205 */
[----:B------:R-:W0:Y:S01]  /*1db20*/  S2R R14, SR_TID.X ;  /* 0x00000000000e7919 */ /* 0x000e220000002100 */
[----:B------:R-:W-:Y:S01]  /*1db30*/  IMAD.WIDE R20, R11, 0x2, R20 ;  /* 0x000000020b147825 */ /* 0x000fe200078e0214 */
[----:B------:R-:W-:Y:S01]  /*1db40*/  ULDC.64 UR6, c[0x0][0x208] ;  /* 0x0000820000067ab9 */ /* 0x000fe20000000a00 */
[----:B------:R-:W1:Y:S01]  /*1db50*/  @P1 LDC R81, c[0x0][0xbec] ;  /* 0x0002fb00ff511b82 */ /* 0x000e620000000800 */
[----:B------:R-:W-:-:S04]  /*1db60*/  IADD3 R33, P2, R20, 0x5000, RZ ;  /* 0x0000500014217810 */ /* 0x000fc80007f5e0ff */
[----:B------:R-:W-:Y:S02]  /*1db70*/  LOP3.LUT R32, R33, 0x380, RZ, 0xc0, !PT ;  /* 0x0000038021207812 */ /* 0x000fe400078ec0ff */
[----:B------:R-:W-:Y:S02]  /*1db80*/  IADD3 R29, P3, R20, 0x4000, RZ ;  /* 0x00004000141d7810 */ /* 0x000fe40007f7e0ff */
[----:B------:R-:W-:Y:S02]  /*1db90*/  SHF.R.U64 R32, R32, 0x3, RZ ;  /* 0x0000000320207819 */ /* 0x000fe400000012ff */
[----:B------:R-:W-:Y:S02]  /*1dba0*/  LOP3.LUT R28, R29, 0x380, RZ, 0xc0, !PT ;  /* 0x000003801d1c7812 */ /* 0x000fe400078ec0ff */
[----:B------:R-:W-:Y:S01]  /*1dbb0*/  LOP3.LUT R32, R32, R33, RZ, 0x3c, !PT ;  /* 0x0000002120207212 */ /* 0x000fe200078e3cff */
[----:B------:R-:W-:Y:S02]  /*1dbc0*/  IMAD.X R33, RZ, RZ, R21, P2 ;  /* 0x000000ffff217224 */ /* 0x000fe400010e0615 */
[----:B0-----:R-:W-:Y:S01]  /*1dbd0*/  VIADD R14, R14, 0xffffff80 ;  /* 0xffffff800e0e7836 */ /* 0x001fe20000000000 */
[----:B------:R-:W-:-:S02]  /*1dbe0*/  IADD3 R57, P2, R20, 0xb000, RZ ;  /* 0x0000b00014397810 */ /* 0x000fc40007f5e0ff */
[----:B------:R-:W-:Y:S02]  /*1dbf0*/  SHF.R.U64 R28, R28, 0x3, RZ ;  /* 0x000000031c1c7819 */ /* 0x000fe400000012ff */
[----:B------:R-:W-:Y:S02]  /*1dc00*/  LOP3.LUT R56, R57, 0x380, RZ, 0xc0, !PT ;  /* 0x0000038039387812 */ /* 0x000fe400078ec0ff */
[----:B------:R-:W-:Y:S01]  /*1dc10*/  LOP3.LUT R28, R28, R29, RZ, 0x3c, !PT ;  /* 0x0000001d1c1c7212 */ /* 0x000fe200078e3cff */
[----:B------:R-:W-:Y:S01]  /*1dc20*/  IMAD.X R29, RZ, RZ, R21, P3 ;  /* 0x000000ffff1d7224 */ /* 0x000fe200018e0615 */
[----:B------:R-:W-:Y:S02]  /*1dc30*/  SHF.R.U64 R56, R56, 0x3, RZ ;  /* 0x0000000338387819 */ /* 0x000fe400000012ff */
[C---:B------:R-:W-:Y:S02]  /*1dc40*/  IADD3 R53, P3, R20.reuse, 0xa000, RZ ;  /* 0x0000a00014357810 */ /* 0x040fe40007f7e0ff */
[----:B------:R-:W-:-:S02]  /*1dc50*/  IADD3 R37, P6, R20, 0x6000, RZ ;  /* 0x0000600014257810 */ /* 0x000fc40007fde0ff */
[----:B------:R-:W-:Y:S01]  /*1dc60*/  LOP3.LUT R56, R56, R57, RZ, 0x3c, !PT ;  /* 0x0000003938387212 */ /* 0x000fe200078e3cff */
[--C-:B------:R-:W-:Y:S01]  /*1dc70*/  IMAD.X R57, RZ, RZ, R21.reuse, P2 ;  /* 0x000000ffff397224 */ /* 0x100fe200010e0615 */
[----:B------:R-:W-:Y:S02]  /*1dc80*/  LOP3.LUT R52, R53, 0x380, RZ, 0xc0, !PT ;  /* 0x0000038035347812 */ /* 0x000fe400078ec0ff */
[----:B------:R-:W-:Y:S02]  /*1dc90*/  LOP3.LUT R36, R37, 0x380, RZ, 0xc0, !PT ;  /* 0x0000038025247812 */ /* 0x000fe400078ec0ff */
[----:B------:R-:W-:Y:S02]  /*1dca0*/  SHF.R.U64 R52, R52, 0x3, RZ ;  /* 0x0000000334347819 */ /* 0x000fe400000012ff */
[----:B------:R-:W-:Y:S02]  /*1dcb0*/  SHF.R.U64 R36, R36, 0x3, RZ ;  /* 0x0000000324247819 */ /* 0x000fe400000012ff */
[----:B------:R-:W-:Y:S01]  /*1dcc0*/  LOP3.LUT R52, R52, R53, RZ, 0x3c, !PT ;  /* 0x0000003534347212 */ /* 0x000fe200078e3cff */
[--C-:B------:R-:W-:Y:S01]  /*1dcd0*/  IMAD.X R53, RZ, RZ, R21.reuse, P3 ;  /* 0x000000ffff357224 */ /* 0x100fe200018e0615 */
[----:B------:R-:W-:Y:S01]  /*1dce0*/  LOP3.LUT R36, R36, R37, RZ, 0x3c, !PT ;  /* 0x0000002524247212 */ /* 0x000fe200078e3cff */
[----:B------:R-:W-:Y:S01]  /*1dcf0*/  IMAD.X R37, RZ, RZ, R21, P6 ;  /* 0x000000ffff257224 */ /* 0x000fe200030e0615 */
[----:B------:R-:W-:-:S04]  /*1dd00*/  IADD3 R61, P6, R20, 0xc000, RZ ;  /* 0x0000c000143d7810 */ /* 0x000fc80007fde0ff */
[----:B------:R-:W-:-:S04]  /*1dd10*/  LOP3.LUT R60, R61, 0x380, RZ, 0xc0, !PT ;  /* 0x000003803d3c7812 */ /* 0x000fc800078ec0ff */
[----:B------:R-:W-:-:S04]  /*1dd20*/  SHF.R.U64 R60, R60, 0x3, RZ ;  /* 0x000000033c3c7819 */ /* 0x000fc800000012ff */
[----:B------:R-:W-:Y:S01]  /*1dd30*/  LOP3.LUT R60, R60, R61, RZ, 0x3c, !PT ;  /* 0x0000003d3c3c7212 */ /* 0x000fe200078e3cff */
[----:B------:R-:W-:Y:S01]  /*1dd40*/  IMAD.X R61, RZ, RZ, R21, P6 ;  /* 0x000000ffff3d7224 */ /* 0x000fe200030e0615 */
[----:B------:R-:W-:Y:S01]  /*1dd50*/  BSSY B1, `(.L_x_854) ;  /* 0x00000b9000017945 */ /* 0x000fe20003800000 */
[----:B------:R-:W-:Y:S02]  /*1dd60*/  SHF.R.S32.HI R86, RZ, 0x1f, R218 ;  /* 0x0000001fff567819 */ /* 0x000fe400000114da */
[----:B------:R-:W-:Y:S01]  /*1dd70*/  SHF.R.S32.HI R88, RZ, 0x1f, R219 ;  /* 0x0000001fff587819 */ /* 0x000fe200000114db */
[----:B--2---:R-:W-:Y:S02]  /*1dd80*/  IMAD R25, R82, 0x80, R4 ;  /* 0x0000008052197824 */ /* 0x004fe400078e0204 */
[----:B------:R-:W-:Y:S01]  /*1dd90*/  IMAD.WIDE.U32 R4, R234, UR4, R76 ;  /* 0x00000004ea047c25 */ /* 0x000fe2000f8e004c */
[----:B------:R-:W-:-:S03]  /*1dda0*/  ULDC.64 UR4, c[0x0][0xb98] ;  /* 0x0002e60000047ab9 */ /* 0x000fc60000000a00 */
[----:B---3--:R-:W-:-:S04]  /*1ddb0*/  @P1 IMAD.HI.U32 R2, R25, R2, RZ ;  /* 0x0000000219021227 */ /* 0x008fc800078e00ff */
[----:B------:R-:W-:Y:S01]  /*1ddc0*/  IMAD.MOV.U32 R9, RZ, RZ, R25 ;  /* 0x000000ffff097224 */ /* 0x000fe200078e0019 */
[----:B----4-:R-:W-:Y:S01]  /*1ddd0*/  @P1 SHF.R.U32.HI R9, RZ, R15, R2 ;  /* 0x0000000fff091219 */ /* 0x010fe20000011602 */
[----:B------:R-:W-:-:S04]  /*1dde0*/  IMAD.IADD R5, R5, 0x1, R13 ;  /* 0x0000000105057824 */ /* 0x000fc800078e020d */
[----:B------:R-:W-:Y:S02]  /*1ddf0*/  IMAD.MOV R13, RZ, RZ, -R9 ;  /* 0x000000ffff0d7224 */ /* 0x000fe400078e0a09 */
[----:B------:R-:W-:Y:S02]  /*1de00*/  IMAD R2, R79, UR4, RZ ;  /* 0x000000044f027c24 */ /* 0x000fe4000f8e02ff */
[----:B------:R-:W-:-:S04]  /*1de10*/  IMAD.WIDE.U32 R4, R233, UR4, R4 ;  /* 0x00000004e9047c25 */ /* 0x000fc8000f8e0004 */
[----:B------:R-:W-:Y:S01]  /*1de20*/  IMAD R11, R78, R13, R25 ;  /* 0x0000000d4e0b7224 */ /* 0x000fe200078e0219 */
[----:B------:R-:W-:Y:S01]  /*1de30*/  SHF.R.S32.HI R13, RZ, 0x1f, R9 ;  /* 0x0000001fff0d7819 */ /* 0x000fe20000011409 */
[----:B------:R-:W-:Y:S01]  /*1de40*/  IMAD R6, R233, UR5, R2 ;  /* 0x00000005e9067c24 */ /* 0x000fe2000f8e0202 */
[----:B------:R-:W-:Y:S01]  /*1de50*/  IADD3 R4, P0, R9, R4, RZ ;  /* 0x0000000409047210 */ /* 0x000fe20007f1e0ff */
[----:B------:R-:W-:Y:S01]  /*1de60*/  ULDC.64 UR4, c[0x0][0xb88] ;  /* 0x0002e20000047ab9 */ /* 0x000fe20000000a00 */
[----:B------:R-:W-:Y:S02]  /*1de70*/  SHF.R.S32.HI R2, RZ, 0x1f, R11 ;  /* 0x0000001fff027819 */ /* 0x000fe4000001140b */
[----:B------:R-:W-:-:S03]  /*1de80*/  IADD3.X R5, R13, R5, R6, P0, !PT ;  /* 0x000000050d057210 */ /* 0x000fc600007fe406 */
[----:B------:R-:W-:Y:S02]  /*1de90*/  IMAD R2, R2, UR4, RZ ;  /* 0x0000000402027c24 */ /* 0x000fe4000f8e02ff */
[----:B------:R-:W-:-:S04]  /*1dea0*/  IMAD.WIDE.U32 R4, R11, UR4, R4 ;  /* 0x000000040b047c25 */ /* 0x000fc8000f8e0004 */
[----:B------:R-:W-:Y:S01]  /*1deb0*/  IMAD R15, R11, UR5, R2 ;  /* 0x000000050b0f7c24 */ /* 0x000fe2000f8e0202 */
[----:B------:R-:W-:Y:S02]  /*1dec0*/  ULDC.64 UR4, c[0x0][0xb50] ;  /* 0x0002d40000047ab9 */ /* 0x000fe40000000a00 */
[----:B------:R-:W-:Y:S01]  /*1ded0*/  LEA R6, P0, R4, UR4, 0x2 ;  /* 0x0000000404067c11 */ /* 0x000fe2000f8010ff */
[----:B------:R-:W-:-:S05]  /*1dee0*/  IMAD.IADD R5, R5, 0x1, R15 ;  /* 0x0000000105057824 */ /* 0x000fca00078e020f */
[----:B------:R-:W-:Y:S01]  /*1def0*/  LEA.HI.X R4, R4, UR5, R5, 0x2, P0 ;  /* 0x0000000504047c11 */ /* 0x000fe200080f1405 */
[----:B------:R-:W-:Y:S01]  /*1df00*/  IMAD R15, R82, 0x80, R10 ;  /* 0x00000080520f7824 */ /* 0x000fe200078e020a */
[C---:B------:R-:W-:Y:S02]  /*1df10*/  IADD3 R25, P0, R20.reuse, 0x3000, RZ ;  /* 0x0000300014197810 */ /* 0x040fe40007f1e0ff */
[C---:B------:R-:W-:Y:S02]  /*1df20*/  IADD3 R9, P5, R20.reuse, 0x1000, RZ ;  /* 0x0000100014097810 */ /* 0x040fe40007fbe0ff */
[----:B------:R-:W-:Y:S01]  /*1df30*/  IADD3 R13, P4, R20, 0x2000, RZ ;  /* 0x00002000140d7810 */ /* 0x000fe20007f9e0ff */
[----:B------:R-:W-:Y:S01]  /*1df40*/  SHFL.IDX PT, R50, R6, RZ, 0x1c1f ;  /* 0x001c1fff06327589 */ /* 0x000fe200000e0000 */
[----:B------:R-:W-:Y:S01]  /*1df50*/  LOP3.LUT R24, R25, 0x380, RZ, 0xc0, !PT ;  /* 0x0000038019187812 */ /* 0x000fe200078ec0ff */
[----:B------:R-:W-:Y:S01]  /*1df60*/  IMAD R2, R7, R78, RZ ;  /* 0x0000004e07027224 */ /* 0x000fe200078e02ff */
[----:B------:R-:W-:Y:S01]  /*1df70*/  SHF.R.S32.HI R10, RZ, 0x1f, R14 ;  /* 0x0000001fff0a7819 */ /* 0x000fe2000001140e */
[----:B------:R-:W-:Y:S01]  /*1df80*/  SHFL.IDX PT, R54, R6, 0x1, 0x1c1f ;  /* 0x003c1f0006367f89 */ /* 0x000fe200000e0000 */
[----:B------:R-:W-:Y:S01]  /*1df90*/  SHF.R.U64 R24, R24, 0x3, RZ ;  /* 0x0000000318187819 */ /* 0x000fe200000012ff */
[----:B------:R-:W-:Y:S01]  /*1dfa0*/  ULDC.64 UR4, c[0x0][0xaa0] ;  /* 0x0002a80000047ab9 */ /* 0x000fe20000000a00 */
[----:B------:R-:W-:-:S02]  /*1dfb0*/  LEA.HI R10, R10, R14, RZ, 0x7 ;  /* 0x0000000e0a0a7211 */ /* 0x000fc400078f38ff */
[----:B------:R-:W-:Y:S01]  /*1dfc0*/  LOP3.LUT R24, R24, R25, RZ, 0x3c, !PT ;  /* 0x0000001918187212 */ /* 0x000fe200078e3cff */
[----:B------:R-:W-:Y:S01]  /*1dfd0*/  IMAD.X R25, RZ, RZ, R21, P0 ;  /* 0x000000ffff197224 */ /* 0x000fe200000e0615 */
[----:B------:R-:W-:Y:S02]  /*1dfe0*/  IADD3 R49, P0, R20, 0x9000, RZ ;  /* 0x0000900014317810 */ /* 0x000fe40007f1e0ff */
[----:B------:R-:W-:Y:S02]  /*1dff0*/  LOP3.LUT R10, R10, 0xffffff80, RZ, 0xc0, !PT ;  /* 0xffffff800a0a7812 */ /* 0x000fe400078ec0ff */
[----:B------:R-:W-:Y:S02]  /*1e000*/  LOP3.LUT R48, R49, 0x380, RZ, 0xc0, !PT ;  /* 0x0000038031307812 */ /* 0x000fe400078ec0ff */
[----:B------:R-:W-:Y:S02]  /*1e010*/  LOP3.LUT R8, R9, 0x380, RZ, 0xc0, !PT ;  /* 0x0000038009087812 */ /* 0x000fe400078ec0ff */
[----:B------:R-:W-:Y:S01]  /*1e020*/  LOP3.LUT R12, R13, 0x380, RZ, 0xc0, !PT ;  /* 0x000003800d0c7812 */ /* 0x000fe200078ec0ff */
[----:B------:R-:W0:Y:S01]  /*1e030*/  SHFL.IDX PT, R51, R4, RZ, 0x1c1f ;  /* 0x001c1fff04337589 */ /* 0x000e2200000e0000 */
[----:B------:R-:W-:Y:S01]  /*1e040*/  SHF.R.U64 R48, R48, 0x3, RZ ;  /* 0x0000000330307819 */ /* 0x000fe200000012ff */
[----:B------:R-:W-:Y:S01]  /*1e050*/  IMAD.IADD R10, R14, 0x1, -R10 ;  /* 0x000000010e0a7824 */ /* 0x000fe200078e0a0a */
[----:B------:R-:W-:Y:S01]  /*1e060*/  SHF.R.U64 R8, R8, 0x3, RZ ;  /* 0x0000000308087819 */ /* 0x000fe200000012ff */
[----:B------:R2:W3:Y:S01]  /*1e070*/  SHFL.IDX PT, R55, R4, 0x1, 0x1c1f ;  /* 0x003c1f0004377f89 */ /* 0x0004e200000e0000 */
[----:B------:R-:W-:-:S02]  /*1e080*/  SHF.R.U64 R12, R12, 0x3, RZ ;  /* 0x000000030c0c7819 */ /* 0x000fc400000012ff */
[----:B------:R-:W-:Y:S01]  /*1e090*/  LOP3.LUT R48, R48, R49, RZ, 0x3c, !PT ;  /* 0x0000003130307212 */ /* 0x000fe200078e3cff */
[--C-:B------:R-:W-:Y:S01]  /*1e0a0*/  IMAD.X R49, RZ, RZ, R21.reuse, P0 ;  /* 0x000000ffff317224 */ /* 0x100fe200000e0615 */
[----:B------:R-:W-:Y:S01]  /*1e0b0*/  LOP3.LUT R8, R8, R9, RZ, 0x3c, !PT ;  /* 0x0000000908087212 */ /* 0x000fe200078e3cff */
[--C-:B------:R-:W-:Y:S01]  /*1e0c0*/  IMAD.X R9, RZ, RZ, R21.reuse, P5 ;  /* 0x000000ffff097224 */ /* 0x100fe200028e0615 */
[----:B------:R-:W-:Y:S01]  /*1e0d0*/  LOP3.LUT R12, R12, R13, RZ, 0x3c, !PT ;  /* 0x0000000d0c0c7212 */ /* 0x000fe200078e3cff */
[----:B------:R-:W-:Y:S01]  /*1e0e0*/  IMAD.X R13, RZ, RZ, R21, P4 ;  /* 0x000000ffff0d7224 */ /* 0x000fe200020e0615 */
[----:B------:R-:W-:Y:S01]  /*1e0f0*/  LOP3.LUT P0, RZ, R10, 0x3, RZ, 0xc0, !PT ;  /* 0x000000030aff7812 */ /* 0x000fe2000780c0ff */
[----:B------:R-:W-:Y:S01]  /*1e100*/  VIADD R5, R15, 0x8 ;  /* 0x000000080f057836 */ /* 0x000fe20000000000 */
[C---:B------:R-:W-:Y:S02]  /*1e110*/  IADD3 R41, P5, R20.reuse, 0x7000, RZ ;  /* 0x0000700014297810 */ /* 0x040fe40007fbe0ff */
[----:B------:R-:W-:-:S02]  /*1e120*/  IADD3 R45, P4, R20, 0x8000, RZ ;  /* 0x00008000142d7810 */ /* 0x000fc40007f9e0ff */
[-C--:B------:R-:W-:Y:S02]  /*1e130*/  ISETP.GE.OR P2, PT, R15, R2.reuse, P0 ;  /* 0x000000020f00720c */ /* 0x080fe40000746670 */
[----:B------:R-:W-:Y:S02]  /*1e140*/  LOP3.LUT R40, R41, 0x380, RZ, 0xc0, !PT ;  /* 0x0000038029287812 */ /* 0x000fe400078ec0ff */
[----:B------:R-:W-:Y:S02]  /*1e150*/  LOP3.LUT R44, R45, 0x380, RZ, 0xc0, !PT ;  /* 0x000003802d2c7812 */ /* 0x000fe400078ec0ff */
[----:B------:R-:W-:Y:S02]  /*1e160*/  ISETP.GE.OR P0, PT, R5, R2, P0 ;  /* 0x000000020500720c */ /* 0x000fe40000706670 */
[----:B------:R-:W-:Y:S02]  /*1e170*/  SHF.R.U64 R40, R40, 0x3, RZ ;  /* 0x0000000328287819 */ /* 0x000fe400000012ff */
[----:B------:R-:W-:-:S02]  /*1e180*/  SHF.R.U64 R44, R44, 0x3, RZ ;  /* 0x000000032c2c7819 */ /* 0x000fc400000012ff */
[----:B------:R-:W-:Y:S01]  /*1e190*/  LOP3.LUT R40, R40, R41, RZ, 0x3c, !PT ;  /* 0x0000002928287212 */ /* 0x000fe200078e3cff */
[--C-:B------:R-:W-:Y:S01]  /*1e1a0*/  IMAD.X R41, RZ, RZ, R21.reuse, P5 ;  /* 0x000000ffff297224 */ /* 0x100fe200028e0615 */
[----:B------:R-:W-:Y:S01]  /*1e1b0*/  LOP3.LUT R44, R44, R45, RZ, 0x3c, !PT ;  /* 0x0000002d2c2c7212 */ /* 0x000fe200078e3cff */
[----:B------:R-:W-:Y:S01]  /*1e1c0*/  IMAD.X R45, RZ, RZ, R21, P4 ;  /* 0x000000ffff2d7224 */ /* 0x000fe200020e0615 */
[C---:B------:R-:W-:Y:S02]  /*1e1d0*/  IADD3 R7, P3, R20.reuse, 0xf000, RZ ;  /* 0x0000f00014077810 */ /* 0x040fe40007f7e0ff */
[C---:B------:R-:W-:Y:S02]  /*1e1e0*/  IADD3 R65, P5, R20.reuse, 0xd000, RZ ;  /* 0x0000d00014417810 */ /* 0x040fe40007fbe0ff */
[C---:B------:R-:W-:Y:S02]  /*1e1f0*/  IADD3 R69, P4, R20.reuse, 0xe000, RZ ;  /* 0x0000e00014457810 */ /* 0x040fe40007f9e0ff */
[----:B------:R-:W-:Y:S01]  /*1e200*/  LOP3.LUT R11, R20, 0x380, RZ, 0xc0, !PT ;  /* 0x00000380140b7812 */ /* 0x000fe200078ec0ff */
[----:B0-----:R-:W-:Y:S01]  /*1e210*/  @!P2 ST.E desc[UR6][R50.64], R0 ;  /* 0x000000003200a985 */ /* 0x001fe2000c101906 */
[----:B--2---:R-:W-:-:S02]  /*1e220*/  LOP3.LUT R4, R7, 0x380, RZ, 0xc0, !PT ;  /* 0x0000038007047812 */ /* 0x004fc400078ec0ff */
[----:B------:R-:W-:Y:S01]  /*1e230*/  LOP3.LUT R64, R65, 0x380, RZ, 0xc0, !PT ;  /* 0x0000038041407812 */ /* 0x000fe200078ec0ff */
[----:B---3--:R0:W-:Y:S01]  /*1e240*/  @!P0 ST.E desc[UR6][R54.64], R3 ;  /* 0x0000000336008985 */ /* 0x0081e2000c101906 */
[----:B------:R-:W-:Y:S02]  /*1e250*/  LOP3.LUT R68, R69, 0x380, RZ, 0xc0, !PT ;  /* 0x0000038045447812 */ /* 0x000fe400078ec0ff */
[----:B------:R-:W-:Y:S01]  /*1e260*/  SHF.R.U64 R11, R11, 0x3, RZ ;  /* 0x000000030b0b7819 */ /* 0x000fe200000012ff */
[----:B------:R-:W-:Y:S01]  /*1e270*/  IMAD.X R73, RZ, RZ, R21, P3 ;  /* 0x000000ffff497224 */ /* 0x000fe200018e0615 */
[----:B------:R-:W-:Y:S01]  /*1e280*/  SHF.R.U64 R4, R4, 0x3, RZ ;  /* 0x0000000304047819 */ /* 0x000fe200000012ff */
[----:B------:R-:W5:Y:S01]  /*1e290*/  LD.E.128 R12, desc[UR6][R12.64] ;  /* 0x000000060c0c7980 */ /* 0x000f62000c101d00 */
[----:B------:R-:W-:Y:S01]  /*1e2a0*/  SHF.R.U64 R64, R64, 0x3, RZ ;  /* 0x0000000340407819 */ /* 0x000fe200000012ff */
[----:B0-----:R-:W-:Y:S02]  /*1e2b0*/  IMAD R3, R77, UR4, RZ ;  /* 0x000000044d037c24 */ /* 0x001fe4000f8e02ff */
[----:B------:R-:W5:Y:S01]  /*1e2c0*/  LD.E.128 R24, desc[UR6][R24.64] ;  /* 0x0000000618187980 */ /* 0x000f62000c101d00 */
[----:B------:R-:W0:Y:S01]  /*1e2d0*/  @P1 LDC R77, c[0x0][0xbf0] ;  /* 0x0002fc00ff4d1b82 */ /* 0x000e220000000800 */
[----:B------:R-:W-:-:S02]  /*1e2e0*/  SHF.R.U64 R68, R68, 0x3, RZ ;  /* 0x0000000344447819 */ /* 0x000fc400000012ff */
[----:B------:R-:W-:Y:S01]  /*1e2f0*/  LOP3.LUT R20, R11, R20, RZ, 0x3c, !PT ;  /* 0x000000140b147212 */ /* 0x000fe200078e3cff */
[----:B------:R-:W-:Y:S01]  /*1e300*/  IMAD R0, R235, 0x20, R212 ;  /* 0x00000020eb007824 */ /* 0x000fe200078e02d4 */
[----:B------:R-:W-:Y:S01]  /*1e310*/  LOP3.LUT R64, R64, R65, RZ, 0x3c, !PT ;  /* 0x0000004140407212 */ /* 0x000fe200078e3cff */
[--C-:B------:R-:W-:Y:S01]  /*1e320*/  IMAD.X R65, RZ, RZ, R21.reuse, P5 ;  /* 0x000000ffff417224 */ /* 0x100fe200028e0615 */
[----:B------:R-:W-:Y:S01]  /*1e330*/  LOP3.LUT R68, R68, R69, RZ, 0x3c, !PT ;  /* 0x0000004544447212 */ /* 0x000fe200078e3cff */
[----:B------:R-:W-:Y:S01]  /*1e340*/  IMAD.X R69, RZ, RZ, R21, P4 ;  /* 0x000000ffff457224 */ /* 0x000fe200020e0615 */
[----:B------:R-:W-:Y:S01]  /*1e350*/  LOP3.LUT R72, R4, R7, RZ, 0x3c, !PT ;  /* 0x0000000704487212 */ /* 0x000fe200078e3cff */
[C---:B------:R-:W-:Y:S01]  /*1e360*/  IMAD R3, R76.reuse, UR5, R3 ;  /* 0x000000054c037c24 */ /* 0x040fe2000f8e0203 */
[----:B------:R2:W5:Y:S04]  /*1e370*/  LD.E.128 R4, desc[UR6][R20.64] ;  /* 0x0000000614047980 */ /* 0x000568000c101d00 */
[----:B------:R-:W5:Y:S04]  /*1e380*/  LD.E.128 R8, desc[UR6][R8.64] ;  /* 0x0000000608087980 */ /* 0x000f68000c101d00 */
[----:B------:R-:W5:Y:S01]  /*1e390*/  LD.E.128 R28, desc[UR6][R28.64] ;  /* 0x000000061c1c7980 */ /* 0x000f62000c101d00 */
[----:B--2---:R-:W-:Y:S01]  /*1e3a0*/  IMAD.WIDE.U32 R20, R76, UR4, RZ ;  /* 0x000000044c147c25 */ /* 0x004fe2000f8e00ff */
[----:B------:R-:W-:-:S02]  /*1e3b0*/  ULDC.64 UR4, c[0x0][0xae8] ;  /* 0x0002ba0000047ab9 */ /* 0x000fc40000000a00 */
[----:B------:R-:W5:Y:S01]  /*1e3c0*/  LD.E.128 R32, desc[UR6][R32.64] ;  /* 0x0000000620207980 */ /* 0x000f62000c101d00 */
[----:B------:R-:W-:Y:S02]  /*1e3d0*/  IMAD.IADD R21, R21, 0x1, R3 ;  /* 0x0000000115157824 */ /* 0x000fe400078e0203 */
[----:B------:R-:W-:Y:S01]  /*1e3e0*/  IMAD R3, R80, UR4, RZ ;  /* 0x0000000450037c24 */ /* 0x000fe2000f8e02ff */
[----:B------:R-:W5:Y:S01]  /*1e3f0*/  LD.E.128 R36, desc[UR6][R36.64] ;  /* 0x0000000624247980 */ /* 0x000f62000c101d00 */
[----:B------:R-:W-:Y:S02]  /*1e400*/  IMAD R80, R82, 0x80, R0 ;  /* 0x0000008052507824 */ /* 0x000fe400078e0200 */
[C---:B------:R-:W-:Y:S01]  /*1e410*/  IMAD R3, R234.reuse, UR5, R3 ;  /* 0x00000005ea037c24 */ /* 0x040fe2000f8e0203 */
[----:B------:R-:W5:Y:S01]  /*1e420*/  LD.E.128 R40, desc[UR6][R40.64] ;  /* 0x0000000628287980 */ /* 0x000f62000c101d00 */
[----:B------:R-:W-:Y:S01]  /*1e430*/  IMAD.WIDE.U32 R20, R234, UR4, R20 ;  /* 0x00000004ea147c25 */ /* 0x000fe2000f8e0014 */
[----:B------:R-:W-:-:S02]  /*1e440*/  ULDC.64 UR4, c[0x0][0xaf0] ;  /* 0x0002bc0000047ab9 */ /* 0x000fc40000000a00 */
[----:B------:R-:W5:Y:S01]  /*1e450*/  LD.E.128 R44, desc[UR6][R44.64] ;  /* 0x000000062c2c7980 */ /* 0x000f62000c101d00 */
[----:B-1----:R-:W-:-:S03]  /*1e460*/  @P1 IMAD.HI.U32 R0, R80, R81, RZ ;  /* 0x0000005150001227 */ /* 0x002fc600078e00ff */
[----:B------:R-:W5:Y:S01]  /*1e470*/  LD.E.128 R48, desc[UR6][R48.64] ;  /* 0x0000000630307980 */ /* 0x000f62000c101d00 */
[----:B------:R-:W-:Y:S02]  /*1e480*/  IMAD.IADD R21, R21, 0x1, R3 ;  /* 0x0000000115157824 */ /* 0x000fe400078e0203 */
[----:B------:R-:W-:Y:S01]  /*1e490*/  IMAD.MOV.U32 R3, RZ, RZ, R80 ;  /* 0x000000ffff037224 */ /* 0x000fe200078e0050 */
[----:B0-----:R-:W-:Y:S01]  /*1e4a0*/  @P1 SHF.R.U32.HI R3, RZ, R77, R0 ;  /* 0x0000004dff031219 */ /* 0x001fe20000011600 */
[----:B------:R-:W-:Y:S01]  /*1e4b0*/  IMAD R76, R79, UR4, RZ ;  /* 0x000000044f4c7c24 */ /* 0x000fe2000f8e02ff */
[----:B------:R-:W5:Y:S01]  /*1e4c0*/  LD.E.128 R52, desc[UR6][R52.64] ;  /* 0x0000000634347980 */ /* 0x000f62000c101d00 */
[C---:B------:R-:W-:Y:S01]  /*1e4d0*/  IMAD.WIDE.U32 R20, R233.reuse, UR4, R20 ;  /* 0x00000004e9147c25 */ /* 0x040fe2000f8e0014 */
[--C-:B------:R-:W-:Y:S02]  /*1e4e0*/  SHF.R.S32.HI R0, RZ, 0x1f, R3.reuse ;  /* 0x0000001fff007819 */ /* 0x100fe40000011403 */
[----:B------:R-:W5:Y:S01]  /*1e4f0*/  LD.E.128 R56, desc[UR6][R56.64] ;  /* 0x0000000638387980 */ /* 0x000f62000c101d00 */
[----:B------:R-:W-:Y:S01]  /*1e500*/  IMAD R77, R233, UR5, R76 ;  /* 0x00000005e94d7c24 */ /* 0x000fe2000f8e024c */
[----:B------:R-:W-:Y:S01]  /*1e510*/  ULDC.64 UR4, c[0x0][0xae0] ;  /* 0x0002b80000047ab9 */ /* 0x000fe20000000a00 */
[----:B------:R-:W-:Y:S01]  /*1e520*/  IMAD.MOV R79, RZ, RZ, -R3 ;  /* 0x000000ffff4f7224 */ /* 0x000fe200078e0a03 */
[----:B------:R-:W5:Y:S01]  /*1e530*/  LD.E.128 R60, desc[UR6][R60.64] ;  /* 0x000000063c3c7980 */ /* 0x000f62000c101d00 */
[----:B------:R-:W-:-:S02]  /*1e540*/  IMAD.IADD R21, R21, 0x1, R77 ;  /* 0x0000000115157824 */ /* 0x000fc400078e024d */
[----:B------:R-:W-:Y:S01]  /*1e550*/  IMAD R0, R0, UR4, RZ ;  /* 0x0000000400007c24 */ /* 0x000fe2000f8e02ff */
[----:B------:R-:W5:Y:S01]  /*1e560*/  LD.E.128 R64, desc[UR6][R64.64] ;  /* 0x0000000640407980 */ /* 0x000f62000c101d00 */
[----:B------:R-:W-:Y:S02]  /*1e570*/  IMAD R77, R78, R79, R80 ;  /* 0x0000004f4e4d7224 */ /* 0x000fe400078e0250 */
[C---:B------:R-:W-:Y:S01]  /*1e580*/  IMAD R79, R3.reuse, UR5, R0 ;  /* 0x00000005034f7c24 */ /* 0x040fe2000f8e0200 */
[----:B------:R-:W5:Y:S01]  /*1e590*/  LD.E.128 R68, desc[UR6][R68.64] ;  /* 0x0000000644447980 */ /* 0x000f62000c101d00 */
[----:B------:R-:W-:Y:S01]  /*1e5a0*/  IMAD.WIDE.U32 R20, R3, UR4, R20 ;  /* 0x0000000403147c25 */ /* 0x000fe2000f8e0014 */
[----:B------:R-:W-:Y:S01]  /*1e5b0*/  SHF.R.S32.HI R0, RZ, 0x1f, R77 ;  /* 0x0000001fff007819 */ /* 0x000fe2000001144d */
[----:B------:R-:W-:Y:S01]  /*1e5c0*/  ULDC.64 UR4, c[0x0][0xad8] ;  /* 0x0002b60000047ab9 */ /* 0x000fe20000000a00 */
[----:B------:R-:W5:Y:S01]  /*1e5d0*/  LD.E.128 R72, desc[UR6][R72.64] ;  /* 0x0000000648487980 */ /* 0x000f62000c101d00 */
[----:B------:R-:W-:-:S02]  /*1e5e0*/  IMAD.IADD R21, R21, 0x1, R79 ;  /* 0x0000000115157824 */ /* 0x000fc400078e024f */
[----:B------:R-:W-:Y:S01]  /*1e5f0*/  IMAD R0, R0, UR4, RZ ;  /* 0x0000000400007c24 */ /* 0x000fe2000f8e02ff */
[----:B------:R-:W-:Y:S01]  /*1e600*/  @!PT LDS RZ, [RZ] ;  /* 0x00000000fffff984 */ /* 0x000fe20000000800 */
[----:B------:R-:W-:Y:S01]  /*1e610*/  @!PT LDS RZ, [RZ] ;  /* 0x00000000fffff984 */ /* 0x000fe20000000800 */
[----:B------:R-:W-:Y:S01]  /*1e620*/  @!PT LDS RZ, [RZ] ;  /* 0x00000000fffff984 */ /* 0x000fe20000000800 */
[----:B------:R-:W-:Y:S01]  /*1e630*/  @!PT LDS RZ, [RZ] ;  /* 0x00000000fffff984 */ /* 0x000fe20000000800 */
[----:B------:R0:W-:Y:S06]  /*1e640*/  MEMBAR.ALL.CTA ;  /* 0x0000000000007992 */ /* 0x0001ec0000008000 */
[----:B0-----:R-:W0:Y:S01]  /*1e650*/  FENCE.VIEW.ASYNC.S ;  /* 0x00000000000073c6 */ /* 0x001e220000000000 */
[----:B------:R-:W-:-:S04]  /*1e660*/  IMAD.WIDE.U32 R20, R77, UR4, R20 ;  /* 0x000000044d147c25 */ /* 0x000fc8000f8e0014 */
[----:B------:R-:W-:Y:S01]  /*1e670*/  IMAD R79, R77, UR5, R0 ;  /* 0x000000054d4f7c24 */ /* 0x000fe2000f8e0200 */
[----:B------:R-:W-:Y:S01]  /*1e680*/  ULDC.64 UR4, c[0x0][0xa80] ;  /* 0x0002a00000047ab9 */ /* 0x000fe20000000a00 */
[----:B------:R-:W-:Y:S01]  /*1e690*/  IMAD R85, R82, 0x80, R212 ;  /* 0x0000008052557824 */ /* 0x000fe200078e02d4 */
[----:B------:R-:W-:Y:S01]  /*1e6a0*/  LEA R82, P2, R20, UR4, 0x1 ;  /* 0x0000000414527c11 */ /* 0x000fe2000f8408ff */
[----:B------:R-:W-:Y:S02]  /*1e6b0*/  IMAD.IADD R21, R21, 0x1, R79 ;  /* 0x0000000115157824 */ /* 0x000fe400078e024f */
[----:B------:R-:W-:-:S03]  /*1e6c0*/  VIADD R3, R85, 0x20 ;  /* 0x0000002055037836 */ /* 0x000fc60000000000 */
[----:B------:R-:W-:Y:S02]  /*1e6d0*/  LEA.HI.X R83, R20, UR5, R21, 0x1, P2 ;  /* 0x0000000514537c11 */ /* 0x000fe400090f0c15 */
[-C--:B------:R-:W-:Y:S01]  /*1e6e0*/  ISETP.GE.AND P2, PT, R85, R2.reuse, PT ;  /* 0x000000025500720c */ /* 0x080fe20003f46270 */
[----:B------:R-:W-:Y:S01]  /*1e6f0*/  VIADD R0, R18, 0x38820 ;  /* 0x0003882012007836 */ /* 0x000fe20000000000 */
[----:B------:R-:W-:Y:S02]  /*1e700*/  SHF.R.S32.HI R76, RZ, 0x1f, R213 ;  /* 0x0000001fff4c7819 */ /* 0x000fe400000114d5 */
[-C--:B------:R-:W-:Y:S01]  /*1e710*/  ISETP.GE.AND P1, PT, R3, R2.reuse, PT ;  /* 0x000000020300720c */ /* 0x080fe20003f26270 */
[----:B------:R-:W-:Y:S01]  /*1e720*/  VIADD R3, R85, 0x40 ;  /* 0x0000004055037836 */ /* 0x000fe20000000000 */
[----:B------:R-:W-:Y:S02]  /*1e730*/  LEA.HI R76, R76, R213, RZ, 0x3 ;  /* 0x000000d54c4c7211 */ /* 0x000fe400078f18ff */
[----:B------:R-:W-:Y:S01]  /*1e740*/  PRMT R0, RZ, 0x654, R0 ;  /* 0x00000654ff007816 */ /* 0x000fe20000000000 */
[----:B0-----:R0:W1:Y:S01]  /*1e750*/  SHFL.IDX PT, R81, R82, RZ, 0x181f ;  /* 0x00181fff52517589 */ /* 0x00106200000e0000 */
[----:B------:R-:W-:-:S02]  /*1e760*/  ISETP.GE.AND P0, PT, R3, R2, PT ;  /* 0x000000020300720c */ /* 0x000fc40003f06270 */
[----:B------:R-:W-:Y:S01]  /*1e770*/  LOP3.LUT R84, R76, 0xfffffff8, RZ, 0xc0, !PT ;  /* 0xfffffff84c547812 */ /* 0x000fe200078ec0ff */
[----:B------:R2:W-:Y:S01]  /*1e780*/  SYNCS.ARRIVE.TRANS64.RED.A1T0 RZ, [R0+URZ], RZ ;  /* 0x000000ff00ff79a7 */ /* 0x0005e2000810043f */
[----:B------:R0:W3:Y:S02]  /*1e790*/  SHFL.IDX PT, R3, R83, RZ, 0x181f ;  /* 0x00181fff53037589 */ /* 0x0000e400000e0000 */
[----:B--2---:R-:W-:Y:S01]  /*1e7a0*/  SHF.R.S32.HI R0, RZ, 0x1f, R84 ;  /* 0x0000001fff007819 */ /* 0x004fe20000011454 */
[----:B0-----:R-:W-:Y:S06]  /*1e7b0*/  @P2 BRA `(.L_x_855) ;  /* 0x0000000000482947 */ /* 0x001fec0003800000 */
[----:B------:R-:W-:Y:S01]  /*1e7c0*/  ULDC UR4, c[0x0][0xac8] ;  /* 0x0002b20000047ab9 */ /* 0x000fe20000000800 */
[----:B------:R-:W-:Y:S01]  /*1e7d0*/  ULDC.64 UR6, c[0x0][0x208] ;  /* 0x0000820000067ab9 */ /* 0x000fe20000000a00 */
[----:B------:R-:W-:Y:S02]  /*1e7e0*/  ISETP.GE.AND P5, PT, R16, UR4, PT ;  /* 0x0000000410007c0c */ /* 0x000fe4000bfa6270 */
[----:B------:R-:W-:Y:S02]  /*1e7f0*/  ISETP.GE.AND P4, PT, R213, UR4, PT ;  /* 0x00000004d5007c0c */ /* 0x000fe4000bf86270 */
[----:B------:R-:W-:Y:S02]  /*1e800*/  ISETP.GE.AND P3, PT, R218, UR4, PT ;  /* 0x00000004da007c0c */ /* 0x000fe4000bf66270 */
[----:B------:R-:W-:-:S07]  /*1e810*/  ISETP.GE.AND P2, PT, R219, UR4, PT ;  /* 0x00000004db007c0c */ /* 0x000fce000bf46270 */
[----:B-1----:R-:W-:-:S04]  /*1e820*/  @!P5 LEA R20, P6, R16, R81, 0x1 ;  /* 0x000000511014d211 */ /* 0x002fc800078c08ff */
[----:B---3--:R-:W-:Y:S02]  /*1e830*/  @!P5 LEA.HI.X R21, R16, R3, R17, 0x1, P6 ;  /* 0x000000031015d211 */ /* 0x008fe400030f0c11 */
        /* <DEDUP_REMOVED lines=10> */
.L_x_855:
[----:B------:R-:W-:Y:S05]  /*1e8e0*/  BSYNC B1 ;  /* 0x0000000000017941 */ /* 0x000fea0003800000 */
.L_x_854:
[----:B---3--:R2:W3:Y:S01]  /*1e8f0*/  SHFL.IDX PT, R3, R83, 0x1, 0x181f ;  /* 0x00381f0053037f89 */ /* 0x0084e200000e0000 */
[----:B------:R-:W-:Y:S03]  /*1e900*/  BSSY B1, `(.L_x_856) ;  /* 0x0000015000017945 */ /* 0x000fe60003800000 */
[----:B0----5:R2:W0:Y:S01]  /*1e910*/  SHFL.IDX PT, R29, R82, 0x1, 0x181f ;  /* 0x00381f00521d7f89 */ /* 0x02142200000e0000 */
        /* <DEDUP_REMOVED lines=8> */
[----:B------:R-:W-:Y:S02]  /*1e9a0*/  @!P3 LEA R6, P5, R84, R29, 0x1 ;  /* 0x0000001d5406b211 */ /* 0x000fe400078a08ff */
[----:B---3--:R-:W-:Y:S02]  /*1e9b0*/  @!P4 LEA.HI.X R5, R16, R3, R17, 0x1, P6 ;  /* 0x000000031005c211 */ /* 0x008fe400030f0c11 */
        /* <DEDUP_REMOVED lines=9> */
.L_x_857:
[----:B------:R-:W-:Y:S05]  /*1ea50*/  BSYNC B1 ;  /* 0x0000000000017941 */ /* 0x000fea0003800000 */
.L_x_856:
[----:B---3--:R3:W0:Y:S01]  /*1ea60*/  SHFL.IDX PT, R3, R83, 0x2, 0x181f ;  /* 0x00581f0053037f89 */ /* 0x00862200000e0000 */
[----:B------:R-:W-:Y:S03]  /*1ea70*/  BSSY B1, `(.L_x_858) ;  /* 0x0000015000017945 */ /* 0x000fe60003800000 */
[----:B----4-:R3:W4:Y:S01]  /*1ea80*/  SHFL.IDX PT, R11, R82, 0x2, 0x181f ;  /* 0x00581f00520b7f89 */ /* 0x01072200000e0000 */
[----:B------:R-:W-:Y:S05]  /*1ea90*/  @P0 BRA `(.L_x_859) ;  /* 0x0000000000480947 */ /* 0x000fea0003800000 */
[----:B------:R-:W-:Y:S01]  /*1eaa0*/  ULDC UR4, c[0x0][0xac8] ;  /* 0x0002b20000047ab9 */ /* 0x000fe20000000800 */
[----:B------:R-:W-:Y:S01]  /*1eab0*/  ULDC.64 UR6, c[0x0][0x208] ;  /* 0x0000820000067ab9 */ /* 0x000fe20000000a00 */
[----:B------:R-:W-:Y:S02]  /*1eac0*/  ISETP.GE.AND P3, PT, R16, UR4, PT ;  /* 0x0000000410007c0c */ /* 0x000fe4000bf66270 */
[----:B------:R-:W-:Y:S02]  /*1ead0*/  ISETP.GE.AND P2, PT, R213, UR4, PT ;  /* 0x00000004d5007c0c */ /* 0x000fe4000bf46270 */
[----:B------:R-:W-:Y:S02]  /*1eae0*/  ISETP.GE.AND P1, PT, R218, UR4, PT ;  /* 0x00000004da007c0c */ /* 0x000fe4000bf26270 */
[----:B------:R-:W-:-:S07]  /*1eaf0*/  ISETP.GE.AND P0, PT, R219, UR4, PT ;  /* 0x00000004db007c0c */ /* 0x000fce000bf06270 */
[-C--:B----4-:R-:W-:Y:S02]  /*1eb00*/  @!P3 LEA R4, P6, R16, R11.reuse, 0x1 ;  /* 0x0000000b1004b211 */ /* 0x090fe400078c08ff */
[-C--:B------:R-:W-:Y:S02]  /*1eb10*/  @!P2 LEA R6, P5, R84, R11.reuse, 0x1 ;  /* 0x0000000b5406a211 */ /* 0x080fe400078a08ff */
[----:B------:R-:W-:Y:S02]  /*1eb20*/  @!P1 LEA R8, P4, R218, R11, 0x1 ;  /* 0x0000000bda089211 */ /* 0x000fe400078808ff */
[----:B0-----:R-:W-:Y:S02]  /*1eb30*/  @!P3 LEA.HI.X R5, R16, R3, R17, 0x1, P6 ;  /* 0x000000031005b211 */ /* 0x001fe400030f0c11 */
        /* <DEDUP_REMOVED lines=8> */
.L_x_859:
[----:B------:R-:W-:Y:S05]  /*1ebc0*/  BSYNC B1 ;  /* 0x0000000000017941 */ /* 0x000fea0003800000 */
.L_x_858:
[----:B0-----:R-:W-:Y:S01]  /*1ebd0*/  VIADD R3, R85, 0x60 ;  /* 0x0000006055037836 */ /* 0x001fe20000000000 */
[----:B--23--:R-:W0:Y:S04]  /*1ebe0*/  SHFL.IDX PT, R83, R83, 0x3, 0x181f ;  /* 0x00781f0053537f89 */ /* 0x00ce2800000e0000 */
[----:B------:R-:W-:Y:S01]  /*1ebf0*/  ISETP.GE.AND P0, PT, R3, R2, PT ;  /* 0x000000020300720c */ /* 0x000fe20003f06270 */
[----:B------:R2:W3:-:S12]  /*1ec00*/  SHFL.IDX PT, R9, R82, 0x3, 0x181f ;  /* 0x00781f0052097f89 */ /* 0x0004d800000e0000 */
[----:B--2---:R-:W-:Y:S05]  /*1ec10*/  @P0 BRA `(.L_x_860) ;  /* 0x0000000c00c00947 */ /* 0x004fea0003800000 */
[----:B------:R-:W-:Y:S01]  /*1ec20*/  ULDC UR4, c[0x0][0xac8] ;  /* 0x0002b20000047ab9 */ /* 0x000fe20000000800 */
[----:B------:R-:W-:Y:S01]  /*1ec30*/  ULDC.64 UR6, c[0x0][0x208] ;  /* 0x0000820000067ab9 */ /* 0x000fe20000000a00 */
[----:B------:R-:W-:Y:S02]  /*1ec40*/  ISETP.GE.AND P3, PT, R16, UR4, PT ;  /* 0x0000000410007c0c */ /* 0x000fe4000bf66270 */
[----:B------:R-:W-:Y:S02]  /*1ec50*/  ISETP.GE.AND P4, PT, R213, UR4, PT ;  /* 0x00000004d5007c0c */ /* 0x000fe4000bf86270 */
[----:B------:R-:W-:-:S09]  /*1ec60*/  ISETP.GE.AND P5, PT, R218, UR4, PT ;  /* 0x00000004da007c0c */ /* 0x000fd2000bfa6270 */
[-C--:B---3--:R-:W-:Y:S02]  /*1ec70*/  @!P3 LEA R2, P0, R16, R9.reuse, 0x1 ;  /* 0x000000091002b211 */ /* 0x088fe400078008ff */
[----:B------:R-:W-:Y:S02]  /*1ec80*/  @!P4 LEA R4, P1, R84, R9, 0x1 ;  /* 0x000000095404c211 */ /* 0x000fe400078208ff */
        /* <DEDUP_REMOVED lines=9> */
[----:B0-----:R-:W-:Y:S01]  /*1ed20*/  LEA R2, P0, R219, R9, 0x1 ;  /* 0x00000009db027211 */ /* 0x001fe200078008ff */
[----:B------:R-:W-:-:S03]  /*1ed30*/  ULDC.64 UR4, c[0x0][0x208] ;  /* 0x0000820000047ab9 */ /* 0x000fc60000000a00 */
[----:B------:R-:W-:-:S05]  /*1ed40*/  LEA.HI.X R3, R219, R83, R88, 0x1, P0 ;  /* 0x00000053db037211 */ /* 0x000fca00000f0c58 */
[----:B------:R0:W-:Y:S01]  /*1ed50*/  ST.E.128 desc[UR4][R2.64], R72 ;  /* 0x0000004802007985 */ /* 0x0001e2000c101d04 */
[----:B------:R-:W-:Y:S05]  /*1ed60*/  BRA `(.L_x_860) ;  /* 0x0000000c006c7947 */ /* 0x000fea0003800000 */
.L_x_852:
[C---:B------:R-:W-:Y:S01]  /*1ed70*/  IMAD.SHL.U32 R4, R233.reuse, 0x4, RZ ;  /* 0x00000004e9047824 */ /* 0x040fe200078e00ff */
[----:B------:R-:W-:Y:S01]  /*1ed80*/  SHF.R.S32.HI R12, RZ, 0x1f, R233 ;  /* 0x0000001fff0c7819 */ /* 0x000fe200000114e9 */
[----:B------:R-:W-:Y:S01]  /*1ed90*/  ULDC.64 UR4, c[0x0][0xc00] ;  /* 0x0003000000047ab9 */ /* 0x000fe20000000a00 */
[----:B------:R-:W2:Y:S01]  /*1eda0*/  LDC R21, c[0x0][0xbe8] ;  /* 0x0002fa00ff157b82 */ /* 0x000ea20000000800 */
[----:B------:R-:W-:Y:S01]  /*1edb0*/  ISETP.NE.U32.AND P0, PT, RZ, UR4, PT ;  /* 0x00000004ff007c0c */ /* 0x000fe2000bf05070 */
[----:B------:R-:W-:Y:S01]  /*1edc0*/  IMAD.MOV.U32 R6, RZ, RZ, RZ ;  /* 0x000000ffff067224 */ /* 0x000fe200078e00ff */
[----:B------:R-:W-:Y:S01]  /*1edd0*/  IADD3 R2, P1, R4, UR4, RZ ;  /* 0x0000000404027c10 */ /* 0x000fe2000ff3e0ff */
[----:B------:R-:W-:Y:S01]  /*1ede0*/  ULDC.64 UR6, c[0x0][0x208] ;  /* 0x0000820000067ab9 */ /* 0x000fe20000000a00 */
[----:B------:R-:W-:Y:S02]  /*1edf0*/  SHF.L.U64.HI R0, R233, 0x2, R12 ;  /* 0x00000002e9007819 */ /* 0x000fe4000001020c */
[----:B------:R-:W-:-:S02]  /*1ee00*/  ISETP.NE.AND.EX P0, PT, RZ, UR5, PT, P0 ;  /* 0x00000005ff007c0c */ /* 0x000fc4000bf05300 */
[----:B------:R-:W-:Y:S01]  /*1ee10*/  IADD3.X R3, R0, UR5, RZ, P1, !PT ;  /* 0x0000000500037c10 */ /* 0x000fe20008ffe4ff */
[----:B------:R-:W-:Y:S02]  /*1ee20*/  ULDC.64 UR4, c[0x0][0xc08] ;  /* 0x0003020000047ab9 */ /* 0x000fe40000000a00 */
[----:B------:R-:W-:-:S04]  /*1ee30*/  ISETP.NE.U32.AND P1, PT, RZ, UR4, PT ;  /* 0x00000004ff007c0c */ /* 0x000fc8000bf25070 */
[----:B------:R-:W-:Y:S01]  /*1ee40*/  ISETP.NE.AND.EX P1, PT, RZ, UR5, PT, P1 ;  /* 0x00000005ff007c0c */ /* 0x000fe2000bf25310 */
[----:B------:R-:W3:Y:S03]  /*1ee50*/  S2R R7, SR_TID.X ;  /* 0x0000000000077919 */ /* 0x000ee60000002100 */
[----:B------:R4:W5:Y:S09]  /*1ee60*/  @P0 LDG.E R6, desc[UR6][R2.64] ;  /* 0x0000000602060981 */ /* 0x000972000c1e1900 */
[----:B------:R-:W-:Y:S01]  /*1ee70*/  @P1 IADD3 R4, P2, R4, UR4, RZ ;  /* 0x0000000404041c10 */ /* 0x000fe2000ff5e0ff */
[----:B------:R-:W-:-:S03]  /*1ee80*/  ULDC UR4, c[0x0][0xa88] ;  /* 0x0002a20000047ab9 */ /* 0x000fc60000000800 */
[----:B------:R-:W-:Y:S01]  /*1ee90*/  @P1 IADD3.X R5, R0, UR5, RZ, P2, !PT ;  /* 0x0000000500051c10 */ /* 0x000fe200097fe4ff */
[----:B------:R-:W-:Y:S01]  /*1eea0*/  IMAD.U32 R0, RZ, RZ, UR4 ;  /* 0x00000004ff007e24 */ /* 0x000fe2000f8e00ff */
[----:B--2---:R-:W-:-:S05]  /*1eeb0*/  ISETP.NE.AND P2, PT, R21, 0x1, PT ;  /* 0x000000011500780c */ /* 0x004fca0003f45270 */
[----:B------:R4:W5:Y:S08]  /*1eec0*/  @P1 LDG.E R0, desc[UR6][R4.64] ;  /* 0x0000000604001981 */ /* 0x000970000c1e1900 */
[----:B------:R-:W2:Y:S01]  /*1eed0*/  @P2 LDC R14, c[0x0][0xbec] ;  /* 0x0002fb00ff0e2b82 */ /* 0x000ea20000000800 */
[----:B---3--:R-:W-:-:S05]  /*1eee0*/  VIADD R7, R7, 0xffffff80 ;  /* 0xffffff8007077836 */ /* 0x008fca0000000000 */
[----:B------:R-:W-:Y:S02]  /*1eef0*/  ISETP.GE.AND P3, PT, R7, 0x80, PT ;  /* 0x000000800700780c */ /* 0x000fe40003f66270 */
[----:B------:R-:W3:Y:S01]  /*1ef00*/  @P2 LDC R25, c[0x0][0xbf0] ;  /* 0x0002fc00ff192b82 */ /* 0x000ee20000000800 */
[----:B----4-:R-:W-:Y:S10]  /*1ef10*/  @P1 BRA `(.L_x_861) ;  /* 0x0000000000141947 */ /* 0x010ff40003800000 */
[----:B------:R-:W-:Y:S05]  /*1ef20*/  @!P0 BRA `(.L_x_861) ;  /* 0x0000000000108947 */ /* 0x000fea0003800000 */
[----:B------:R-:W-:Y:S02]  /*1ef30*/  ULDC.64 UR4, c[0x0][0x208] ;  /* 0x0000820000047ab9 */ /* 0x000fe40000000a00 */
[----:B------:R-:W4:Y:S04]  /*1ef40*/  LDG.E R5, desc[UR4][R2.64] ;  /* 0x0000000402057981 */ /* 0x000f28000c1e1900 */
[----:B-----5:R-:W4:Y:S02]  /*1ef50*/  LDG.E R0, desc[UR4][R2.64+0x4] ;  /* 0x0000040402007981 */ /* 0x020f24000c1e1900 */
[----:B----4-:R-:W-:-:S07]  /*1ef60*/  IMAD.IADD R0, R0, 0x1, -R5 ;  /* 0x0000000100007824 */ /* 0x010fce00078e0a05 */
.L_x_861:
[----:B------:R4:W5:Y:S01]  /*1ef70*/  LDL R20, [R1+0x24] ;  /* 0x0000240001147983 */ /* 0x0009620000100800 */
[----:B------:R-:W-:Y:S01]  /*1ef80*/  BSSY B1, `(.L_x_862) ;  /* 0x000002f000017945 */ /* 0x000fe20003800000 */
[----:B------:R-:W-:Y:S02]  /*1ef90*/  SHF.R.S32.HI R10, RZ, 0x1f, R234 ;  /* 0x0000001fff0a7819 */ /* 0x000fe400000114ea */
[----:B------:R-:W-:Y:S02]  /*1efa0*/  SEL R233, R233, RZ, !P0 ;  /* 0x000000ffe9e97207 */ /* 0x000fe40004000000 */
[----:B------:R-:W-:Y:S02]  /*1efb0*/  SEL R12, R12, RZ, !P0 ;  /* 0x000000ff0c0c7207 */ /* 0x000fe40004000000 */
[----:B-----5:R-:W-:Y:S01]  /*1efc0*/  SHF.R.S32.HI R11, RZ, 0x1f, R6 ;  /* 0x0000001fff0b7819 */ /* 0x020fe20000011406 */
[----:B----4-:R-:W-:Y:S06]  /*1efd0*/  @P3 BRA `(.L_x_863) ;  /* 0x0000000000a43947 */ /* 0x010fec0003800000 */
[----:B------:R-:W4:Y:S01]  /*1efe0*/  S2R R2, SR_TID.X ;  /* 0x0000000000027919 */ /* 0x000f220000002100 */
[----:B------:R-:W5:Y:S02]  /*1eff0*/  LDC R9, c[0x0][0xbe8] ;  /* 0x0002fa00ff097b82 */ /* 0x000f640000000800 */
[----:B-----5:R-:W-:Y:S02]  /*1f000*/  IMAD R3, R0, R9, RZ ;  /* 0x0000000900037224 */ /* 0x020fe400078e02ff */
[----:B----4-:R-:W-:-:S04]  /*1f010*/  IMAD R2, R20, 0x80, R2 ;  /* 0x0000008014027824 */ /* 0x010fc800078e0202 */
[----:B------:R-:W-:-:S05]  /*1f020*/  VIADD R8, R2, 0xffffff80 ;  /* 0xffffff8002087836 */ /* 0x000fca0000000000 */
[----:B------:R-:W-:-:S13]  /*1f030*/  ISETP.GE.AND P0, PT, R8, R3, PT ;  /* 0x000000030800720c */ /* 0x000fda0003f06270 */
[----:B------:R-:W-:Y:S05]  /*1f040*/  @P0 BRA `(.L_x_863) ;  /* 0x0000000000880947 */ /* 0x000fea0003800000 */
[----:B------:R-:W-:Y:S01]  /*1f050*/  ISETP.NE.AND P0, PT, R9, 0x1, PT ;  /* 0x000000010900780c */ /* 0x000fe20003f05270 */
[----:B------:R-:W-:Y:S01]  /*1f060*/  ULDC.64 UR4, c[0x0][0xb90] ;  /* 0x0002e40000047ab9 */ /* 0x000fe20000000a00 */
[----:B------:R-:W-:Y:S01]  /*1f070*/  IMAD.MOV.U32 R2, RZ, RZ, R6 ;  /* 0x000000ffff027224 */ /* 0x000fe200078e0006 */
[----:B------:R-:W-:Y:S01]  /*1f080*/  ULDC.64 UR6, c[0x0][0x208] ;  /* 0x0000820000067ab9 */ /* 0x000fe20000000a00 */
[----:B------:R-:W-:Y:S02]  /*1f090*/  IMAD R7, R10, UR4, RZ ;  /* 0x000000040a077c24 */ /* 0x000fe4000f8e02ff */
[----:B------:R-:W-:Y:S02]  /*1f0a0*/  IMAD.MOV.U32 R3, RZ, RZ, R11 ;  /* 0x000000ffff037224 */ /* 0x000fe400078e000b */
[----:B------:R-:W-:Y:S02]  /*1f0b0*/  IMAD.MOV.U32 R5, RZ, RZ, R8 ;  /* 0x000000ffff057224 */ /* 0x000fe400078e0008 */
[----:B------:R-:W-:-:S03]  /*1f0c0*/  IMAD.WIDE.U32 R2, R234, UR4, R2 ;  /* 0x00000004ea027c25 */ /* 0x000fc6000f8e0002 */
[----:B------:R-:W4:Y:S01]  /*1f0d0*/  @P0 LDC R13, c[0x0][0xbec] ;  /* 0x0002fb00ff0d0b82 */ /* 0x000f220000000800 */
[----:B------:R-:W-:Y:S01]  /*1f0e0*/  IMAD R7, R234, UR5, R7 ;  /* 0x00000005ea077c24 */ /* 0x000fe2000f8e0207 */
[----:B------:R-:W-:-:S03]  /*1f0f0*/  ULDC.64 UR4, c[0x0][0xb98] ;  /* 0x0002e60000047ab9 */ /* 0x000fc60000000a00 */
[----:B------:R-:W-:-:S03]  /*1f100*/  IMAD.IADD R3, R3, 0x1, R7 ;  /* 0x0000000103037824 */ /* 0x000fc600078e0207 */
[----:B------:R-:W5:Y:S01]  /*1f110*/  @P0 LDC R15, c[0x0][0xbf0] ;  /* 0x0002fc00ff0f0b82 */ /* 0x000f620000000800 */
[----:B------:R-:W-:-:S04]  /*1f120*/  IMAD.WIDE.U32 R2, R233, UR4, R2 ;  /* 0x00000004e9027c25 */ /* 0x000fc8000f8e0002 */
[----:B----4-:R-:W-:-:S05]  /*1f130*/  @P0 IMAD.HI.U32 R4, R8, R13, RZ ;  /* 0x0000000d08040227 */ /* 0x010fca00078e00ff */
[----:B-----5:R-:W-:Y:S01]  /*1f140*/  @P0 SHF.R.U32.HI R5, RZ, R15, R4 ;  /* 0x0000000fff050219 */ /* 0x020fe20000011604 */
[----:B------:R-:W-:-:S03]  /*1f150*/  IMAD R4, R12, UR4, RZ ;  /* 0x000000040c047c24 */ /* 0x000fc6000f8e02ff */
[----:B------:R-:W-:Y:S01]  /*1f160*/  IADD3 R2, P0, R5, R2, RZ ;  /* 0x0000000205027210 */ /* 0x000fe20007f1e0ff */
[----:B------:R-:W-:-:S04]  /*1f170*/  IMAD.MOV R7, RZ, RZ, -R5 ;  /* 0x000000ffff077224 */ /* 0x000fc800078e0a05 */
[----:B------:R-:W-:Y:S01]  /*1f180*/  IMAD R7, R9, R7, R8 ;  /* 0x0000000709077224 */ /* 0x000fe200078e0208 */
[----:B------:R-:W-:Y:S01]  /*1f190*/  SHF.R.S32.HI R9, RZ, 0x1f, R5 ;  /* 0x0000001fff097819 */ /* 0x000fe20000011405 */
[----:B------:R-:W-:Y:S01]  /*1f1a0*/  IMAD R8, R233, UR5, R4 ;  /* 0x00000005e9087c24 */ /* 0x000fe2000f8e0204 */
[----:B------:R-:W-:Y:S02]  /*1f1b0*/  ULDC.64 UR4, c[0x0][0xb88] ;  /* 0x0002e20000047ab9 */ /* 0x000fe40000000a00 */
        /* <DEDUP_REMOVED lines=9> */
[----:B------:R-:W-:-:S05]  /*1f250*/  IMAD.MOV.U32 R3, RZ, RZ, -0x800000 ;  /* 0xff800000ff037424 */ /* 0x000fca00078e00ff */
[----:B------:R4:W-:Y:S02]  /*1f260*/  STG.E desc[UR6][R4.64], R3 ;  /* 0x0000000304007986 */ /* 0x0009e4000c101906 */
.L_x_863:
[----:B------:R-:W-:Y:S05]  /*1f270*/  BSYNC B1 ;  /* 0x0000000000017941 */ /* 0x000fea0003800000 */
.L_x_862:
[----:B------:R-:W-:Y:S01]  /*1f280*/  ULDC.64 UR4, c[0x0][0xaa0] ;  /* 0x0002a80000047ab9 */ /* 0x000fe20000000a00 */
[----:B----4-:R-:W-:Y:S01]  /*1f290*/  IMAD R4, R235, 0x20, R212 ;  /* 0x00000020eb047824 */ /* 0x010fe200078e02d4 */
[----:B------:R-:W-:Y:S01]  /*1f2a0*/  BSSY B1, `(.L_x_864) ;  /* 0x0000042000017945 */ /* 0x000fe20003800000 */
[----:B------:R-:W-:Y:S01]  /*1f2b0*/  IMAD R3, R11, UR4, RZ ;  /* 0x000000040b037c24 */ /* 0x000fe2000f8e02ff */
[----:B------:R-:W-:Y:S01]  /*1f2c0*/  SHF.R.S32.HI R8, RZ, 0x1f, R219 ;  /* 0x0000001fff087819 */ /* 0x000fe200000114db */
[----:B------:R-:W-:Y:S02]  /*1f2d0*/  IMAD R9, R20, 0x80, R4 ;  /* 0x0000008014097824 */ /* 0x000fe400078e0204 */
[C---:B------:R-:W-:Y:S02]  /*1f2e0*/  IMAD R5, R6.reuse, UR5, R3 ;  /* 0x0000000506057c24 */ /* 0x040fe4000f8e0203 */
[----:B------:R-:W-:Y:S01]  /*1f2f0*/  IMAD.WIDE.U32 R2, R6, UR4, RZ ;  /* 0x0000000406027c25 */ /* 0x000fe2000f8e00ff */
[----:B------:R-:W-:-:S03]  /*1f300*/  ULDC.64 UR4, c[0x0][0xae8] ;  /* 0x0002ba0000047ab9 */ /* 0x000fc60000000a00 */
[----:B------:R-:W-:Y:S02]  /*1f310*/  IMAD.IADD R3, R3, 0x1, R5 ;  /* 0x0000000103037824 */ /* 0x000fe400078e0205 */
[----:B------:R-:W-:Y:S02]  /*1f320*/  IMAD R7, R10, UR4, RZ ;  /* 0x000000040a077c24 */ /* 0x000fe4000f8e02ff */
[----:B--2---:R-:W-:-:S04]  /*1f330*/  @P2 IMAD.HI.U32 R4, R9, R14, RZ ;  /* 0x0000000e09042227 */ /* 0x004fc800078e00ff */
[C---:B------:R-:W-:Y:S02]  /*1f340*/  IMAD R7, R234.reuse, UR5, R7 ;  /* 0x00000005ea077c24 */ /* 0x040fe4000f8e0207 */
[----:B------:R-:W-:Y:S01]  /*1f350*/  IMAD.WIDE.U32 R2, R234, UR4, R2 ;  /* 0x00000004ea027c25 */ /* 0x000fe2000f8e0002 */
[----:B------:R-:W-:-:S03]  /*1f360*/  ULDC.64 UR4, c[0x0][0xaf0] ;  /* 0x0002bc0000047ab9 */ /* 0x000fc60000000a00 */
[----:B------:R-:W-:Y:S01]  /*1f370*/  IMAD.MOV.U32 R5, RZ, RZ, R9 ;  /* 0x000000ffff057224 */ /* 0x000fe200078e0009 */
[----:B---3--:R-:W-:Y:S01]  /*1f380*/  @P2 SHF.R.U32.HI R5, RZ, R25, R4 ;  /* 0x00000019ff052219 */ /* 0x008fe20000011604 */
[----:B------:R-:W-:Y:S02]  /*1f390*/  IMAD R6, R12, UR4, RZ ;  /* 0x000000040c067c24 */ /* 0x000fe4000f8e02ff */
[----:B------:R-:W-:Y:S01]  /*1f3a0*/  IMAD.IADD R3, R3, 0x1, R7 ;  /* 0x0000000103037824 */ /* 0x000fe200078e0207 */
[----:B------:R-:W-:Y:S01]  /*1f3b0*/  SHF.R.S32.HI R4, RZ, 0x1f, R5 ;  /* 0x0000001fff047819 */ /* 0x000fe20000011405 */
[C---:B------:R-:W-:Y:S02]  /*1f3c0*/  IMAD R7, R233.reuse, UR5, R6 ;  /* 0x00000005e9077c24 */ /* 0x040fe4000f8e0206 */
[----:B------:R-:W-:Y:S01]  /*1f3d0*/  IMAD.WIDE.U32 R2, R233, UR4, R2 ;  /* 0x00000004e9027c25 */ /* 0x000fe2000f8e0002 */
[----:B------:R-:W-:-:S03]  /*1f3e0*/  ULDC.64 UR4, c[0x0][0xae0] ;  /* 0x0002b80000047ab9 */ /* 0x000fc60000000a00 */
[----:B------:R-:W-:Y:S02]  /*1f3f0*/  IMAD.MOV R6, RZ, RZ, -R5 ;  /* 0x000000ffff067224 */ /* 0x000fe400078e0a05 */
[----:B------:R-:W-:Y:S02]  /*1f400*/  IMAD.IADD R3, R3, 0x1, R7 ;  /* 0x0000000103037824 */ /* 0x000fe400078e0207 */
[----:B------:R-:W-:Y:S02]  /*1f410*/  IMAD R4, R4, UR4, RZ ;  /* 0x0000000404047c24 */ /* 0x000fe4000f8e02ff */
[----:B------:R-:W-:Y:S02]  /*1f420*/  IMAD R7, R21, R6, R9 ;  /* 0x0000000615077224 */ /* 0x000fe400078e0209 */
[C---:B------:R-:W-:Y:S02]  /*1f430*/  IMAD R9, R5.reuse, UR5, R4 ;  /* 0x0000000505097c24 */ /* 0x040fe4000f8e0204 */
[----:B------:R-:W-:Y:S01]  /*1f440*/  IMAD.WIDE.U32 R2, R5, UR4, R2 ;  /* 0x0000000405027c25 */ /* 0x000fe2000f8e0002 */
[----:B------:R-:W-:Y:S01]  /*1f450*/  SHF.R.S32.HI R4, RZ, 0x1f, R7 ;  /* 0x0000001fff047819 */ /* 0x000fe20000011407 */
[----:B------:R-:W-:-:S02]  /*1f460*/  ULDC.64 UR4, c[0x0][0xad8] ;  /* 0x0002b60000047ab9 */ /* 0x000fc40000000a00 */
[----:B------:R-:W-:Y:S01]  /*1f470*/  IMAD.IADD R3, R3, 0x1, R9 ;  /* 0x0000000103037824 */ /* 0x000fe200078e0209 */
[----:B------:R-:W-:Y:S01]  /*1f480*/  SHF.R.S32.HI R9, RZ, 0x1f, R218 ;  /* 0x0000001fff097819 */ /* 0x000fe200000114da */
[----:B------:R-:W-:Y:S02]  /*1f490*/  IMAD R4, R4, UR4, RZ ;  /* 0x0000000404047c24 */ /* 0x000fe4000f8e02ff */
[----:B------:R-:W-:Y:S02]  /*1f4a0*/  IMAD R6, R20, 0x80, R212 ;  /* 0x0000008014067824 */ /* 0x000fe400078e02d4 */
[----:B------:R-:W-:Y:S02]  /*1f4b0*/  IMAD R21, R0, R21, RZ ;  /* 0x0000001500157224 */ /* 0x000fe400078e02ff */
[C---:B------:R-:W-:Y:S02]  /*1f4c0*/  IMAD R5, R7.reuse, UR5, R4 ;  /* 0x0000000507057c24 */ /* 0x040fe4000f8e0204 */
[----:B------:R-:W-:Y:S01]  /*1f4d0*/  IMAD.WIDE.U32 R2, R7, UR4, R2 ;  /* 0x0000000407027c25 */ /* 0x000fe2000f8e0002 */
[----:B------:R-:W-:Y:S01]  /*1f4e0*/  ISETP.GE.AND P2, PT, R6, R21, PT ;  /* 0x000000150600720c */ /* 0x000fe20003f46270 */
[----:B------:R-:W-:-:S02]  /*1f4f0*/  ULDC.64 UR4, c[0x0][0xa80] ;  /* 0x0002a00000047ab9 */ /* 0x000fc40000000a00 */
[----:B------:R-:W-:Y:S01]  /*1f500*/  IMAD.IADD R3, R3, 0x1, R5 ;  /* 0x0000000103037824 */ /* 0x000fe200078e0205 */
[----:B------:R-:W-:Y:S01]  /*1f510*/  LEA R4, P3, R2, UR4, 0x1 ;  /* 0x0000000402047c11 */ /* 0x000fe2000f8608ff */
[----:B------:R-:W-:-:S03]  /*1f520*/  VIADD R0, R6, 0x20 ;  /* 0x0000002006007836 */ /* 0x000fc60000000000 */
[----:B------:R-:W-:Y:S02]  /*1f530*/  LEA.HI.X R5, R2, UR5, R3, 0x1, P3 ;  /* 0x0000000502057c11 */ /* 0x000fe400098f0c03 */
[-C--:B------:R-:W-:Y:S01]  /*1f540*/  ISETP.GE.AND P1, PT, R0, R21.reuse, PT ;  /* 0x000000150000720c */ /* 0x080fe20003f26270 */
[----:B------:R-:W-:Y:S01]  /*1f550*/  VIADD R0, R6, 0x40 ;  /* 0x0000004006007836 */ /* 0x000fe20000000000 */
[----:B------:R2:W3:Y:S04]  /*1f560*/  SHFL.IDX PT, R2, R4, RZ, 0x181f ;  /* 0x00181fff04027589 */ /* 0x0004e800000e0000 */
[----:B------:R2:W4:Y:S01]  /*1f570*/  SHFL.IDX PT, R3, R5, RZ, 0x181f ;  /* 0x00181fff05037589 */ /* 0x00052200000e0000 */
        /* <DEDUP_REMOVED lines=8> */
[----:B---3--:R-:W-:-:S04]  /*1f600*/  @!P5 LEA R10, P6, R16, R2, 0x1 ;  /* 0x00000002100ad211 */ /* 0x008fc800078c08ff */
[-C--:B----4-:R-:W-:Y:S02]  /*1f610*/  @!P5 LEA.HI.X R11, R16, R3.reuse, R17, 0x1, P6 ;  /* 0x00000003100bd211 */ /* 0x090fe400030f0c11 */
[-C--:B------:R-:W-:Y:S01]  /*1f620*/  @!P3 LEA R12, P6, R218, R2.reuse, 0x1 ;  /* 0x00000002da0cb211 */ /* 0x080fe200078c08ff */
[----:B------:R-:W-:Y:S02]  /*1f630*/  @!P4 IMAD.SHL.U32 R7, R236, 0x8, RZ ;  /* 0x00000008ec07c824 */ /* 0x000fe400078e00ff */
[----:B------:R3:W-:Y:S01]  /*1f640*/  @!P5 ST.E.128 desc[UR6][R10.64], RZ ;  /* 0x000000ff0a00d985 */ /* 0x0007e2000c101d06 */
[----:B------:R-:W-:Y:S02]  /*1f650*/  @!P3 LEA.HI.X R13, R218, R3, R9, 0x1, P6 ;  /* 0x00000003da0db211 */ /* 0x000fe400030f0c09 */
[----:B------:R-:W-:-:S04]  /*1f660*/  @!P2 LEA R14, P6, R219, R2, 0x1 ;  /* 0x00000002db0ea211 */ /* 0x000fc800078c08ff */
[----:B------:R-:W-:Y:S01]  /*1f670*/  @!P2 LEA.HI.X R15, R219, R3, R8, 0x1, P6 ;  /* 0x00000003db0fa211 */ /* 0x000fe200030f0c08 */
[----:B------:R-:W-:-:S05]  /*1f680*/  @!P4 IMAD.WIDE R2, R7, 0x2, R2 ;  /* 0x000000020702c825 */ /* 0x000fca00078e0202 */
[----:B------:R3:W-:Y:S04]  /*1f690*/  @!P4 ST.E.128 desc[UR6][R2.64], RZ ;  /* 0x000000ff0200c985 */ /* 0x0007e8000c101d06 */
[----:B------:R3:W-:Y:S04]  /*1f6a0*/  @!P3 ST.E.128 desc[UR6][R12.64], RZ ;  /* 0x000000ff0c00b985 */ /* 0x0007e8000c101d06 */
[----:B------:R3:W-:Y:S02]  /*1f6b0*/  @!P2 ST.E.128 desc[UR6][R14.64], RZ ;  /* 0x000000ff0e00a985 */ /* 0x0007e4000c101d06 */
.L_x_865:
[----:B------:R-:W-:Y:S05]  /*1f6c0*/  BSYNC B1 ;  /* 0x0000000000017941 */ /* 0x000fea0003800000 */
.L_x_864:
[----:B---34-:R3:W4:Y:S01]  /*1f6d0*/  SHFL.IDX PT, R3, R5, 0x1, 0x181f ;  /* 0x00381f0005037f89 */ /* 0x01872200000e0000 */
        /* <DEDUP_REMOVED lines=11> */
[-C--:B----4-:R-:W-:Y:S02]  /*1f790*/  @!P4 LEA.HI.X R11, R16, R3.reuse, R17, 0x1, P6 ;  /* 0x00000003100bc211 */ /* 0x090fe400030f0c11 */
[C---:B------:R-:W-:Y:S01]  /*1f7a0*/  @!P1 LEA R14, P6, R219.reuse, R2, 0x1 ;  /* 0x00000002db0e9211 */ /* 0x040fe200078c08ff */
[----:B------:R-:W-:Y:S01]  /*1f7b0*/  @!P3 IMAD.SHL.U32 R7, R236, 0x8, RZ ;  /* 0x00000008ec07b824 */ /* 0x000fe200078e00ff */
[-C--:B------:R-:W-:Y:S01]  /*1f7c0*/  @!P2 LEA.HI.X R13, R218, R3.reuse, R9, 0x1, P5 ;  /* 0x00000003da0da211 */ /* 0x080fe200028f0c09 */
[----:B------:R0:W-:Y:S01]  /*1f7d0*/  @!P4 ST.E.128 desc[UR6][R10.64], RZ ;  /* 0x000000ff0a00c985 */ /* 0x0001e2000c101d06 */
[----:B------:R-:W-:Y:S01]  /*1f7e0*/  @!P1 LEA.HI.X R15, R219, R3, R8, 0x1, P6 ;  /* 0x00000003db0f9211 */ /* 0x000fe200030f0c08 */
[----:B------:R-:W-:-:S05]  /*1f7f0*/  @!P3 IMAD.WIDE R2, R7, 0x2, R2 ;  /* 0x000000020702b825 */ /* 0x000fca00078e0202 */
[----:B------:R0:W-:Y:S04]  /*1f800*/  @!P3 ST.E.128 desc[UR6][R2.64], RZ ;  /* 0x000000ff0200b985 */ /* 0x0001e8000c101d06 */
[----:B------:R0:W-:Y:S04]  /*1f810*/  @!P2 ST.E.128 desc[UR6][R12.64], RZ ;  /* 0x000000ff0c00a985 */ /* 0x0001e8000c101d06 */
[----:B------:R0:W-:Y:S02]  /*1f820*/  @!P1 ST.E.128 desc[UR6][R14.64], RZ ;  /* 0x000000ff0e009985 */ /* 0x0001e4000c101d06 */
.L_x_867:
[----:B------:R-:W-:Y:S05]  /*1f830*/  BSYNC B1 ;  /* 0x0000000000017941 */ /* 0x000fea0003800000 */
.L_x_866:
        /* <DEDUP_REMOVED lines=12> */
[C---:B------:R-:W-:Y:S02]  /*1f900*/  @!P6 LEA R14, P2, R219.reuse, R2, 0x1 ;  /* 0x00000002db0ee211 */ /* 0x040fe400078408ff */
[----:B------:R-:W-:Y:S01]  /*1f910*/  @!P4 IMAD.SHL.U32 R7, R236, 0x8, RZ ;  /* 0x00000008ec07c824 */ /* 0x000fe200078e00ff */
[-C--:B----4-:R-:W-:Y:S02]  /*1f920*/  @!P3 LEA.HI.X R11, R16, R3.reuse, R17, 0x1, P0 ;  /* 0x00000003100bb211 */ /* 0x090fe400000f0c11 */
[-C--:B------:R-:W-:Y:S02]  /*1f930*/  @!P5 LEA.HI.X R13, R218, R3.reuse, R9, 0x1, P1 ;  /* 0x00000003da0dd211 */ /* 0x080fe400008f0c09 */
[----:B------:R-:W-:Y:S01]  /*1f940*/  @!P6 LEA.HI.X R15, R219, R3, R8, 0x1, P2 ;  /* 0x00000003db0fe211 */ /* 0x000fe200010f0c08 */
[----:B------:R-:W-:Y:S01]  /*1f950*/  @!P4 IMAD.WIDE R2, R7, 0x2, R2 ;  /* 0x000000020702c825 */ /* 0x000fe200078e0202 */
[----:B------:R0:W-:Y:S04]  /*1f960*/  @!P3 ST.E.128 desc[UR6][R10.64], RZ ;  /* 0x000000ff0a00b985 */ /* 0x0001e8000c101d06 */
[----:B------:R0:W-:Y:S04]  /*1f970*/  @!P4 ST.E.128 desc[UR6][R2.64], RZ ;  /* 0x000000ff0200c985 */ /* 0x0001e8000c101d06 */
[----:B------:R0:W-:Y:S04]  /*1f980*/  @!P5 ST.E.128 desc[UR6][R12.64], RZ ;  /* 0x000000ff0c00d985 */ /* 0x0001e8000c101d06 */
[----:B------:R0:W-:Y:S02]  /*1f990*/  @!P6 ST.E.128 desc[UR6][R14.64], RZ ;  /* 0x000000ff0e00e985 */ /* 0x0001e4000c101d06 */
.L_x_869:
[----:B------:R-:W-:Y:S05]  /*1f9a0*/  BSYNC B1 ;  /* 0x0000000000017941 */ /* 0x000fea0003800000 */
.L_x_868:
[----:B------:R-:W-:Y:S01]  /*1f9b0*/  VIADD R0, R6, 0x60 ;  /* 0x0000006006007836 */ /* 0x000fe20000000000 */
[----:B0---4-:R0:W4:Y:S04]  /*1f9c0*/  SHFL.IDX PT, R3, R5, 0x3, 0x181f ;  /* 0x00781f0005037f89 */ /* 0x01112800000e0000 */
[----:B------:R-:W-:Y:S01]  /*1f9d0*/  ISETP.GE.AND P0, PT, R0, R21, PT ;  /* 0x000000150000720c */ /* 0x000fe20003f06270 */
[----:B------:R0:W0:-:S12]  /*1f9e0*/  SHFL.IDX PT, R2, R4, 0x3, 0x181f ;  /* 0x00781f0004027f89 */ /* 0x00001800000e0000 */
        /* <DEDUP_REMOVED lines=10> */
[----:B--23--:R-:W-:Y:S01]  /*1fa90*/  @!P4 IMAD.SHL.U32 R5, R236, 0x8, RZ ;  /* 0x00000008ec05c824 */ /* 0x00cfe200078e00ff */
        /* <DEDUP_REMOVED lines=8> */
.L_x_860:
[----:B------:R-:W-:Y:S05]  /*1fb20*/  BSYNC B0 ;  /* 0x0000000000007941 */ /* 0x000fea0003800000 */
.L_x_851:
[----:B------:R-:W-:Y:S02]  /*1fb30*/  ULDC UR4, c[0x0][0xc3c] ;  /* 0x00030f0000047ab9 */ /* 0x000fe40000000800 */
[----:B-1----:R-:W-:-:S13]  /*1fb40*/  ISETP.GE.AND P0, PT, R123, UR4, PT ;  /* 0x000000047b007c0c */ /* 0x002fda000bf06270 */
[----:B------:R-:W-:Y:S05]  /*1fb50*/  @!P0 BRA `(.L_x_870) ;  /* 0xfffffe1400fc8947 */ /* 0x000fea000383ffff */
[----:B------:R-:W-:Y:S05]  /*1fb60*/  BRA `(.L_x_645) ;  /* 0x0000008800547947 */ /* 0x000fea0003800000 */
.L_x_643:
[----:B------:R-:W-:-:S08]  /*1fb70*/  NOP ;  /* 0x0000000000007918 */ /* 0x000fd00000000000 */
[----:B0-----:R-:W0:-:S00]  /*1fb80*/  USETMAXREG.DEALLOC.CTAPOOL 0x18 ;  /* 0x00000018000079c8 */ /* 0x001e0000080e0500 */
[----:B0-----:R-:W2:Y:S01]  /*1fb90*/  LDL.LU R3, [R1+0x20] ;  /* 0x0000200001037983 */ /* 0x001ea20000300800 */
[----:B------:R-:W-:Y:S01]  /*1fba0*/  LOP3.LUT R2, R2, 0x3, RZ, 0xc0, !PT ;  /* 0x0000000302027812 */ /* 0x000fe200078ec0ff */
[----:B------:R-:W-:-:S05]  /*1fbb0*/  IMAD.MOV.U32 R4, RZ, RZ, RZ ;  /* 0x000000ffff047224 */ /* 0x000fca00078e00ff */
[----:B------:R-:W0:Y:S02]  /*1fbc0*/  SHFL.IDX PT, R2, R2, RZ, 0x1f ;  /* 0x00001fff02027589 */ /* 0x000e2400000e0000 */
[----:B0-----:R-:W-:Y:S02]  /*1fbd0*/  ISETP.NE.AND P0, PT, R2, RZ, PT ;  /* 0x000000ff0200720c */ /* 0x001fe40003f05270 */
[----:B--2---:R-:W-:-:S11]  /*1fbe0*/  LOP3.LUT R3, R3, 0xfffffffd, RZ, 0xc0, !PT ;  /* 0xfffffffd03037812 */ /* 0x004fd600078ec0ff */
[----:B------:R-:W-:-:S05]  /*1fbf0*/  @P0 LOP3.LUT R3, R3, 0x2, RZ, 0xfc, !PT ;  /* 0x0000000203030812 */ /* 0x000fca00078efcff */
[----:B------:R0:W-:Y:S01]  /*1fc00*/  STL [R1+0x20], R3 ;  /* 0x0000200301007387 */ /* 0x0001e20000100800 */
        /* <DEDUP_REMOVED lines=8> */
.L_x_871:
[----:B------:R-:W-:Y:S01]  /*1fc90*/  LOP3.LUT R5, R0, 0x1f, RZ, 0xc0, !PT ;  /* 0x0000001f00057812 */ /* 0x000fe200078ec0ff */
[----:B------:R-:W-:Y:S01]  /*1fca0*/  ULDC UR4, c[0x0][0xc3c] ;  /* 0x00030f0000047ab9 */ /* 0x000fe20000000800 */
[----:B------:R-:W-:Y:S01]  /*1fcb0*/  ULDC.64 UR6, c[0x0][0x208] ;  /* 0x0000820000067ab9 */ /* 0x000fe20000000a00 */
[----:B------:R-:W-:Y:S01]  /*1fcc0*/  ULDC UR5, c[0x0][0xc38] ;  /* 0x00030e0000057ab9 */ /* 0x000fe20000000800 */
[----:B------:R-:W-:-:S04]  /*1fcd0*/  ISETP.NE.AND P0, PT, R5, 0x1f, PT ;  /* 0x0000001f0500780c */ /* 0x000fc80003f05270 */
[----:B------:R-:W-:-:S13]  /*1fce0*/  ISETP.GE.OR P1, PT, R5, UR4, !P0 ;  /* 0x0000000405007c0c */ /* 0x000fda000c726670 */
[----:B0-----:R-:W0:Y:S02]  /*1fcf0*/  @!P1 LDC.64 R2, c[0x0][0xc80] ;  /* 0x00032000ff029b82 */ /* 0x001e240000000a00 */
        /* <DEDUP_REMOVED lines=35> */
.L_x_877:
        /* <DEDUP_REMOVED lines=13> */
.L_x_876:
[----:B------:R-:W-:Y:S05]  /*20000*/  BSYNC B0 ;  /* 0x0000000000007941 */ /* 0x000fea0003800000 */
.L_x_875:
        /* <DEDUP_REMOVED lines=20> */
[----:B------:R-:W-:-:S07]  /*20150*/  IMAD.MOV.U32 R2, RZ, RZ, R11 ;  /* 0x000000ffff027224 */ /* 0x000fce00078e000b */
.L_x_873:
        /* <DEDUP_REMOVED lines=16> */
.L_x_878:
[----:B-1----:R-:W-:Y:S02]  /*20260*/  IMAD R16, R16, UR5, R7 ;  /* 0x0000000510107c24 */ /* 0x002fe4000f8e0207 */
[----:B------:R-:W-:Y:S02]  /*20270*/  IMAD R7, R11, R6, RZ ;  /* 0x000000060b077224 */ /* 0x000fe400078e02ff */
[----:B0-----:R-:W-:Y:S01]  /*20280*/  IMAD.MOV.U32 R2, RZ, RZ, RZ ;  /* 0x000000ffff027224 */ /* 0x001fe200078e00ff */
[----:B------:R-:W-:Y:S01]  /*20290*/  IADD3 R17, -R16, UR6, RZ ;  /* 0x0000000610117c10 */ /* 0x000fe2000fffe1ff */
[----:B------:R-:W-:Y:S02]  /*202a0*/  VIADD R19, R19, UR4 ;  /* 0x0000000413137c36 */ /* 0x000fe40008000000 */
        /* <DEDUP_REMOVED lines=20> */
.L_x_874:
[----:B------:R-:W-:Y:S02]  /*203f0*/  IMAD.MOV.U32 R17, RZ, RZ, RZ ;  /* 0x000000ffff117224 */ /* 0x000fe400078e00ff */
[----:B------:R-:W-:Y:S02]  /*20400*/  IMAD.U32 R16, RZ, RZ, UR6 ;  /* 0x00000006ff107e24 */ /* 0x000fe4000f8e00ff */
[----:B------:R-:W-:-:S07]  /*20410*/  IMAD.MOV.U32 R18, RZ, RZ, RZ ;  /* 0x000000ffff127224 */ /* 0x000fce00078e00ff */
.L_x_879:
[----:B------:R-:W-:-:S13]  /*20420*/  ISETP.NE.AND P0, PT, R5, RZ, PT ;  /* 0x000000ff0500720c */ /* 0x000fda0003f05270 */
[----:B------:R-:W0:Y:S01]  /*20430*/  @!P0 S2R R3, SR_CgaCtaId ;  /* 0x0000000000038919 */ /* 0x000e220000008800 */
[----:B------:R-:W-:-:S04]  /*20440*/  @!P0 MOV R2, 0x400 ;  /* 0x0000040000028802 */ /* 0x000fc80000000f00 */
[----:B0-----:R-:W-:-:S05]  /*20450*/  @!P0 LEA R2, R3, R2, 0x18 ;  /* 0x0000000203028211 */ /* 0x001fca00078ec0ff */
[----:B------:R2:W-:Y:S01]  /*20460*/  @!P0 STS.128 [R2+0x388d0], R16 ;  /* 0x0388d01002008388 */ /* 0x0005e20000000c00 */
[----:B------:R-:W-:Y:S06]  /*20470*/  BAR.ARV 0x5, 0x180 ;  /* 0x0146000000007b1d */ /* 0x000fec0000002000 */
.L_x_872:
[----:B--2---:R-:W-:Y:S01]  /*20480*/  IMAD.MOV.U32 R2, RZ, RZ, 0x1 ;  /* 0x00000001ff027424 */ /* 0x004fe200078e00ff */
[----:B------:R2:W-:Y:S01]  /*20490*/  STL [R1+0x54], RZ ;  /* 0x000054ff01007387 */ /* 0x0005e20000100800 */
[----:B------:R-:W-:Y:S02]  /*204a0*/  ULDC UR4, c[0x0][0xc3c] ;  /* 0x00030f0000047ab9 */ /* 0x000fe40000000800 */
[----:B-1----:R-:W-:Y:S01]  /*204b0*/  ISETP.GE.AND P0, PT, R19, UR4, PT ;  /* 0x0000000413007c0c */ /* 0x002fe2000bf06270 */
[----:B------:R2:W-:Y:S04]  /*204c0*/  STL [R1+0x10], R2 ;  /* 0x0000100201007387 */ /* 0x0005e80000100800 */
[----:B------:R2:W-:Y:S08]  /*204d0*/  STL [R1+0x8], RZ ;  /* 0x000008ff01007387 */ /* 0x0005f00000100800 */
[----:B--2---:R-:W-:Y:S05]  /*204e0*/  @P0 BRA `(.L_x_880) ;  /* 0x0000007c000c0947 */ /* 0x004fea0003800000 */
[----:B------:R-:W1:Y:S01]  /*204f0*/  S2UR UR5, SR_CgaCtaId ;  /* 0x00000000000579c3 */ /* 0x000e620000008800 */
[C---:B------:R-:W-:Y:S01]  /*20500*/  IMAD.SHL.U32 R2, R0.reuse, 0x8, RZ ;  /* 0x0000000800027824 */ /* 0x040fe200078e00ff */
[----:B------:R-:W-:Y:S01]  /*20510*/  LOP3.LUT R5, R0, 0x7f, RZ, 0xc0, !PT ;  /* 0x0000007f00057812 */ /* 0x000fe200078ec0ff */
[----:B------:R-:W-:Y:S01]  /*20520*/  UMOV UR4, 0x400 ;  /* 0x0000040000047882 */ /* 0x000fe20000000000 */
[----:B------:R-:W-:Y:S01]  /*20530*/  BSSY B8, `(.L_x_880) ;  /* 0x00007be000087945 */ /* 0x000fe20003800000 */
[----:B------:R-:W-:Y:S01]  /*20540*/  ULDC.64 UR38, c[0x0][0x198] ;  /* 0x0000660000267ab9 */ /* 0x000fe20000000a00 */
[C---:B0-----:R-:W-:Y:S01]  /*20550*/  LOP3.LUT R3, R2.reuse, 0x1f8, RZ, 0xc0, !PT ;  /* 0x000001f802037812 */ /* 0x041fe200078ec0ff */
[----:B------:R-:W-:Y:S01]  /*20560*/  ULDC UR36, c[0x0][0xc] ;  /* 0x0000030000247ab9 */ /* 0x000fe20000000800 */
[----:B------:R-:W-:Y:S02]  /*20570*/  LOP3.LUT R2, R2, 0x38, RZ, 0xc0, !PT ;  /* 0x0000003802027812 */ /* 0x000fe400078ec0ff */
[----:B------:R-:W-:Y:S01]  /*20580*/  LOP3.LUT R4, R3, 0x38, R0, 0x78, !PT ;  /* 0x0000003803047812 */ /* 0x000fe200078e7800 */
[----:B------:R-:W-:Y:S01]  /*20590*/  IMAD.SHL.U32 R3, R5, 0x8, RZ ;  /* 0x0000000805037824 */ /* 0x000fe200078e00ff */
[----:B------:R-:W-:Y:S01]  /*205a0*/  SHF.R.U32.HI R5, RZ, 0x3, R5 ;  /* 0x00000003ff057819 */ /* 0x000fe20000011605 */
[----:B------:R-:W-:-:S03]  /*205b0*/  IMAD.SHL.U32 R0, R0, 0x10, RZ ;  /* 0x0000001000007824 */ /* 0x000fc600078e00ff */
[----:B------:R-:W-:Y:S02]  /*205c0*/  LOP3.LUT R3, R4, 0x200, R3, 0xf8, !PT ;  /* 0x0000020004037812 */ /* 0x000fe400078ef803 */
[----:B------:R-:W-:Y:S01]  /*205d0*/  LOP3.LUT R0, R5, 0x70, R0, 0xf8, !PT ;  /* 0x0000007005007812 */ /* 0x000fe200078ef800 */
[----:B------:R-:W-:Y:S01]  /*205e0*/  IMAD.MOV.U32 R0, RZ, RZ, 0x1 ;  /* 0x00000001ff007424 */ /* 0x000fe200078e00ff */
[----:B-1----:R-:W-:-:S06]  /*205f0*/  ULEA UR4, UR5, UR4, 0x18 ;  /* 0x0000000405047291 */ /* 0x002fcc000f8ec03f */
[----:B------:R-:W-:-:S04]  /*20600*/  IMAD.U32 R4, RZ, RZ, UR4 ;  /* 0x00000004ff047e24 */ /* 0x000fc8000f8e00ff */
[----:B------:R-:W-:Y:S01]  /*20610*/  IMAD R3, R3, 0x2, R4 ;  /* 0x0000000203037824 */ /* 0x000fe200078e0204 */
[----:B------:R0:W-:Y:S04]  /*20620*/  STL [R1+0x4], R4 ;  /* 0x0000040401007387 */ /* 0x0001e80000100800 */
[----:B------:R1:W-:Y:S04]  /*20630*/  STL [R1+0x2c], R3 ;  /* 0x00002c0301007387 */ /* 0x0003e80000100800 */
[----:B------:R-:W-:Y:S01]  /*20640*/  STL [R1+0x8], RZ ;  /* 0x000008ff01007387 */ /* 0x000fe20000100800 */
[----:B0-----:R-:W-:-:S03]  /*20650*/  LOP3.LUT R4, R2, 0x40, RZ, 0xfc, !PT ;  /* 0x0000004002047812 */ /* 0x001fc600078efcff */
[----:B------:R-:W-:Y:S01]  /*20660*/  STL [R1+0x10], R0 ;  /* 0x0000100001007387 */ /* 0x000fe20000100800 */
[----:B-1----:R-:W-:-:S03]  /*20670*/  LOP3.LUT R3, R2, 0x80, RZ, 0xfc, !PT ;  /* 0x0000008002037812 */ /* 0x002fc600078efcff */
[----:B------:R-:W-:Y:S04]  /*20680*/  STL [R1+0x1c], RZ ;  /* 0x00001cff01007387 */ /* 0x000fe80000100800 */
[----:B------:R0:W-:Y:S04]  /*20690*/  STL [R1+0x24], R0 ;  /* 0x0000240001007387 */ /* 0x0001e80000100800 */
[----:B------:R1:W-:Y:S01]  /*206a0*/  STL [R1+0x54], RZ ;  /* 0x000054ff01007387 */ /* 0x0003e20000100800 */
[----:B0-----:R-:W-:-:S07]  /*206b0*/  LOP3.LUT R0, R2, 0xc0, RZ, 0xfc, !PT ;  /* 0x000000c002007812 */ /* 0x001fce00078efcff */
.L_x_1037:
[----:B0--3--:R-:W0:Y:S01]  /*206c0*/  LDC.64 R2, c[0x0][0xc88] ;  /* 0x00032200ff027b82 */ /* 0x009e220000000a00 */
[----:B------:R-:W-:Y:S01]  /*206d0*/  ULDC.64 UR4, c[0x0][0x208] ;  /* 0x0000820000047ab9 */ /* 0x000fe20000000a00 */
[----:B0-----:R-:W-:-:S05]  /*206e0*/  IMAD.WIDE R2, R19, 0x4, R2 ;  /* 0x0000000413027825 */ /* 0x001fca00078e0202 */
[----:B------:R-:W2:Y:S01]  /*206f0*/  LDG.E R15, desc[UR4][R2.64] ;  /* 0x00000004020f7981 */ /* 0x000ea2000c1e1900 */
[----:B------:R-:W-:Y:S05]  /*20700*/  YIELD ;  /* 0x0000000000007946 */ /* 0x000fea0003800000 */
[----:B------:R-:W-:Y:S01]  /*20710*/  ULDC.64 UR4, c[0x0][0xa28] ;  /* 0x00028a0000047ab9 */ /* 0x000fe20000000a00 */
[----:B----4-:R-:W-:Y:S01]  /*20720*/  IMAD.MOV.U32 R0, RZ, RZ, RZ ;  /* 0x000000ffff007224 */ /* 0x010fe200078e00ff */
[----:B------:R-:W-:Y:S01]  /*20730*/  ISETP.NE.U32.AND P0, PT, RZ, UR4, PT ;  /* 0x00000004ff007c0c */ /* 0x000fe2000bf05070 */
[----:B------:R-:W-:Y:S01]  /*20740*/  ULDC.64 UR12, c[0x0][0x208] ;  /* 0x00008200000c7ab9 */ /* 0x000fe20000000a00 */
[----:B------:R-:W-:Y:S01]  /*20750*/  IMAD.MOV.U32 R8, RZ, RZ, RZ ;  /* 0x000000ffff087224 */ /* 0x000fe200078e00ff */
[----:B------:R-:W-:Y:S01]  /*20760*/  ULDC.64 UR10, c[0x0][0xa18] ;  /* 0x00028600000a7ab9 */ /* 0x000fe20000000a00 */
[----:B------:R-:W-:Y:S01]  /*20770*/  ISETP.NE.AND.EX P0, PT, RZ, UR5, PT, P0 ;  /* 0x00000005ff007c0c */ /* 0x000fe2000bf05300 */
[----:B------:R-:W-:Y:S01]  /*20780*/  ULDC.64 UR8, c[0x0][0xa10] ;  /* 0x0002840000087ab9 */ /* 0x000fe20000000a00 */
[----:B------:R-:W-:Y:S01]  /*20790*/  ULDC.64 UR6, c[0x0][0xa08] ;  /* 0x0002820000067ab9 */ /* 0x000fe20000000a00 */
[----:B--2---:R-:W-:Y:S01]  /*207a0*/  SHF.R.S32.HI R4, RZ, 0x1f, R15 ;  /* 0x0000001fff047819 */ /* 0x004fe2000001140f */
[----:B------:R-:W-:-:S09]  /*207b0*/  IMAD.SHL.U32 R14, R15, 0x4, RZ ;  /* 0x000000040f0e7824 */ /* 0x000fd200078e00ff */
        /* <DEDUP_REMOVED lines=8> */
[----:B------:R-:W-:Y:S02]  /*20840*/  ISETP.NE.AND.EX P2, PT, RZ, UR5, PT, P2 ;  /* 0x00000005ff007c0c */ /* 0x000fe4000bf45320 */
[----:B------:R-:W-:Y:S02]  /*20850*/  CS2R R10, SRZ ;  /* 0x00000000000a7805 */ /* 0x000fe4000001ff00 */
[----:B------:R-:W-:Y:S01]  /*20860*/  ISETP.NE.U32.AND P3, PT, RZ, UR10, PT ;  /* 0x0000000aff007c0c */ /* 0x000fe2000bf65070 */
[----:B------:R-:W-:Y:S01]  /*20870*/  STL [R1], R14 ;  /* 0x0000000e01007387 */ /* 0x000fe20000100800 */
[----:B------:R-:W-:Y:S02]  /*20880*/  ISETP.NE.U32.AND P0, PT, RZ, UR6, PT ;  /* 0x00000006ff007c0c */ /* 0x000fe4000bf05070 */
[----:B------:R-:W-:Y:S01]  /*20890*/  ISETP.NE.AND.EX P3, PT, RZ, UR11, PT, P3 ;  /* 0x0000000bff007c0c */ /* 0x000fe2000bf65330 */
[----:B------:R-:W-:Y:S01]  /*208a0*/  STL [R1+0x28], R13 ;  /* 0x0000280d01007387 */ /* 0x000fe20000100800 */
[----:B------:R-:W-:-:S02]  /*208b0*/  ISETP.NE.U32.AND P1, PT, RZ, UR8, PT ;  /* 0x00000008ff007c0c */ /* 0x000fc4000bf25070 */
[C---:B--2---:R-:W-:Y:S02]  /*208c0*/  IADD3 R2, P4, R14.reuse, UR4, RZ ;  /* 0x000000040e027c10 */ /* 0x044fe4000ff9e0ff */
[----:B------:R-:W-:Y:S02]  /*208d0*/  ISETP.NE.AND.EX P0, PT, RZ, UR7, PT, P0 ;  /* 0x00000007ff007c0c */ /* 0x000fe4000bf05300 */
[C---:B------:R-:W-:Y:S02]  /*208e0*/  IADD3.X R3, R13.reuse, UR5, RZ, P4, !PT ;  /* 0x000000050d037c10 */ /* 0x040fe4000a7fe4ff */
[C---:B0-----:R-:W-:Y:S02]  /*208f0*/  IADD3 R4, P4, R14.reuse, UR8, RZ ;  /* 0x000000080e047c10 */ /* 0x041fe4000ff9e0ff */
[----:B------:R-:W-:Y:S01]  /*20900*/  ISETP.NE.AND.EX P1, PT, RZ, UR9, PT, P1 ;  /* 0x00000009ff007c0c */ /* 0x000fe2000bf25310 */
[----:B------:R-:W2:Y:S01]  /*20910*/  @P2 LDG.E R8, desc[UR12][R2.64] ;  /* 0x0000000c02082981 */ /* 0x000ea2000c1e1900 */
[C---:B------:R-:W-:Y:S01]  /*20920*/  IADD3.X R5, R13.reuse, UR9, RZ, P4, !PT ;  /* 0x000000090d057c10 */ /* 0x040fe2000a7fe4ff */
[----:B------:R-:W-:Y:S01]  /*20930*/  ULDC UR4, c[0x0][0x288] ;  /* 0x0000a20000047ab9 */ /* 0x000fe20000000800 */
[----:B------:R-:W-:Y:S01]  /*20940*/  IADD3 R6, P5, R14, UR6, RZ ;  /* 0x000000060e067c10 */ /* 0x000fe2000ffbe0ff */
[----:B------:R-:W-:Y:S01]  /*20950*/  IMAD.U32 R12, RZ, RZ, UR4 ;  /* 0x00000004ff0c7e24 */ /* 0x000fe2000f8e00ff */
[----:B------:R-:W-:Y:S01]  /*20960*/  ULDC.64 UR4, c[0x0][0x418] ;  /* 0x0001060000047ab9 */ /* 0x000fe20000000a00 */
[----:B--2---:R0:W-:Y:S01]  /*20970*/  STL [R1+0x40], R8 ;  /* 0x0000400801007387 */ /* 0x0041e20000100800 */
[----:B------:R-:W-:Y:S01]  /*20980*/  IADD3.X R7, R13, UR7, RZ, P5, !PT ;  /* 0x000000070d077c10 */ /* 0x000fe2000affe4ff */
[----:B------:R-:W-:-:S04]  /*20990*/  UISETP.NE.U32.AND UP0, UPT, UR4, URZ, UPT ;  /* 0x0000003f0400728c */ /* 0x000fc8000bf05070 */
[----:B------:R-:W5:Y:S01]  /*209a0*/  @P1 LDG.E R10, desc[UR12][R4.64] ;  /* 0x0000000c040a1981 */ /* 0x000f62000c1e1900 */
[----:B------:R-:W-:Y:S01]  /*209b0*/  ULDC UR4, c[0x0][0x424] ;  /* 0x0001090000047ab9 */ /* 0x000fe20000000800 */
[----:B0-----:R-:W-:Y:S02]  /*209c0*/  @P3 IADD3 R8, P4, R14, UR10, RZ ;  /* 0x0000000a0e083c10 */ /* 0x001fe4000ff9e0ff */
[----:B------:R-:W5:Y:S02]  /*209d0*/  @P0 LDG.E R11, desc[UR12][R6.64] ;  /* 0x0000000c060b0981 */ /* 0x000f64000c1e1900 */
[----:B------:R-:W-:-:S05]  /*209e0*/  @P3 IADD3.X R9, R13, UR11, RZ, P4, !PT ;  /* 0x0000000b0d093c10 */ /* 0x000fca000a7fe4ff */
[----:B------:R0:W2:Y:S01]  /*209f0*/  @P3 LDG.E R12, desc[UR12][R8.64] ;  /* 0x0000000c080c3981 */ /* 0x0000a2000c1e1900 */
[----:B------:R-:W-:-:S03]  /*20a00*/  UISETP.NE.AND.EX UP0, UPT, UR5, URZ, UPT, UP0 ;  /* 0x0000003f0500728c */ /* 0x000fc6000bf05300 */
[----:B------:R-:W-:Y:S01]  /*20a10*/  ULDC UR5, c[0x0][0x2f0] ;  /* 0x0000bc0000057ab9 */ /* 0x000fe20000000800 */
[----:B------:R-:W-:-:S04]  /*20a20*/  USEL UR4, UR4, 0x1, UP0 ;  /* 0x0000000104047887 */ /* 0x000fc80008000000 */
[----:B------:R-:W-:-:S03]  /*20a30*/  UIMAD UR4, UR4, UR5, URZ ;  /* 0x00000005040472a4 */ /* 0x000fc6000f8e023f */
[----:B------:R-:W-:Y:S02]  /*20a40*/  ULDC UR5, c[0x0][0x348] ;  /* 0x0000d20000057ab9 */ /* 0x000fe40000000800 */
[----:B0-----:R-:W-:Y:S02]  /*20a50*/  IMAD.U32 R9, RZ, RZ, UR5 ;  /* 0x00000005ff097e24 */ /* 0x001fe4000f8e00ff */
[----:B------:R-:W-:Y:S01]  /*20a60*/  IMAD.U32 R8, RZ, RZ, UR4 ;  /* 0x00000004ff087e24 */ /* 0x000fe2000f8e00ff */
[----:B--2---:R0:W-:Y:S01]  /*20a70*/  STL [R1+0x50], R12 ;  /* 0x0000500c01007387 */ /* 0x0041e20000100800 */
[----:B------:R-:W-:Y:S05]  /*20a80*/  @P3 BRA `(.L_x_881) ;  /* 0x0000000000183947 */ /* 0x000fea0003800000 */
[----:B------:R-:W-:Y:S05]  /*20a90*/  @!P2 BRA `(.L_x_881) ;  /* 0x000000000014a947 */ /* 0x000fea0003800000 */
[----:B------:R-:W-:Y:S02]  /*20aa0*/  ULDC.64 UR4, c[0x0][0x208] ;  /* 0x0000820000047ab9 */ /* 0x000fe40000000a00 */
[----:B0-----:R-:W2:Y:S04]  /*20ab0*/  LDG.E R12, desc[UR4][R2.64] ;  /* 0x00000004020c7981 */ /* 0x001ea8000c1e1900 */
[----:B------:R-:W2:Y:S02]  /*20ac0*/  LDG.E R2, desc[UR4][R2.64+0x4] ;  /* 0x0000040402027981 */ /* 0x000ea4000c1e1900 */
[----:B--2---:R-:W-:-:S05]  /*20ad0*/  IMAD.IADD R2, R2, 0x1, -R12 ;  /* 0x0000000102027824 */ /* 0x004fca00078e0a0c */
[----:B------:R2:W-:Y:S02]  /*20ae0*/  STL [R1+0x50], R2 ;  /* 0x0000500201007387 */ /* 0x0005e40000100800 */
.L_x_881:
[----:B0-----:R-:W-:Y:S01]  /*20af0*/  IMAD.MOV.U32 R12, RZ, RZ, R15 ;  /* 0x000000ffff0c7224 */ /* 0x001fe200078e000f */
[----:B------:R-:W-:Y:S01]  /*20b00*/  ULDC.64 UR4, c[0x0][0xa20] ;  /* 0x0002880000047ab9 */ /* 0x000fe20000000a00 */
[----:B--2--5:R-:W-:Y:S01]  /*20b10*/  IMAD.IADD R2, R11, 0x1, R0 ;  /* 0x000000010b027824 */ /* 0x024fe200078e0200 */
[----:B------:R-:W-:Y:S02]  /*20b20*/  ISETP.NE.U32.AND P2, PT, RZ, UR4, PT ;  /* 0x00000004ff007c0c */ /* 0x000fe4000bf45070 */
[----:B------:R0:W-:Y:S02]  /*20b30*/  STL [R1+0xc], R12 ;  /* 0x00000c0c01007387 */ /* 0x0001e40000100800 */
[----:B------:R-:W-:Y:S02]  /*20b40*/  ISETP.NE.AND.EX P2, PT, RZ, UR5, PT, P2 ;  /* 0x00000005ff007c0c */ /* 0x000fe4000bf45320 */
[----:B------:R0:W-:Y:S11]  /*20b50*/  STL [R1+0x18], R2 ;  /* 0x0000180201007387 */ /* 0x0001f60000100800 */
[----:B0-----:R-:W-:Y:S05]  /*20b60*/  @!P2 BRA `(.L_x_882) ;  /* 0x000000000014a947 */ /* 0x001fea0003800000 */
[----:B------:R-:W-:Y:S01]  /*20b70*/  IADD3 R2, P0, R14, UR4, RZ ;  /* 0x000000040e027c10 */ /* 0x000fe2000ff1e0ff */
[----:B------:R-:W-:-:S03]  /*20b80*/  ULDC.64 UR6, c[0x0][0x208] ;  /* 0x0000820000067ab9 */ /* 0x000fc60000000a00 */
[----:B------:R-:W-:-:S05]  /*20b90*/  IADD3.X R3, R13, UR5, RZ, P0, !PT ;  /* 0x000000050d037c10 */ /* 0x000fca00087fe4ff */
[----:B------:R0:W5:Y:S01]  /*20ba0*/  LDG.E R8, desc[UR6][R2.64] ;  /* 0x0000000602087981 */ /* 0x000162000c1e1900 */
[----:B------:R-:W-:Y:S05]  /*20bb0*/  BRA `(.L_x_883) ;  /* 0x0000000000147947 */ /* 0x000fea0003800000 */
.L_x_882:
[----:B------:R-:W-:Y:S05]  /*20bc0*/  @!P0 BRA `(.L_x_883) ;  /* 0x0000000000108947 */ /* 0x000fea0003800000 */
[----:B------:R-:W-:Y:S02]  /*20bd0*/  ULDC.64 UR4, c[0x0][0x208] ;  /* 0x0000820000047ab9 */ /* 0x000fe40000000a00 */
[----:B------:R-:W2:Y:S04]  /*20be0*/  LDG.E R8, desc[UR4][R6.64] ;  /* 0x0000000406087981 */ /* 0x000ea8000c1e1900 */
[----:B------:R-:W2:Y:S02]  /*20bf0*/  LDG.E R6, desc[UR4][R6.64+0x4] ;  /* 0x0000040406067981 */ /* 0x000ea4000c1e1900 */
[----:B--2---:R-:W-:-:S07]  /*20c00*/  IMAD.IADD R8, R6, 0x1, -R8 ;  /* 0x0000000106087824 */ /* 0x004fce00078e0a08 */
.L_x_883:
[----:B------:R-:W-:Y:S01]  /*20c10*/  ULDC.64 UR4, c[0x0][0x208] ;  /* 0x0000820000047ab9 */ /* 0x000fe20000000a00 */
[----:B-----5:R-:W-:Y:S01]  /*20c20*/  IMAD.IADD R0, R8, 0x1, -R0 ;  /* 0x0000000108007824 */ /* 0x020fe200078e0a00 */
[----:B0-----:R-:W2:Y:S04]  /*20c30*/  @P1 LDG.E R2, desc[UR4][R4.64] ;  /* 0x0000000404021981 */ /* 0x001ea8000c1e1900 */
[----:B------:R-:W2:Y:S01]  /*20c40*/  @P1 LDG.E R4, desc[UR4][R4.64+0x4] ;  /* 0x0000040404041981 */ /* 0x000ea2000c1e1900 */
[----:B------:R-:W-:Y:S01]  /*20c50*/  BSSY B0, `(.L_x_884) ;  /* 0x00001a9000007945 */ /* 0x000fe20003800000 */
[----:B--2---:R-:W-:-:S04]  /*20c60*/  @P1 IMAD.IADD R9, R4, 0x1, -R2 ;  /* 0x0000000104091824 */ /* 0x004fc800078e0a02 */
[----:B------:R-:W-:-:S04]  /*20c70*/  IMAD.IADD R3, R0, 0x1, R9 ;  /* 0x0000000100037824 */ /* 0x000fc800078e0209 */
[----:B------:R-:W-:Y:S01]  /*20c80*/  VIADD R2, R3, 0x4f ;  /* 0x0000004f03027836 */ /* 0x000fe20000000000 */
[----:B------:R0:W-:Y:S03]  /*20c90*/  STL [R1+0x4c], R3 ;  /* 0x00004c0301007387 */ /* 0x0001e60000100800 */
[----:B------:R-:W-:-:S05]  /*20ca0*/  IMAD.HI R2, R2, 0x66666667, RZ ;  /* 0x6666666702027827 */ /* 0x000fca00078e02ff */
[----:B0-----:R-:W-:-:S04]  /*20cb0*/  SHF.R.U32.HI R3, RZ, 0x1f, R2 ;  /* 0x0000001fff037819 */ /* 0x001fc80000011602 */
[----:B------:R-:W-:-:S05]  /*20cc0*/  LEA.HI.SX32 R4, R2, R3, 0x1b ;  /* 0x0000000302047211 */ /* 0x000fca00078fdaff */
[--C-:B------:R-:W-:Y:S01]  /*20cd0*/  IMAD R2, R4, 0x50, -R0.reuse ;  /* 0x0000005004027824 */ /* 0x100fe200078e0a00 */
[----:B------:R0:W-:Y:S01]  /*20ce0*/  STL [R1+0x38], R4 ;  /* 0x0000380401007387 */ /* 0x0001e20000100800 */
[----:B------:R-:W-:-:S03]  /*20cf0*/  IMAD.MOV R0, RZ, RZ, -R0 ;  /* 0x000000ffff007224 */ /* 0x000fc600078e0a00 */
[----:B------:R-:W-:Y:S02]  /*20d00*/  VIMNMX R9, R2, R9, PT ;  /* 0x0000000902097248 */ /* 0x000fe40003fe0100 */
[----:B------:R-:W-:-:S04]  /*20d10*/  VIMNMX R0, RZ, R0, !PT ;  /* 0x00000000ff007248 */ /* 0x000fc80007fe0100 */
[----:B------:R-:W-:Y:S01]  /*20d20*/  ISETP.GT.AND P0, PT, R9, R0, PT ;  /* 0x000000000900720c */ /* 0x000fe20003f04270 */
[----:B0-----:R-:W-:-:S12]  /*20d30*/  IMAD.WIDE.U32 R4, R0, -0x33333333, RZ ;  /* 0xcccccccd00047825 */ /* 0x001fd800078e00ff */
[----:B------:R-:W-:Y:S01]  /*20d40*/  @P0 VIADD R2, R9, 0x4f ;  /* 0x0000004f09020836 */ /* 0x000fe20000000000 */
[----:B------:R-:W-:-:S03]  /*20d50*/  SHF.R.U32.HI R9, RZ, 0x6, R5 ;  /* 0x00000006ff097819 */ /* 0x000fc60000011605 */
[----:B------:R-:W-:-:S04]  /*20d60*/  @P0 IMAD.HI R0, R2, 0x66666667, RZ ;  /* 0x6666666702000827 */ /* 0x000fc800078e02ff */
[----:B------:R-:W-:Y:S01]  /*20d70*/  IMAD.MOV.U32 R7, RZ, RZ, R9 ;  /* 0x000000ffff077224 */ /* 0x000fe200078e0009 */
[----:B------:R-:W-:-:S04]  /*20d80*/  @P0 SHF.R.U32.HI R2, RZ, 0x1f, R0 ;  /* 0x0000001fff020819 */ /* 0x000fc80000011600 */
[----:B------:R-:W-:Y:S02]  /*20d90*/  @P0 LEA.HI.SX32 R7, R0, R2, 0x1b ;  /* 0x0000000200070211 */ /* 0x000fe400078fdaff */
[----:B------:R-:W-:Y:S02]  /*20da0*/  PLOP3.LUT P0, PT, PT, PT, PT, 0x80, 0x0 ;  /* 0x000000000000781c */ /* 0x000fe40003f0f070 */
[----:B------:R-:W-:-:S13]  /*20db0*/  ISETP.GT.AND P2, PT, R7, R9, PT ;  /* 0x000000090700720c */ /* 0x000fda0003f44270 */
[----:B------:R-:W-:Y:S05]  /*20dc0*/  @!P2 BRA `(.L_x_885) ;  /* 0x000000180044a947 */ /* 0x000fea0003800000 */
[----:B------:R-:W-:Y:S01]  /*20dd0*/  UMOV UR4, 0xffffffff ;  /* 0xffffffff00047882 */ /* 0x000fe20000000000 */
[----:B------:R-:W-:Y:S02]  /*20de0*/  SEL R0, R12, RZ, !P1 ;  /* 0x000000ff0c007207 */ /* 0x000fe40004800000 */
[----:B------:R-:W-:Y:S05]  /*20df0*/  BRA.DIV UR4, `(.L_x_886) ;  /* 0x0000007e04647947 */ /* 0x000fea000b800000 */
[----:B------:R-:W0:Y:S02]  /*20e00*/  S2R R2, SR_TID.X ;  /* 0x0000000000027919 */ /* 0x000e240000002100 */
[----:B0-----:R-:W-:-:S04]  /*20e10*/  SHF.R.U32.HI R2, RZ, 0x5, R2 ;  /* 0x00000005ff027819 */ /* 0x001fc80000011602 */
[----:B------:R-:W-:-:S05]  /*20e20*/  LOP3.LUT R2, R2, 0x3, RZ, 0xc0, !PT ;  /* 0x0000000302027812 */ /* 0x000fca00078ec0ff */
[----:B------:R0:W2:Y:S02]  /*20e30*/  SHFL.IDX PT, R14, R2, RZ, 0x1f ;  /* 0x00001fff020e7589 */ /* 0x0000a400000e0000 */
.L_x_1068:
[----:B--2---:R-:W-:Y:S02]  /*20e40*/  ISETP.NE.AND P0, PT, R14, RZ, PT ;  /* 0x000000ff0e00720c */ /* 0x004fe40003f05270 */
[----:B------:R-:W-:-:S11]  /*20e50*/  PLOP3.LUT P6, PT, PT, PT, PT, 0x8, 0x0 ;  /* 0x000000000000781c */ /* 0x000fd60003fce170 */
[----:B------:R-:W-:Y:S05]  /*20e60*/  @P0 BRA `(.L_x_887) ;  /* 0x00000000000c0947 */ /* 0x000fea0003800000 */
[----:B------:R-:W-:-:S03]  /*20e70*/  UMOV UR4, 0xffffffff ;  /* 0xffffffff00047882 */ /* 0x000fc60000000000 */
[----:B------:R-:W-:Y:S05]  /*20e80*/  BRA.DIV UR4, `(.L_x_888) ;  /* 0x0000007e04747947 */ /* 0x000fea000b800000 */
[----:B------:R-:W-:-:S13]  /*20e90*/  ELECT P6, URZ, PT ;  /* 0x00000000003f782f */ /* 0x000fda00038c0000 */
.L_x_887:
[----:B0-----:R-:W2:Y:S04]  /*20ea0*/  LDL R2, [R1+0x54] ;  /* 0x0000540001027983 */ /* 0x001ea80000100800 */
[----:B------:R-:W3:Y:S01]  /*20eb0*/  LDL R4, [R1+0x4] ;  /* 0x0000040001047983 */ /* 0x000ee20000100800 */
[----:B------:R-:W-:Y:S01]  /*20ec0*/  BSSY B1, `(.L_x_889) ;  /* 0x0000008000017945 */ /* 0x000fe20003800000 */
[----:B--2---:R-:W-:-:S05]  /*20ed0*/  VIADD R2, R2, 0x1 ;  /* 0x0000000102027836 */ /* 0x004fca0000000000 */
[----:B------:R-:W-:-:S04]  /*20ee0*/  LEA.HI R3, R2, R2, RZ, 0x1 ;  /* 0x0000000202037211 */ /* 0x000fc800078f08ff */
[----:B------:R-:W-:-:S05]  /*20ef0*/  LOP3.LUT R3, R3, 0xfffffffe, RZ, 0xc0, !PT ;  /* 0xfffffffe03037812 */ /* 0x000fca00078ec0ff */
[----:B------:R-:W-:-:S05]  /*20f00*/  IMAD.IADD R2, R2, 0x1, -R3 ;  /* 0x0000000102027824 */ /* 0x000fca00078e0a03 */
[----:B------:R-:W-:-:S04]  /*20f10*/  SHF.L.U32 R2, R2, 0x1f, RZ ;  /* 0x0000001f02027819 */ /* 0x000fc800000006ff */
[----:B---3--:R-:W0:Y:S02]  /*20f20*/  SYNCS.PHASECHK.TRANS64.TRYWAIT P0, [R4+URZ+0x38820], R2 ;  /* 0x03882002040075a7 */ /* 0x008e24000800017f */
[----:B0-----:R-:W-:Y:S05]  /*20f30*/  @!P0 BRA `(.L_x_890) ;  /* 0x0000007c00688947 */ /* 0x001fea0003800000 */
.L_x_1071:
[----:B------:R-:W-:Y:S05]  /*20f40*/  BSYNC B1 ;  /* 0x0000000000017941 */ /* 0x000fea0003800000 */
.L_x_889:
[----:B------:R-:W-:Y:S04]  /*20f50*/  BSSY B1, `(.L_x_891) ;  /* 0x00000af000017945 */ /* 0x000fe80003800000 */
[----:B------:R-:W-:Y:S05]  /*20f60*/  @!P6 BRA `(.L_x_892) ;  /* 0x0000000800b4e947 */ /* 0x000fea0003800000 */
[----:B------:R-:W2:Y:S04]  /*20f70*/  LDL R6, [R1+0x4] ;  /* 0x0000040001067983 */ /* 0x000ea80000100800 */
[----:B------:R-:W2:Y:S04]  /*20f80*/  LDL R5, [R1+0x1c] ;  /* 0x00001c0001057983 */ /* 0x000ea80000100800 */
[----:B------:R-:W3:Y:S01]  /*20f90*/  LDL R4, [R1+0x24] ;  /* 0x0000240001047983 */ /* 0x000ee20000100800 */
[----:B------:R-:W-:Y:S01]  /*20fa0*/  BSSY B2, `(.L_x_893) ;  /* 0x0000008000027945 */ /* 0x000fe20003800000 */
[----:B0-----:R-:W0:Y:S02]  /*20fb0*/  S2R R3, SR_TID.X ;  /* 0x0000000000037919 */ /* 0x001e240000002100 */
[----:B0-----:R-:W-:-:S04]  /*20fc0*/  LOP3.LUT R3, R3, 0x7f, RZ, 0xc0, !PT ;  /* 0x0000007f03037812 */ /* 0x001fc800078ec0ff */
[----:B------:R-:W-:Y:S01]  /*20fd0*/  ISETP.NE.AND P1, PT, R3, RZ, PT ;  /* 0x000000ff0300720c */ /* 0x000fe20003f25270 */
[----:B--2---:R-:W-:Y:S01]  /*20fe0*/  IMAD R6, R5, 0x8, R6 ;  /* 0x0000000805067824 */ /* 0x004fe200078e0206 */
[----:B---3--:R-:W-:-:S04]  /*20ff0*/  SHF.L.U32 R8, R4, 0x1f, RZ ;  /* 0x0000001f04087819 */ /* 0x008fc800000006ff */
[----:B------:R-:W0:Y:S02]  /*21000*/  SYNCS.PHASECHK.TRANS64.TRYWAIT P0, [R6+URZ+0x388a0], R8 ;  /* 0x0388a008060075a7 */ /* 0x000e24000800017f */
[----:B0-----:R-:W-:Y:S05]  /*21010*/  @!P0 BRA `(.L_x_894) ;  /* 0x0000007c00488947 */ /* 0x001fea0003800000 */
.L_x_1072:
[----:B------:R-:W-:Y:S05]  /*21020*/  BSYNC B2 ;  /* 0x0000000000027941 */ /* 0x000fea0003800000 */
.L_x_893:
[----:B------:R-:W-:Y:S04]  /*21030*/  BSSY B2, `(.L_x_895) ;  /* 0x0000009000027945 */ /* 0x000fe80003800000 */
[----:B------:R-:W-:Y:S05]  /*21040*/  @P1 BRA `(.L_x_896) ;  /* 0x00000000001c1947 */ /* 0x000fea0003800000 */
[----:B------:R-:W2:Y:S01]  /*21050*/  S2R R3, SR_TID.X ;  /* 0x0000000000037919 */ /* 0x000ea20000002100 */
[----:B------:R-:W-:-:S04]  /*21060*/  IMAD.MOV.U32 R2, RZ, RZ, 0xa000 ;  /* 0x0000a000ff027424 */ /* 0x000fc800078e00ff */
[----:B------:R3:W-:Y:S01]  /*21070*/  SYNCS.ARRIVE.TRANS64 RZ, [R6+URZ+0x38890], R2 ;  /* 0x0388900206ff79a7 */ /* 0x0007e2000800003f */
[----:B--2---:R-:W-:-:S04]  /*21080*/  LOP3.LUT R3, R3, 0x1f, RZ, 0xc0, !PT ;  /* 0x0000001f03037812 */ /* 0x004fc800078ec0ff */
[----:B------:R-:W-:-:S13]  /*21090*/  ISETP.NE.AND P0, PT, R3, RZ, PT ;  /* 0x000000ff0300720c */ /* 0x000fda0003f05270 */
[----:B---3--:R-:W-:Y:S05]  /*210a0*/  @!P0 BRA `(.L_x_896) ;  /* 0x0000000000048947 */ /* 0x008fea0003800000 */
[----:B------:R-:W-:Y:S01]  /*210b0*/  BPT.TRAP 0x1 ;  /* 0x000000040000795c */ /* 0x000fe20000300000 */
.L_x_896:
[----:B------:R-:W-:Y:S05]  /*210c0*/  BSYNC B2 ;  /* 0x0000000000027941 */ /* 0x000fea0003800000 */
.L_x_895:
[----:B------:R-:W2:Y:S04]  /*210d0*/  LDL R4, [R1+0x4] ;  /* 0x0000040001047983 */ /* 0x000ea80000100800 */
[----:B------:R-:W2:Y:S01]  /*210e0*/  LDL R2, [R1+0x1c] ;  /* 0x00001c0001027983 */ /* 0x000ea20000100800 */
[----:B------:R-:W-:Y:S01]  /*210f0*/  IMAD.MOV.U32 R20, RZ, RZ, RZ ;  /* 0x000000ffff147224 */ /* 0x000fe200078e00ff */
[----:B------:R-:W-:Y:S01]  /*21100*/  UIADD3 UR4, UP0, UR38, 0x570, URZ ;  /* 0x0000057026047890 */ /* 0x000fe2000ff1e03f */
[----:B------:R-:W-:Y:S01]  /*21110*/  IMAD R3, R7, 0x50, R10 ;  /* 0x0000005007037824 */ /* 0x000fe200078e020a */
[----:B------:R-:W-:Y:S01]  /*21120*/  PLOP3.LUT P0, PT, PT, PT, PT, 0x80, 0x0 ;  /* 0x000000000000781c */ /* 0x000fe20003f0f070 */
[----:B------:R-:W-:Y:S01]  /*21130*/  UMOV UR6, 0x0 ;  /* 0x0000000000067882 */ /* 0x000fe20000000000 */
[----:B------:R-:W-:Y:S01]  /*21140*/  R2UR UR10, R20 ;  /* 0x00000000140a72ca */ /* 0x000fe200000e0000 */
[----:B------:R-:W-:Y:S01]  /*21150*/  VIADD R3, R3, 0xffffffb0 ;  /* 0xffffffb003037836 */ /* 0x000fe20000000000 */
[----:B------:R-:W-:Y:S01]  /*21160*/  UIADD3.X UR5, URZ, UR39, URZ, UP0, !UPT ;  /* 0x000000273f057290 */ /* 0x000fe200087fe43f */
[----:B------:R-:W-:Y:S01]  /*21170*/  UMOV UR7, 0x12f00000 ;  /* 0x12f0000000077882 */ /* 0x000fe20000000000 */
[----:B--2---:R-:W-:-:S02]  /*21180*/  IMAD R4, R2, 0xa000, R4 ;  /* 0x0000a00002047824 */ /* 0x004fc400078e0204 */
[----:B------:R-:W-:Y:S02]  /*21190*/  VIADD R2, R6, 0x38890 ;  /* 0x0003889006027836 */ /* 0x000fe40000000000 */
[----:B------:R-:W-:-:S07]  /*211a0*/  VIADD R5, R4, 0x24400 ;  /* 0x0002440004057836 */ /* 0x000fce0000000000 */
.L_x_897:
        /* <DEDUP_REMOVED lines=9> */
[----:B--2---:R-:W-:Y:S05]  /*21240*/  @P0 BRA.U.ANY `(.L_x_897) ;  /* 0xfffffffd00d80947 */ /* 0x004fea000393ffff */
[----:B------:R-:W-:Y:S01]  /*21250*/  IMAD.MOV.U32 R15, RZ, RZ, 0x40 ;  /* 0x00000040ff0f7424 */ /* 0x000fe200078e00ff */
[----:B------:R-:W-:Y:S01]  /*21260*/  PLOP3.LUT P0, PT, PT, PT, PT, 0x80, 0x0 ;  /* 0x000000000000781c */ /* 0x000fe20003f0f070 */
[----:B------:R-:W-:Y:S01]  /*21270*/  VIADD R5, R4, 0x26c00 ;  /* 0x00026c0004057836 */ /* 0x000fe20000000000 */
[----:B------:R-:W-:Y:S01]  /*21280*/  UMOV UR6, 0x0 ;  /* 0x0000000000067882 */ /* 0x000fe20000000000 */
[----:B------:R-:W-:Y:S01]  /*21290*/  UMOV UR7, 0x12f00000 ;  /* 0x12f0000000077882 */ /* 0x000fe20000000000 */
[----:B------:R-:W-:-:S15]  /*212a0*/  R2UR UR10, R15 ;  /* 0x000000000f0a72ca */ /* 0x000fde00000e0000 */
.L_x_898:
        /* <DEDUP_REMOVED lines=16> */
.L_x_899:
        /* <DEDUP_REMOVED lines=16> */
.L_x_900:
        /* <DEDUP_REMOVED lines=10> */
[----:B------:R-:W2:Y:S01]  /*21550*/  SYNCS.PHASECHK.TRANS64.TRYWAIT P0, [R6+URZ+0x388c0], R8 ;  /* 0x0388c008060075a7 */ /* 0x000ea2000800017f */
[----:B------:R-:W-:Y:S04]  /*21560*/  BSSY B2, `(.L_x_901) ;  /* 0x0000002000027945 */ /* 0x000fe80003800000 */
[----:B--2---:R-:W-:Y:S05]  /*21570*/  @!P0 BRA `(.L_x_902) ;  /* 0x0000007800048947 */ /* 0x004fea0003800000 */
.L_x_1073:
[----:B------:R-:W-:Y:S05]  /*21580*/  BSYNC B2 ;  /* 0x0000000000027941 */ /* 0x000fea0003800000 */
.L_x_901:
[----:B------:R-:W-:Y:S01]  /*21590*/  BSSY B2, `(.L_x_903) ;  /* 0x000000b000027945 */ /* 0x000fe20003800000 */
[----:B------:R-:W-:Y:S02]  /*215a0*/  IMAD.MOV.U32 R12, RZ, RZ, 0x0 ;  /* 0x00000000ff0c7424 */ /* 0x000fe400078e00ff */
[----:B------:R-:W-:Y:S01]  /*215b0*/  IMAD.MOV.U32 R13, RZ, RZ, 0x12f00000 ;  /* 0x12f00000ff0d7424 */ /* 0x000fe200078e00ff */
[----:B------:R-:W-:Y:S06]  /*215c0*/  @P1 BRA `(.L_x_904) ;  /* 0x00000000001c1947 */ /* 0x000fec0003800000 */
[----:B------:R-:W3:Y:S01]  /*215d0*/  S2R R5, SR_TID.X ;  /* 0x0000000000057919 */ /* 0x000ee20000002100 */
[----:B------:R-:W-:-:S04]  /*215e0*/  IMAD.MOV.U32 R2, RZ, RZ, 0xa000 ;  /* 0x0000a000ff027424 */ /* 0x000fc800078e00ff */
[----:B------:R4:W-:Y:S01]  /*215f0*/  SYNCS.ARRIVE.TRANS64 RZ, [R6+URZ+0x388b0], R2 ;  /* 0x0388b00206ff79a7 */ /* 0x0009e2000800003f */
[----:B---3--:R-:W-:-:S04]  /*21600*/  LOP3.LUT R5, R5, 0x1f, RZ, 0xc0, !PT ;  /* 0x0000001f05057812 */ /* 0x008fc800078ec0ff */
[----:B------:R-:W-:-:S13]  /*21610*/  ISETP.NE.AND P0, PT, R5, RZ, PT ;  /* 0x000000ff0500720c */ /* 0x000fda0003f05270 */
[----:B----4-:R-:W-:Y:S05]  /*21620*/  @!P0 BRA `(.L_x_904) ;  /* 0x0000000000048947 */ /* 0x010fea0003800000 */
[----:B------:R-:W-:Y:S01]  /*21630*/  BPT.TRAP 0x1 ;  /* 0x000000040000795c */ /* 0x000fe20000300000 */
.L_x_904:
[----:B------:R-:W-:Y:S05]  /*21640*/  BSYNC B2 ;  /* 0x0000000000027941 */ /* 0x000fea0003800000 */
.L_x_903:
[----:B------:R-:W-:Y:S01]  /*21650*/  R2UR UR10, R20 ;  /* 0x00000000140a72ca */ /* 0x000fe200000e0000 */
[----:B------:R-:W-:Y:S01]  /*21660*/  UIADD3 UR4, UP0, UR38, 0x670, URZ ;  /* 0x0000067026047890 */ /* 0x000fe2000ff1e03f */
[----:B------:R-:W-:Y:S01]  /*21670*/  R2UR UR6, R12 ;  /* 0x000000000c0672ca */ /* 0x000fe200000e0000 */
[----:B0-2---:R-:W-:Y:S01]  /*21680*/  VIADD R6, R6, 0x388b0 ;  /* 0x000388b006067836 */ /* 0x005fe20000000000 */
[----:B------:R-:W-:Y:S01]  /*21690*/  R2UR UR7, R13 ;  /* 0x000000000d0772ca */ /* 0x000fe200000e0000 */
[----:B------:R-:W-:Y:S01]  /*216a0*/  VIADD R2, R4, 0x400 ;  /* 0x0000040004027836 */ /* 0x000fe20000000000 */
[----:B------:R-:W-:Y:S01]  /*216b0*/  PLOP3.LUT P0, PT, PT, PT, PT, 0x80, 0x0 ;  /* 0x000000000000781c */ /* 0x000fe20003f0f070 */
[----:B------:R-:W-:-:S12]  /*216c0*/  UIADD3.X UR5, URZ, UR39, URZ, UP0, !UPT ;  /* 0x000000273f057290 */ /* 0x000fd800087fe43f */
.L_x_905:
        /* <DEDUP_REMOVED lines=15> */
.L_x_906:
        /* <DEDUP_REMOVED lines=15> */
.L_x_907:
        /* <DEDUP_REMOVED lines=15> */
.L_x_908:
        /* <DEDUP_REMOVED lines=10> */
.L_x_892:
[----:B------:R-:W-:Y:S05]  /*21a40*/  BSYNC B1 ;  /* 0x0000000000017941 */ /* 0x000fea0003800000 */
.L_x_891:
[----:B0-----:R-:W2:Y:S04]  /*21a50*/  LDL.LU R2, [R1+0x1c] ;  /* 0x00001c0001027983 */ /* 0x001ea80000300800 */
[----:B------:R-:W3:Y:S01]  /*21a60*/  LDL.LU R5, [R1+0x24] ;  /* 0x0000240001057983 */ /* 0x000ee20000300800 */
[----:B------:R-:W-:Y:S01]  /*21a70*/  VIADD R7, R7, 0xfffffffe ;  /* 0xfffffffe07077836 */ /* 0x000fe20000000000 */
[----:B------:R-:W-:-:S04]  /*21a80*/  PLOP3.LUT P0, PT, PT, PT, PT, 0x8, 0x0 ;  /* 0x000000000000781c */ /* 0x000fc80003f0e170 */
[----:B------:R-:W-:Y:S01]  /*21a90*/  ISETP.GE.AND P2, PT, R7, R9, PT ;  /* 0x000000090700720c */ /* 0x000fe20003f46270 */
[----:B--2---:R-:W-:-:S05]  /*21aa0*/  VIADD R2, R2, 0x1 ;  /* 0x0000000102027836 */ /* 0x004fca0000000000 */
[----:B------:R-:W-:-:S04]  /*21ab0*/  ISETP.NE.AND P1, PT, R2, 0x2, PT ;  /* 0x000000020200780c */ /* 0x000fc80003f25270 */
[----:B------:R-:W-:Y:S02]  /*21ac0*/  SEL R3, RZ, 0x1, P1 ;  /* 0x00000001ff037807 */ /* 0x000fe40000800000 */
[----:B------:R-:W-:Y:S02]  /*21ad0*/  SEL R2, R2, RZ, P1 ;  /* 0x000000ff02027207 */ /* 0x000fe40000800000 */
[----:B---3--:R-:W-:-:S03]  /*21ae0*/  LOP3.LUT R5, R5, R3, RZ, 0x3c, !PT ;  /* 0x0000000305057212 */ /* 0x008fc600078e3cff */
[----:B------:R0:W-:Y:S04]  /*21af0*/  STL [R1+0x1c], R2 ;  /* 0x00001c0201007387 */ /* 0x0001e80000100800 */
[----:B------:R0:W-:Y:S01]  /*21b00*/  STL [R1+0x24], R5 ;  /* 0x0000240501007387 */ /* 0x0001e20000100800 */
[----:B------:R-:W-:Y:S05]  /*21b10*/  @!P2 BRA `(.L_x_885) ;  /* 0x0000000800f0a947 */ /* 0x000fea0003800000 */
.L_x_927:
[----:B------:R-:W-:Y:S05]  /*21b20*/  YIELD ;  /* 0x0000000000007946 */ /* 0x000fea0003800000 */
[----:B------:R-:W-:Y:S04]  /*21b30*/  BSSY B1, `(.L_x_909) ;  /* 0x00000ae000017945 */ /* 0x000fe80003800000 */
[----:B--2---:R-:W-:Y:S05]  /*21b40*/  @!P6 BRA `(.L_x_910) ;  /* 0x0000000800b0e947 */ /* 0x004fea0003800000 */
[----:B0-----:R-:W2:Y:S04]  /*21b50*/  LDL R5, [R1+0x4] ;  /* 0x0000040001057983 */ /* 0x001ea80000100800 */
[----:B------:R-:W2:Y:S04]  /*21b60*/  LDL R4, [R1+0x1c] ;  /* 0x00001c0001047983 */ /* 0x000ea80000100800 */
[----:B------:R-:W3:Y:S01]  /*21b70*/  LDL R3, [R1+0x24] ;  /* 0x0000240001037983 */ /* 0x000ee20000100800 */
[----:B------:R-:W-:Y:S01]  /*21b80*/  BSSY B2, `(.L_x_911) ;  /* 0x0000008000027945 */ /* 0x000fe20003800000 */
[----:B------:R-:W0:Y:S02]  /*21b90*/  S2R R2, SR_TID.X ;  /* 0x0000000000027919 */ /* 0x000e240000002100 */
[----:B0-----:R-:W-:-:S04]  /*21ba0*/  LOP3.LUT R2, R2, 0x7f, RZ, 0xc0, !PT ;  /* 0x0000007f02027812 */ /* 0x001fc800078ec0ff */
[----:B------:R-:W-:Y:S01]  /*21bb0*/  ISETP.NE.AND P2, PT, R2, RZ, PT ;  /* 0x000000ff0200720c */ /* 0x000fe20003f45270 */
[----:B--2---:R-:W-:Y:S01]  /*21bc0*/  IMAD R6, R4, 0x8, R5 ;  /* 0x0000000804067824 */ /* 0x004fe200078e0205 */
[----:B---3--:R-:W-:-:S04]  /*21bd0*/  SHF.L.U32 R5, R3, 0x1f, RZ ;  /* 0x0000001f03057819 */ /* 0x008fc800000006ff */
[----:B------:R-:W0:Y:S02]  /*21be0*/  SYNCS.PHASECHK.TRANS64.TRYWAIT P1, [R6+URZ+0x388a0], R5 ;  /* 0x0388a005060075a7 */ /* 0x000e24000802017f */
[----:B0-----:R-:W-:Y:S05]  /*21bf0*/  @!P1 BRA `(.L_x_912) ;  /* 0x0000007000789947 */ /* 0x001fea0003800000 */
.L_x_1074:
[----:B------:R-:W-:Y:S05]  /*21c00*/  BSYNC B2 ;  /* 0x0000000000027941 */ /* 0x000fea0003800000 */
.L_x_911:
        /* <DEDUP_REMOVED lines=9> */
.L_x_914:
[----:B------:R-:W-:Y:S05]  /*21ca0*/  BSYNC B2 ;  /* 0x0000000000027941 */ /* 0x000fea0003800000 */
.L_x_913:
[----:B------:R-:W2:Y:S04]  /*21cb0*/  LDL R3, [R1+0x4] ;  /* 0x0000040001037983 */ /* 0x000ea80000100800 */
[----:B------:R-:W2:Y:S01]  /*21cc0*/  LDL R2, [R1+0x1c] ;  /* 0x00001c0001027983 */ /* 0x000ea20000100800 */
[----:B------:R-:W-:Y:S01]  /*21cd0*/  IMAD.MOV.U32 R11, RZ, RZ, RZ ;  /* 0x000000ffff0b7224 */ /* 0x000fe200078e00ff */
[----:B------:R-:W-:Y:S01]  /*21ce0*/  UIADD3 UR4, UP0, UR38, 0x570, URZ ;  /* 0x0000057026047890 */ /* 0x000fe2000ff1e03f */
[----:B------:R-:W-:Y:S01]  /*21cf0*/  PLOP3.LUT P1, PT, PT, PT, PT, 0x80, 0x0 ;  /* 0x000000000000781c */ /* 0x000fe20003f2f070 */
[----:B------:R-:W-:Y:S01]  /*21d00*/  UMOV UR6, 0x0 ;  /* 0x0000000000067882 */ /* 0x000fe20000000000 */
[----:B------:R-:W-:Y:S01]  /*21d10*/  UMOV UR7, 0x12f00000 ;  /* 0x12f0000000077882 */ /* 0x000fe20000000000 */
[----:B------:R-:W-:Y:S01]  /*21d20*/  R2UR UR10, R11 ;  /* 0x000000000b0a72ca */ /* 0x000fe200000e0000 */
[----:B------:R-:W-:Y:S01]  /*21d30*/  UIADD3.X UR5, URZ, UR39, URZ, UP0, !UPT ;  /* 0x000000273f057290 */ /* 0x000fe200087fe43f */
[----:B--2---:R-:W-:-:S02]  /*21d40*/  IMAD R4, R2, 0xa000, R3 ;  /* 0x0000a00002047824 */ /* 0x004fc400078e0203 */
[----:B------:R-:W-:Y:S02]  /*21d50*/  IMAD R3, R7, 0x50, R10 ;  /* 0x0000005007037824 */ /* 0x000fe400078e020a */
[----:B------:R-:W-:Y:S02]  /*21d60*/  VIADD R2, R6, 0x38890 ;  /* 0x0003889006027836 */ /* 0x000fe40000000000 */
[----:B------:R-:W-:-:S07]  /*21d70*/  VIADD R8, R4, 0x24400 ;  /* 0x0002440004087836 */ /* 0x000fce0000000000 */
.L_x_915:
        /* <DEDUP_REMOVED lines=16> */
.L_x_916:
        /* <DEDUP_REMOVED lines=16> */
.L_x_917:
        /* <DEDUP_REMOVED lines=16> */
.L_x_918:
        /* <DEDUP_REMOVED lines=13> */
.L_x_1075:
[----:B------:R-:W-:Y:S05]  /*22150*/  BSYNC B2 ;  /* 0x0000000000027941 */ /* 0x000fea0003800000 */
.L_x_919:
        /* <DEDUP_REMOVED lines=11> */
.L_x_922:
[----:B------:R-:W-:Y:S05]  /*22210*/  BSYNC B2 ;  /* 0x0000000000027941 */ /* 0x000fea0003800000 */
.L_x_921:
        /* <DEDUP_REMOVED lines=8> */
.L_x_923:
        /* <DEDUP_REMOVED lines=15> */
.L_x_924:
        /* <DEDUP_REMOVED lines=15> */
.L_x_925:
        /* <DEDUP_REMOVED lines=15> */
.L_x_926:
        /* <DEDUP_REMOVED lines=10> */
.L_x_910:
[----:B------:R-:W-:Y:S05]  /*22610*/  BSYNC B1 ;  /* 0x0000000000017941 */ /* 0x000fea0003800000 */
.L_x_909:
[----:B0-----:R-:W2:Y:S04]  /*22620*/  LDL.LU R2, [R1+0x1c] ;  /* 0x00001c0001027983 */ /* 0x001ea80000300800 */
[----:B------:R-:W3:Y:S01]  /*22630*/  LDL.LU R5, [R1+0x24] ;  /* 0x0000240001057983 */ /* 0x000ee20000300800 */
[C---:B------:R-:W-:Y:S01]  /*22640*/  ISETP.GT.AND P2, PT, R7.reuse, R9, PT ;  /* 0x000000090700720c */ /* 0x040fe20003f44270 */
[----:B------:R-:W-:Y:S02]  /*22650*/  VIADD R7, R7, 0xffffffff ;  /* 0xffffffff07077836 */ /* 0x000fe40000000000 */
[----:B--2---:R-:W-:-:S05]  /*22660*/  VIADD R2, R2, 0x1 ;  /* 0x0000000102027836 */ /* 0x004fca0000000000 */
[----:B------:R-:W-:-:S04]  /*22670*/  ISETP.NE.AND P1, PT, R2, 0x2, PT ;  /* 0x000000020200780c */ /* 0x000fc80003f25270 */
[----:B------:R-:W-:Y:S02]  /*22680*/  SEL R3, RZ, 0x1, P1 ;  /* 0x00000001ff037807 */ /* 0x000fe40000800000 */
[----:B------:R-:W-:Y:S02]  /*22690*/  SEL R2, R2, RZ, P1 ;  /* 0x000000ff02027207 */ /* 0x000fe40000800000 */
[----:B---3--:R-:W-:-:S05]  /*226a0*/  LOP3.LUT R5, R5, R3, RZ, 0x3c, !PT ;  /* 0x0000000305057212 */ /* 0x008fca00078e3cff */
[----:B------:R2:W-:Y:S04]  /*226b0*/  STL [R1+0x24], R5 ;  /* 0x0000240501007387 */ /* 0x0005e80000100800 */
[----:B------:R2:W-:Y:S01]  /*226c0*/  STL [R1+0x1c], R2 ;  /* 0x00001c0201007387 */ /* 0x0005e20000100800 */
[----:B------:R-:W-:Y:S05]  /*226d0*/  @P2 BRA `(.L_x_927) ;  /* 0xfffffff400102947 */ /* 0x000fea000383ffff */
.L_x_885:
[----:B------:R-:W-:Y:S05]  /*226e0*/  BSYNC B0 ;  /* 0x0000000000007941 */ /* 0x000fea0003800000 */
.L_x_884:
[----:B0-2---:R-:W2:Y:S01]  /*226f0*/  LDL R2, [R1+0x4c] ;  /* 0x00004c0001027983 */ /* 0x005ea20000100800 */
[----:B------:R-:W-:Y:S05]  /*22700*/  @!P0 WARPSYNC.ALL ;  /* 0x0000000000008948 */ /* 0x000fea0003800000 */
[----:B------:R-:W-:Y:S06]  /*22710*/  @!P0 BAR.SYNC.DEFER_BLOCKING 0xc, 0x180 ;  /* 0x0306000000008b1d */ /* 0x000fec0000010000 */
[----:B------:R-:W-:Y:S01]  /*22720*/  BSSY B7, `(.L_x_928) ;  /* 0x00004fa000077945 */ /* 0x000fe20003800000 */
[----:B--2---:R-:W-:-:S13]  /*22730*/  ISETP.GT.AND P0, PT, R2, RZ, PT ;  /* 0x000000ff0200720c */ /* 0x004fda0003f04270 */
[----:B------:R-:W-:Y:S05]  /*22740*/  @P0 BRA `(.L_x_929) ;  /* 0x0000000000480947 */ /* 0x000fea0003800000 */
[----:B------:R-:W0:Y:S02]  /*22750*/  S2R R2, SR_TID.X ;  /* 0x0000000000027919 */ /* 0x000e240000002100 */
[----:B0-----:R-:W-:-:S04]  /*22760*/  LOP3.LUT R2, R2, 0x7f, RZ, 0xc0, !PT ;  /* 0x0000007f02027812 */ /* 0x001fc800078ec0ff */
[----:B------:R-:W-:-:S13]  /*22770*/  ISETP.NE.AND P0, PT, R2, RZ, PT ;  /* 0x000000ff0200720c */ /* 0x000fda0003f05270 */
[----:B------:R-:W-:Y:S05]  /*22780*/  @P0 BRA `(.L_x_930) ;  /* 0x0000004c00cc0947 */ /* 0x000fea0003800000 */
[----:B------:R-:W0:Y:S01]  /*22790*/  S2R R2, SR_LANEID ;  /* 0x0000000000027919 */ /* 0x000e220000000000 */
[----:B------:R-:W-:Y:S01]  /*227a0*/  VOTEU.ANY UR4, UPT, PT ;  /* 0x0000000000047886 */ /* 0x000fe200038e0100 */
[----:B------:R-:W2:Y:S01]  /*227b0*/  LDC.64 R4, c[0x0][0xc60] ;  /* 0x00031800ff047b82 */ /* 0x000ea20000000a00 */
[----:B------:R-:W0:Y:S01]  /*227c0*/  FLO.U32 R0, UR4 ;  /* 0x0000000400007d00 */ /* 0x000e2200080e0000 */
[----:B------:R-:W-:Y:S01]  /*227d0*/  ULDC.64 UR6, c[0x0][0x208] ;  /* 0x0000820000067ab9 */ /* 0x000fe20000000a00 */
[----:B0-----:R-:W-:-:S06]  /*227e0*/  ISETP.EQ.U32.AND P0, PT, R0, R2, PT ;  /* 0x000000020000720c */ /* 0x001fcc0003f02070 */
[----:B------:R-:W2:Y:S07]  /*227f0*/  POPC R2, UR4 ;  /* 0x0000000400027d09 */ /* 0x000eae0008000000 */
[----:B--2---:R-:W2:Y:S04]  /*22800*/  @P0 ATOMG.E.ADD.STRONG.GPU PT, R2, desc[UR6][R4.64], R2 ;  /* 0x00000002040209a8 */ /* 0x004ea800081ee1c6 */
[----:B--2---:R0:W2:Y:S02]  /*22810*/  SHFL.IDX PT, R2, R2, R0, 0x1f ;  /* 0x00001f0002027589 */ /* 0x0040a400000e0000 */
[----:B0-----:R-:W0:Y:S02]  /*22820*/  S2R R0, SR_LTMASK ;  /* 0x0000000000007919 */ /* 0x001e240000003900 */
[----:B0-----:R-:W-:-:S06]  /*22830*/  LOP3.LUT R0, R0, UR4, RZ, 0xc0, !PT ;  /* 0x0000000400007c12 */ /* 0x001fcc000f8ec0ff */
[----:B------:R-:W2:Y:S02]  /*22840*/  POPC R0, R0 ;  /* 0x0000000000007309 */ /* 0x000ea40000000000 */
[----:B--2---:R-:W-:Y:S01]  /*22850*/  IADD3 R16, R2, UR36, R0 ;  /* 0x0000002402107c10 */ /* 0x004fe2000fffe000 */
[----:B------:R-:W-:Y:S06]  /*22860*/  BRA `(.L_x_930) ;  /* 0x0000004c00947947 */ /* 0x000fec0003800000 */
.L_x_929:
[----:B------:R-:W2:Y:S01]  /*22870*/  LDL R0, [R1+0x4] ;  /* 0x0000040001007983 */ /* 0x000ea20000100800 */
[----:B------:R-:W-:Y:S01]  /*22880*/  BSSY B6, `(.L_x_931) ;  /* 0x0000014000067945 */ /* 0x000fe20003800000 */
[----:B--2---:R-:W-:-:S05]  /*22890*/  VIADD R0, R0, 0x24400 ;  /* 0x0002440000007836 */ /* 0x004fca0000000000 */
[----:B------:R-:W-:-:S13]  /*228a0*/  LOP3.LUT P0, RZ, R0, 0x3ff, RZ, 0xc0, !PT ;  /* 0x000003ff00ff7812 */ /* 0x000fda000780c0ff */
[----:B------:R-:W-:Y:S05]  /*228b0*/  @!P0 BRA `(.L_x_932) ;  /* 0x0000000000408947 */ /* 0x000fea0003800000 */
        /* <DEDUP_REMOVED lines=16> */
.L_x_932:
[----:B------:R-:W-:Y:S05]  /*229c0*/  BSYNC B6 ;  /* 0x0000000000067941 */ /* 0x000fea0003800000 */
.L_x_931:
        /* <DEDUP_REMOVED lines=20> */
[----:B-12---:R-:W-:Y:S05]  /*22b10*/  CALL.ABS.NOINC R2 ;  /* 0x0000000002007343 */ /* 0x006fea0003c00000 */
.L_x_935:
        /* <DEDUP_REMOVED lines=16> */
.L_x_934:
[----:B------:R-:W-:Y:S05]  /*22c20*/  BSYNC B6 ;  /* 0x0000000000067941 */ /* 0x000fea0003800000 */
.L_x_933:
[----:B------:R-:W2:Y:S01]  /*22c30*/  LDL.LU R2, [R1] ;  /* 0x0000000001027983 */ /* 0x000ea20000300800 */
[----:B------:R-:W-:-:S03]  /*22c40*/  ULDC.64 UR4, c[0x0][0x9f8] ;  /* 0x00027e0000047ab9 */ /* 0x000fc60000000a00 */
[----:B------:R-:W3:Y:S04]  /*22c50*/  LDL.LU R4, [R1+0x28] ;  /* 0x0000280001047983 */ /* 0x000ee80000300800 */
[----:B------:R-:W4:Y:S01]  /*22c60*/  LDL R7, [R1+0xc] ;  /* 0x00000c0001077983 */ /* 0x000f220000100800 */
[----:B------:R-:W-:Y:S01]  /*22c70*/  ISETP.NE.U32.AND P0, PT, RZ, UR4, PT ;  /* 0x00000004ff007c0c */ /* 0x000fe2000bf05070 */
[----:B------:R-:W-:Y:S02]  /*22c80*/  ULDC.64 UR6, c[0x0][0x208] ;  /* 0x0000820000067ab9 */ /* 0x000fe40000000a00 */
[----:B------:R-:W5:Y:S01]  /*22c90*/  LDL R0, [R1+0x38] ;  /* 0x0000380001007983 */ /* 0x000f620000100800 */
[----:B------:R-:W-:-:S13]  /*22ca0*/  ISETP.NE.AND.EX P0, PT, RZ, UR5, PT, P0 ;  /* 0x00000005ff007c0c */ /* 0x000fda000bf05300 */
[----:B--2---:R-:W-:-:S04]  /*22cb0*/  @P0 IADD3 R2, P1, R2, UR4, RZ ;  /* 0x0000000402020c10 */ /* 0x004fc8000ff3e0ff */
[----:B---3--:R-:W-:Y:S01]  /*22cc0*/  @P0 IADD3.X R3, R4, UR5, RZ, P1, !PT ;  /* 0x0000000504030c10 */ /* 0x008fe20008ffe4ff */
[----:B------:R-:W-:-:S04]  /*22cd0*/  ULDC.64 UR4, c[0x0][0xa08] ;  /* 0x0002820000047ab9 */ /* 0x000fc80000000a00 */
[----:B----4-:R0:W2:Y:S01]  /*22ce0*/  @P0 LDG.E R7, desc[UR6][R2.64] ;  /* 0x0000000602070981 */ /* 0x0100a2000c1e1900 */
[----:B-----5:R-:W-:Y:S01]  /*22cf0*/  VIADD R9, R0, 0xffffffff ;  /* 0xffffffff00097836 */ /* 0x020fe20000000000 */
[----:B0-----:R-:W0:Y:S01]  /*22d00*/  LDC.64 R2, c[0x0][0x418] ;  /* 0x00010600ff027b82 */ /* 0x001e220000000a00 */
[----:B--2---:R-:W-:Y:S01]  /*22d10*/  SHF.R.S32.HI R8, RZ, 0x1f, R7 ;  /* 0x0000001fff087819 */ /* 0x004fe20000011407 */
[----:B------:R2:W-:Y:S04]  /*22d20*/  @P0 STL [R1+0xc], R7 ;  /* 0x00000c0701000387 */ /* 0x0005e80000100800 */
[----:B------:R2:W-:Y:S04]  /*22d30*/  STL [R1+0x3c], R9 ;  /* 0x00003c0901007387 */ /* 0x0005e80000100800 */
[----:B------:R2:W-:Y:S01]  /*22d40*/  STL [R1+0x28], R8 ;  /* 0x0000280801007387 */ /* 0x0005e20000100800 */
[----:B0-----:R-:W-:Y:S01]  /*22d50*/  LOP3.LUT P0, RZ, R2, UR4, RZ, 0xfc, !PT ;  /* 0x0000000402ff7c12 */ /* 0x001fe2000f80fcff */
[----:B------:R-:W-:-:S03]  /*22d60*/  UMOV UR4, 0xffffffff ;  /* 0xffffffff00047882 */ /* 0x000fc60000000000 */
[----:B------:R-:W-:-:S04]  /*22d70*/  LOP3.LUT P0, RZ, R3, UR5, RZ, 0xfc, P0 ;  /* 0x0000000503ff7c12 */ /* 0x000fc8000800fcff */
[----:B------:R-:W-:Y:S01]  /*22d80*/  SEL R0, R7, RZ, !P0 ;  /* 0x000000ff07007207 */ /* 0x000fe20004000000 */
[----:B--2---:R-:W-:Y:S08]  /*22d90*/  BRA.DIV UR4, `(.L_x_936) ;  /* 0x0000006204387947 */ /* 0x004ff0000b800000 */
[----:B------:R-:W0:Y:S02]  /*22da0*/  S2R R4, SR_TID.X ;  /* 0x0000000000047919 */ /* 0x000e240000002100 */
[----:B0-----:R-:W-:-:S04]  /*22db0*/  SHF.R.U32.HI R4, RZ, 0x5, R4 ;  /* 0x00000005ff047819 */ /* 0x001fc80000011604 */
[----:B------:R-:W-:-:S05]  /*22dc0*/  LOP3.LUT R4, R4, 0x3, RZ, 0xc0, !PT ;  /* 0x0000000304047812 */ /* 0x000fca00078ec0ff */
[----:B------:R0:W2:Y:S02]  /*22dd0*/  SHFL.IDX PT, R14, R4, RZ, 0x1f ;  /* 0x00001fff040e7589 */ /* 0x0000a400000e0000 */
.L_x_1078:
[----:B0-----:R-:W3:Y:S01]  /*22de0*/  LDL.LU R4, [R1+0x20] ;  /* 0x0000200001047983 */ /* 0x001ee20000300800 */
[----:B------:R-:W-:Y:S02]  /*22df0*/  PLOP3.LUT P1, PT, PT, PT, PT, 0x8, 0x0 ;  /* 0x000000000000781c */ /* 0x000fe40003f2e170 */
[----:B--2---:R-:W-:Y:S01]  /*22e00*/  ISETP.NE.AND P0, PT, R14, RZ, PT ;  /* 0x000000ff0e00720c */ /* 0x004fe20003f05270 */
[----:B------:R0:W-:Y:S01]  /*22e10*/  STL [R1], R0 ;  /* 0x0000000001007387 */ /* 0x0001e20000100800 */
[----:B---3--:R-:W-:-:S09]  /*22e20*/  LOP3.LUT R4, R4, 0xfffffffe, RZ, 0xc0, !PT ;  /* 0xfffffffe04047812 */ /* 0x008fd200078ec0ff */
[----:B------:R-:W-:-:S05]  /*22e30*/  @P1 LOP3.LUT R4, R4, 0x1, RZ, 0xfc, !PT ;  /* 0x0000000104041812 */ /* 0x000fca00078efcff */
[----:B------:R0:W-:Y:S01]  /*22e40*/  STL [R1+0x20], R4 ;  /* 0x0000200401007387 */ /* 0x0001e20000100800 */
[----:B------:R-:W-:Y:S05]  /*22e50*/  @P0 BRA `(.L_x_937) ;  /* 0x0000000400640947 */ /* 0x000fea0003800000 */
[----:B------:R-:W-:-:S03]  /*22e60*/  UMOV UR4, 0xffffffff ;  /* 0xffffffff00047882 */ /* 0x000fc60000000000 */
[----:B------:R-:W-:Y:S05]  /*22e70*/  BRA.DIV UR4, `(.L_x_938) ;  /* 0x0000006204347947 */ /* 0x000fea000b800000 */
[----:B------:R-:W-:-:S13]  /*22e80*/  ELECT P6, URZ, PT ;  /* 0x00000000003f782f */ /* 0x000fda00038c0000 */
.L_x_1081:
[----:B------:R-:W-:Y:S05]  /*22e90*/  @!P6 BRA `(.L_x_937) ;  /* 0x000000040054e947 */ /* 0x000fea0003800000 */
[----:B------:R2:W-:Y:S01]  /*22ea0*/  STL [R1+0x14], R9 ;  /* 0x0000140901007387 */ /* 0x0005e20000100800 */
[----:B------:R-:W-:-:S04]  /*22eb0*/  ISETP.NE.U32.AND P0, PT, R2, RZ, PT ;  /* 0x000000ff0200720c */ /* 0x000fc80003f05070 */
[----:B------:R-:W-:-:S13]  /*22ec0*/  ISETP.NE.AND.EX P0, PT, R3, RZ, PT, P0 ;  /* 0x000000ff0300720c */ /* 0x000fda0003f05300 */
[----:B--2---:R-:W-:Y:S05]  /*22ed0*/  @!P0 BRA `(.L_x_939) ;  /* 0x0000000000548947 */ /* 0x004fea0003800000 */
[----:B------:R-:W2:Y:S01]  /*22ee0*/  LDC R6, c[0x0][0x43c] ;  /* 0x00010f00ff067b82 */ /* 0x000ea20000000800 */
[----:B0-----:R-:W-:Y:S01]  /*22ef0*/  IMAD.MOV.U32 R0, RZ, RZ, R9 ;  /* 0x000000ffff007224 */ /* 0x001fe200078e0009 */
[----:B------:R-:W-:Y:S01]  /*22f00*/  ULDC.64 UR4, c[0x0][0x428] ;  /* 0x00010a0000047ab9 */ /* 0x000fe20000000a00 */
[----:B------:R-:W-:Y:S01]  /*22f10*/  ULDC.64 UR6, c[0x0][0x208] ;  /* 0x0000820000067ab9 */ /* 0x000fe20000000a00 */
[----:B--2---:R-:W-:-:S13]  /*22f20*/  ISETP.NE.AND P0, PT, R6, 0x1, PT ;  /* 0x000000010600780c */ /* 0x004fda0003f05270 */
[----:B------:R-:W0:Y:S02]  /*22f30*/  @P0 LDC.64 R4, c[0x0][0x440] ;  /* 0x00011000ff040b82 */ /* 0x000e240000000a00 */
[----:B0-----:R-:W-:-:S05]  /*22f40*/  @P0 IMAD.HI.U32 R4, R9, R4, RZ ;  /* 0x0000000409040227 */ /* 0x001fca00078e00ff */
        /* <DEDUP_REMOVED lines=8> */
[----:B0-----:R-:W-:-:S04]  /*22fd0*/  IMAD R6, R8, UR4, RZ ;  /* 0x0000000408067c24 */ /* 0x001fc8000f8e02ff */
[----:B------:R-:W-:-:S04]  /*22fe0*/  IMAD R0, R7, UR5, R6 ;  /* 0x0000000507007c24 */ /* 0x000fc8000f8e0206 */
[----:B------:R-:W-:-:S05]  /*22ff0*/  IMAD.IADD R0, R5, 0x1, R0 ;  /* 0x0000000105007824 */ /* 0x000fca00078e0200 */
[----:B------:R-:W-:-:S05]  /*23000*/  LEA.HI.X R3, R4, R3, R0, 0x2, P0 ;  /* 0x0000000304037211 */ /* 0x000fca00000f1400 */
[----:B------:R-:W2:Y:S04]  /*23010*/  LDG.E R0, desc[UR6][R2.64] ;  /* 0x0000000602007981 */ /* 0x000ea8000c1e1900 */
[----:B--2---:R2:W-:Y:S02]  /*23020*/  STL [R1], R0 ;  /* 0x0000000001007387 */ /* 0x0045e40000100800 */
.L_x_939:
[----:B------:R-:W3:Y:S04]  /*23030*/  LDL R7, [R1+0x4] ;  /* 0x0000040001077983 */ /* 0x000ee80000100800 */
[----:B0-2---:R-:W3:Y:S04]  /*23040*/  LDL R0, [R1+0x8] ;  /* 0x0000080001007983 */ /* 0x005ee80000100800 */
[----:B------:R-:W2:Y:S01]  /*23050*/  LDL R2, [R1+0x10] ;  /* 0x0000100001027983 */ /* 0x000ea20000100800 */
[----:B---3--:R-:W-:Y:S01]  /*23060*/  IMAD R0, R0, 0x8, R7 ;  /* 0x0000000800007824 */ /* 0x008fe200078e0207 */
[----:B--2---:R-:W-:-:S04]  /*23070*/  SHF.L.U32 R2, R2, 0x1f, RZ ;  /* 0x0000001f02027819 */ /* 0x004fc800000006ff */
[----:B------:R-:W0:Y:S02]  /*23080*/  SYNCS.PHASECHK.TRANS64.TRYWAIT P0, [R0+URZ+0x38840], R2 ;  /* 0x03884002000075a7 */ /* 0x000e24000800017f */
[----:B0-----:R-:W-:Y:S05]  /*23090*/  @!P0 BRA `(.L_x_940) ;  /* 0x0000005c00cc8947 */ /* 0x001fea0003800000 */
.L_x_1082:
[----:B------:R-:W2:Y:S02]  /*230a0*/  S2R R3, SR_TID.X ;  /* 0x0000000000037919 */ /* 0x000ea40000002100 */
[----:B--2---:R-:W-:-:S04]  /*230b0*/  LOP3.LUT R3, R3, 0x7f, RZ, 0xc0, !PT ;  /* 0x0000007f03037812 */ /* 0x004fc800078ec0ff */
[----:B------:R-:W-:-:S13]  /*230c0*/  ISETP.NE.AND P0, PT, R3, RZ, PT ;  /* 0x000000ff0300720c */ /* 0x000fda0003f05270 */
        /* <DEDUP_REMOVED lines=8> */
.L_x_941:
[----:B0-----:R-:W2:Y:S04]  /*23150*/  LDL R2, [R1+0x18] ;  /* 0x0000180001027983 */ /* 0x001ea80000100800 */
[----:B------:R-:W3:Y:S04]  /*23160*/  LDL R6, [R1+0x4] ;  /* 0x0000040001067983 */ /* 0x000ee80000100800 */
[----:B------:R-:W3:Y:S04]  /*23170*/  LDL R5, [R1+0x8] ;  /* 0x0000080001057983 */ /* 0x000ee80000100800 */
[----:B------:R-:W4:Y:S04]  /*23180*/  LDL R4, [R1+0x14] ;  /* 0x0000140001047983 */ /* 0x000f280000100800 */
[----:B------:R-:W5:Y:S01]  /*23190*/  LDL R3, [R1] ;  /* 0x0000000001037983 */ /* 0x000f620000100800 */
[----:B------:R-:W-:-:S02]  /*231a0*/  R2UR UR9, R0 ;  /* 0x00000000000972ca */ /* 0x000fc400000e0000 */
[----:B--2---:R-:W-:Y:S02]  /*231b0*/  R2UR UR5, R2 ;  /* 0x00000000020572ca */ /* 0x004fe400000e0000 */
[----:B------:R-:W2:Y:S01]  /*231c0*/  LDL.LU R2, [R1+0x20] ;  /* 0x0000200001027983 */ /* 0x000ea20000300800 */
[----:B---3--:R-:W-:Y:S01]  /*231d0*/  IMAD R0, R5, 0xa000, R6 ;  /* 0x0000a00005007824 */ /* 0x008fe200078e0206 */
[----:B----4-:R-:W-:-:S04]  /*231e0*/  R2UR UR11, R4 ;  /* 0x00000000040b72ca */ /* 0x010fc800000e0000 */
[----:B------:R-:W-:Y:S01]  /*231f0*/  R2UR UR14, R0 ;  /* 0x00000000000e72ca */ /* 0x000fe200000e0000 */
[----:B------:R-:W-:Y:S01]  /*23200*/  UIADD3 UR4, UP0, UR38, 0x370, URZ ;  /* 0x0000037026047890 */ /* 0x000fe2000ff1e03f */
[----:B------:R-:W-:Y:S02]  /*23210*/  R2UR UR12, R18 ;  /* 0x00000000120c72ca */ /* 0x000fe400000e0000 */
[----:B-----5:R-:W-:Y:S01]  /*23220*/  R2UR UR13, R3 ;  /* 0x00000000030d72ca */ /* 0x020fe200000e0000 */
[----:B------:R-:W-:Y:S01]  /*23230*/  UIADD3 UR9, UR9, 0x38830, URZ ;  /* 0x0003883009097890 */ /* 0x000fe2000fffe03f */
[----:B------:R-:W-:-:S03]  /*23240*/  PLOP3.LUT P0, PT, PT, PT, PT, 0x80, 0x0 ;  /* 0x000000000000781c */ /* 0x000fc60003f0f070 */
[----:B------:R-:W-:-:S04]  /*23250*/  UIMAD UR11, UR11, 0x50, UR5 ;  /* 0x000000500b0b78a4 */ /* 0x000fc8000f8e0205 */
[----:B------:R-:W-:Y:S02]  /*23260*/  UIADD3 UR8, UR14, 0x24400, URZ ;  /* 0x000244000e087890 */ /* 0x000fe4000fffe03f */
[----:B------:R-:W-:Y:S02]  /*23270*/  UIADD3.X UR5, URZ, UR39, URZ, UP0, !UPT ;  /* 0x000000273f057290 */ /* 0x000fe400087fe43f */
[----:B------:R-:W-:Y:S02]  /*23280*/  UIADD3 UR15, UR14, 0x26c00, URZ ;  /* 0x00026c000e0f7890 */ /* 0x000fe4000fffe03f */
[----:B------:R-:W-:Y:S01]  /*23290*/  UIADD3 UR16, UR14, 0x29400, URZ ;  /* 0x000294000e107890 */ /* 0x000fe2000fffe03f */
[----:B------:R-:W-:Y:S01]  /*232a0*/  UMOV UR10, URZ ;  /* 0x0000003f000a7c82 */ /* 0x000fe20008000000 */
[----:B------:R-:W-:Y:S01]  /*232b0*/  UMOV UR6, 0x0 ;  /* 0x0000000000067882 */ /* 0x000fe20000000000 */
[----:B------:R-:W-:Y:S01]  /*232c0*/  UMOV UR7, 0x14f00000 ;  /* 0x14f0000000077882 */ /* 0x000fe20000000000 */
[----:B------:R-:W-:Y:S01]  /*232d0*/  UMOV UR17, 0x40 ;  /* 0x0000004000117882 */ /* 0x000fe20000000000 */
[----:B------:R-:W-:Y:S01]  /*232e0*/  UIADD3 UR14, UR14, 0x2bc00, URZ ;  /* 0x0002bc000e0e7890 */ /* 0x000fe2000fffe03f */
[----:B------:R0:W-:Y:S02]  /*232f0*/  UTMALDG.4D [UR8], [UR4], desc[UR6] ;  /* 0x00000608040075b4 */ /* 0x0001e40008019000 */
[----:B0-----:R-:W-:Y:S01]  /*23300*/  UMOV UR8, UR15 ;  /* 0x0000000f00087c82 */ /* 0x001fe20008000000 */
[----:B------:R-:W-:Y:S01]  /*23310*/  UMOV UR10, UR17 ;  /* 0x00000011000a7c82 */ /* 0x000fe20008000000 */
[----:B------:R-:W-:Y:S01]  /*23320*/  UMOV UR15, 0x80 ;  /* 0x00000080000f7882 */ /* 0x000fe20000000000 */
[----:B------:R0:W-:Y:S02]  /*23330*/  UTMALDG.4D [UR8], [UR4], desc[UR6] ;  /* 0x00000608040075b4 */ /* 0x0001e40008019000 */
[----:B0-----:R-:W-:Y:S01]  /*23340*/  UMOV UR8, UR16 ;  /* 0x0000001000087c82 */ /* 0x001fe20008000000 */
[----:B------:R-:W-:Y:S01]  /*23350*/  UMOV UR10, UR15 ;  /* 0x0000000f000a7c82 */ /* 0x000fe20008000000 */
[----:B------:R-:W-:Y:S01]  /*23360*/  UMOV UR15, 0xc0 ;  /* 0x000000c0000f7882 */ /* 0x000fe20000000000 */
[----:B------:R0:W-:Y:S02]  /*23370*/  UTMALDG.4D [UR8], [UR4], desc[UR6] ;  /* 0x00000608040075b4 */ /* 0x0001e40008019000 */
[----:B0-----:R-:W-:Y:S01]  /*23380*/  UMOV UR8, UR14 ;  /* 0x0000000e00087c82 */ /* 0x001fe20008000000 */
[----:B------:R-:W-:-:S02]  /*23390*/  UMOV UR10, UR15 ;  /* 0x0000000f000a7c82 */ /* 0x000fc40008000000 */
[----:B------:R3:W-:Y:S01]  /*233a0*/  UTMALDG.4D [UR8], [UR4], desc[UR6] ;  /* 0x00000608040075b4 */ /* 0x0007e20008019000 */
[----:B--2---:R-:W-:-:S04]  /*233b0*/  LOP3.LUT R2, R2, 0xfffffffe, RZ, 0xc0, !PT ;  /* 0xfffffffe02027812 */ /* 0x004fc800078ec0ff */
[----:B------:R-:W-:-:S05]  /*233c0*/  @P0 LOP3.LUT R2, R2, 0x1, RZ, 0xfc, !PT ;  /* 0x0000000102020812 */ /* 0x000fca00078efcff */
[----:B------:R3:W-:Y:S01]  /*233d0*/  STL [R1+0x20], R2 ;  /* 0x0000200201007387 */ /* 0x0007e20000100800 */
[----:B------:R-:W-:Y:S01]  /*233e0*/  NOP ;  /* 0x0000000000007918 */ /* 0x000fe20000000000 */
.L_x_937:
[----:B---3--:R-:W2:Y:S04]  /*233f0*/  LDL R2, [R1+0x4] ;  /* 0x0000040001027983 */ /* 0x008ea80000100800 */
[----:B------:R-:W3:Y:S04]  /*23400*/  LDL.LU R3, [R1+0x40] ;  /* 0x0000400001037983 */ /* 0x000ee80000300800 */
[----:B------:R-:W4:Y:S04]  /*23410*/  LDL.LU R5, [R1+0x30] ;  /* 0x0000300001057983 */ /* 0x000f280000300800 */
[----:B0-----:R-:W5:Y:S01]  /*23420*/  LDL.LU R4, [R1+0x48] ;  /* 0x0000480001047983 */ /* 0x001f620000300800 */
[----:B------:R-:W-:Y:S05]  /*23430*/  WARPSYNC.ALL ;  /* 0x0000000000007948 */ /* 0x000fea0003800000 */
[----:B------:R-:W-:Y:S01]  /*23440*/  ULDC.64 UR4, c[0x0][0x298] ;  /* 0x0000a60000047ab9 */ /* 0x000fe20000000a00 */
[----:B------:R-:W-:Y:S01]  /*23450*/  ULDC.64 UR6, c[0x0][0xa00] ;  /* 0x0002800000067ab9 */ /* 0x000fe20000000a00 */
[----:B------:R-:W-:Y:S01]  /*23460*/  BSSY B6, `(.L_x_942) ;  /* 0x0000024000067945 */ /* 0x000fe20003800000 */
[----:B------:R-:W-:Y:S01]  /*23470*/  BAR.SYNC.DEFER_BLOCKING 0x8, 0x180 ;  /* 0x0206000000007b1d */ /* 0x000fe20000010000 */
[----:B------:R-:W-:-:S04]  /*23480*/  ISETP.NE.U32.AND P0, PT, RZ, UR6, PT ;  /* 0x00000006ff007c0c */ /* 0x000fc8000bf05070 */
[----:B------:R-:W-:Y:S01]  /*23490*/  ISETP.NE.AND.EX P0, PT, RZ, UR7, PT, P0 ;  /* 0x00000007ff007c0c */ /* 0x000fe2000bf05300 */
[----:B--2---:R-:W-:Y:S01]  /*234a0*/  VIADD R2, R2, 0x14400 ;  /* 0x0001440002027836 */ /* 0x004fe20000000000 */
[----:B---3--:R-:W-:-:S04]  /*234b0*/  SHF.R.S32.HI R0, RZ, 0x1f, R3 ;  /* 0x0000001fff007819 */ /* 0x008fc80000011403 */
[----:B------:R-:W-:Y:S02]  /*234c0*/  LOP3.LUT P1, RZ, R2, 0x3ff, RZ, 0xc0, !PT ;  /* 0x000003ff02ff7812 */ /* 0x000fe4000782c0ff */
[----:B----4-:R-:W-:Y:S01]  /*234d0*/  SEL R5, R5, RZ, !P0 ;  /* 0x000000ff05057207 */ /* 0x010fe20004000000 */
[----:B------:R-:W-:Y:S01]  /*234e0*/  IMAD R0, R0, UR4, RZ ;  /* 0x0000000400007c24 */ /* 0x000fe2000f8e02ff */
[----:B-----5:R-:W-:-:S03]  /*234f0*/  SEL R4, R4, RZ, !P0 ;  /* 0x000000ff04047207 */ /* 0x020fc60004000000 */
[C---:B------:R-:W-:Y:S02]  /*23500*/  IMAD R0, R3.reuse, UR5, R0 ;  /* 0x0000000503007c24 */ /* 0x040fe4000f8e0200 */
[----:B------:R-:W-:-:S05]  /*23510*/  IMAD.WIDE.U32 R2, R3, UR4, RZ ;  /* 0x0000000403027c25 */ /* 0x000fca000f8e00ff */
[----:B------:R0:W-:Y:S04]  /*23520*/  STL.64 [R1+0x40], R2 ;  /* 0x0000400201007387 */ /* 0x0001e80000100a00 */
[----:B------:R2:W-:Y:S04]  /*23530*/  STL [R1+0x30], R5 ;  /* 0x0000300501007387 */ /* 0x0005e80000100800 */
[----:B------:R2:W-:Y:S01]  /*23540*/  STL [R1+0x5c], R4 ;  /* 0x00005c0401007387 */ /* 0x0005e20000100800 */
[----:B0-----:R-:W-:Y:S01]  /*23550*/  IMAD.IADD R2, R3, 0x1, R0 ;  /* 0x0000000103027824 */ /* 0x001fe200078e0200 */
[----:B------:R-:W-:-:S05]  /*23560*/  SHF.R.S32.HI R0, RZ, 0x1f, R18 ;  /* 0x0000001fff007819 */ /* 0x000fca0000011412 */
[----:B------:R2:W-:Y:S04]  /*23570*/  STL [R1+0x58], R0 ;  /* 0x0000580001007387 */ /* 0x0005e80000100800 */
[----:B------:R2:W-:Y:S01]  /*23580*/  STL [R1+0x48], R2 ;  /* 0x0000480201007387 */ /* 0x0005e20000100800 */
[----:B------:R-:W-:Y:S05]  /*23590*/  @!P1 BRA `(.L_x_943) ;  /* 0x0000000000409947 */ /* 0x000fea0003800000 */
[----:B--2---:R-:W-:Y:S01]  /*235a0*/  MOV R2, 0x0 ;  /* 0x0000000000027802 */ /* 0x004fe20000000f00 */
        /* <DEDUP_REMOVED lines=15> */
.L_x_943:
[----:B------:R-:W-:Y:S05]  /*236a0*/  BSYNC B6 ;  /* 0x0000000000067941 */ /* 0x000fea0003800000 */
.L_x_942:
[----:B------:R-:W3:Y:S01]  /*236b0*/  LDL.LU R6, [R1+0x48] ;  /* 0x0000480001067983 */ /* 0x000ee20000300800 */
[----:B------:R-:W-:Y:S01]  /*236c0*/  ULDC.64 UR4, c[0x0][0x2d8] ;  /* 0x0000b60000047ab9 */ /* 0x000fe20000000a00 */
[----:B------:R-:W0:Y:S01]  /*236d0*/  LDC R7, c[0x0][0x448] ;  /* 0x00011200ff077b82 */ /* 0x000e220000000800 */
[----:B------:R-:W-:Y:S01]  /*236e0*/  IMAD.SHL.U32 R17, R17, 0x80, RZ ;  /* 0x0000008011117824 */ /* 0x000fe200078e00ff */
[----:B--2---:R-:W3:Y:S01]  /*236f0*/  LDL.LU.64 R2, [R1+0x40] ;  /* 0x0000400001027983 */ /* 0x004ee20000300a00 */
[----:B------:R-:W-:-:S03]  /*23700*/  ULDC.64 UR6, c[0x0][0x280] ;  /* 0x0000a00000067ab9 */ /* 0x000fc60000000a00 */
[----:B------:R-:W2:Y:S04]  /*23710*/  LDL.LU R0, [R1+0x58] ;  /* 0x0000580001007983 */ /* 0x000ea80000300800 */
[----:B------:R-:W4:Y:S04]  /*23720*/  LDL.LU R5, [R1+0x5c] ;  /* 0x00005c0001057983 */ /* 0x000f280000300800 */
[----:B------:R-:W4:Y:S01]  /*23730*/  LDL.LU R4, [R1+0x30] ;  /* 0x0000300001047983 */ /* 0x000f220000300800 */
[----:B------:R-:W1:Y:S01]  /*23740*/  S2R R8, SR_TID.X ;  /* 0x0000000000087919 */ /* 0x000e620000002100 */
[----:B------:R-:W1:Y:S01]  /*23750*/  S2R R10, SR_TID.X ;  /* 0x00000000000a7919 */ /* 0x000e620000002100 */
[----:B0-----:R-:W-:Y:S01]  /*23760*/  ISETP.NE.AND P0, PT, R7, 0x1, PT ;  /* 0x000000010700780c */ /* 0x001fe20003f05270 */
[----:B-1----:R-:W-:-:S02]  /*23770*/  IMAD.SHL.U32 R8, R8, 0x8, RZ ;  /* 0x0000000808087824 */ /* 0x002fc400078e00ff */
[----:B------:R-:W-:-:S03]  /*23780*/  IMAD.SHL.U32 R10, R10, 0x8, RZ ;  /* 0x000000080a0a7824 */ /* 0x000fc600078e00ff */
[----:B------:R-:W-:-:S04]  /*23790*/  LOP3.LUT R8, R8, 0x38, RZ, 0xc0, !PT ;  /* 0x0000003808087812 */ /* 0x000fc800078ec0ff */
[C---:B------:R-:W-:Y:S02]  /*237a0*/  LOP3.LUT R9, R8.reuse, 0x80, RZ, 0xfc, !PT ;  /* 0x0000008008097812 */ /* 0x040fe400078efcff */
[----:B------:R-:W-:Y:S02]  /*237b0*/  LOP3.LUT R11, R8, 0x40, RZ, 0xfc, !PT ;  /* 0x00000040080b7812 */ /* 0x000fe400078efcff */
[----:B------:R-:W-:Y:S02]  /*237c0*/  LOP3.LUT R10, R10, 0x38, RZ, 0xc0, !PT ;  /* 0x000000380a0a7812 */ /* 0x000fe400078ec0ff */
[----:B------:R-:W-:Y:S01]  /*237d0*/  LOP3.LUT R8, R8, 0xc0, RZ, 0xfc, !PT ;  /* 0x000000c008087812 */ /* 0x000fe200078efcff */
[----:B---3--:R-:W-:Y:S02]  /*237e0*/  IMAD.MOV.U32 R3, RZ, RZ, R6 ;  /* 0x000000ffff037224 */ /* 0x008fe400078e0006 */
[----:B------:R-:W0:Y:S01]  /*237f0*/  @P0 LDC R6, c[0x0][0x450] ;  /* 0x00011400ff060b82 */ /* 0x000e220000000800 */
[----:B--2---:R-:W-:-:S02]  /*23800*/  IMAD R0, R0, UR4, RZ ;  /* 0x0000000400007c24 */ /* 0x004fc4000f8e02ff */
[----:B------:R-:W-:-:S04]  /*23810*/  IMAD.WIDE.U32 R2, R18, UR4, R2 ;  /* 0x0000000412027c25 */ /* 0x000fc8000f8e0002 */
[----:B------:R-:W-:Y:S01]  /*23820*/  IMAD R0, R18, UR5, R0 ;  /* 0x0000000512007c24 */ /* 0x000fe2000f8e0200 */
[----:B------:R-:W-:-:S03]  /*23830*/  ULDC.64 UR4, c[0x0][0x2e0] ;  /* 0x0000b80000047ab9 */ /* 0x000fc60000000a00 */
[----:B------:R-:W-:Y:S02]  /*23840*/  IMAD.IADD R3, R3, 0x1, R0 ;  /* 0x0000000103037824 */ /* 0x000fe400078e0200 */
[----:B----4-:R-:W-:Y:S02]  /*23850*/  IMAD R0, R5, UR4, RZ ;  /* 0x0000000405007c24 */ /* 0x010fe4000f8e02ff */
[----:B------:R-:W-:-:S04]  /*23860*/  IMAD.WIDE.U32 R2, R4, UR4, R2 ;  /* 0x0000000404027c25 */ /* 0x000fc8000f8e0002 */
[----:B------:R-:W-:Y:S01]  /*23870*/  IMAD R0, R4, UR5, R0 ;  /* 0x0000000504007c24 */ /* 0x000fe2000f8e0200 */
[----:B------:R-:W-:Y:S01]  /*23880*/  ULDC.64 UR4, c[0x0][0x2d0] ;  /* 0x0000b40000047ab9 */ /* 0x000fe20000000a00 */
[----:B------:R-:W1:Y:S02]  /*23890*/  S2R R4, SR_TID.X ;  /* 0x0000000000047919 */ /* 0x000e640000002100 */
[----:B------:R-:W-:Y:S01]  /*238a0*/  IMAD.IADD R3, R3, 0x1, R0 ;  /* 0x0000000103037824 */ /* 0x000fe200078e0200 */
[----:B-1----:R-:W-:-:S04]  /*238b0*/  LOP3.LUT R4, R4, 0x7f, RZ, 0xc0, !PT ;  /* 0x0000007f04047812 */ /* 0x002fc800078ec0ff */
[----:B------:R-:W-:Y:S02]  /*238c0*/  SHF.R.U32.HI R5, RZ, 0x3, R4 ;  /* 0x00000003ff057819 */ /* 0x000fe40000011604 */
[----:B------:R-:W1:Y:S02]  /*238d0*/  S2R R4, SR_TID.X ;  /* 0x0000000000047919 */ /* 0x000e640000002100 */
[----:B-1----:R-:W-:-:S05]  /*238e0*/  IMAD.SHL.U32 R4, R4, 0x10, RZ ;  /* 0x0000001004047824 */ /* 0x002fca00078e00ff */
[----:B------:R-:W-:Y:S02]  /*238f0*/  LOP3.LUT R4, R5, 0x70, R4, 0xf8, !PT ;  /* 0x0000007005047812 */ /* 0x000fe400078ef804 */
[----:B------:R-:W1:Y:S02]  /*23900*/  @P0 LDC R5, c[0x0][0x44c] ;  /* 0x00011300ff050b82 */ /* 0x000e640000000800 */
[----:B------:R-:W-:-:S05]  /*23910*/  LOP3.LUT R4, R4, R17, RZ, 0xfc, !PT ;  /* 0x0000001104047212 */ /* 0x000fca00078efcff */
[----:B------:R-:W-:Y:S02]  /*23920*/  IMAD.MOV.U32 R0, RZ, RZ, R4 ;  /* 0x000000ffff007224 */ /* 0x000fe400078e0004 */
[----:B-1----:R-:W-:-:S05]  /*23930*/  @P0 IMAD.HI.U32 R5, R4, R5, RZ ;  /* 0x0000000504050227 */ /* 0x002fca00078e00ff */
[----:B0-----:R-:W-:-:S05]  /*23940*/  @P0 SHF.R.U32.HI R0, RZ, R6, R5 ;  /* 0x00000006ff000219 */ /* 0x001fca0000011605 */
        /* <DEDUP_REMOVED lines=23> */
[----:B------:R-:W2:Y:S01]  /*23ac0*/  LDL.LU R6, [R1+0x50] ;  /* 0x0000500001067983 */ /* 0x000ea20000300800 */
[----:B------:R-:W0:Y:S02]  /*23ad0*/  S2R R8, SR_TID.X ;  /* 0x0000000000087919 */ /* 0x000e240000002100 */
[----:B0-----:R-:W-:-:S04]  /*23ae0*/  LOP3.LUT R8, R8, 0x7f, RZ, 0xc0, !PT ;  /* 0x0000007f08087812 */ /* 0x001fc800078ec0ff */
[----:B------:R-:W-:-:S05]  /*23af0*/  SHF.R.U32.HI R8, RZ, 0x3, R8 ;  /* 0x00000003ff087819 */ /* 0x000fca0000011608 */
[----:B------:R-:W-:Y:S01]  /*23b00*/  IMAD.IADD R0, R8, 0x1, R17 ;  /* 0x0000000108007824 */ /* 0x000fe200078e0211 */
[----:B------:R-:W-:-:S03]  /*23b10*/  ULDC.64 UR4, c[0x0][0x208] ;  /* 0x0000820000047ab9 */ /* 0x000fc60000000a00 */
[----:B------:R-:W-:Y:S02]  /*23b20*/  VIADD R5, R0, 0x10 ;  /* 0x0000001000057836 */ /* 0x000fe40000000000 */
[----:B--2---:R-:W-:Y:S02]  /*23b30*/  IMAD R2, R6, R7, RZ ;  /* 0x0000000706027224 */ /* 0x004fe400078e02ff */
[----:B------:R-:W0:Y:S04]  /*23b40*/  SHFL.IDX PT, R7, R4, RZ, 0x181f ;  /* 0x00181fff04077589 */ /* 0x000e2800000e0000 */
[----:B------:R-:W1:Y:S01]  /*23b50*/  SHFL.IDX PT, R6, R3, RZ, 0x181f ;  /* 0x00181fff03067589 */ /* 0x000e6200000e0000 */
[----:B------:R-:W-:-:S13]  /*23b60*/  ISETP.GE.AND P5, PT, R0, R2, PT ;  /* 0x000000020000720c */ /* 0x000fda0003fa6270 */
[----:B0-----:R-:W-:-:S05]  /*23b70*/  @!P5 LEA R7, P4, R10, R7, 0x1 ;  /* 0x000000070a07d211 */ /* 0x001fca00078808ff */
[----:B-1----:R-:W-:-:S05]  /*23b80*/  @!P5 IMAD.X R6, RZ, RZ, R6, P4 ;  /* 0x000000ffff06d224 */ /* 0x002fca00020e0606 */
[----:B------:R-:W-:-:S04]  /*23b90*/  @!P5 LOP3.LUT R7, R7, R6, RZ, 0x3c, !PT ;  /* 0x000000060707d212 */ /* 0x000fc800078e3cff */
[----:B------:R-:W-:-:S04]  /*23ba0*/  @!P5 LOP3.LUT R6, R7, R6, RZ, 0x3c, !PT ;  /* 0x000000060706d212 */ /* 0x000fc800078e3cff */
[----:B------:R-:W-:-:S05]  /*23bb0*/  @!P5 LOP3.LUT R7, R7, R6, RZ, 0x3c, !PT ;  /* 0x000000060707d212 */ /* 0x000fca00078e3cff */
[----:B------:R-:W-:Y:S01]  /*23bc0*/  @!PT LDS RZ, [RZ] ;  /* 0x00000000fffff984 */ /* 0x000fe20000000800 */
        /* <DEDUP_REMOVED lines=66> */
[----:B------:R-:W0:Y:S06]  /*23ff0*/  SHFL.IDX PT, R8, R3, 0x6, 0x181f ;  /* 0x00d81f0003087f89 */ /* 0x000e2c00000e0000 */
        /* <DEDUP_REMOVED lines=8> */
[----:B------:R0:W-:Y:S04]  /*24080*/  @!P5 LDGSTS.E.BYPASS.LTC128B.128 [R9+0x23400], desc[UR4][R6.64+0x180], !P3 ;  /* 0x234001800609dfae */ /* 0x0001e8000d901d44 */
[----:B------:R0:W2:Y:S02]  /*24090*/  SHFL.IDX PT, R3, R4, 0x7, 0x181f ;  /* 0x00f81f0004037f89 */ /* 0x0000a400000e0000 */
.L_x_1099:
        /* <DEDUP_REMOVED lines=14> */
.L_x_946:
[----:B------:R-:W-:Y:S05]  /*24180*/  BSYNC B0 ;  /* 0x0000000000007941 */ /* 0x000fea0003800000 */
.L_x_945:
[----:B0--3--:R-:W3:Y:S01]  /*24190*/  LDL R9, [R1+0x4] ;  /* 0x0000040001097983 */ /* 0x009ee20000100800 */
[----:B------:R-:W-:Y:S01]  /*241a0*/  PLOP3.LUT P0, PT, PT, PT, PT, 0x80, 0x0 ;  /* 0x000000000000781c */ /* 0x000fe20003f0f070 */
[----:B------:R-:W-:Y:S01]  /*241b0*/  NOP ;  /* 0x0000000000007918 */ /* 0x000fe20000000000 */
[----:B---3--:R-:W-:-:S11]  /*241c0*/  VIADD R10, R9, 0x38800 ;  /* 0x00038800090a7836 */ /* 0x008fd60000000000 */
.L_x_947:
[----:B------:R-:W3:Y:S01]  /*241d0*/  LDL R2, [R1+0x4] ;  /* 0x0000040001027983 */ /* 0x000ee20000100800 */
[----:B------:R-:W-:Y:S02]  /*241e0*/  PLOP3.LUT P1, PT, P1, P0, PT, 0xa2, 0x0 ;  /* 0x000000000000781c */ /* 0x000fe40000f21472 */
[----:B---3--:R-:W-:-:S08]  /*241f0*/  @P0 R2UR P1, UR4, R2 ;  /* 0x00000000020402ca */ /* 0x008fd00000020000 */
[----:B------:R-:W-:-:S05]  /*24200*/  @P0 PLOP3.LUT P0, PT, P1, PT, PT, 0x80, 0x0 ;  /* 0x000000000000081c */ /* 0x000fca0000f0f070 */
[----:B------:R-:W-:Y:S01]  /*24210*/  @!P1 SYNCS.ARRIVE.TRANS64.RED.A0T1 RZ, [UR4+0x38800], RZ ;  /* 0x038800ffffff99a7 */ /* 0x000fe20008200404 */
[----:B------:R-:W-:Y:S07]  /*24220*/  @!P1 ARRIVES.LDGSTSBAR.64.TRANSCNT [UR4+0x38800] ;  /* 0x03880000ff0099b0 */ /* 0x000fee0008000a84 */
[----:B------:R-:W-:Y:S05]  /*24230*/  @P0 BRA.U.ANY `(.L_x_947) ;  /* 0xfffffffd00e40947 */ /* 0x000fea000393ffff */
[----:B--2---:R-:W2:Y:S02]  /*24240*/  LDL.LU R3, [R1+0x54] ;  /* 0x0000540001037983 */ /* 0x004ea40000300800 */
        /* <DEDUP_REMOVED lines=11> */
.L_x_1100:
[----:B------:R-:W-:Y:S05]  /*24300*/  BSYNC B0 ;  /* 0x0000000000007941 */ /* 0x000fea0003800000 */
.L_x_948:
        /* <DEDUP_REMOVED lines=18> */
[----:B--2---:R-:W-:Y:S01]  /*24430*/  LOP3.LUT P1, RZ, R4, 0x1, RZ, 0xc0, !PT ;  /* 0x0000000104ff7812 */ /* 0x004fe2000782c0ff */
[----:B---3--:R-:W-:-:S05]  /*24440*/  VIADD R7, R3, 0x1 ;  /* 0x0000000103077836 */ /* 0x008fca0000000000 */
[----:B------:R-:W-:-:S04]  /*24450*/  ISETP.NE.AND P0, PT, R7, 0x2, PT ;  /* 0x000000020700780c */ /* 0x000fc80003f05270 */
[----:B------:R-:W-:Y:S02]  /*24460*/  SEL R9, RZ, 0x1, P0 ;  /* 0x00000001ff097807 */ /* 0x000fe40000000000 */
[----:B------:R-:W-:Y:S02]  /*24470*/  SEL R7, R7, RZ, P0 ;  /* 0x000000ff07077207 */ /* 0x000fe40000000000 */
[----:B----4-:R-:W-:Y:S01]  /*24480*/  LOP3.LUT R9, R2, R9, RZ, 0x3c, !PT ;  /* 0x0000000902097212 */ /* 0x010fe200078e3cff */
[----:B------:R-:W-:Y:S06]  /*24490*/  @!P1 BRA `(.L_x_955) ;  /* 0x0000000c005c9947 */ /* 0x000fec0003800000 */
[----:B------:R0:W5:Y:S01]  /*244a0*/  LDL R4, [R1] ;  /* 0x0000000001047983 */ /* 0x0001620000100800 */
[----:B------:R-:W-:Y:S02]  /*244b0*/  ULDC.64 UR4, c[0x0][0x418] ;  /* 0x0001060000047ab9 */ /* 0x000fe40000000a00 */
[----:B------:R-:W-:-:S04]  /*244c0*/  ISETP.NE.U32.AND P0, PT, RZ, UR4, PT ;  /* 0x00000004ff007c0c */ /* 0x000fc8000bf05070 */
[----:B------:R-:W-:-:S13]  /*244d0*/  ISETP.NE.AND.EX P0, PT, RZ, UR5, PT, P0 ;  /* 0x00000005ff007c0c */ /* 0x000fda000bf05300 */
[----:B0-----:R-:W-:Y:S05]  /*244e0*/  @!P0 BRA `(.L_x_956) ;  /* 0x0000000000508947 */ /* 0x001fea0003800000 */
[----:B------:R-:W2:Y:S01]  /*244f0*/  LDL R11, [R1+0x28] ;  /* 0x00002800010b7983 */ /* 0x000ea20000100800 */
[----:B-1----:R-:W0:Y:S01]  /*24500*/  LDC R5, c[0x0][0x43c] ;  /* 0x00010f00ff057b82 */ /* 0x002e220000000800 */
[----:B------:R-:W-:Y:S02]  /*24510*/  ULDC.64 UR6, c[0x0][0x428] ;  /* 0x00010a0000067ab9 */ /* 0x000fe40000000a00 */
[----:B------:R-:W3:Y:S01]  /*24520*/  LDL R6, [R1+0xc] ;  /* 0x00000c0001067983 */ /* 0x000ee20000100800 */
[----:B------:R-:W-:Y:S01]  /*24530*/  ULDC.64 UR8, c[0x0][0x208] ;  /* 0x0000820000087ab9 */ /* 0x000fe20000000a00 */
[----:B0-----:R-:W-:-:S13]  /*24540*/  ISETP.NE.AND P0, PT, R5, 0x1, PT ;  /* 0x000000010500780c */ /* 0x001fda0003f05270 */
[----:B------:R-:W0:Y:S02]  /*24550*/  @P0 LDC.64 R2, c[0x0][0x440] ;  /* 0x00011000ff020b82 */ /* 0x000e240000000a00 */
[----:B0----5:R-:W-:-:S04]  /*24560*/  @P0 IMAD.HI.U32 R4, R0, R2, RZ ;  /* 0x0000000200040227 */ /* 0x021fc800078e00ff */
        /* <DEDUP_REMOVED lines=10> */
[----:B------:R-:W-:-:S05]  /*24610*/  LEA.HI.X R5, R2, UR5, R3, 0x2, P0 ;  /* 0x0000000502057c11 */ /* 0x000fca00080f1403 */
[----:B------:R0:W5:Y:S04]  /*24620*/  LDG.E R4, desc[UR8][R4.64] ;  /* 0x0000000804047981 */ /* 0x000168000c1e1900 */
.L_x_956:
[----:B------:R-:W2:Y:S01]  /*24630*/  LDL R2, [R1+0x4] ;  /* 0x0000040001027983 */ /* 0x000ea20000100800 */
[----:B------:R-:W-:Y:S01]  /*24640*/  BSSY B3, `(.L_x_957) ;  /* 0x0000005000037945 */ /* 0x000fe20003800000 */
[----:B--2---:R-:W-:Y:S01]  /*24650*/  IMAD R3, R7, 0x8, R2 ;  /* 0x0000000807037824 */ /* 0x004fe200078e0202 */
[----:B------:R-:W-:-:S04]  /*24660*/  SHF.L.U32 R2, R9, 0x1f, RZ ;  /* 0x0000001f09027819 */ /* 0x000fc800000006ff */
[----:B------:R-:W2:Y:S02]  /*24670*/  SYNCS.PHASECHK.TRANS64.TRYWAIT P0, [R3+URZ+0x38840], R2 ;  /* 0x03884002030075a7 */ /* 0x000ea4000800017f */
[----:B--2---:R-:W-:Y:S05]  /*24680*/  @!P0 BRA `(.L_x_958) ;  /* 0x0000005400888947 */ /* 0x004fea0003800000 */
.L_x_1101:
[----:B------:R-:W-:Y:S05]  /*24690*/  BSYNC B3 ;  /* 0x0000000000037941 */ /* 0x000fea0003800000 */
.L_x_957:
        /* <DEDUP_REMOVED lines=12> */
.L_x_960:
[----:B------:R-:W-:Y:S05]  /*24760*/  BSYNC B3 ;  /* 0x0000000000037941 */ /* 0x000fea0003800000 */
.L_x_959:
        /* <DEDUP_REMOVED lines=13> */
.L_x_961:
        /* <DEDUP_REMOVED lines=16> */
.L_x_962:
        /* <DEDUP_REMOVED lines=16> */
.L_x_963:
        /* <DEDUP_REMOVED lines=16> */
.L_x_964:
        /* <DEDUP_REMOVED lines=17> */
.L_x_1102:
[----:B------:R-:W-:Y:S05]  /*24c50*/  BSYNC B3 ;  /* 0x0000000000037941 */ /* 0x000fea0003800000 */
.L_x_965:
        /* <DEDUP_REMOVED lines=14> */
.L_x_968:
[----:B------:R-:W-:Y:S05]  /*24d40*/  BSYNC B3 ;  /* 0x0000000000037941 */ /* 0x000fea0003800000 */
.L_x_967:
        /* <DEDUP_REMOVED lines=15> */
.L_x_969:
        /* <DEDUP_REMOVED lines=16> */
.L_x_970:
        /* <DEDUP_REMOVED lines=16> */
.L_x_971:
        /* <DEDUP_REMOVED lines=16> */
.L_x_972:
        /* <DEDUP_REMOVED lines=13> */
.L_x_955:
[----:B------:R-:W-:Y:S05]  /*25210*/  BSYNC B1 ;  /* 0x0000000000017941 */ /* 0x000fea0003800000 */
.L_x_954:
[----:B0-----:R-:W2:Y:S04]  /*25220*/  LDL.LU R0, [R1+0x38] ;  /* 0x0000380001007983 */ /* 0x001ea80000300800 */
[----:B------:R0:W-:Y:S04]  /*25230*/  STL [R1+0x8], R7 ;  /* 0x0000080701007387 */ /* 0x0001e80000100800 */
[----:B------:R0:W-:Y:S02]  /*25240*/  STL [R1+0x10], R9 ;  /* 0x0000100901007387 */ /* 0x0001e40000100800 */
[----:B0-2---:R-:W-:-:S07]  /*25250*/  VIADD R0, R0, 0xfffffffd ;  /* 0xfffffffd00007836 */ /* 0x005fce0000000000 */
.L_x_953:
[----:B------:R-:W-:Y:S05]  /*25260*/  BSYNC B2 ;  /* 0x0000000000027941 */ /* 0x000fea0003800000 */
.L_x_952:
[----:B------:R-:W2:Y:S01]  /*25270*/  LDL.LU R2, [R1+0x3c] ;  /* 0x00003c0001027983 */ /* 0x000ea20000300800 */
[----:B------:R-:W-:-:S05]  /*25280*/  IMAD.MOV R8, RZ, RZ, -R8 ;  /* 0x000000ffff087224 */ /* 0x000fca00078e0a08 */
[----:B--2---:R-:W-:-:S13]  /*25290*/  ISETP.NE.AND P0, PT, R2, R8, PT ;  /* 0x000000080200720c */ /* 0x004fda0003f05270 */
[----:B------:R-:W-:Y:S05]  /*252a0*/  @!P0 BRA `(.L_x_951) ;  /* 0x0000001c00088947 */ /* 0x000fea0003800000 */
[----:B------:R0:W5:Y:S02]  /*252b0*/  LDL R7, [R1] ;  /* 0x0000000001077983 */ /* 0x0001640000100800 */
.L_x_1011:
[----:B--2---:R-:W2:Y:S04]  /*252c0*/  LDL R4, [R1+0x20] ;  /* 0x0000200001047983 */ /* 0x004ea80000100800 */
[----:B---3--:R-:W3:Y:S04]  /*252d0*/  LDL R3, [R1+0x8] ;  /* 0x0000080001037983 */ /* 0x008ee80000100800 */
[----:B------:R-:W4:Y:S01]  /*252e0*/  LDL R2, [R1+0x10] ;  /* 0x0000100001027983 */ /* 0x000f220000100800 */
[----:B------:R-:W-:Y:S05]  /*252f0*/  YIELD ;  /* 0x0000000000007946 */ /* 0x000fea0003800000 */
[----:B------:R-:W-:Y:S01]  /*25300*/  BSSY B1, `(.L_x_973) ;  /* 0x00000db000017945 */ /* 0x000fe20003800000 */
[----:B--2---:R-:W-:Y:S01]  /*25310*/  LOP3.LUT P1, RZ, R4, 0x1, RZ, 0xc0, !PT ;  /* 0x0000000104ff7812 */ /* 0x004fe2000782c0ff */
        /* <DEDUP_REMOVED lines=29> */
[----:B------:R-:W-:-:S06]  /*254f0*/  LEA.HI.X R7, R2, UR5, R3, 0x2, P0 ;  /* 0x0000000502077c11 */ /* 0x000fcc00080f1403 */
[----:B------:R1:W5:Y:S03]  /*25500*/  LDG.E R7, desc[UR8][R6.64] ;  /* 0x0000000806077981 */ /* 0x000366000c1e1900 */
.L_x_975:
[----:B------:R-:W2:Y:S01]  /*25510*/  LDL R2, [R1+0x4] ;  /* 0x0000040001027983 */ /* 0x000ea20000100800 */
[----:B------:R-:W-:Y:S01]  /*25520*/  BSSY B2, `(.L_x_976) ;  /* 0x0000005000027945 */ /* 0x000fe20003800000 */
[----:B--2---:R-:W-:Y:S01]  /*25530*/  IMAD R3, R4, 0x8, R2 ;  /* 0x0000000804037824 */ /* 0x004fe200078e0202 */
[----:B------:R-:W-:-:S04]  /*25540*/  SHF.L.U32 R2, R5, 0x1f, RZ ;  /* 0x0000001f05027819 */ /* 0x000fc800000006ff */
[----:B------:R-:W2:Y:S02]  /*25550*/  SYNCS.PHASECHK.TRANS64.TRYWAIT P0, [R3+URZ+0x38840], R2 ;  /* 0x03884002030075a7 */ /* 0x000ea4000800017f */
[----:B--2---:R-:W-:Y:S05]  /*25560*/  @!P0 BRA `(.L_x_977) ;  /* 0x0000004400f88947 */ /* 0x004fea0003800000 */
.L_x_1103:
[----:B------:R-:W-:Y:S05]  /*25570*/  BSYNC B2 ;  /* 0x0000000000027941 */ /* 0x000fea0003800000 */
.L_x_976:
        /* <DEDUP_REMOVED lines=12> */
.L_x_979:
[----:B------:R-:W-:Y:S05]  /*25640*/  BSYNC B2 ;  /* 0x0000000000027941 */ /* 0x000fea0003800000 */
.L_x_978:
        /* <DEDUP_REMOVED lines=13> */
.L_x_980:
        /* <DEDUP_REMOVED lines=16> */
.L_x_981:
        /* <DEDUP_REMOVED lines=16> */
.L_x_982:
        /* <DEDUP_REMOVED lines=16> */
.L_x_983:
        /* <DEDUP_REMOVED lines=17> */
.L_x_1104:
[----:B------:R-:W-:Y:S05]  /*25b30*/  BSYNC B2 ;  /* 0x0000000000027941 */ /* 0x000fea0003800000 */
.L_x_984:
        /* <DEDUP_REMOVED lines=11> */
.L_x_987:
[----:B------:R-:W-:Y:S05]  /*25bf0*/  BSYNC B2 ;  /* 0x0000000000027941 */ /* 0x000fea0003800000 */
.L_x_986:
        /* <DEDUP_REMOVED lines=14> */
.L_x_988:
        /* <DEDUP_REMOVED lines=16> */
.L_x_989:
        /* <DEDUP_REMOVED lines=16> */
.L_x_990:
        /* <DEDUP_REMOVED lines=16> */
.L_x_991:
        /* <DEDUP_REMOVED lines=13> */
.L_x_974:
[----:B------:R-:W-:Y:S05]  /*260b0*/  BSYNC B1 ;  /* 0x0000000000017941 */ /* 0x000fea0003800000 */
.L_x_973:
[----:B------:R-:W2:Y:S01]  /*260c0*/  LDL R2, [R1+0x20] ;  /* 0x0000200001027983 */ /* 0x000ea20000100800 */
[----:B------:R-:W-:Y:S01]  /*260d0*/  VIADD R3, R4, 0x1 ;  /* 0x0000000104037836 */ /* 0x000fe20000000000 */
[----:B------:R-:W-:Y:S04]  /*260e0*/  BSSY B1, `(.L_x_992) ;  /* 0x00000db000017945 */ /* 0x000fe80003800000 */
[----:B------:R-:W-:-:S04]  /*260f0*/  ISETP.NE.AND P0, PT, R3, 0x2, PT ;  /* 0x000000020300780c */ /* 0x000fc80003f05270 */
[----:B------:R-:W-:Y:S02]  /*26100*/  SEL R12, R3, RZ, P0 ;  /* 0x000000ff030c7207 */ /* 0x000fe40000000000 */
[----:B--2---:R-:W-:Y:S02]  /*26110*/  LOP3.LUT P1, RZ, R2, 0x1, RZ, 0xc0, !PT ;  /* 0x0000000102ff7812 */ /* 0x004fe4000782c0ff */
[----:B------:R-:W-:-:S04]  /*26120*/  SEL R2, RZ, 0x1, P0 ;  /* 0x00000001ff027807 */ /* 0x000fc80000000000 */
[----:B------:R-:W-:-:S05]  /*26130*/  LOP3.LUT R11, R5, R2, RZ, 0x3c, !PT ;  /* 0x00000002050b7212 */ /* 0x000fca00078e3cff */
[----:B------:R2:W-:Y:S04]  /*26140*/  STL [R1+0x10], R11 ;  /* 0x0000100b01007387 */ /* 0x0005e80000100800 */
[----:B------:R2:W-:Y:S01]  /*26150*/  STL [R1+0x8], R12 ;  /* 0x0000080c01007387 */ /* 0x0005e20000100800 */
[----:B------:R-:W-:Y:S05]  /*26160*/  @!P1 BRA `(.L_x_993) ;  /* 0x0000000c00489947 */ /* 0x000fea0003800000 */
[----:B------:R-:W-:Y:S01]  /*26170*/  ULDC.64 UR4, c[0x0][0x418] ;  /* 0x0001060000047ab9 */ /* 0x000fe20000000a00 */
[----:B------:R-:W-:Y:S01]  /*26180*/  VIADD R6, R0, 0xffffffff ;  /* 0xffffffff00067836 */ /* 0x000fe20000000000 */
[----:B------:R-:W-:-:S04]  /*26190*/  ISETP.NE.U32.AND P0, PT, RZ, UR4, PT ;  /* 0x00000004ff007c0c */ /* 0x000fc8000bf05070 */
[----:B------:R-:W-:-:S13]  /*261a0*/  ISETP.NE.AND.EX P0, PT, RZ, UR5, PT, P0 ;  /* 0x00000005ff007c0c */ /* 0x000fda000bf05300 */
[----:B------:R-:W-:Y:S05]  /*261b0*/  @!P0 BRA `(.L_x_994) ;  /* 0x0000000000508947 */ /* 0x000fea0003800000 */
[----:B------:R-:W3:Y:S01]  /*261c0*/  LDL R13, [R1+0x28] ;  /* 0x00002800010d7983 */ /* 0x000ee20000100800 */
[----:B-1----:R-:W1:Y:S01]  /*261d0*/  LDC R8, c[0x0][0x43c] ;  /* 0x00010f00ff087b82 */ /* 0x002e620000000800 */
        /* <DEDUP_REMOVED lines=18> */
.L_x_994:
[----:B------:R-:W4:Y:S01]  /*26300*/  LDL R2, [R1+0x4] ;  /* 0x0000040001027983 */ /* 0x000f220000100800 */
[----:B------:R-:W-:Y:S01]  /*26310*/  SHF.L.U32 R3, R11, 0x1f, RZ ;  /* 0x0000001f0b037819 */ /* 0x000fe200000006ff */
[----:B------:R-:W-:Y:S01]  /*26320*/  BSSY B2, `(.L_x_995) ;  /* 0x0000004000027945 */ /* 0x000fe20003800000 */
[----:B----4-:R-:W-:-:S04]  /*26330*/  IMAD R2, R12, 0x8, R2 ;  /* 0x000000080c027824 */ /* 0x010fc800078e0202 */
[----:B------:R-:W4:Y:S02]  /*26340*/  SYNCS.PHASECHK.TRANS64.TRYWAIT P0, [R2+URZ+0x38840], R3 ;  /* 0x03884003020075a7 */ /* 0x000f24000800017f */
[----:B----4-:R-:W-:Y:S05]  /*26350*/  @!P0 BRA `(.L_x_996) ;  /* 0x0000003800a48947 */ /* 0x010fea0003800000 */
.L_x_1105:
[----:B------:R-:W-:Y:S05]  /*26360*/  BSYNC B2 ;  /* 0x0000000000027941 */ /* 0x000fea0003800000 */
.L_x_995:
[----:B-1-3--:R-:W1:Y:S01]  /*26370*/  S2R R8, SR_TID.X ;  /* 0x0000000000087919 */ /* 0x00ae620000002100 */
[----:B------:R-:W-:Y:S01]  /*26380*/  BSSY B2, `(.L_x_997) ;  /* 0x000000b000027945 */ /* 0x000fe20003800000 */
[----:B-1----:R-:W-:-:S04]  /*26390*/  LOP3.LUT R8, R8, 0x7f, RZ, 0xc0, !PT ;  /* 0x0000007f08087812 */ /* 0x002fc800078ec0ff */
[----:B------:R-:W-:-:S13]  /*263a0*/  ISETP.NE.AND P1, PT, R8, RZ, PT ;  /* 0x000000ff0800720c */ /* 0x000fda0003f25270 */
[----:B------:R-:W-:Y:S05]  /*263b0*/  @P1 BRA `(.L_x_998) ;  /* 0x00000000001c1947 */ /* 0x000fea0003800000 */
[----:B------:R-:W1:Y:S01]  /*263c0*/  S2R R8, SR_TID.X ;  /* 0x0000000000087919 */ /* 0x000e620000002100 */
[----:B----4-:R-:W-:-:S04]  /*263d0*/  IMAD.MOV.U32 R3, RZ, RZ, 0xa000 ;  /* 0x0000a000ff037424 */ /* 0x010fc800078e00ff */
[----:B------:R3:W-:Y:S01]  /*263e0*/  SYNCS.ARRIVE.TRANS64 RZ, [R2+URZ+0x38830], R3 ;  /* 0x0388300302ff79a7 */ /* 0x0007e2000800003f */
[----:B-1----:R-:W-:-:S04]  /*263f0*/  LOP3.LUT R8, R8, 0x1f, RZ, 0xc0, !PT ;  /* 0x0000001f08087812 */ /* 0x002fc800078ec0ff */
[----:B------:R-:W-:-:S13]  /*26400*/  ISETP.NE.AND P0, PT, R8, RZ, PT ;  /* 0x000000ff0800720c */ /* 0x000fda0003f05270 */
[----:B---3--:R-:W-:Y:S05]  /*26410*/  @!P0 BRA `(.L_x_998) ;  /* 0x0000000000048947 */ /* 0x008fea0003800000 */
[----:B------:R-:W-:Y:S01]  /*26420*/  BPT.TRAP 0x1 ;  /* 0x000000040000795c */ /* 0x000fe20000300000 */
.L_x_998:
[----:B------:R-:W-:Y:S05]  /*26430*/  BSYNC B2 ;  /* 0x0000000000027941 */ /* 0x000fea0003800000 */
.L_x_997:
[----:B------:R-:W3:Y:S04]  /*26440*/  LDL R8, [R1+0x8] ;  /* 0x0000080001087983 */ /* 0x000ee80000100800 */
[----:B------:R-:W3:Y:S04]  /*26450*/  LDL R9, [R1+0x4] ;  /* 0x0000040001097983 */ /* 0x000ee80000100800 */
[----:B----4-:R-:W4:Y:S01]  /*26460*/  LDL R2, [R1+0x18] ;  /* 0x0000180001027983 */ /* 0x010f220000100800 */
[----:B--2---:R-:W-:-:S05]  /*26470*/  IMAD.MOV.U32 R11, RZ, RZ, RZ ;  /* 0x000000ffff0b7224 */ /* 0x004fca00078e00ff */
[----:B------:R-:W-:Y:S01]  /*26480*/  R2UR UR10, R11 ;  /* 0x000000000b0a72ca */ /* 0x000fe200000e0000 */
[----:B------:R-:W-:Y:S01]  /*26490*/  UIADD3 UR4, UP0, UR38, 0x370, URZ ;  /* 0x0000037026047890 */ /* 0x000fe2000ff1e03f */
[----:B------:R-:W-:Y:S01]  /*264a0*/  PLOP3.LUT P0, PT, PT, PT, PT, 0x80, 0x0 ;  /* 0x000000000000781c */ /* 0x000fe20003f0f070 */
[----:B------:R-:W-:Y:S01]  /*264b0*/  UMOV UR6, 0x0 ;  /* 0x0000000000067882 */ /* 0x000fe20000000000 */
[----:B------:R-:W-:Y:S01]  /*264c0*/  UMOV UR7, 0x14f00000 ;  /* 0x14f0000000077882 */ /* 0x000fe20000000000 */
[----:B------:R-:W-:Y:S01]  /*264d0*/  UIADD3.X UR5, URZ, UR39, URZ, UP0, !UPT ;  /* 0x000000273f057290 */ /* 0x000fe200087fe43f */
[C---:B---3--:R-:W-:Y:S02]  /*264e0*/  IMAD R3, R8.reuse, 0x8, R10 ;  /* 0x0000000808037824 */ /* 0x048fe400078e020a */
[----:B------:R-:W-:Y:S02]  /*264f0*/  IMAD R8, R8, 0xa000, R9 ;  /* 0x0000a00008087824 */ /* 0x000fe400078e0209 */
[----:B------:R-:W-:-:S02]  /*26500*/  VIADD R3, R3, 0x30 ;  /* 0x0000003003037836 */ /* 0x000fc40000000000 */
[----:B----4-:R-:W-:Y:S02]  /*26510*/  IMAD R2, R6, 0x50, R2 ;  /* 0x0000005006027824 */ /* 0x010fe400078e0202 */
[----:B------:R-:W-:-:S07]  /*26520*/  VIADD R9, R8, 0x24400 ;  /* 0x0002440008097836 */ /* 0x000fce0000000000 */
.L_x_999:
        /* <DEDUP_REMOVED lines=16> */
.L_x_1000:
        /* <DEDUP_REMOVED lines=16> */
.L_x_1001:
        /* <DEDUP_REMOVED lines=16> */
.L_x_1002:
        /* <DEDUP_REMOVED lines=15> */
.L_x_1106:
[----:B------:R-:W-:Y:S05]  /*26920*/  BSYNC B2 ;  /* 0x0000000000027941 */ /* 0x000fea0003800000 */
.L_x_1003:
[----:B------:R-:W-:Y:S01]  /*26930*/  BSSY B2, `(.L_x_1005) ;  /* 0x000000b000027945 */ /* 0x000fe20003800000 */
[----:B------:R-:W-:Y:S02]  /*26940*/  IMAD.MOV.U32 R8, RZ, RZ, 0x0 ;  /* 0x00000000ff087424 */ /* 0x000fe400078e00ff */
[----:B------:R-:W-:Y:S01]  /*26950*/  IMAD.MOV.U32 R9, RZ, RZ, 0x14f00000 ;  /* 0x14f00000ff097424 */ /* 0x000fe200078e00ff */
[----:B------:R-:W-:Y:S06]  /*26960*/  @P1 BRA `(.L_x_1006) ;  /* 0x00000000001c1947 */ /* 0x000fec0003800000 */
[----:B------:R-:W2:Y:S01]  /*26970*/  S2R R15, SR_TID.X ;  /* 0x00000000000f7919 */ /* 0x000ea20000002100 */
[----:B------:R-:W-:-:S04]  /*26980*/  IMAD.MOV.U32 R3, RZ, RZ, 0xa000 ;  /* 0x0000a000ff037424 */ /* 0x000fc800078e00ff */
[----:B------:R3:W-:Y:S01]  /*26990*/  SYNCS.ARRIVE.TRANS64 RZ, [R2+URZ+0x50], R3 ;  /* 0x0000500302ff79a7 */ /* 0x0007e2000800003f */
[----:B--2---:R-:W-:-:S04]  /*269a0*/  LOP3.LUT R15, R15, 0x1f, RZ, 0xc0, !PT ;  /* 0x0000001f0f0f7812 */ /* 0x004fc800078ec0ff */
[----:B------:R-:W-:-:S13]  /*269b0*/  ISETP.NE.AND P0, PT, R15, RZ, PT ;  /* 0x000000ff0f00720c */ /* 0x000fda0003f05270 */
[----:B---3--:R-:W-:Y:S05]  /*269c0*/  @!P0 BRA `(.L_x_1006) ;  /* 0x0000000000048947 */ /* 0x008fea0003800000 */
[----:B------:R-:W-:Y:S01]  /*269d0*/  BPT.TRAP 0x1 ;  /* 0x000000040000795c */ /* 0x000fe20000300000 */
.L_x_1006:
[----:B------:R-:W-:Y:S05]  /*269e0*/  BSYNC B2 ;  /* 0x0000000000027941 */ /* 0x000fea0003800000 */
.L_x_1005:
        /* <DEDUP_REMOVED lines=13> */
.L_x_1007:
        /* <DEDUP_REMOVED lines=16> */
.L_x_1008:
        /* <DEDUP_REMOVED lines=16> */
.L_x_1009:
        /* <DEDUP_REMOVED lines=16> */
.L_x_1010:
        /* <DEDUP_REMOVED lines=13> */
.L_x_993:
[----:B------:R-:W-:Y:S05]  /*26e90*/  BSYNC B1 ;  /* 0x0000000000017941 */ /* 0x000fea0003800000 */
.L_x_992:
[C---:B------:R-:W-:Y:S01]  /*26ea0*/  ISETP.GT.AND P0, PT, R0.reuse, 0x1, PT ;  /* 0x000000010000780c */ /* 0x040fe20003f04270 */
[----:B------:R-:W-:-:S12]  /*26eb0*/  VIADD R0, R0, 0xfffffffe ;  /* 0xfffffffe00007836 */ /* 0x000fd80000000000 */
[----:B------:R-:W-:Y:S05]  /*26ec0*/  @P0 BRA `(.L_x_1011) ;  /* 0xffffffe000fc0947 */ /* 0x000fea000383ffff */
.L_x_951:
[----:B------:R-:W-:Y:S05]  /*26ed0*/  BSYNC B0 ;  /* 0x0000000000007941 */ /* 0x000fea0003800000 */
.L_x_950:
        /* <DEDUP_REMOVED lines=18> */
.L_x_1013:
[----:B------:R-:W-:Y:S05]  /*27000*/  BSYNC B0 ;  /* 0x0000000000007941 */ /* 0x000fea0003800000 */
.L_x_1012:
[----:B------:R-:W4:Y:S01]  /*27010*/  LDL R0, [R1+0x20] ;  /* 0x0000200001007983 */ /* 0x000f220000100800 */
[----:B------:R-:W-:Y:S01]  /*27020*/  BSSY B0, `(.L_x_1014) ;  /* 0x0000060000007945 */ /* 0x000fe20003800000 */
[----:B----4-:R-:W-:-:S13]  /*27030*/  LOP3.LUT P0, RZ, R0, 0x1, RZ, 0xc0, !PT ;  /* 0x0000000100ff7812 */ /* 0x010fda000780c0ff */
        /* <DEDUP_REMOVED lines=10> */
.L_x_1107:
[----:B------:R-:W-:Y:S05]  /*270e0*/  BSYNC B1 ;  /* 0x0000000000017941 */ /* 0x000fea0003800000 */
.L_x_1016:
        /* <DEDUP_REMOVED lines=9> */
.L_x_1019:
[----:B------:R-:W-:Y:S05]  /*27180*/  BSYNC B1 ;  /* 0x0000000000017941 */ /* 0x000fea0003800000 */
.L_x_1018:
        /* <DEDUP_REMOVED lines=14> */
.L_x_1020:
        /* <DEDUP_REMOVED lines=16> */
.L_x_1021:
        /* <DEDUP_REMOVED lines=16> */
.L_x_1022:
        /* <DEDUP_REMOVED lines=16> */
.L_x_1023:
        /* <DEDUP_REMOVED lines=11> */
.L_x_1015:
[----:B------:R-:W-:Y:S05]  /*27620*/  BSYNC B0 ;  /* 0x0000000000007941 */ /* 0x000fea0003800000 */
.L_x_1014:
        /* <DEDUP_REMOVED lines=9> */
.L_x_930:
[----:B------:R-:W-:Y:S05]  /*276c0*/  BSYNC B7 ;  /* 0x0000000000077941 */ /* 0x000fea0003800000 */
.L_x_928:
[----:B--2---:R-:W2:Y:S02]  /*276d0*/  LDL R0, [R1+0x20] ;  /* 0x0000200001007983 */ /* 0x004ea40000100800 */
[----:B--2---:R-:W-:-:S13]  /*276e0*/  LOP3.LUT P0, RZ, R0, 0x2, RZ, 0xc0, !PT ;  /* 0x0000000200ff7812 */ /* 0x004fda000780c0ff */
[----:B------:R-:W-:Y:S05]  /*276f0*/  @!P0 BRA `(.L_x_1024) ;  /* 0x0000000000288947 */ /* 0x000fea0003800000 */
[----:B------:R-:W-:Y:S05]  /*27700*/  WARPSYNC.ALL ;  /* 0x0000000000007948 */ /* 0x000fea0003800000 */
[----:B------:R-:W2:Y:S08]  /*27710*/  S2UR UR5, SR_CgaCtaId ;  /* 0x00000000000579c3 */ /* 0x000eb00000008800 */
[----:B------:R-:W-:Y:S06]  /*27720*/  BAR.SYNC.DEFER_BLOCKING 0x5, 0x180 ;  /* 0x0146000000007b1d */ /* 0x000fec0000010000 */
[----:B------:R-:W-:-:S02]  /*27730*/  UMOV UR4, 0x400 ;  /* 0x0000040000047882 */ /* 0x000fc40000000000 */
[----:B--2---:R-:W-:-:S06]  /*27740*/  ULEA UR4, UR5, UR4, 0x18 ;  /* 0x0000000405047291 */ /* 0x004fcc000f8ec03f */
[----:B------:R-:W-:-:S05]  /*27750*/  IMAD.U32 R0, RZ, RZ, UR4 ;  /* 0x00000004ff007e24 */ /* 0x000fca000f8e00ff */
[----:B------:R4:W2:Y:S04]  /*27760*/  LDS.128 R16, [R0+0x388d0] ;  /* 0x0388d00000107984 */ /* 0x0008a80000000c00 */
[----:B------:R4:W-:Y:S01]  /*27770*/  STL [R1+0x4], R0 ;  /* 0x0000040001007387 */ /* 0x0009e20000100800 */
[----:B------:R-:W-:Y:S06]  /*27780*/  BAR.ARV 0x4, 0x180 ;  /* 0x0106000000007b1d */ /* 0x000fec0000002000 */
[----:B------:R-:W-:Y:S05]  /*27790*/  BRA `(.L_x_1025) ;  /* 0x0000000800507947 */ /* 0x000fea0003800000 */
.L_x_1024:
[----:B---3-5:R-:W2:Y:S01]  /*277a0*/  S2R R7, SR_TID.X ;  /* 0x0000000000077919 */ /* 0x028ea20000002100 */
        /* <DEDUP_REMOVED lines=8> */
[----:B------:R-:W2:Y:S02]  /*27830*/  @!P1 LDC.64 R2, c[0x0][0xc80] ;  /* 0x00032000ff029b82 */ /* 0x000ea40000000a00 */
[----:B--2---:R-:W-:-:S06]  /*27840*/  @!P1 IMAD.WIDE R2, R0, 0x4, R2 ;  /* 0x0000000400029825 */ /* 0x004fcc00078e0202 */
[----:B------:R2:W3:Y:S01]  /*27850*/  @!P1 LDG.E R3, desc[UR6][R2.64] ;  /* 0x0000000602039981 */ /* 0x0004e2000c1e1900 */
[C---:B------:R-:W-:Y:S02]  /*27860*/  ISETP.GE.U32.AND P2, PT, R7.reuse, 0x2, PT ;  /* 0x000000020700780c */ /* 0x040fe40003f46070 */
[C---:B------:R-:W-:Y:S01]  /*27870*/  ISETP.GE.U32.AND P3, PT, R7.reuse, 0x4, PT ;  /* 0x000000040700780c */ /* 0x040fe20003f66070 */
[----:B------:R-:W-:Y:S01]  /*27880*/  SHFL.IDX PT, R0, R16, RZ, 0x1f ;  /* 0x00001fff10007589 */ /* 0x000fe200000e0000 */
[C---:B------:R-:W-:Y:S02]  /*27890*/  ISETP.GE.U32.AND P4, PT, R7.reuse, 0x8, PT ;  /* 0x000000080700780c */ /* 0x040fe40003f86070 */
[C---:B------:R-:W-:Y:S01]  /*278a0*/  ISETP.GE.U32.AND P5, PT, R7.reuse, 0x10, PT ;  /* 0x000000100700780c */ /* 0x040fe20003fa6070 */
[----:B------:R-:W-:Y:S01]  /*278b0*/  SHFL.IDX PT, R4, R16, 0x1, 0x1f ;  /* 0x00201f0010047f89 */ /* 0x000fe200000e0000 */
[----:B--2---:R-:W-:Y:S02]  /*278c0*/  IMAD.MOV.U32 R2, RZ, RZ, RZ ;  /* 0x000000ffff027224 */ /* 0x004fe400078e00ff */
[----:B---3--:R-:W-:Y:S01]  /*278d0*/  @!P1 IMAD.MOV.U32 R2, RZ, RZ, R3 ;  /* 0x000000ffff029224 */ /* 0x008fe200078e0003 */
[----:B------:R-:W-:-:S04]  /*278e0*/  ISETP.NE.AND P1, PT, R7, RZ, PT ;  /* 0x000000ff0700720c */ /* 0x000fc80003f25270 */
[----:B------:R-:W2:Y:S02]  /*278f0*/  SHFL.UP PT, R3, R2, 0x1, RZ ;  /* 0x0420000002037989 */ /* 0x000ea400000e00ff */
[----:B--2---:R-:W-:-:S05]  /*27900*/  SEL R3, R3, RZ, P1 ;  /* 0x000000ff03037207 */ /* 0x004fca0000800000 */
[----:B------:R-:W-:-:S05]  /*27910*/  IMAD.IADD R3, R2, 0x1, R3 ;  /* 0x0000000102037824 */ /* 0x000fca00078e0203 */
        /* <DEDUP_REMOVED lines=12> */
[----:B------:R2:W3:Y:S02]  /*279e0*/  SHFL.IDX PT, R6, R5, 0x1f, 0x1f ;  /* 0x03e01f0005067f89 */ /* 0x0004e400000e0000 */
.L_x_1117:
[----:B------:R-:W-:Y:S02]  /*279f0*/  ULDC UR4, c[0x0][0xc38] ;  /* 0x00030e0000047ab9 */ /* 0x000fe40000000800 */
[----:B------:R-:W-:-:S04]  /*27a00*/  IMAD.U32 R16, RZ, RZ, UR4 ;  /* 0x00000004ff107e24 */ /* 0x000fc8000f8e00ff */
[----:B---3--:R-:W-:-:S04]  /*27a10*/  IMAD R6, R6, R16, RZ ;  /* 0x0000001006067224 */ /* 0x008fc800078e02ff */
[----:B------:R-:W-:-:S05]  /*27a20*/  IMAD.IADD R4, R4, 0x1, R6 ;  /* 0x0000000104047824 */ /* 0x000fca00078e0206 */
[----:B------:R-:W-:-:S13]  /*27a30*/  ISETP.GT.AND P6, PT, R4, R0, PT ;  /* 0x000000000400720c */ /* 0x000fda0003fc4270 */
[----:B------:R-:W-:Y:S05]  /*27a40*/  @P6 BRA `(.L_x_1027) ;  /* 0x0000000000a06947 */ /* 0x000fea0003800000 */
.L_x_1032:
[----:B------:R-:W3:Y:S01]  /*27a50*/  LDC R2, c[0x0][0xc3c] ;  /* 0x00030f00ff027b82 */ /* 0x000ee20000000800 */
[----:B------:R-:W-:-:S05]  /*27a60*/  VIADD R19, R19, 0x1f ;  /* 0x0000001f13137836 */ /* 0x000fca0000000000 */
[----:B---3--:R-:W-:-:S13]  /*27a70*/  ISETP.GE.AND P6, PT, R19, R2, PT ;  /* 0x000000021300720c */ /* 0x008fda0003fc6270 */
[----:B------:R-:W-:Y:S05]  /*27a80*/  @P6 BRA `(.L_x_1028) ;  /* 0x0000000400486947 */ /* 0x000fea0003800000 */
[----:B------:R-:W3:Y:S01]  /*27a90*/  S2R R3, SR_TID.X ;  /* 0x0000000000037919 */ /* 0x000ee20000002100 */
[----:B------:R-:W-:Y:S01]  /*27aa0*/  BSSY B0, `(.L_x_1029) ;  /* 0x000000a000007945 */ /* 0x000fe20003800000 */
[----:B---3--:R-:W-:-:S05]  /*27ab0*/  LOP3.LUT R3, R3, 0x1f, RZ, 0xc0, !PT ;  /* 0x0000001f03037812 */ /* 0x008fca00078ec0ff */
[----:B--2---:R-:W-:-:S05]  /*27ac0*/  IMAD.IADD R5, R19, 0x1, R3 ;  /* 0x0000000113057824 */ /* 0x004fca00078e0203 */
[----:B------:R-:W-:Y:S01]  /*27ad0*/  ISETP.GE.OR P6, PT, R5, R2, !P0 ;  /* 0x000000020500720c */ /* 0x000fe200047c6670 */
[----:B------:R-:W-:-:S12]  /*27ae0*/  IMAD.MOV.U32 R2, RZ, RZ, RZ ;  /* 0x000000ffff027224 */ /* 0x000fd800078e00ff */
[----:B------:R-:W-:Y:S05]  /*27af0*/  @P6 BRA `(.L_x_1030) ;  /* 0x0000000000106947 */ /* 0x000fea0003800000 */
[----:B------:R-:W2:Y:S01]  /*27b00*/  LDC.64 R2, c[0x0][0xc80] ;  /* 0x00032000ff027b82 */ /* 0x000ea20000000a00 */
[----:B------:R-:W-:Y:S01]  /*27b10*/  ULDC.64 UR4, c[0x0][0x208] ;  /* 0x0000820000047ab9 */ /* 0x000fe20000000a00 */
[----:B--2---:R-:W-:-:S06]  /*27b20*/  IMAD.WIDE R2, R5, 0x4, R2 ;  /* 0x0000000405027825 */ /* 0x004fcc00078e0202 */
[----:B------:R2:W5:Y:S02]  /*27b30*/  LDG.E R2, desc[UR4][R2.64] ;  /* 0x0000000402027981 */ /* 0x000564000c1e1900 */
.L_x_1030:
[----:B------:R-:W-:Y:S05]  /*27b40*/  BSYNC B0 ;  /* 0x0000000000007941 */ /* 0x000fea0003800000 */
.L_x_1029:
[----:B------:R-:W-:-:S03]  /*27b50*/  UMOV UR4, 0xffffffff ;  /* 0xffffffff00047882 */ /* 0x000fc60000000000 */
[----:B------:R-:W-:Y:S05]  /*27b60*/  BRA.DIV UR4, `(.L_x_1031) ;  /* 0x0000002a041c7947 */ /* 0x000fea000b800000 */
[----:B--2--5:R-:W2:Y:S02]  /*27b70*/  SHFL.UP PT, R3, R2, 0x1, RZ ;  /* 0x0420000002037989 */ /* 0x024ea400000e00ff */
        /* <DEDUP_REMOVED lines=15> */
.L_x_1125:
[----:B------:R-:W-:Y:S02]  /*27c70*/  ULDC UR4, c[0x0][0xc38] ;  /* 0x00030e0000047ab9 */ /* 0x000fe40000000800 */
[----:B------:R-:W-:-:S04]  /*27c80*/  IMAD.U32 R16, RZ, RZ, UR4 ;  /* 0x00000004ff107e24 */ /* 0x000fc8000f8e00ff */
[----:B---3--:R-:W-:-:S04]  /*27c90*/  IMAD R6, R6, R16, RZ ;  /* 0x0000001006067224 */ /* 0x008fc800078e02ff */
[----:B------:R-:W-:-:S05]  /*27ca0*/  IMAD.IADD R4, R6, 0x1, R4 ;  /* 0x0000000106047824 */ /* 0x000fca00078e0204 */
[----:B------:R-:W-:-:S13]  /*27cb0*/  ISETP.GT.AND P6, PT, R4, R0, PT ;  /* 0x000000000400720c */ /* 0x000fda0003fc4270 */
[----:B------:R-:W-:Y:S05]  /*27cc0*/  @!P6 BRA `(.L_x_1032) ;  /* 0xfffffffc0060e947 */ /* 0x000fea000383ffff */
.L_x_1027:
[----:B------:R-:W-:Y:S01]  /*27cd0*/  IMAD.IADD R6, R4, 0x1, -R6 ;  /* 0x0000000104067824 */ /* 0x000fe200078e0a06 */
[----:B------:R-:W-:-:S03]  /*27ce0*/  UMOV UR4, 0xffffffff ;  /* 0xffffffff00047882 */ /* 0x000fc60000000000 */
[----:B------:R-:W-:-:S05]  /*27cf0*/  IMAD R3, R5, R16, R6 ;  /* 0x0000001005037224 */ /* 0x000fca00078e0206 */
[----:B------:R-:W-:Y:S01]  /*27d00*/  ISETP.GT.AND P6, PT, R3, R0, PT ;  /* 0x000000000300720c */ /* 0x000fe20003fc4270 */
[----:B------:R-:W-:-:S12]  /*27d10*/  BRA.DIV UR4, `(.L_x_1033) ;  /* 0x0000002a04887947 */ /* 0x000fd8000b800000 */
[----:B------:R-:W-:-:S04]  /*27d20*/  VOTE.ANY R3, PT, !P6 ;  /* 0x0000000000037806 */ /* 0x000fc800070e0100 */
[----:B------:R-:W3:Y:S02]  /*27d30*/  POPC R4, R3 ;  /* 0x0000000300047309 */ /* 0x000ee40000000000 */
[----:B---3--:R3:W4:Y:S02]  /*27d40*/  SHFL.IDX PT, R17, R2, R4, 0x1f ;  /* 0x00001f0402117589 */ /* 0x00872400000e0000 */
.L_x_1129:
[----:B------:R-:W-:Y:S01]  /*27d50*/  ISETP.NE.AND P0, PT, R3, RZ, PT ;  /* 0x000000ff0300720c */ /* 0x000fe20003f05270 */
[----:B---3--:R-:W-:-:S12]  /*27d60*/  IMAD.MOV.U32 R2, RZ, RZ, RZ ;  /* 0x000000ffff027224 */ /* 0x008fd800078e00ff */
[----:B------:R-:W-:Y:S05]  /*27d70*/  @!P0 BRA `(.L_x_1034) ;  /* 0x0000000000108947 */ /* 0x000fea0003800000 */
[----:B------:R-:W-:Y:S01]  /*27d80*/  UMOV UR4, 0xffffffff ;  /* 0xffffffff00047882 */ /* 0x000fe20000000000 */
[----:B------:R-:W-:Y:S02]  /*27d90*/  VIADD R12, R4, 0xffffffff ;  /* 0xffffffff040c7836 */ /* 0x000fe40000000000 */
[----:B------:R-:W-:Y:S05]  /*27da0*/  BRA.DIV UR4, `(.L_x_1035) ;  /* 0x0000002a04ac7947 */ /* 0x000fea000b800000 */
[----:B------:R3:W0:Y:S02]  /*27db0*/  SHFL.IDX PT, R2, R5, R12, 0x1f ;  /* 0x00001f0c05027589 */ /* 0x00062400000e0000 */
.L_x_1034:
[----:B--234-:R-:W-:Y:S01]  /*27dc0*/  IABS R5, R17 ;  /* 0x0000001100057213 */ /* 0x01cfe20000000000 */
[----:B0-----:R-:W-:Y:S02]  /*27dd0*/  IMAD R16, R2, R16, R6 ;  /* 0x0000001002107224 */ /* 0x001fe400078e0206 */
[----:B------:R-:W-:Y:S01]  /*27de0*/  IMAD.IADD R19, R4, 0x1, R19 ;  /* 0x0000000104137824 */ /* 0x000fe200078e0213 */
[----:B------:R-:W0:Y:S01]  /*27df0*/  I2F.RP R2, R5 ;  /* 0x0000000500027306 */ /* 0x000e220000209400 */
[----:B------:R-:W-:-:S07]  /*27e00*/  IMAD.IADD R0, R0, 0x1, -R16 ;  /* 0x0000000100007824 */ /* 0x000fce00078e0a10 */
[----:B0-----:R-:W0:Y:S02]  /*27e10*/  MUFU.RCP R2, R2 ;  /* 0x0000000200027308 */ /* 0x001e240000001000 */
[----:B0-----:R-:W-:-:S06]  /*27e20*/  VIADD R2, R2, 0xffffffe ;  /* 0x0ffffffe02027836 */ /* 0x001fcc0000000000 */
[----:B------:R-:W0:Y:S02]  /*27e30*/  F2I.FTZ.U32.TRUNC.NTZ R3, R2 ;  /* 0x0000000200037305 */ /* 0x000e24000021f000 */
[----:B0-----:R-:W-:-:S04]  /*27e40*/  IMAD.MOV R2, RZ, RZ, -R3 ;  /* 0x000000ffff027224 */ /* 0x001fc800078e0a03 */
        /* <DEDUP_REMOVED lines=22> */
.L_x_1028:
[----:B------:R-:W-:Y:S01]  /*27fb0*/  UMOV UR4, URZ ;  /* 0x0000003f00047c82 */ /* 0x000fe20008000000 */
[----:B------:R-:W-:Y:S01]  /*27fc0*/  UMOV UR5, URZ ;  /* 0x0000003f00057c82 */ /* 0x000fe20008000000 */
[----:B------:R-:W-:Y:S01]  /*27fd0*/  ULDC UR6, c[0x0][0xc3c] ;  /* 0x00030f0000067ab9 */ /* 0x000fe20000000800 */
[----:B------:R-:W-:Y:S02]  /*27fe0*/  IMAD.MOV.U32 R16, RZ, RZ, R0 ;  /* 0x000000ffff107224 */ /* 0x000fe400078e0000 */
[----:B------:R-:W-:Y:S02]  /*27ff0*/  IMAD.U32 R17, RZ, RZ, UR4 ;  /* 0x00000004ff117e24 */ /* 0x000fe4000f8e00ff */
[----:B------:R-:W-:Y:S02]  /*28000*/  IMAD.U32 R18, RZ, RZ, UR5 ;  /* 0x00000005ff127e24 */ /* 0x000fe4000f8e00ff */
[----:B------:R-:W-:-:S07]  /*28010*/  IMAD.U32 R19, RZ, RZ, UR6 ;  /* 0x00000006ff137e24 */ /* 0x000fce000f8e00ff */
.L_x_1036:
[----:B------:R3:W4:Y:S01]  /*28020*/  LDL R3, [R1+0x4] ;  /* 0x0000040001037983 */ /* 0x0007220000100800 */
[----:B------:R-:W5:Y:S01]  /*28030*/  S2R R0, SR_TID.X ;  /* 0x0000000000007919 */ /* 0x000f620000002100 */
[----:B------:R-:W-:Y:S05]  /*28040*/  WARPSYNC.ALL ;  /* 0x0000000000007948 */ /* 0x000fea0003800000 */
[----:B-----5:R-:W-:Y:S01]  /*28050*/  LOP3.LUT R0, R0, 0x1f, RZ, 0xc0, !PT ;  /* 0x0000001f00007812 */ /* 0x020fe200078ec0ff */
[----:B------:R-:W-:Y:S03]  /*28060*/  BAR.SYNC.DEFER_BLOCKING 0x4, 0x180 ;  /* 0x0106000000007b1d */ /* 0x000fe60000010000 */
[----:B------:R-:W-:-:S13]  /*28070*/  ISETP.NE.AND P0, PT, R0, RZ, PT ;  /* 0x000000ff0000720c */ /* 0x000fda0003f05270 */
[----:B------:R-:W4:Y:S01]  /*28080*/  @!P0 S2R R0, SR_CgaCtaId ;  /* 0x0000000000008919 */ /* 0x000f220000008800 */
[----:B------:R-:W-:-:S04]  /*28090*/  @!P0 MOV R2, 0x400 ;  /* 0x0000040000028802 */ /* 0x000fc80000000f00 */
[----:B----4-:R-:W-:-:S05]  /*280a0*/  @!P0 LEA R3, R0, R2, 0x18 ;  /* 0x0000000200038211 */ /* 0x010fca00078ec0ff */
[----:B------:R3:W-:Y:S04]  /*280b0*/  @!P0 STS.128 [R3+0x388d0], R16 ;  /* 0x0388d01003008388 */ /* 0x0007e80000000c00 */
[----:B------:R3:W-:Y:S01]  /*280c0*/  @!P0 STL [R1+0x4], R3 ;  /* 0x0000040301008387 */ /* 0x0007e20000100800 */
[----:B------:R-:W-:Y:S06]  /*280d0*/  BAR.ARV 0x5, 0x180 ;  /* 0x0146000000007b1d */ /* 0x000fec0000002000 */
.L_x_1025:
[----:B------:R-:W-:Y:S02]  /*280e0*/  ULDC UR4, c[0x0][0xc3c] ;  /* 0x00030f0000047ab9 */ /* 0x000fe40000000800 */
[----:B--2---:R-:W-:-:S13]  /*280f0*/  ISETP.GE.AND P0, PT, R19, UR4, PT ;  /* 0x0000000413007c0c */ /* 0x004fda000bf06270 */
[----:B------:R-:W-:Y:S05]  /*28100*/  @!P0 BRA `(.L_x_1037) ;  /* 0xffffff84006c8947 */ /* 0x000fea000383ffff */
[----:B------:R-:W-:Y:S05]  /*28110*/  BSYNC B8 ;  /* 0x0000000000087941 */ /* 0x000fea0003800000 */
.L_x_880:
[----:B----4-:R-:W2:Y:S01]  /*28120*/  LDL.LU R0, [R1+0x54] ;  /* 0x0000540001007983 */ /* 0x010ea20000300800 */
[----:B------:R-:W-:Y:S01]  /*28130*/  BSSY B0, `(.L_x_1038) ;  /* 0x000000b000007945 */ /* 0x000fe20003800000 */
[----:B------:R-:W4:Y:S01]  /*28140*/  S2R R5, SR_CgaCtaId ;  /* 0x0000000000057919 */ /* 0x000f220000008800 */
[----:B--2---:R-:W-:-:S05]  /*28150*/  VIADD R0, R0, 0x1 ;  /* 0x0000000100007836 */ /* 0x004fca0000000000 */
[----:B------:R-:W-:-:S04]  /*28160*/  LEA.HI R2, R0, R0, RZ, 0x1 ;  /* 0x0000000000027211 */ /* 0x000fc800078f08ff */
[----:B0--3--:R-:W-:-:S05]  /*28170*/  LOP3.LUT R3, R2, 0xfffffffe, RZ, 0xc0, !PT ;  /* 0xfffffffe02037812 */ /* 0x009fca00078ec0ff */
[----:B------:R-:W-:Y:S01]  /*28180*/  IMAD.IADD R3, R0, 0x1, -R3 ;  /* 0x0000000100037824 */ /* 0x000fe200078e0a03 */
[----:B------:R-:W-:-:S04]  /*28190*/  MOV R0, 0x400 ;  /* 0x0000040000007802 */ /* 0x000fc80000000f00 */
[----:B----4-:R-:W-:Y:S02]  /*281a0*/  LEA R0, R5, R0, 0x18 ;  /* 0x0000000005007211 */ /* 0x010fe400078ec0ff */
[----:B------:R-:W-:-:S04]  /*281b0*/  SHF.L.U32 R3, R3, 0x1f, RZ ;  /* 0x0000001f03037819 */ /* 0x000fc800000006ff */
[----:B------:R-:W0:Y:S02]  /*281c0*/  SYNCS.PHASECHK.TRANS64.TRYWAIT P0, [R0+URZ+0x38820], R3 ;  /* 0x03882003000075a7 */ /* 0x000e24000800017f */
[----:B0-----:R-:W-:Y:S05]  /*281d0*/  @!P0 BRA `(.L_x_1039) ;  /* 0x0000002400c88947 */ /* 0x001fea0003800000 */
.L_x_1132:
[----:B------:R-:W-:Y:S05]  /*281e0*/  BSYNC B0 ;  /* 0x0000000000007941 */ /* 0x000fea0003800000 */
.L_x_1038:
[----:B------:R-:W-:-:S03]  /*281f0*/  UMOV UR4, 0xffffffff ;  /* 0xffffffff00047882 */ /* 0x000fc60000000000 */
[----:B------:R-:W-:Y:S05]  /*28200*/  BRA.DIV UR4, `(.L_x_1040) ;  /* 0x0000002604d07947 */ /* 0x000fea000b800000 */
[----:B------:R-:W2:Y:S02]  /*28210*/  S2R R2, SR_TID.X ;  /* 0x0000000000027919 */ /* 0x000ea40000002100 */
[----:B--2---:R-:W-:-:S04]  /*28220*/  SHF.R.U32.HI R2, RZ, 0x5, R2 ;  /* 0x00000005ff027819 */ /* 0x004fc80000011602 */
[----:B------:R-:W-:-:S05]  /*28230*/  LOP3.LUT R2, R2, 0x3, RZ, 0xc0, !PT ;  /* 0x0000000302027812 */ /* 0x000fca00078ec0ff */
[----:B------:R2:W3:Y:S02]  /*28240*/  SHFL.IDX PT, R14, R2, RZ, 0x1f ;  /* 0x00001fff020e7589 */ /* 0x0004e400000e0000 */
.L_x_1135:
[----:B---3--:R-:W-:-:S13]  /*28250*/  ISETP.NE.AND P0, PT, R14, RZ, PT ;  /* 0x000000ff0e00720c */ /* 0x008fda0003f05270 */
[----:B------:R-:W-:Y:S05]  /*28260*/  @P0 BRA `(.L_x_645) ;  /* 0x0000000000940947 */ /* 0x000fea0003800000 */
[----:B------:R-:W-:-:S03]  /*28270*/  UMOV UR4, 0xffffffff ;  /* 0xffffffff00047882 */ /* 0x000fc60000000000 */
[----:B------:R-:W-:Y:S05]  /*28280*/  BRA.DIV UR4, `(.L_x_1041) ;  /* 0x0000002604e47947 */ /* 0x000fea000b800000 */
[----:B------:R-:W-:-:S13]  /*28290*/  ELECT P6, URZ, PT ;  /* 0x00000000003f782f */ /* 0x000fda00038c0000 */
.L_x_1138:
[----:B------:R-:W-:Y:S05]  /*282a0*/  @!P6 BRA `(.L_x_645) ;  /* 0x000000000084e947 */ /* 0x000fea0003800000 */
[----:B--2---:R-:W2:Y:S02]  /*282b0*/  LDL.LU R2, [R1+0x68] ;  /* 0x0000680001027983 */ /* 0x004ea40000300800 */
[----:B--2---:R-:W-:-:S04]  /*282c0*/  LOP3.LUT R2, R2, 0x2, RZ, 0xfc, !PT ;  /* 0x0000000202027812 */ /* 0x004fc800078efcff */
[----:B------:R-:W-:-:S13]  /*282d0*/  ISETP.NE.AND P2, PT, R2, 0x3, PT ;  /* 0x000000030200780c */ /* 0x000fda0003f45270 */
[----:B------:R-:W-:Y:S05]  /*282e0*/  @!P2 BRA `(.L_x_1042) ;  /* 0x000000000004a947 */ /* 0x000fea0003800000 */
[----:B------:R-:W-:Y:S01]  /*282f0*/  BPT.TRAP 0x1 ;  /* 0x000000040000795c */ /* 0x000fe20000300000 */
.L_x_1042:
[----:B0-----:R-:W2:Y:S04]  /*28300*/  LDL R3, [R1+0x8] ;  /* 0x0000080001037983 */ /* 0x001ea80000100800 */
[----:B-----5:R-:W3:Y:S01]  /*28310*/  LDL.LU R7, [R1+0x10] ;  /* 0x0000100001077983 */ /* 0x020ee20000300800 */
[----:B------:R-:W-:-:S04]  /*28320*/  VIADD R2, R0, 0x38840 ;  /* 0x0003884000027836 */ /* 0x000fc80000000000 */
[C---:B--2---:R-:W-:Y:S02]  /*28330*/  IMAD R6, R3.reuse, 0x8, R2 ;  /* 0x0000000803067824 */ /* 0x044fe400078e0202 */
[----:B------:R-:W-:Y:S01]  /*28340*/  VIADD R3, R3, 0x1 ;  /* 0x0000000103037836 */ /* 0x000fe20000000000 */
[----:B---3--:R-:W-:-:S04]  /*28350*/  SHF.L.U32 R5, R7, 0x1f, RZ ;  /* 0x0000001f07057819 */ /* 0x008fc800000006ff */
[C---:B------:R-:W-:Y:S01]  /*28360*/  ISETP.NE.AND P1, PT, R3.reuse, 0x2, PT ;  /* 0x000000020300780c */ /* 0x040fe20003f25270 */
[----:B------:R-:W0:Y:S03]  /*28370*/  SYNCS.PHASECHK.TRANS64.TRYWAIT P0, [R6+URZ], R5 ;  /* 0x00000005060075a7 */ /* 0x000e26000800017f */
[----:B------:R-:W-:Y:S02]  /*28380*/  SEL R4, RZ, 0x1, P1 ;  /* 0x00000001ff047807 */ /* 0x000fe40000800000 */
[----:B------:R-:W-:Y:S02]  /*28390*/  SEL R3, R3, RZ, P1 ;  /* 0x000000ff03037207 */ /* 0x000fe40000800000 */
[----:B------:R-:W-:-:S03]  /*283a0*/  LOP3.LUT R4, R7, R4, RZ, 0x3c, !PT ;  /* 0x0000000407047212 */ /* 0x000fc600078e3cff */
[----:B------:R-:W-:Y:S01]  /*283b0*/  IMAD R7, R3, 0x8, R2 ;  /* 0x0000000803077824 */ /* 0x000fe200078e0202 */
[----:B------:R-:W-:Y:S01]  /*283c0*/  SHF.L.U32 R2, R4, 0x1f, RZ ;  /* 0x0000001f04027819 */ /* 0x000fe200000006ff */
[----:B0-----:R-:W-:Y:S06]  /*283d0*/  @!P0 BRA `(.L_x_1043) ;  /* 0x0000002400b08947 */ /* 0x001fec0003800000 */
.L_x_1139:
[----:B------:R-:W2:Y:S02]  /*283e0*/  SYNCS.PHASECHK.TRANS64.TRYWAIT P0, [R7+URZ], R2 ;  /* 0x00000002070075a7 */ /* 0x000ea4000800017f */
[----:B--2---:R-:W-:Y:S05]  /*283f0*/  @!P0 BRA `(.L_x_1044) ;  /* 0x0000002400bc8947 */ /* 0x004fea0003800000 */
.L_x_1140:
[----:B------:R-:W-:Y:S05]  /*28400*/  @!P2 BRA `(.L_x_1045) ;  /* 0x000000000004a947 */ /* 0x000fea0003800000 */
[----:B------:R-:W-:Y:S01]  /*28410*/  BPT.TRAP 0x1 ;  /* 0x000000040000795c */ /* 0x000fe20000300000 */
.L_x_1045:
[----:B------:R-:W3:Y:S01]  /*28420*/  LDL.LU R4, [R1+0x8] ;  /* 0x0000080001047983 */ /* 0x000ee20000300800 */
[----:B------:R-:W-:-:S04]  /*28430*/  VIADD R0, R0, 0x38860 ;  /* 0x0003886000007836 */ /* 0x000fc80000000000 */
[----:B---3--:R-:W-:-:S04]  /*28440*/  IMAD R4, R4, 0x8, R0 ;  /* 0x0000000804047824 */ /* 0x008fc800078e0200 */
[----:B------:R-:W3:Y:S02]  /*28450*/  SYNCS.PHASECHK.TRANS64.TRYWAIT P0, [R4+URZ], R5 ;  /* 0x00000005040075a7 */ /* 0x000ee4000800017f */
[----:B---3--:R-:W-:Y:S05]  /*28460*/  @!P0 BRA `(.L_x_1046) ;  /* 0x0000002400b48947 */ /* 0x008fea0003800000 */
.L_x_1141:
[----:B------:R-:W-:-:S07]  /*28470*/  IMAD R3, R3, 0x8, R0 ;  /* 0x0000000803037824 */ /* 0x000fce00078e0200 */
.L_x_1047:
[----:B----4-:R4:W0:Y:S02]  /*28480*/  SYNCS.PHASECHK.TRANS64.TRYWAIT P0, [R3+URZ], R2 ;  /* 0x00000002030075a7 */ /* 0x010824000800017f */
[----:B0-----:R-:W-:Y:S05]  /*28490*/  @!P0 NANOSLEEP.SYNCS 0x989680 ;  /* 0x009896800000895d */ /* 0x001fea0003900000 */
[----:B------:R-:W0:Y:S02]  /*284a0*/  @!P0 SYNCS.PHASECHK.TRANS64 P0, [R3+URZ], R2 ;  /* 0x00000002030085a7 */ /* 0x000e24000800007f */
[----:B0-----:R-:W-:Y:S05]  /*284b0*/  @!P0 BRA `(.L_x_1047) ;  /* 0xfffffffc00f08947 */ /* 0x001fea000383ffff */
.L_x_645:
[----:B------:R-:W-:Y:S05]  /*284c0*/  BSYNC B9 ;  /* 0x0000000000097941 */ /* 0x000fea0003800000 */
.L_x_642:
[----:B------:R-:W-:Y:S05]  /*284d0*/  EXIT ;  /* 0x000000000000794d */ /* 0x000fea0003800000 */
.L_x_665:
[----:B0-----:R0:W1:Y:S02]  /*284e0*/  SYNCS.PHASECHK.TRANS64.TRYWAIT P6, [R0+URZ+0x38890], R114 ;  /* 0x03889072000075a7 */ /* 0x00106400080c017f */
[----:B-1----:R-:W-:Y:S05]  /*284f0*/  @!P6 NANOSLEEP.SYNCS 0x989680 ;  /* 0x009896800000e95d */ /* 0x002fea0003900000 */
[----:B------:R-:W1:Y:S02]  /*28500*/  @!P6 SYNCS.PHASECHK.TRANS64 P6, [R0+URZ+0x38890], R114 ;  /* 0x038890720000e5a7 */ /* 0x000e6400080c007f */
[----:B-1----:R-:W-:Y:S05]  /*28510*/  @!P6 BRA `(.L_x_665) ;  /* 0xfffffffc00f0e947 */ /* 0x002fea000383ffff */
[----:B------:R-:W-:Y:S05]  /*28520*/  BRA `(.L_x_1048) ;  /* 0xfffffdb000e07947 */ /* 0x000fea000383ffff */
.L_x_721:
[----:B-1----:R1:W3:Y:S02]  /*28530*/  SYNCS.PHASECHK.TRANS64.TRYWAIT P6, [R0+URZ+0x38890], R114 ;  /* 0x03889072000075a7 */ /* 0x0022e400080c017f */
[----:B---3--:R-:W-:Y:S05]  /*28540*/  @!P6 NANOSLEEP.SYNCS 0x989680 ;  /* 0x009896800000e95d */ /* 0x008fea0003900000 */
[----:B------:R-:W3:Y:S02]  /*28550*/  @!P6 SYNCS.PHASECHK.TRANS64 P6, [R0+URZ+0x38890], R114 ;  /* 0x038890720000e5a7 */ /* 0x000ee400080c007f */
[----:B---3--:R-:W-:Y:S05]  /*28560*/  @!P6 BRA `(.L_x_721) ;  /* 0xfffffffc00f0e947 */ /* 0x008fea000383ffff */
[----:B------:R-:W-:Y:S05]  /*28570*/  BRA `(.L_x_1049) ;  /* 0xfffffde8008c7947 */ /* 0x000fea000383ffff */
.L_x_746:
[----:B-1----:R1:W2:Y:S02]  /*28580*/  SYNCS.PHASECHK.TRANS64.TRYWAIT P3, [R0+URZ+0x38890], R114 ;  /* 0x03889072000075a7 */ /* 0x0022a4000806017f */
[----:B--2---:R-:W-:Y:S05]  /*28590*/  @!P3 NANOSLEEP.SYNCS 0x989680 ;  /* 0x009896800000b95d */ /* 0x004fea0003900000 */
[----:B------:R-:W2:Y:S02]  /*285a0*/  @!P3 SYNCS.PHASECHK.TRANS64 P3, [R0+URZ+0x38890], R114 ;  /* 0x038890720000b5a7 */ /* 0x000ea4000806007f */
[----:B--2---:R-:W-:Y:S05]  /*285b0*/  @!P3 BRA `(.L_x_746) ;  /* 0xfffffffc00f0b947 */ /* 0x004fea000383ffff */
[----:B------:R-:W-:Y:S05]  /*285c0*/  BRA `(.L_x_1050) ;  /* 0xfffffe1c007c7947 */ /* 0x000fea000383ffff */
.L_x_754:
[----:B--2---:R2:W3:Y:S02]  /*285d0*/  SYNCS.PHASECHK.TRANS64.TRYWAIT P2, [R0+URZ+0x388b0], R114 ;  /* 0x0388b072000075a7 */ /* 0x0044e4000804017f */
[----:B---3--:R-:W-:Y:S05]  /*285e0*/  @!P2 NANOSLEEP.SYNCS 0x989680 ;  /* 0x009896800000a95d */ /* 0x008fea0003900000 */
[----:B------:R-:W3:Y:S02]  /*285f0*/  @!P2 SYNCS.PHASECHK.TRANS64 P2, [R0+URZ+0x388b0], R114 ;  /* 0x0388b0720000a5a7 */ /* 0x000ee4000804007f */
[----:B---3--:R-:W-:Y:S05]  /*28600*/  @!P2 BRA `(.L_x_754) ;  /* 0xfffffffc00f0a947 */ /* 0x008fea000383ffff */
[----:B------:R-:W-:Y:S05]  /*28610*/  BRA `(.L_x_1051) ;  /* 0xfffffe2000a07947 */ /* 0x000fea000383ffff */
.L_x_774:
[----:B------:R-:W-:Y:S01]  /*28620*/  BSSY B1, `(.L_x_1052) ;  /* 0x0000008000017945 */ /* 0x000fe20003800000 */
[----:B------:R-:W-:Y:S02]  /*28630*/  IMAD.MOV.U32 R13, RZ, RZ, R25 ;  /* 0x000000ffff0d7224 */ /* 0x000fe400078e0019 */
[----:B------:R-:W-:Y:S02]  /*28640*/  IMAD.MOV.U32 R12, RZ, RZ, RZ ;  /* 0x000000ffff0c7224 */ /* 0x000fe400078e00ff */
[----:B------:R-:W-:Y:S02]  /*28650*/  IMAD.MOV.U32 R11, RZ, RZ, 0x181f ;  /* 0x0000181fff0b7424 */ /* 0x000fe400078e00ff */
[----:B------:R-:W-:-:S07]  /*28660*/  IMAD.MOV.U32 R15, RZ, RZ, -0x1 ;  /* 0xffffffffff0f7424 */ /* 0x000fce00078e00ff */
[----:B------:R-:W-:Y:S05]  /*28670*/  WARPSYNC.COLLECTIVE R15, `(.L_x_1053) ;  /* 0x000000000f087348 */ /* 0x000fea0003c00000 */
[----:B------:R0:W1:Y:S02]  /*28680*/  SHFL.IDX P6, R14, R13, R12, R11 ;  /* 0x0000000c0d0e7389 */ /* 0x00006400000c000b */
[----:B01----:R-:W-:Y:S01]  /*28690*/  ENDCOLLECTIVE ;  /* 0x000000000000791b */ /* 0x003fe20003800000 */
.L_x_1053:
[----:B------:R-:W-:Y:S05]  /*286a0*/  BSYNC B1 ;  /* 0x0000000000017941 */ /* 0x000fea0003800000 */
.L_x_1052:
[----:B------:R-:W-:Y:S02]  /*286b0*/  IMAD.MOV.U32 R13, RZ, RZ, R24 ;  /* 0x000000ffff0d7224 */ /* 0x000fe400078e0018 */
[----:B------:R-:W-:Y:S02]  /*286c0*/  IMAD.MOV.U32 R12, RZ, RZ, RZ ;  /* 0x000000ffff0c7224 */ /* 0x000fe400078e00ff */
[----:B------:R-:W-:Y:S02]  /*286d0*/  IMAD.MOV.U32 R11, RZ, RZ, 0x181f ;  /* 0x0000181fff0b7424 */ /* 0x000fe400078e00ff */
[----:B------:R-:W-:Y:S02]  /*286e0*/  IMAD.MOV.U32 R15, RZ, RZ, -0x1 ;  /* 0xffffffffff0f7424 */ /* 0x000fe400078e00ff */
[----:B------:R-:W-:-:S07]  /*286f0*/  IMAD.MOV.U32 R3, RZ, RZ, R14 ;  /* 0x000000ffff037224 */ /* 0x000fce00078e000e */
[----:B------:R-:W-:Y:S05]  /*28700*/  WARPSYNC.COLLECTIVE R15, `(.L_x_1054) ;  /* 0x000000000f087348 */ /* 0x000fea0003c00000 */
[----:B------:R0:W1:Y:S02]  /*28710*/  SHFL.IDX P6, R14, R13, R12, R11 ;  /* 0x0000000c0d0e7389 */ /* 0x00006400000c000b */
[----:B01----:R-:W-:Y:S01]  /*28720*/  ENDCOLLECTIVE ;  /* 0x000000000000791b */ /* 0x003fe20003800000 */
.L_x_1054:
[----:B------:R-:W-:Y:S02]  /*28730*/  IMAD.MOV.U32 R13, RZ, RZ, R26 ;  /* 0x000000ffff0d7224 */ /* 0x000fe400078e001a */
[----:B------:R-:W-:-:S07]  /*28740*/  IMAD.MOV.U32 R4, RZ, RZ, R14 ;  /* 0x000000ffff047224 */ /* 0x000fce00078e000e */
[----:B------:R-:W-:Y:S05]  /*28750*/  WARPSYNC.COLLECTIVE R15, `(.L_x_1055) ;  /* 0x000000000f087348 */ /* 0x000fea0003c00000 */
[----:B------:R0:W1:Y:S02]  /*28760*/  SHFL.IDX P6, R14, R13, R12, R11 ;  /* 0x0000000c0d0e7389 */ /* 0x00006400000c000b */
[----:B01----:R-:W-:Y:S01]  /*28770*/  ENDCOLLECTIVE ;  /* 0x000000000000791b */ /* 0x003fe20003800000 */
.L_x_1055:
[----:B------:R-:W-:Y:S02]  /*28780*/  IMAD.MOV.U32 R13, RZ, RZ, R28 ;  /* 0x000000ffff0d7224 */ /* 0x000fe400078e001c */
[----:B------:R-:W-:-:S07]  /*28790*/  IMAD.MOV.U32 R5, RZ, RZ, R14 ;  /* 0x000000ffff057224 */ /* 0x000fce00078e000e */
[----:B------:R-:W-:Y:S05]  /*287a0*/  WARPSYNC.COLLECTIVE R15, `(.L_x_1056) ;  /* 0x000000000f087348 */ /* 0x000fea0003c00000 */
[----:B------:R0:W1:Y:S02]  /*287b0*/  SHFL.IDX P6, R14, R13, R12, R11 ;  /* 0x0000000c0d0e7389 */ /* 0x00006400000c000b */
[----:B01----:R-:W-:Y:S01]  /*287c0*/  ENDCOLLECTIVE ;  /* 0x000000000000791b */ /* 0x003fe20003800000 */
.L_x_1056:
[----:B------:R-:W-:Y:S05]  /*287d0*/  BRA `(.L_x_1057) ;  /* 0xfffffe3000747947 */ /* 0x000fea000383ffff */
.L_x_778:
[----:B0-----:R0:W1:Y:S02]  /*287e0*/  SYNCS.PHASECHK.TRANS64.TRYWAIT P0, [R18+URZ+0x38800], R5 ;  /* 0x03880005120075a7 */ /* 0x001064000800017f */
[----:B-1----:R-:W-:Y:S05]  /*287f0*/  @!P0 NANOSLEEP.SYNCS 0x989680 ;  /* 0x009896800000895d */ /* 0x002fea0003900000 */
[----:B------:R-:W1:Y:S02]  /*28800*/  @!P0 SYNCS.PHASECHK.TRANS64 P0, [R18+URZ+0x38800], R5 ;  /* 0x03880005120085a7 */ /* 0x000e64000800007f */
[----:B-1----:R-:W-:Y:S05]  /*28810*/  @!P0 BRA `(.L_x_778) ;  /* 0xfffffffc00f08947 */ /* 0x002fea000383ffff */
[----:B------:R-:W-:Y:S05]  /*28820*/  BRA `(.L_x_1058) ;  /* 0xfffffe3800307947 */ /* 0x000fea000383ffff */
.L_x_810:
        /* <DEDUP_REMOVED lines=8> */
.L_x_1060:
[----:B------:R-:W-:Y:S05]  /*288b0*/  BSYNC B1 ;  /* 0x0000000000017941 */ /* 0x000fea0003800000 */
.L_x_1059:
        /* <DEDUP_REMOVED lines=8> */
.L_x_1061:
[----:B------:R-:W-:Y:S02]  /*28940*/  IMAD.MOV.U32 R13, RZ, RZ, R26 ;  /* 0x000000ffff0d7224 */ /* 0x000fe400078e001a */
[----:B------:R-:W-:-:S07]  /*28950*/  IMAD.MOV.U32 R20, RZ, RZ, R14 ;  /* 0x000000ffff147224 */ /* 0x000fce00078e000e */
[----:B------:R-:W-:Y:S05]  /*28960*/  WARPSYNC.COLLECTIVE R15, `(.L_x_1062) ;  /* 0x000000000f087348 */ /* 0x000fea0003c00000 */
[----:B------:R0:W1:Y:S02]  /*28970*/  SHFL.IDX P6, R14, R13, R12, R11 ;  /* 0x0000000c0d0e7389 */ /* 0x00006400000c000b */
[----:B01----:R-:W-:Y:S01]  /*28980*/  ENDCOLLECTIVE ;  /* 0x000000000000791b */ /* 0x003fe20003800000 */
.L_x_1062:
[----:B------:R-:W-:Y:S02]  /*28990*/  IMAD.MOV.U32 R13, RZ, RZ, R28 ;  /* 0x000000ffff0d7224 */ /* 0x000fe400078e001c */
[----:B------:R-:W-:-:S07]  /*289a0*/  IMAD.MOV.U32 R21, RZ, RZ, R14 ;  /* 0x000000ffff157224 */ /* 0x000fce00078e000e */
[----:B------:R-:W-:Y:S05]  /*289b0*/  WARPSYNC.COLLECTIVE R15, `(.L_x_1063) ;  /* 0x000000000f087348 */ /* 0x000fea0003c00000 */
[----:B------:R0:W1:Y:S02]  /*289c0*/  SHFL.IDX P6, R14, R13, R12, R11 ;  /* 0x0000000c0d0e7389 */ /* 0x00006400000c000b */
[----:B01----:R-:W-:Y:S01]  /*289d0*/  ENDCOLLECTIVE ;  /* 0x000000000000791b */ /* 0x003fe20003800000 */
.L_x_1063:
[----:B------:R-:W-:Y:S01]  /*289e0*/  IMAD.MOV.U32 R28, RZ, RZ, R14 ;  /* 0x000000ffff1c7224 */ /* 0x000fe200078e000e */
[----:B------:R-:W-:Y:S06]  /*289f0*/  BRA `(.L_x_1064) ;  /* 0xfffffe60009c7947 */ /* 0x000fec000383ffff */
.L_x_814:
[----:B0-----:R0:W1:Y:S02]  /*28a00*/  SYNCS.PHASECHK.TRANS64.TRYWAIT P0, [R18+URZ+0x38800], R21 ;  /* 0x03880015120075a7 */ /* 0x001064000800017f */
[----:B-1----:R-:W-:Y:S05]  /*28a10*/  @!P0 NANOSLEEP.SYNCS 0x989680 ;  /* 0x009896800000895d */ /* 0x002fea0003900000 */
[----:B------:R-:W1:Y:S02]  /*28a20*/  @!P0 SYNCS.PHASECHK.TRANS64 P0, [R18+URZ+0x38800], R21 ;  /* 0x03880015120085a7 */ /* 0x000e64000800007f */
[----:B-1----:R-:W-:Y:S05]  /*28a30*/  @!P0 BRA `(.L_x_814) ;  /* 0xfffffffc00f08947 */ /* 0x002fea000383ffff */
[----:B------:R-:W-:Y:S05]  /*28a40*/  BRA `(.L_x_1065) ;  /* 0xfffffe6800087947 */ /* 0x000fea000383ffff */
.L_x_832:
[----:B-1----:R1:W2:Y:S02]  /*28a50*/  SYNCS.PHASECHK.TRANS64.TRYWAIT P2, [R0+URZ+0x38830], R3 ;  /* 0x03883003000075a7 */ /* 0x0022a4000804017f */
[----:B--2---:R-:W-:Y:S05]  /*28a60*/  @!P2 NANOSLEEP.SYNCS 0x989680 ;  /* 0x009896800000a95d */ /* 0x004fea0003900000 */
[----:B------:R-:W2:Y:S02]  /*28a70*/  @!P2 SYNCS.PHASECHK.TRANS64 P2, [R0+URZ+0x38830], R3 ;  /* 0x038830030000a5a7 */ /* 0x000ea4000804007f */
[----:B--2---:R-:W-:Y:S05]  /*28a80*/  @!P2 BRA `(.L_x_832) ;  /* 0xfffffffc00f0a947 */ /* 0x004fea000383ffff */
[----:B------:R-:W-:Y:S05]  /*28a90*/  BRA `(.L_x_831) ;  /* 0xfffffe9800347947 */ /* 0x000fea000383ffff */
.L_x_839:
[----:B-1----:R1:W2:Y:S02]  /*28aa0*/  SYNCS.PHASECHK.TRANS64.TRYWAIT P2, [R11+URZ+0x38830], R2 ;  /* 0x038830020b0075a7 */ /* 0x0022a4000804017f */
[----:B--2---:R-:W-:Y:S05]  /*28ab0*/  @!P2 NANOSLEEP.SYNCS 0x989680 ;  /* 0x009896800000a95d */ /* 0x004fea0003900000 */
[----:B------:R-:W2:Y:S02]  /*28ac0*/  @!P2 SYNCS.PHASECHK.TRANS64 P2, [R11+URZ+0x38830], R2 ;  /* 0x038830020b00a5a7 */ /* 0x000ea4000804007f */
[----:B--2---:R-:W-:Y:S05]  /*28ad0*/  @!P2 BRA `(.L_x_839) ;  /* 0xfffffffc00f0a947 */ /* 0x004fea000383ffff */
[----:B------:R-:W-:Y:S05]  /*28ae0*/  BRA `(.L_x_838) ;  /* 0xfffffee400607947 */ /* 0x000fea000383ffff */
.L_x_844:
[----:B---3--:R3:W4:Y:S02]  /*28af0*/  SYNCS.PHASECHK.TRANS64.TRYWAIT P2, [R9+URZ+0x38850], R0 ;  /* 0x03885000090075a7 */ /* 0x008724000804017f */
[----:B----4-:R-:W-:Y:S05]  /*28b00*/  @!P2 NANOSLEEP.SYNCS 0x989680 ;  /* 0x009896800000a95d */ /* 0x010fea0003900000 */
[----:B------:R-:W4:Y:S02]  /*28b10*/  @!P2 SYNCS.PHASECHK.TRANS64 P2, [R9+URZ+0x38850], R0 ;  /* 0x038850000900a5a7 */ /* 0x000f24000804007f */
[----:B----4-:R-:W-:Y:S05]  /*28b20*/  @!P2 BRA `(.L_x_844) ;  /* 0xfffffffc00f0a947 */ /* 0x010fea000383ffff */
[----:B------:R-:W-:Y:S05]  /*28b30*/  BRA `(.L_x_843) ;  /* 0xffffff1c00047947 */ /* 0x000fea000383ffff */
.L_x_850:
[----:B-1----:R1:W2:Y:S02]  /*28b40*/  SYNCS.PHASECHK.TRANS64.TRYWAIT P0, [R0+URZ+0x38850], R7 ;  /* 0x03885007000075a7 */ /* 0x0022a4000800017f */
[----:B--2---:R-:W-:Y:S05]  /*28b50*/  @!P0 NANOSLEEP.SYNCS 0x989680 ;  /* 0x009896800000895d */ /* 0x004fea0003900000 */
[----:B------:R-:W2:Y:S02]  /*28b60*/  @!P0 SYNCS.PHASECHK.TRANS64 P0, [R0+URZ+0x38850], R7 ;  /* 0x03885007000085a7 */ /* 0x000ea4000800007f */
[----:B--2---:R-:W-:Y:S05]  /*28b70*/  @!P0 BRA `(.L_x_850) ;  /* 0xfffffffc00f08947 */ /* 0x004fea000383ffff */
[----:B------:R-:W-:Y:S05]  /*28b80*/  BRA `(.L_x_849) ;  /* 0xffffff3400247947 */ /* 0x000fea000383ffff */
.L_x_886:
        /* <DEDUP_REMOVED lines=11> */
.L_x_1067:
[----:B------:R-:W-:Y:S05]  /*28c40*/  BSYNC B1 ;  /* 0x0000000000017941 */ /* 0x000fea0003800000 */
.L_x_1066:
[----:B------:R-:W-:Y:S05]  /*28c50*/  BRA `(.L_x_1068) ;  /* 0xffffff8000787947 */ /* 0x000fea000383ffff */
.L_x_888:
[----:B------:R-:W-:Y:S01]  /*28c60*/  BSSY B1, `(.L_x_1069) ;  /* 0x0000006000017945 */ /* 0x000fe20003800000 */
[----:B------:R-:W-:-:S07]  /*28c70*/  IMAD.MOV.U32 R15, RZ, RZ, -0x1 ;  /* 0xffffffffff0f7424 */ /* 0x000fce00078e00ff */
[----:B01----:R-:W-:Y:S05]  /*28c80*/  WARPSYNC.COLLECTIVE R15, `(.L_x_1070) ;  /* 0x000000000f0c7348 */ /* 0x003fea0003c00000 */
[----:B------:R-:W-:Y:S02]  /*28c90*/  ELECT P6, UR62, PT ;  /* 0x00000000003e782f */ /* 0x000fe400038c0000 */
[----:B------:R-:W-:Y:S01]  /*28ca0*/  MOV R14, UR62 ;  /* 0x0000003e000e7c02 */ /* 0x000fe20008000f00 */
[----:B01----:R-:W-:Y:S10]  /*28cb0*/  ENDCOLLECTIVE ;  /* 0x000000000000791b */ /* 0x003ff40003800000 */
.L_x_1070:
[----:B------:R-:W-:Y:S05]  /*28cc0*/  BSYNC B1 ;  /* 0x0000000000017941 */ /* 0x000fea0003800000 */
.L_x_1069:
[----:B------:R-:W-:Y:S05]  /*28cd0*/  BRA `(.L_x_887) ;  /* 0xffffff8000707947 */ /* 0x000fea000383ffff */
.L_x_890:
[----:B0-----:R-:W2:Y:S02]  /*28ce0*/  LDL R3, [R1+0x4] ;  /* 0x0000040001037983 */ /* 0x001ea40000100800 */
[----:B--2---:R0:W2:Y:S02]  /*28cf0*/  SYNCS.PHASECHK.TRANS64.TRYWAIT P0, [R3+URZ+0x38820], R2 ;  /* 0x03882002030075a7 */ /* 0x0040a4000800017f */
[----:B--2---:R-:W-:Y:S05]  /*28d00*/  @!P0 NANOSLEEP.SYNCS 0x989680 ;  /* 0x009896800000895d */ /* 0x004fea0003900000 */
[----:B------:R-:W2:Y:S02]  /*28d10*/  @!P0 SYNCS.PHASECHK.TRANS64 P0, [R3+URZ+0x38820], R2 ;  /* 0x03882002030085a7 */ /* 0x000ea4000800007f */
[----:B--2---:R-:W-:Y:S05]  /*28d20*/  @!P0 BRA `(.L_x_890) ;  /* 0xfffffffc00ec8947 */ /* 0x004fea000383ffff */
[----:B------:R-:W-:Y:S05]  /*28d30*/  BRA `(.L_x_1071) ;  /* 0xffffff8000807947 */ /* 0x000fea000383ffff */
.L_x_894:
[----:B0-----:R0:W2:Y:S02]  /*28d40*/  SYNCS.PHASECHK.TRANS64.TRYWAIT P0, [R6+URZ+0x388a0], R8 ;  /* 0x0388a008060075a7 */ /* 0x0010a4000800017f */
[----:B--2---:R-:W-:Y:S05]  /*28d50*/  @!P0 NANOSLEEP.SYNCS 0x989680 ;  /* 0x009896800000895d */ /* 0x004fea0003900000 */
[----:B------:R-:W2:Y:S02]  /*28d60*/  @!P0 SYNCS.PHASECHK.TRANS64 P0, [R6+URZ+0x388a0], R8 ;  /* 0x0388a008060085a7 */ /* 0x000ea4000800007f */
[----:B--2---:R-:W-:Y:S05]  /*28d70*/  @!P0 BRA `(.L_x_894) ;  /* 0xfffffffc00f08947 */ /* 0x004fea000383ffff */
[----:B------:R-:W-:Y:S05]  /*28d80*/  BRA `(.L_x_1072) ;  /* 0xffffff8000a47947 */ /* 0x000fea000383ffff */
.L_x_902:
[----:B--2---:R2:W3:Y:S02]  /*28d90*/  SYNCS.PHASECHK.TRANS64.TRYWAIT P0, [R6+URZ+0x388c0], R8 ;  /* 0x0388c008060075a7 */ /* 0x0044e4000800017f */
[----:B---3--:R-:W-:Y:S05]  /*28da0*/  @!P0 NANOSLEEP.SYNCS 0x989680 ;  /* 0x009896800000895d */ /* 0x008fea0003900000 */
[----:B------:R-:W3:Y:S02]  /*28db0*/  @!P0 SYNCS.PHASECHK.TRANS64 P0, [R6+URZ+0x388c0], R8 ;  /* 0x0388c008060085a7 */ /* 0x000ee4000800007f */
[----:B---3--:R-:W-:Y:S05]  /*28dc0*/  @!P0 BRA `(.L_x_902) ;  /* 0xfffffffc00f08947 */ /* 0x008fea000383ffff */
[----:B------:R-:W-:Y:S05]  /*28dd0*/  BRA `(.L_x_1073) ;  /* 0xffffff8400e87947 */ /* 0x000fea000383ffff */
.L_x_912:
[----:B0-----:R0:W2:Y:S02]  /*28de0*/  SYNCS.PHASECHK.TRANS64.TRYWAIT P1, [R6+URZ+0x388a0], R5 ;  /* 0x0388a005060075a7 */ /* 0x0010a4000802017f */
[----:B--2---:R-:W-:Y:S05]  /*28df0*/  @!P1 NANOSLEEP.SYNCS 0x989680 ;  /* 0x009896800000995d */ /* 0x004fea0003900000 */
[----:B------:R-:W2:Y:S02]  /*28e00*/  @!P1 SYNCS.PHASECHK.TRANS64 P1, [R6+URZ+0x388a0], R5 ;  /* 0x0388a005060095a7 */ /* 0x000ea4000802007f */
[----:B--2---:R-:W-:Y:S05]  /*28e10*/  @!P1 BRA `(.L_x_912) ;  /* 0xfffffffc00f09947 */ /* 0x004fea000383ffff */
[----:B------:R-:W-:Y:S05]  /*28e20*/  BRA `(.L_x_1074) ;  /* 0xffffff8c00747947 */ /* 0x000fea000383ffff */
.L_x_920:
[----:B--2---:R2:W3:Y:S02]  /*28e30*/  SYNCS.PHASECHK.TRANS64.TRYWAIT P1, [R6+URZ+0x388c0], R5 ;  /* 0x0388c005060075a7 */ /* 0x0044e4000802017f */
[----:B---3--:R-:W-:Y:S05]  /*28e40*/  @!P1 NANOSLEEP.SYNCS 0x989680 ;  /* 0x009896800000995d */ /* 0x008fea0003900000 */
[----:B------:R-:W3:Y:S02]  /*28e50*/  @!P1 SYNCS.PHASECHK.TRANS64 P1, [R6+URZ+0x388c0], R5 ;  /* 0x0388c005060095a7 */ /* 0x000ee4000802007f */
[----:B---3--:R-:W-:Y:S05]  /*28e60*/  @!P1 BRA `(.L_x_920) ;  /* 0xfffffffc00f09947 */ /* 0x008fea000383ffff */
[----:B------:R-:W-:Y:S05]  /*28e70*/  BRA `(.L_x_1075) ;  /* 0xffffff9000b47947 */ /* 0x000fea000383ffff */
.L_x_936:
        /* <DEDUP_REMOVED lines=11> */
.L_x_1077:
[----:B------:R-:W-:Y:S05]  /*28f30*/  BSYNC B0 ;  /* 0x0000000000007941 */ /* 0x000fea0003800000 */
.L_x_1076:
[----:B------:R-:W-:Y:S05]  /*28f40*/  BRA `(.L_x_1078) ;  /* 0xffffff9c00a47947 */ /* 0x000fea000383ffff */
.L_x_938:
[----:B------:R-:W-:Y:S01]  /*28f50*/  BSSY B0, `(.L_x_1079) ;  /* 0x0000006000007945 */ /* 0x000fe20003800000 */
[----:B------:R-:W-:-:S07]  /*28f60*/  IMAD.MOV.U32 R15, RZ, RZ, -0x1 ;  /* 0xffffffffff0f7424 */ /* 0x000fce00078e00ff */
[----:B01----:R-:W-:Y:S05]  /*28f70*/  WARPSYNC.COLLECTIVE R15, `(.L_x_1080) ;  /* 0x000000000f0c7348 */ /* 0x003fea0003c00000 */
[----:B------:R-:W-:Y:S02]  /*28f80*/  ELECT P6, UR62, PT ;  /* 0x00000000003e782f */ /* 0x000fe400038c0000 */
[----:B------:R-:W-:Y:S01]  /*28f90*/  MOV R14, UR62 ;  /* 0x0000003e000e7c02 */ /* 0x000fe20008000f00 */
[----:B01----:R-:W-:Y:S10]  /*28fa0*/  ENDCOLLECTIVE ;  /* 0x000000000000791b */ /* 0x003ff40003800000 */
.L_x_1080:
[----:B------:R-:W-:Y:S05]  /*28fb0*/  BSYNC B0 ;  /* 0x0000000000007941 */ /* 0x000fea0003800000 */
.L_x_1079:
[----:B------:R-:W-:Y:S05]  /*28fc0*/  BRA `(.L_x_1081) ;  /* 0xffffff9c00b07947 */ /* 0x000fea000383ffff */
.L_x_940:
[----:B0-----:R0:W2:Y:S02]  /*28fd0*/  SYNCS.PHASECHK.TRANS64.TRYWAIT P0, [R0+URZ+0x38840], R2 ;  /* 0x03884002000075a7 */ /* 0x0010a4000800017f */
[----:B--2---:R-:W-:Y:S05]  /*28fe0*/  @!P0 NANOSLEEP.SYNCS 0x989680 ;  /* 0x009896800000895d */ /* 0x004fea0003900000 */
[----:B------:R-:W2:Y:S02]  /*28ff0*/  @!P0 SYNCS.PHASECHK.TRANS64 P0, [R0+URZ+0x38840], R2 ;  /* 0x03884002000085a7 */ /* 0x000ea4000800007f */
[----:B--2---:R-:W-:Y:S05]  /*29000*/  @!P0 BRA `(.L_x_940) ;  /* 0xfffffffc00f08947 */ /* 0x004fea000383ffff */
[----:B------:R-:W-:Y:S05]  /*29010*/  BRA `(.L_x_1082) ;  /* 0xffffffa000207947 */ /* 0x000fea000383ffff */
.L_x_944:
[----:B------:R0:W5:Y:S01]  /*29020*/  LDL.LU R8, [R1+0x50] ;  /* 0x0000500001087983 */ /* 0x0001620000300800 */
[----:B------:R-:W-:Y:S02]  /*29030*/  IMAD.MOV.U32 R13, RZ, RZ, R3 ;  /* 0x000000ffff0d7224 */ /* 0x000fe400078e0003 */
[----:B------:R-:W-:Y:S02]  /*29040*/  IMAD.MOV.U32 R12, RZ, RZ, RZ ;  /* 0x000000ffff0c7224 */ /* 0x000fe400078e00ff */
[----:B------:R-:W-:Y:S02]  /*29050*/  IMAD.MOV.U32 R11, RZ, RZ, 0x181f ;  /* 0x0000181fff0b7424 */ /* 0x000fe400078e00ff */
[----:B------:R-:W-:-:S07]  /*29060*/  IMAD.MOV.U32 R15, RZ, RZ, -0x1 ;  /* 0xffffffffff0f7424 */ /* 0x000fce00078e00ff */
[----:B0----5:R-:W-:Y:S05]  /*29070*/  WARPSYNC.COLLECTIVE R15, `(.L_x_1083) ;  /* 0x000000000f087348 */ /* 0x021fea0003c00000 */
[----:B------:R1:W2:Y:S02]  /*29080*/  SHFL.IDX P6, R14, R13, R12, R11 ;  /* 0x0000000c0d0e7389 */ /* 0x0002a400000c000b */
[----:B012--5:R-:W-:Y:S01]  /*29090*/  ENDCOLLECTIVE ;  /* 0x000000000000791b */ /* 0x027fe20003800000 */
.L_x_1083:
[----:B------:R-:W-:Y:S02]  /*290a0*/  IMAD.MOV.U32 R13, RZ, RZ, R4 ;  /* 0x000000ffff0d7224 */ /* 0x000fe400078e0004 */
[----:B------:R-:W-:-:S07]  /*290b0*/  IMAD.MOV.U32 R6, RZ, RZ, R14 ;  /* 0x000000ffff067224 */ /* 0x000fce00078e000e */
[----:B------:R-:W-:Y:S05]  /*290c0*/  WARPSYNC.COLLECTIVE R15, `(.L_x_1084) ;  /* 0x000000000f087348 */ /* 0x000fea0003c00000 */
[----:B------:R0:W1:Y:S02]  /*290d0*/  SHFL.IDX P6, R14, R13, R12, R11 ;  /* 0x0000000c0d0e7389 */ /* 0x00006400000c000b */
[----:B01----:R-:W-:Y:S01]  /*290e0*/  ENDCOLLECTIVE ;  /* 0x000000000000791b */ /* 0x003fe20003800000 */
.L_x_1084:
[----:B------:R-:W-:Y:S01]  /*290f0*/  ULDC.64 UR4, c[0x0][0x208] ;  /* 0x0000820000047ab9 */ /* 0x000fe20000000a00 */
[----:B------:R-:W-:Y:S02]  /*29100*/  IMAD.MOV.U32 R13, RZ, RZ, R3 ;  /* 0x000000ffff0d7224 */ /* 0x000fe400078e0003 */
[----:B------:R-:W-:Y:S02]  /*29110*/  IMAD.MOV.U32 R12, RZ, RZ, 0x1 ;  /* 0x00000001ff0c7424 */ /* 0x000fe400078e00ff */
[----:B------:R-:W-:Y:S02]  /*29120*/  IMAD R2, R8, R7, RZ ;  /* 0x0000000708027224 */ /* 0x000fe400078e02ff */
[----:B------:R-:W0:Y:S01]  /*29130*/  S2R R8, SR_TID.X ;  /* 0x0000000000087919 */ /* 0x000e220000002100 */
[----:B------:R-:W-:Y:S01]  /*29140*/  IMAD.MOV.U32 R7, RZ, RZ, R14 ;  /* 0x000000ffff077224 */ /* 0x000fe200078e000e */
[----:B0-----:R-:W-:-:S04]  /*29150*/  LOP3.LUT R8, R8, 0x7f, RZ, 0xc0, !PT ;  /* 0x0000007f08087812 */ /* 0x001fc800078ec0ff */
[----:B------:R-:W-:-:S05]  /*29160*/  SHF.R.U32.HI R5, RZ, 0x3, R8 ;  /* 0x00000003ff057819 */ /* 0x000fca0000011608 */
[----:B------:R-:W-:-:S04]  /*29170*/  IMAD.IADD R0, R5, 0x1, R17 ;  /* 0x0000000105007824 */ /* 0x000fc800078e0211 */
[C---:B------:R-:W-:Y:S01]  /*29180*/  VIADD R5, R0.reuse, 0x10 ;  /* 0x0000001000057836 */ /* 0x040fe20000000000 */
[----:B------:R-:W-:-:S13]  /*29190*/  ISETP.GE.AND P5, PT, R0, R2, PT ;  /* 0x000000020000720c */ /* 0x000fda0003fa6270 */
        /* <DEDUP_REMOVED lines=16> */
.L_x_1085:
[----:B------:R-:W-:Y:S02]  /*292a0*/  IMAD.MOV.U32 R13, RZ, RZ, R4 ;  /* 0x000000ffff0d7224 */ /* 0x000fe400078e0004 */
[----:B------:R-:W-:-:S07]  /*292b0*/  IMAD.MOV.U32 R6, RZ, RZ, R14 ;  /* 0x000000ffff067224 */ /* 0x000fce00078e000e */
[----:B------:R-:W-:Y:S05]  /*292c0*/  WARPSYNC.COLLECTIVE R15, `(.L_x_1086) ;  /* 0x000000000f087348 */ /* 0x000fea0003c00000 */
[----:B------:R0:W1:Y:S02]  /*292d0*/  SHFL.IDX P6, R14, R13, R12, R11 ;  /* 0x0000000c0d0e7389 */ /* 0x00006400000c000b */
[----:B01----:R-:W-:Y:S01]  /*292e0*/  ENDCOLLECTIVE ;  /* 0x000000000000791b */ /* 0x003fe20003800000 */
.L_x_1086:
        /* <DEDUP_REMOVED lines=20> */
.L_x_1087:
[----:B------:R-:W-:Y:S02]  /*29430*/  IMAD.MOV.U32 R13, RZ, RZ, R4 ;  /* 0x000000ffff0d7224 */ /* 0x000fe400078e0004 */
[----:B------:R-:W-:-:S07]  /*29440*/  IMAD.MOV.U32 R6, RZ, RZ, R14 ;  /* 0x000000ffff067224 */ /* 0x000fce00078e000e */
[----:B------:R-:W-:Y:S05]  /*29450*/  WARPSYNC.COLLECTIVE R15, `(.L_x_1088) ;  /* 0x000000000f087348 */ /* 0x000fea0003c00000 */
[----:B------:R0:W1:Y:S02]  /*29460*/  SHFL.IDX P6, R14, R13, R12, R11 ;  /* 0x0000000c0d0e7389 */ /* 0x00006400000c000b */
[----:B01----:R-:W-:Y:S01]  /*29470*/  ENDCOLLECTIVE ;  /* 0x000000000000791b */ /* 0x003fe20003800000 */
.L_x_1088:
        /* <DEDUP_REMOVED lines=20> */
.L_x_1089:
[----:B------:R-:W-:Y:S02]  /*295c0*/  IMAD.MOV.U32 R13, RZ, RZ, R4 ;  /* 0x000000ffff0d7224 */ /* 0x000fe400078e0004 */
[----:B------:R-:W-:-:S07]  /*295d0*/  IMAD.MOV.U32 R6, RZ, RZ, R14 ;  /* 0x000000ffff067224 */ /* 0x000fce00078e000e */
[----:B------:R-:W-:Y:S05]  /*295e0*/  WARPSYNC.COLLECTIVE R15, `(.L_x_1090) ;  /* 0x000000000f087348 */ /* 0x000fea0003c00000 */
[----:B------:R0:W1:Y:S02]  /*295f0*/  SHFL.IDX P6, R14, R13, R12, R11 ;  /* 0x0000000c0d0e7389 */ /* 0x00006400000c000b */
[----:B01----:R-:W-:Y:S01]  /*29600*/  ENDCOLLECTIVE ;  /* 0x000000000000791b */ /* 0x003fe20003800000 */
.L_x_1090:
        /* <DEDUP_REMOVED lines=20> */
.L_x_1091:
[----:B------:R-:W-:Y:S02]  /*29750*/  IMAD.MOV.U32 R13, RZ, RZ, R4 ;  /* 0x000000ffff0d7224 */ /* 0x000fe400078e0004 */
[----:B------:R-:W-:-:S07]  /*29760*/  IMAD.MOV.U32 R6, RZ, RZ, R14 ;  /* 0x000000ffff067224 */ /* 0x000fce00078e000e */
[----:B------:R-:W-:Y:S05]  /*29770*/  WARPSYNC.COLLECTIVE R15, `(.L_x_1092) ;  /* 0x000000000f087348 */ /* 0x000fea0003c00000 */
[----:B------:R0:W1:Y:S02]  /*29780*/  SHFL.IDX P6, R14, R13, R12, R11 ;  /* 0x0000000c0d0e7389 */ /* 0x00006400000c000b */
[----:B01----:R-:W-:Y:S01]  /*29790*/  ENDCOLLECTIVE ;  /* 0x000000000000791b */ /* 0x003fe20003800000 */
.L_x_1092:
        /* <DEDUP_REMOVED lines=20> */
.L_x_1093:
[----:B------:R-:W-:Y:S02]  /*298e0*/  IMAD.MOV.U32 R13, RZ, RZ, R4 ;  /* 0x000000ffff0d7224 */ /* 0x000fe400078e0004 */
[----:B------:R-:W-:-:S07]  /*298f0*/  IMAD.MOV.U32 R6, RZ, RZ, R14 ;  /* 0x000000ffff067224 */ /* 0x000fce00078e000e */
[----:B------:R-:W-:Y:S05]  /*29900*/  WARPSYNC.COLLECTIVE R15, `(.L_x_1094) ;  /* 0x000000000f087348 */ /* 0x000fea0003c00000 */
[----:B------:R0:W1:Y:S02]  /*29910*/  SHFL.IDX P6, R14, R13, R12, R11 ;  /* 0x0000000c0d0e7389 */ /* 0x00006400000c000b */
[----:B01----:R-:W-:Y:S01]  /*29920*/  ENDCOLLECTIVE ;  /* 0x000000000000791b */ /* 0x003fe20003800000 */
.L_x_1094:
        /* <DEDUP_REMOVED lines=18> */
.L_x_1095:
[----:B------:R-:W-:-:S05]  /*29a50*/  VIADD R7, R0, 0x60 ;  /* 0x0000006000077836 */ /* 0x000fca0000000000 */
[----:B------:R-:W-:Y:S01]  /*29a60*/  ISETP.GE.AND P5, PT, R7, R2, PT ;  /* 0x000000020700720c */ /* 0x000fe20003fa6270 */
[----:B------:R-:W-:Y:S02]  /*29a70*/  IMAD.MOV.U32 R13, RZ, RZ, R4 ;  /* 0x000000ffff0d7224 */ /* 0x000fe400078e0004 */
[----:B------:R-:W-:-:S10]  /*29a80*/  IMAD.MOV.U32 R8, RZ, RZ, R14 ;  /* 0x000000ffff087224 */ /* 0x000fd400078e000e */
[----:B------:R-:W-:Y:S05]  /*29a90*/  WARPSYNC.COLLECTIVE R15, `(.L_x_1096) ;  /* 0x000000000f087348 */ /* 0x000fea0003c00000 */
[----:B------:R0:W1:Y:S02]  /*29aa0*/  SHFL.IDX P6, R14, R13, R12, R11 ;  /* 0x0000000c0d0e7389 */ /* 0x00006400000c000b */
[----:B01----:R-:W-:Y:S01]  /*29ab0*/  ENDCOLLECTIVE ;  /* 0x000000000000791b */ /* 0x003fe20003800000 */
.L_x_1096:
        /* <DEDUP_REMOVED lines=18> */
.L_x_1097:
[----:B------:R-:W-:Y:S02]  /*29be0*/  IMAD.MOV.U32 R13, RZ, RZ, R4 ;  /* 0x000000ffff0d7224 */ /* 0x000fe400078e0004 */
[----:B------:R-:W-:-:S07]  /*29bf0*/  IMAD.MOV.U32 R5, RZ, RZ, R14 ;  /* 0x000000ffff057224 */ /* 0x000fce00078e000e */
[----:B------:R-:W-:Y:S05]  /*29c00*/  WARPSYNC.COLLECTIVE R15, `(.L_x_1098) ;  /* 0x000000000f087348 */ /* 0x000fea0003c00000 */
[----:B------:R0:W1:Y:S02]  /*29c10*/  SHFL.IDX P6, R14, R13, R12, R11 ;  /* 0x0000000c0d0e7389 */ /* 0x00006400000c000b */
[----:B01----:R-:W-:Y:S01]  /*29c20*/  ENDCOLLECTIVE ;  /* 0x000000000000791b */ /* 0x003fe20003800000 */
.L_x_1098:
[----:B------:R-:W-:Y:S01]  /*29c30*/  IMAD.MOV.U32 R3, RZ, RZ, R14 ;  /* 0x000000ffff037224 */ /* 0x000fe200078e000e */
[----:B------:R-:W-:Y:S06]  /*29c40*/  BRA `(.L_x_1099) ;  /* 0xffffffa400147947 */ /* 0x000fec000383ffff */
.L_x_949:
[----:B0-----:R-:W2:Y:S02]  /*29c50*/  LDL R2, [R1+0x4] ;  /* 0x0000040001027983 */ /* 0x001ea40000100800 */
[----:B--2---:R0:W2:Y:S02]  /*29c60*/  SYNCS.PHASECHK.TRANS64.TRYWAIT P0, [R2+URZ+0x38820], R0 ;  /* 0x03882000020075a7 */ /* 0x0040a4000800017f */
[----:B--2---:R-:W-:Y:S05]  /*29c70*/  @!P0 NANOSLEEP.SYNCS 0x989680 ;  /* 0x009896800000895d */ /* 0x004fea0003900000 */
[----:B------:R-:W2:Y:S02]  /*29c80*/  @!P0 SYNCS.PHASECHK.TRANS64 P0, [R2+URZ+0x38820], R0 ;  /* 0x03882000020085a7 */ /* 0x000ea4000800007f */
[----:B--2---:R-:W-:Y:S05]  /*29c90*/  @!P0 BRA `(.L_x_949) ;  /* 0xfffffffc00ec8947 */ /* 0x004fea000383ffff */
[----:B------:R-:W-:Y:S05]  /*29ca0*/  BRA `(.L_x_1100) ;  /* 0xffffffa400947947 */ /* 0x000fea000383ffff */
.L_x_958:
[----:B--2---:R2:W3:Y:S02]  /*29cb0*/  SYNCS.PHASECHK.TRANS64.TRYWAIT P0, [R3+URZ+0x38840], R2 ;  /* 0x03884002030075a7 */ /* 0x0044e4000800017f */
[----:B---3--:R-:W-:Y:S05]  /*29cc0*/  @!P0 NANOSLEEP.SYNCS 0x989680 ;  /* 0x009896800000895d */ /* 0x008fea0003900000 */
[----:B------:R-:W3:Y:S02]  /*29cd0*/  @!P0 SYNCS.PHASECHK.TRANS64 P0, [R3+URZ+0x38840], R2 ;  /* 0x03884002030085a7 */ /* 0x000ee4000800007f */
[----:B---3--:R-:W-:Y:S05]  /*29ce0*/  @!P0 BRA `(.L_x_958) ;  /* 0xfffffffc00f08947 */ /* 0x008fea000383ffff */
[----:B------:R-:W-:Y:S05]  /*29cf0*/  BRA `(.L_x_1101) ;  /* 0xffffffa800647947 */ /* 0x000fea000383ffff */
.L_x_966:
[----:B0-----:R0:W1:Y:S02]  /*29d00*/  SYNCS.PHASECHK.TRANS64.TRYWAIT P0, [R3+URZ+0x60], R2 ;  /* 0x00006002030075a7 */ /* 0x001064000800017f */
[----:B-1----:R-:W-:Y:S05]  /*29d10*/  @!P0 NANOSLEEP.SYNCS 0x989680 ;  /* 0x009896800000895d */ /* 0x002fea0003900000 */
[----:B------:R-:W1:Y:S02]  /*29d20*/  @!P0 SYNCS.PHASECHK.TRANS64 P0, [R3+URZ+0x60], R2 ;  /* 0x00006002030085a7 */ /* 0x000e64000800007f */
[----:B-1----:R-:W-:Y:S05]  /*29d30*/  @!P0 BRA `(.L_x_966) ;  /* 0xfffffffc00f08947 */ /* 0x002fea000383ffff */
[----:B------:R-:W-:Y:S05]  /*29d40*/  BRA `(.L_x_1102) ;  /* 0xffffffac00c07947 */ /* 0x000fea000383ffff */
.L_x_977:
[----:B--2---:R2:W3:Y:S02]  /*29d50*/  SYNCS.PHASECHK.TRANS64.TRYWAIT P0, [R3+URZ+0x38840], R2 ;  /* 0x03884002030075a7 */ /* 0x0044e4000800017f */
[----:B---3--:R-:W-:Y:S05]  /*29d60*/  @!P0 NANOSLEEP.SYNCS 0x989680 ;  /* 0x009896800000895d */ /* 0x008fea0003900000 */
[----:B------:R-:W3:Y:S02]  /*29d70*/  @!P0 SYNCS.PHASECHK.TRANS64 P0, [R3+URZ+0x38840], R2 ;  /* 0x03884002030085a7 */ /* 0x000ee4000800007f */
[----:B---3--:R-:W-:Y:S05]  /*29d80*/  @!P0 BRA `(.L_x_977) ;  /* 0xfffffffc00f08947 */ /* 0x008fea000383ffff */
[----:B------:R-:W-:Y:S05]  /*29d90*/  BRA `(.L_x_1103) ;  /* 0xffffffb400f47947 */ /* 0x000fea000383ffff */
.L_x_985:
[----:B-1----:R1:W2:Y:S02]  /*29da0*/  SYNCS.PHASECHK.TRANS64.TRYWAIT P0, [R2+URZ+0x60], R3 ;  /* 0x00006003020075a7 */ /* 0x0022a4000800017f */
[----:B--2---:R-:W-:Y:S05]  /*29db0*/  @!P0 NANOSLEEP.SYNCS 0x989680 ;  /* 0x009896800000895d */ /* 0x004fea0003900000 */
[----:B------:R-:W2:Y:S02]  /*29dc0*/  @!P0 SYNCS.PHASECHK.TRANS64 P0, [R2+URZ+0x60], R3 ;  /* 0x00006003020085a7 */ /* 0x000ea4000800007f */
[----:B--2---:R-:W-:Y:S05]  /*29dd0*/  @!P0 BRA `(.L_x_985) ;  /* 0xfffffffc00f08947 */ /* 0x004fea000383ffff */
[----:B------:R-:W-:Y:S05]  /*29de0*/  BRA `(.L_x_1104) ;  /* 0xffffffbc00507947 */ /* 0x000fea000383ffff */
.L_x_996:
[----:B----4-:R4:W0:Y:S02]  /*29df0*/  SYNCS.PHASECHK.TRANS64.TRYWAIT P0, [R2+URZ+0x38840], R3 ;  /* 0x03884003020075a7 */ /* 0x010824000800017f */
[----:B0-----:R-:W-:Y:S05]  /*29e00*/  @!P0 NANOSLEEP.SYNCS 0x989680 ;  /* 0x009896800000895d */ /* 0x001fea0003900000 */
[----:B------:R-:W0:Y:S02]  /*29e10*/  @!P0 SYNCS.PHASECHK.TRANS64 P0, [R2+URZ+0x38840], R3 ;  /* 0x03884003020085a7 */ /* 0x000e24000800007f */
[----:B0-----:R-:W-:Y:S05]  /*29e20*/  @!P0 BRA `(.L_x_996) ;  /* 0xfffffffc00f08947 */ /* 0x001fea000383ffff */
[----:B------:R-:W-:Y:S05]  /*29e30*/  BRA `(.L_x_1105) ;  /* 0xffffffc400487947 */ /* 0x000fea000383ffff */
.L_x_1004:
[----:B-1----:R1:W2:Y:S02]  /*29e40*/  SYNCS.PHASECHK.TRANS64.TRYWAIT P0, [R2+URZ+0x60], R5 ;  /* 0x00006005020075a7 */ /* 0x0022a4000800017f */
[----:B--2---:R-:W-:Y:S05]  /*29e50*/  @!P0 NANOSLEEP.SYNCS 0x989680 ;  /* 0x009896800000895d */ /* 0x004fea0003900000 */
[----:B------:R-:W2:Y:S02]  /*29e60*/  @!P0 SYNCS.PHASECHK.TRANS64 P0, [R2+URZ+0x60], R5 ;  /* 0x00006005020085a7 */ /* 0x000ea4000800007f */
[----:B--2---:R-:W-:Y:S05]  /*29e70*/  @!P0 BRA `(.L_x_1004) ;  /* 0xfffffffc00f08947 */ /* 0x004fea000383ffff */
[----:B------:R-:W-:Y:S05]  /*29e80*/  BRA `(.L_x_1106) ;  /* 0xffffffc800a47947 */ /* 0x000fea000383ffff */
.L_x_1017:
[----:B--2---:R2:W4:Y:S02]  /*29e90*/  SYNCS.PHASECHK.TRANS64.TRYWAIT P0, [R2+URZ+0x38860], R0 ;  /* 0x03886000020075a7 */ /* 0x004524000800017f */
[----:B----4-:R-:W-:Y:S05]  /*29ea0*/  @!P0 NANOSLEEP.SYNCS 0x989680 ;  /* 0x009896800000895d */ /* 0x010fea0003900000 */
[----:B------:R-:W4:Y:S02]  /*29eb0*/  @!P0 SYNCS.PHASECHK.TRANS64 P0, [R2+URZ+0x38860], R0 ;  /* 0x03886000020085a7 */ /* 0x000f24000800007f */
[----:B----4-:R-:W-:Y:S05]  /*29ec0*/  @!P0 BRA `(.L_x_1017) ;  /* 0xfffffffc00f08947 */ /* 0x010fea000383ffff */
[----:B------:R-:W-:Y:S05]  /*29ed0*/  BRA `(.L_x_1107) ;  /* 0xffffffd000807947 */ /* 0x000fea000383ffff */
.L_x_1026:
[----:B------:R-:W-:Y:S01]  /*29ee0*/  BSSY B0, `(.L_x_1108) ;  /* 0x0000008000007945 */ /* 0x000fe20003800000 */
[----:B------:R-:W-:Y:S02]  /*29ef0*/  IMAD.MOV.U32 R13, RZ, RZ, R16 ;  /* 0x000000ffff0d7224 */ /* 0x000fe400078e0010 */
[----:B------:R-:W-:Y:S02]  /*29f00*/  IMAD.MOV.U32 R12, RZ, RZ, RZ ;  /* 0x000000ffff0c7224 */ /* 0x000fe400078e00ff */
[----:B------:R-:W-:Y:S02]  /*29f10*/  IMAD.MOV.U32 R11, RZ, RZ, 0x1f ;  /* 0x0000001fff0b7424 */ /* 0x000fe400078e00ff */
[----:B------:R-:W-:-:S07]  /*29f20*/  IMAD.MOV.U32 R15, RZ, RZ, -0x1 ;  /* 0xffffffffff0f7424 */ /* 0x000fce00078e00ff */
[----:B01----:R-:W-:Y:S05]  /*29f30*/  WARPSYNC.COLLECTIVE R15, `(.L_x_1109) ;  /* 0x000000000f087348 */ /* 0x003fea0003c00000 */
[----:B------:R2:W3:Y:S02]  /*29f40*/  SHFL.IDX P6, R14, R13, R12, R11 ;  /* 0x0000000c0d0e7389 */ /* 0x0004e400000c000b */
[----:B0123--:R-:W-:Y:S01]  /*29f50*/  ENDCOLLECTIVE ;  /* 0x000000000000791b */ /* 0x00ffe20003800000 */
.L_x_1109:
[----:B------:R-:W-:Y:S05]  /*29f60*/  BSYNC B0 ;  /* 0x0000000000007941 */ /* 0x000fea0003800000 */
.L_x_1108:
        /* <DEDUP_REMOVED lines=9> */
.L_x_1110:
        /* <DEDUP_REMOVED lines=19> */
.L_x_1111:
        /* <DEDUP_REMOVED lines=8> */
.L_x_1112:
        /* <DEDUP_REMOVED lines=8> */
.L_x_1113:
        /* <DEDUP_REMOVED lines=8> */
.L_x_1114:
        /* <DEDUP_REMOVED lines=8> */
.L_x_1115:
        /* <DEDUP_REMOVED lines=9> */
.L_x_1116:
[----:B------:R-:W-:Y:S01]  /*2a3c0*/  IMAD.MOV.U32 R6, RZ, RZ, R14 ;  /* 0x000000ffff067224 */ /* 0x000fe200078e000e */
[----:B------:R-:W-:Y:S06]  /*2a3d0*/  BRA `(.L_x_1117) ;  /* 0xffffffd400847947 */ /* 0x000fec000383ffff */
.L_x_1031:
[----:B------:R-:W-:Y:S01]  /*2a3e0*/  BSSY B0, `(.L_x_1118) ;  /* 0x0000008000007945 */ /* 0x000fe20003800000 */
[----:B-----5:R-:W-:Y:S02]  /*2a3f0*/  IMAD.MOV.U32 R13, RZ, RZ, R2 ;  /* 0x000000ffff0d7224 */ /* 0x020fe400078e0002 */
[----:B------:R-:W-:Y:S02]  /*2a400*/  IMAD.MOV.U32 R12, RZ, RZ, 0x1 ;  /* 0x00000001ff0c7424 */ /* 0x000fe400078e00ff */
[----:B------:R-:W-:Y:S02]  /*2a410*/  IMAD.MOV.U32 R11, RZ, RZ, RZ ;  /* 0x000000ffff0b7224 */ /* 0x000fe400078e00ff */
[----:B------:R-:W-:-:S07]  /*2a420*/  IMAD.MOV.U32 R15, RZ, RZ, -0x1 ;  /* 0xffffffffff0f7424 */ /* 0x000fce00078e00ff */
[----:B012---:R-:W-:Y:S05]  /*2a430*/  WARPSYNC.COLLECTIVE R15, `(.L_x_1119) ;  /* 0x000000000f087348 */ /* 0x007fea0003c00000 */
[----:B------:R3:W4:Y:S02]  /*2a440*/  SHFL.UP P6, R14, R13, R12, R11 ;  /* 0x0400000c0d0e7389 */ /* 0x00072400000c000b */
[----:B01234-:R-:W-:Y:S01]  /*2a450*/  ENDCOLLECTIVE ;  /* 0x000000000000791b */ /* 0x01ffe20003800000 */
.L_x_1119:
[----:B------:R-:W-:Y:S05]  /*2a460*/  BSYNC B0 ;  /* 0x0000000000007941 */ /* 0x000fea0003800000 */
.L_x_1118:
        /* <DEDUP_REMOVED lines=10> */
.L_x_1120:
        /* <DEDUP_REMOVED lines=8> */
.L_x_1121:
        /* <DEDUP_REMOVED lines=8> */
.L_x_1122:
        /* <DEDUP_REMOVED lines=8> */
.L_x_1123:
        /* <DEDUP_REMOVED lines=9> */
.L_x_1124:
[----:B------:R-:W-:Y:S01]  /*2a720*/  IMAD.MOV.U32 R6, RZ, RZ, R14 ;  /* 0x000000ffff067224 */ /* 0x000fe200078e000e */
[----:B------:R-:W-:Y:S06]  /*2a730*/  BRA `(.L_x_1125) ;  /* 0xffffffd4004c7947 */ /* 0x000fec000383ffff */
.L_x_1033:
[----:B------:R-:W-:Y:S01]  /*2a740*/  BSSY B0, `(.L_x_1126) ;  /* 0x0000006000007945 */ /* 0x000fe20003800000 */
[----:B------:R-:W-:Y:S01]  /*2a750*/  PLOP3.LUT P6, PT, P6, PT, PT, 0x8, 0x0 ;  /* 0x000000000000781c */ /* 0x000fe200037ce170 */
[----:B------:R-:W-:-:S12]  /*2a760*/  IMAD.MOV.U32 R15, RZ, RZ, -0x1 ;  /* 0xffffffffff0f7424 */ /* 0x000fd800078e00ff */
[----:B012---:R-:W-:Y:S05]  /*2a770*/  WARPSYNC.COLLECTIVE R15, `(.L_x_1127) ;  /* 0x000000000f087348 */ /* 0x007fea0003c00000 */
[----:B------:R-:W-:Y:S01]  /*2a780*/  VOTE.ANY R14, PT, P6 ;  /* 0x00000000000e7806 */ /* 0x000fe200030e0100 */
[----:B012---:R-:W-:Y:S06]  /*2a790*/  ENDCOLLECTIVE ;  /* 0x000000000000791b */ /* 0x007fec0003800000 */
.L_x_1127:
[----:B------:R-:W-:Y:S05]  /*2a7a0*/  BSYNC B0 ;  /* 0x0000000000007941 */ /* 0x000fea0003800000 */
.L_x_1126:
        /* <DEDUP_REMOVED lines=9> */
.L_x_1128:
[----:B------:R-:W-:Y:S01]  /*2a840*/  IMAD.MOV.U32 R17, RZ, RZ, R14 ;  /* 0x000000ffff117224 */ /* 0x000fe200078e000e */
[----:B------:R-:W-:Y:S06]  /*2a850*/  BRA `(.L_x_1129) ;  /* 0xffffffd4003c7947 */ /* 0x000fec000383ffff */
.L_x_1035:
[----:B------:R-:W-:Y:S01]  /*2a860*/  BSSY B0, `(.L_x_1130) ;  /* 0x0000007000007945 */ /* 0x000fe20003800000 */
[----:B------:R-:W-:Y:S02]  /*2a870*/  IMAD.MOV.U32 R13, RZ, RZ, R5 ;  /* 0x000000ffff0d7224 */ /* 0x000fe400078e0005 */
[----:B------:R-:W-:Y:S02]  /*2a880*/  IMAD.MOV.U32 R11, RZ, RZ, 0x1f ;  /* 0x0000001fff0b7424 */ /* 0x000fe400078e00ff */
[----:B------:R-:W-:-:S07]  /*2a890*/  IMAD.MOV.U32 R15, RZ, RZ, -0x1 ;  /* 0xffffffffff0f7424 */ /* 0x000fce00078e00ff */
[----:B012-4-:R-:W-:Y:S05]  /*2a8a0*/  WARPSYNC.COLLECTIVE R15, `(.L_x_1131) ;  /* 0x000000000f087348 */ /* 0x017fea0003c00000 */
[----:B------:R3:W0:Y:S02]  /*2a8b0*/  SHFL.IDX P6, R14, R13, R12, R11 ;  /* 0x0000000c0d0e7389 */ /* 0x00062400000c000b */
[----:B01234-:R-:W-:Y:S01]  /*2a8c0*/  ENDCOLLECTIVE ;  /* 0x000000000000791b */ /* 0x01ffe20003800000 */
.L_x_1131:
[----:B------:R-:W-:Y:S05]  /*2a8d0*/  BSYNC B0 ;  /* 0x0000000000007941 */ /* 0x000fea0003800000 */
.L_x_1130:
[----:B------:R-:W-:Y:S01]  /*2a8e0*/  IMAD.MOV.U32 R2, RZ, RZ, R14 ;  /* 0x000000ffff027224 */ /* 0x000fe200078e000e */
[----:B------:R-:W-:Y:S06]  /*2a8f0*/  BRA `(.L_x_1034) ;  /* 0xffffffd400307947 */ /* 0x000fec000383ffff */
.L_x_1039:
[----:B0-----:R0:W2:Y:S02]  /*2a900*/  SYNCS.PHASECHK.TRANS64.TRYWAIT P0, [R0+URZ+0x38820], R3 ;  /* 0x03882003000075a7 */ /* 0x0010a4000800017f */
[----:B--2---:R-:W-:Y:S05]  /*2a910*/  @!P0 NANOSLEEP.SYNCS 0x989680 ;  /* 0x009896800000895d */ /* 0x004fea0003900000 */
[----:B------:R-:W2:Y:S02]  /*2a920*/  @!P0 SYNCS.PHASECHK.TRANS64 P0, [R0+URZ+0x38820], R3 ;  /* 0x03882003000085a7 */ /* 0x000ea4000800007f */
[----:B--2---:R-:W-:Y:S05]  /*2a930*/  @!P0 BRA `(.L_x_1039) ;  /* 0xfffffffc00f08947 */ /* 0x004fea000383ffff */
[----:B------:R-:W-:Y:S05]  /*2a940*/  BRA `(.L_x_1132) ;  /* 0xffffffd800247947 */ /* 0x000fea000383ffff */
.L_x_1040:
[----:B------:R-:W2:Y:S01]  /*2a950*/  S2R R2, SR_TID.X ;  /* 0x0000000000027919 */ /* 0x000ea20000002100 */
[----:B------:R-:W-:Y:S01]  /*2a960*/  BSSY B0, `(.L_x_1133) ;  /* 0x000000a000007945 */ /* 0x000fe20003800000 */
[----:B------:R-:W-:Y:S02]  /*2a970*/  IMAD.MOV.U32 R12, RZ, RZ, RZ ;  /* 0x000000ffff0c7224 */ /* 0x000fe400078e00ff */
[----:B------:R-:W-:Y:S02]  /*2a980*/  IMAD.MOV.U32 R11, RZ, RZ, 0x1f ;  /* 0x0000001fff0b7424 */ /* 0x000fe400078e00ff */
[----:B------:R-:W-:Y:S01]  /*2a990*/  IMAD.MOV.U32 R15, RZ, RZ, -0x1 ;  /* 0xffffffffff0f7424 */ /* 0x000fe200078e00ff */
[----:B--2---:R-:W-:-:S04]  /*2a9a0*/  SHF.R.U32.HI R2, RZ, 0x5, R2 ;  /* 0x00000005ff027819 */ /* 0x004fc80000011602 */
[----:B------:R-:W-:-:S05]  /*2a9b0*/  LOP3.LUT R2, R2, 0x3, RZ, 0xc0, !PT ;  /* 0x0000000302027812 */ /* 0x000fca00078ec0ff */
[----:B------:R-:W-:-:S07]  /*2a9c0*/  IMAD.MOV.U32 R13, RZ, RZ, R2 ;  /* 0x000000ffff0d7224 */ /* 0x000fce00078e0002 */
[----:B01---5:R-:W-:Y:S05]  /*2a9d0*/  WARPSYNC.COLLECTIVE R15, `(.L_x_1134) ;  /* 0x000000000f087348 */ /* 0x023fea0003c00000 */
[----:B------:R2:W3:Y:S02]  /*2a9e0*/  SHFL.IDX P6, R14, R13, R12, R11 ;  /* 0x0000000c0d0e7389 */ /* 0x0004e400000c000b */
[----:B0123-5:R-:W-:Y:S01]  /*2a9f0*/  ENDCOLLECTIVE ;  /* 0x000000000000791b */ /* 0x02ffe20003800000 */
.L_x_1134:
[----:B------:R-:W-:Y:S05]  /*2aa00*/  BSYNC B0 ;  /* 0x0000000000007941 */ /* 0x000fea0003800000 */
.L_x_1133:
[----:B------:R-:W-:Y:S05]  /*2aa10*/  BRA `(.L_x_1135) ;  /* 0xffffffd8000c7947 */ /* 0x000fea000383ffff */
.L_x_1041:
[----:B------:R-:W-:Y:S01]  /*2aa20*/  BSSY B0, `(.L_x_1136) ;  /* 0x0000006000007945 */ /* 0x000fe20003800000 */
[----:B------:R-:W-:-:S07]  /*2aa30*/  IMAD.MOV.U32 R15, RZ, RZ, -0x1 ;  /* 0xffffffffff0f7424 */ /* 0x000fce00078e00ff */
[----:B012--5:R-:W-:Y:S05]  /*2aa40*/  WARPSYNC.COLLECTIVE R15, `(.L_x_1137) ;  /* 0x000000000f0c7348 */ /* 0x027fea0003c00000 */
[----:B------:R-:W-:Y:S02]  /*2aa50*/  ELECT P6, UR62, PT ;  /* 0x00000000003e782f */ /* 0x000fe400038c0000 */
[----:B------:R-:W-:Y:S01]  /*2aa60*/  MOV R14, UR62 ;  /* 0x0000003e000e7c02 */ /* 0x000fe20008000f00 */
[----:B012--5:R-:W-:Y:S10]  /*2aa70*/  ENDCOLLECTIVE ;  /* 0x000000000000791b */ /* 0x027ff40003800000 */
.L_x_1137:
[----:B------:R-:W-:Y:S05]  /*2aa80*/  BSYNC B0 ;  /* 0x0000000000007941 */ /* 0x000fea0003800000 */
.L_x_1136:
[----:B------:R-:W-:Y:S05]  /*2aa90*/  BRA `(.L_x_1138) ;  /* 0xffffffd800007947 */ /* 0x000fea000383ffff */
.L_x_1043:
[----:B0-----:R0:W2:Y:S02]  /*2aaa0*/  SYNCS.PHASECHK.TRANS64.TRYWAIT P0, [R6+URZ], R5 ;  /* 0x00000005060075a7 */ /* 0x0010a4000800017f */
[----:B--2---:R-:W-:Y:S05]  /*2aab0*/  @!P0 NANOSLEEP.SYNCS 0x989680 ;  /* 0x009896800000895d */ /* 0x004fea0003900000 */
[----:B------:R-:W2:Y:S02]  /*2aac0*/  @!P0 SYNCS.PHASECHK.TRANS64 P0, [R6+URZ], R5 ;  /* 0x00000005060085a7 */ /* 0x000ea4000800007f */
[----:B--2---:R-:W-:Y:S05]  /*2aad0*/  @!P0 BRA `(.L_x_1043) ;  /* 0xfffffffc00f08947 */ /* 0x004fea000383ffff */
[----:B------:R-:W-:Y:S05]  /*2aae0*/  BRA `(.L_x_1139) ;  /* 0xffffffd8003c7947 */ /* 0x000fea000383ffff */
.L_x_1044:
[----:B--2---:R2:W3:Y:S02]  /*2aaf0*/  SYNCS.PHASECHK.TRANS64.TRYWAIT P0, [R7+URZ], R2 ;  /* 0x00000002070075a7 */ /* 0x0044e4000800017f */
[----:B---3--:R-:W-:Y:S05]  /*2ab00*/  @!P0 NANOSLEEP.SYNCS 0x989680 ;  /* 0x009896800000895d */ /* 0x008fea0003900000 */
[----:B------:R-:W3:Y:S02]  /*2ab10*/  @!P0 SYNCS.PHASECHK.TRANS64 P0, [R7+URZ], R2 ;  /* 0x00000002070085a7 */ /* 0x000ee4000800007f */
[----:B---3--:R-:W-:Y:S05]  /*2ab20*/  @!P0 BRA `(.L_x_1044) ;  /* 0xfffffffc00f08947 */ /* 0x008fea000383ffff */
[----:B------:R-:W-:Y:S05]  /*2ab30*/  BRA `(.L_x_1140) ;  /* 0xffffffd800307947 */ /* 0x000fea000383ffff */
.L_x_1046:
[----:B---3--:R3:W4:Y:S02]  /*2ab40*/  SYNCS.PHASECHK.TRANS64.TRYWAIT P0, [R4+URZ], R5 ;  /* 0x00000005040075a7 */ /* 0x008724000800017f */
[----:B----4-:R-:W-:Y:S05]  /*2ab50*/  @!P0 NANOSLEEP.SYNCS 0x989680 ;  /* 0x009896800000895d */ /* 0x010fea0003900000 */
[----:B------:R-:W4:Y:S02]  /*2ab60*/  @!P0 SYNCS.PHASECHK.TRANS64 P0, [R4+URZ], R5 ;  /* 0x00000005040085a7 */ /* 0x000f24000800007f */
[----:B----4-:R-:W-:Y:S05]  /*2ab70*/  @!P0 BRA `(.L_x_1046) ;  /* 0xfffffffc00f08947 */ /* 0x010fea000383ffff */
[----:B------:R-:W-:Y:S05]  /*2ab80*/  BRA `(.L_x_1141) ;  /* 0xffffffd800387947 */ /* 0x000fea000383ffff */
.L_x_1142:
        /* <DEDUP_REMOVED lines=15> */
.L_x_3427:


//--------------------- .text._ZN7cutlass13device_kernelIN5flash11enable_sm90INS1_16FlashAttnFwdSm90INS1_25CollectiveMainloopFwdSm90ILi2EN4cute5tupleIJNS5_1CILi1EEES8_S8_EEENS6_IJNS7_ILi128EEENS7_ILi64EEENS7_ILi256EEEEEELi256ENS_10bfloat16_tEfNS_4arch4Sm90ELb0ELb1ELb0ELb0ELb0ELb0ELb0ELb1ELb1ELb1ELb0ELb0EEENS1_21CollectiveEpilogueFwdINS6_IJSA_SC_SB_EEES9_SE_SG_Li256ELb0ELb1ELb0ELb0EEENS1_30DynamicPersistentTileSchedulerILi256ELi128ELb0ELb1ELb1EEEEEEEEEvNT_6ParamsE --------------------------
	.section	.text._ZN7cutlass13device_kernelIN5flash11enable_sm90INS1_16FlashAttnFwdSm90INS1_25CollectiveMainloopFwdSm90ILi2EN4cute5tupleIJNS5_1CILi1EEES8_S8_EEENS6_IJNS7_ILi128EEENS7_ILi64EEENS7_ILi256EEEEEELi256ENS_10bfloat16_tEfNS_4arch4Sm90ELb0ELb1ELb0ELb0ELb0ELb0ELb0ELb1ELb1ELb1ELb0ELb0EEENS1_21CollectiveEpilogueFwdINS6_IJSA_SC_SB_EEES9_SE_SG_Li256ELb0ELb1ELb0ELb0EEENS1_30DynamicPersistentTileSchedulerILi256ELi128ELb0ELb1ELb1EEEEEEEEEvNT_6ParamsE,"ax",@progbits
	.align	128
.text._ZN7cutlass13device_kernelIN5flash11enable_sm90INS1_16FlashAttnFwdSm90INS1_25CollectiveMainloopFwdSm90ILi2EN4cute5tupleIJNS5_1CILi1EEES8_S8_EEENS6_IJNS7_ILi128EEENS7_ILi64EEENS7_ILi256EEEEEELi256ENS_10bfloat16_tEfNS_4arch4Sm90ELb0ELb1ELb0ELb0ELb0ELb0ELb0ELb1ELb1ELb1ELb0ELb0EEENS1_21CollectiveEpilogueFwdINS6_IJSA_SC_SB_EEES9_SE_SG_Li256ELb0ELb1ELb0ELb0EEENS1_30DynamicPersistentTileSchedulerILi256ELi128ELb0ELb1ELb1EEEEEEEEEvNT_6ParamsE:
        .type           _ZN7cutlass13device_kernelIN5flash11enable_sm90INS1_16FlashAttnFwdSm90INS1_25CollectiveMainloopFwdSm90ILi2EN4cute5tupleIJNS5_1CILi1EEES8_S8_EEENS6_IJNS7_ILi128EEENS7_ILi64EEENS7_ILi256EEEEEELi256ENS_10bfloat16_tEfNS_4arch4Sm90ELb0ELb1ELb0ELb0ELb0ELb0ELb0ELb1ELb1ELb1ELb0ELb0EEENS1_21CollectiveEpilogueFwdINS6_IJSA_SC_SB_EEES9_SE_SG_Li256ELb0ELb1ELb0ELb0EEENS1_30DynamicPersistentTileSchedulerILi256ELi128ELb0ELb1ELb1EEEEEEEEEvNT_6ParamsE,@function
        .size           _ZN7cutlass13device_kernelIN5flash11enable_sm90INS1_16FlashAttnFwdSm90INS1_25CollectiveMainloopFwdSm90ILi2EN4cute5tupleIJNS5_1CILi1EEES8_S8_EEENS6_IJNS7_ILi128EEENS7_ILi64EEENS7_ILi256EEEEEELi256ENS_10bfloat16_tEfNS_4arch4Sm90ELb0ELb1ELb0ELb0ELb0ELb0ELb0ELb1ELb1ELb1ELb0ELb0EEENS1_21CollectiveEpilogueFwdINS6_IJSA_SC_SB_EEES9_SE_SG_Li256ELb0ELb1ELb0ELb0EEENS1_30DynamicPersistentTileSchedulerILi256ELi128ELb0ELb1ELb1EEEEEEEEEvNT_6ParamsE,(.L_x_3428 - _ZN7cutlass13device_kernelIN5flash11enable_sm90INS1_16FlashAttnFwdSm90INS1_25CollectiveMainloopFwdSm90ILi2EN4cute5tupleIJNS5_1CILi1EEES8_S8_EEENS6_IJNS7_ILi128EEENS7_ILi64EEENS7_ILi256EEEEEELi256ENS_10bfloat16_tEfNS_4arch4Sm90ELb0ELb1ELb0ELb0ELb0ELb0ELb0ELb1ELb1ELb1ELb0ELb0EEENS1_21CollectiveEpilogueFwdINS6_IJSA_SC_SB_EEES9_SE_SG_Li256ELb0ELb1ELb0ELb0EEENS1_30DynamicPersistentTileSchedulerILi256ELi128ELb0ELb1ELb1EEEEEEEEEvNT_6ParamsE)
        .other          _ZN7cutlass13device_kernelIN5flash11enable_sm90INS1_16FlashAttnFwdSm90INS1_25CollectiveMainloopFwdSm90ILi2EN4cute5tupleIJNS5_1CILi1EEES8_S8_EEENS6_IJNS7_ILi128EEENS7_ILi64EEENS7_ILi256EEEEEELi256ENS_10bfloat16_tEfNS_4arch4Sm90ELb0ELb1ELb0ELb0ELb0ELb0ELb0ELb1ELb1ELb1ELb0ELb0EEENS1_21CollectiveEpilogueFwdINS6_IJSA_SC_SB_EEES9_SE_SG_Li256ELb0ELb1ELb0ELb0EEENS1_30DynamicPersistentTileSchedulerILi256ELi128ELb0ELb1ELb1EEEEEEEEEvNT_6ParamsE,@"STO_CUDA_ENTRY STV_DEFAULT"
_ZN7cutlass13device_kernelIN5flash11enable_sm90INS1_16FlashAttnFwdSm90INS1_25CollectiveMainloopFwdSm90ILi2EN4cute5tupleIJNS5_1CILi1EEES8_S8_EEENS6_IJNS7_ILi128EEENS7_ILi64EEENS7_ILi256EEEEEELi256ENS_10bfloat16_tEfNS_4arch4Sm90ELb0ELb1ELb0ELb0ELb0ELb0ELb0ELb1ELb1ELb1ELb0ELb0EEENS1_21CollectiveEpilogueFwdINS6_IJSA_SC_SB_EEES9_SE_SG_Li256ELb0ELb1ELb0ELb0EEENS1_30DynamicPersistentTileSchedulerILi256ELi128ELb0ELb1ELb1EEEEEEEEEvNT_6ParamsE:
        /* <DEDUP_REMOVED lines=18> */
.L_x_1144:
[----:B------:R-:W-:Y:S05]  /*0120*/  BSYNC B0 ;  /* 0x0000000000007941 */ /* 0x000fea0003800000 */
.L_x_1143:
        /* <DEDUP_REMOVED lines=41> */
.L_x_1145:
        /* <DEDUP_REMOVED lines=22> */
.L_x_1146:
        /* <DEDUP_REMOVED lines=18> */
.L_x_1147:
        /* <DEDUP_REMOVED lines=22> */
.L_x_1148:
        /* <DEDUP_REMOVED lines=22> */
.L_x_1149:
        /* <DEDUP_REMOVED lines=8> */
.L_x_1151:
[----:B------:R-:W-:-:S08]  /*0980*/  NOP ;  /* 0x0000000000007918 */ /* 0x000fd00000000000 */
[----:B------:R-:W1:Y:S02]  /*0990*/  USETMAXREG.TRY_ALLOC.CTAPOOL UP0, 0xf0 ;  /* 0x000000f0000079c8 */ /* 0x000e640008000600 */
[----:B-1----:R-:W-:-:S13]  /*09a0*/  PLOP3.LUT P0, PT, PT, PT, UP0, 0x80, 0x0 ;  /* 0x000000000000781c */ /* 0x002fda0003f0f008 */
[----:B------:R-:W-:Y:S05]  /*09b0*/  @!P0 BRA `(.L_x_1151) ;  /* 0xfffffffc00f08947 */ /* 0x000fea000383ffff */
[----:B------:R-:W1:Y:S08]  /*09c0*/  S2UR UR4, SR_CTAID.X ;  /* 0x00000000000479c3 */ /* 0x000e700000002500 */
[----:B------:R-:W-:Y:S08]  /*09d0*/  BAR.ARV 0x4, 0x180 ;  /* 0x0106000000007b1d */ /* 0x000ff00000002000 */
[----:B------:R-:W1:Y:S08]  /*09e0*/  LDC R0, c[0x0][0xc38] ;  /* 0x00030e00ff007b82 */ /* 0x000e700000000800 */
[----:B------:R-:W-:Y:S06]  /*09f0*/  BAR.ARV 0x8, 0x180 ;  /* 0x0206000000007b1d */ /* 0x000fec0000002000 */
[----:B-1----:R-:W-:-:S13]  /*0a00*/  ISETP.LE.AND P0, PT, R0, UR4, PT ;  /* 0x0000000400007c0c */ /* 0x002fda000bf03270 */
[----:B------:R-:W-:Y:S05]  /*0a10*/  @P0 EXIT ;  /* 0x000000000000094d */ /* 0x000fea0003800000 */
[----:B------:R-:W2:Y:S01]  /*0a20*/  LDL R3, [R1+0x1c] ;  /* 0x00001c0001037983 */ /* 0x000ea20000100800 */
[----:B------:R-:W-:Y:S01]  /*0a30*/  UMOV UR38, URZ ;  /* 0x0000003f00267c82 */ /* 0x000fe20008000000 */
[----:B------:R-:W-:Y:S01]  /*0a40*/  UMOV UR36, URZ ;  /* 0x0000003f00247c82 */ /* 0x000fe20008000000 */
[----:B0-----:R-:W0:Y:S02]  /*0a50*/  S2R R2, SR_TID.X ;  /* 0x0000000000027919 */ /* 0x001e240000002100 */
[----:B0-----:R-:W-:-:S05]  /*0a60*/  VIADD R217, R2, 0xffffff80 ;  /* 0xffffff8002d97836 */ /* 0x001fca0000000000 */
[----:B------:R-:W-:-:S04]  /*0a70*/  SHF.R.S32.HI R0, RZ, 0x1f, R217 ;  /* 0x0000001fff007819 */ /* 0x000fc800000114d9 */
[CC--:B------:R-:W-:Y:S02]  /*0a80*/  LEA.HI R2, R0.reuse, R217.reuse, RZ, 0x7 ;  /* 0x000000d900027211 */ /* 0x0c0fe400078f38ff */
[-C--:B------:R-:W-:Y:S02]  /*0a90*/  LEA.HI R4, R0, R217.reuse, RZ, 0x5 ;  /* 0x000000d900047211 */ /* 0x080fe400078f28ff */
[----:B------:R-:W-:Y:S02]  /*0aa0*/  LOP3.LUT R208, R2, 0xffffff80, RZ, 0xc0, !PT ;  /* 0xffffff8002d07812 */ /* 0x000fe400078ec0ff */
[----:B------:R-:W-:Y:S01]  /*0ab0*/  LEA.HI R11, R0, R217, RZ, 0x2 ;  /* 0x000000d9000b7211 */ /* 0x000fe200078f10ff */
[----:B------:R-:W-:Y:S01]  /*0ac0*/  IMAD.SHL.U32 R5, R4, 0x20, RZ ;  /* 0x0000002004057824 */ /* 0x000fe200078e00ff */
[----:B------:R-:W-:Y:S01]  /*0ad0*/  SHF.R.S32.HI R209, RZ, 0x7, R2 ;  /* 0x00000007ffd17819 */ /* 0x000fe20000011402 */
[----:B------:R-:W-:-:S03]  /*0ae0*/  IMAD.IADD R208, R217, 0x1, -R208 ;  /* 0x00000001d9d07824 */ /* 0x000fc600078e0ad0 */
[----:B------:R-:W-:Y:S02]  /*0af0*/  LOP3.LUT R5, R5, 0xfffffc00, RZ, 0xc0, !PT ;  /* 0xfffffc0005057812 */ /* 0x000fe400078ec0ff */
[----:B------:R-:W-:Y:S02]  /*0b00*/  SHF.R.S32.HI R7, RZ, 0x1f, R208 ;  /* 0x0000001fff077819 */ /* 0x000fe400000114d0 */
[----:B------:R-:W-:Y:S02]  /*0b10*/  LEA.HI R2, R2, R209, RZ, 0x1 ;  /* 0x000000d102027211 */ /* 0x000fe400078f08ff */
[CC--:B------:R-:W-:Y:S02]  /*0b20*/  LEA.HI R8, R7.reuse, R208.reuse, RZ, 0x2 ;  /* 0x000000d007087211 */ /* 0x0c0fe400078f10ff */
[----:B------:R-:W-:Y:S02]  /*0b30*/  LEA.HI R7, R7, R208, RZ, 0x5 ;  /* 0x000000d007077211 */ /* 0x000fe400078f28ff */
[----:B------:R-:W-:-:S02]  /*0b40*/  SHF.R.S32.HI R9, RZ, 0x2, R8 ;  /* 0x00000002ff097819 */ /* 0x000fc40000011408 */
[----:B------:R-:W-:Y:S02]  /*0b50*/  SHF.R.S32.HI R10, RZ, 0x1f, R8 ;  /* 0x0000001fff0a7819 */ /* 0x000fe40000011408 */
[----:B------:R-:W-:Y:S02]  /*0b60*/  SHF.R.S32.HI R7, RZ, 0x5, R7 ;  /* 0x00000005ff077819 */ /* 0x000fe40000011407 */
[----:B------:R-:W-:Y:S02]  /*0b70*/  LEA.HI R10, R10, R9, RZ, 0x3 ;  /* 0x000000090a0a7211 */ /* 0x000fe400078f18ff */
[----:B------:R-:W-:Y:S02]  /*0b80*/  LOP3.LUT R2, R2, 0x3fffffe, RZ, 0xc0, !PT ;  /* 0x03fffffe02027812 */ /* 0x000fe400078ec0ff */
[----:B------:R-:W-:Y:S02]  /*0b90*/  LOP3.LUT R10, R10, 0xfffffff8, RZ, 0xc0, !PT ;  /* 0xfffffff80a0a7812 */ /* 0x000fe400078ec0ff */
[----:B------:R-:W-:Y:S01]  /*0ba0*/  LOP3.LUT R17, R8, 0x7ffffffc, RZ, 0xc0, !PT ;  /* 0x7ffffffc08117812 */ /* 0x000fe200078ec0ff */
[----:B------:R-:W-:-:S02]  /*0bb0*/  IMAD.IADD R2, R209, 0x1, -R2 ;  /* 0x00000001d1027824 */ /* 0x000fc400078e0a02 */
[----:B------:R-:W-:Y:S02]  /*0bc0*/  IMAD.IADD R10, R9, 0x1, -R10 ;  /* 0x00000001090a7824 */ /* 0x000fe400078e0a0a */
[----:B------:R-:W-:Y:S02]  /*0bd0*/  IMAD.IADD R17, R208, 0x1, -R17 ;  /* 0x00000001d0117824 */ /* 0x000fe400078e0a11 */
[----:B------:R-:W-:-:S04]  /*0be0*/  IMAD R7, R7, 0x10, R10 ;  /* 0x0000001007077824 */ /* 0x000fc800078e020a */
[----:B------:R-:W-:Y:S01]  /*0bf0*/  IMAD R210, R2, 0x40, R7 ;  /* 0x0000004002d27824 */ /* 0x000fe200078e0207 */
[----:B--2---:R-:W-:Y:S02]  /*0c00*/  R2UR UR5, R3 ;  /* 0x00000000030572ca */ /* 0x004fe400000e0000 */
[CC--:B------:R-:W-:Y:S02]  /*0c10*/  LEA.HI R3, R0.reuse, R217.reuse, RZ, 0x4 ;  /* 0x000000d900037211 */ /* 0x0c0fe400078f20ff */
[----:B------:R-:W-:Y:S02]  /*0c20*/  LEA.HI R0, R0, R217, RZ, 0x3 ;  /* 0x000000d900007211 */ /* 0x000fe400078f18ff */
[----:B------:R-:W-:Y:S02]  /*0c30*/  SHF.R.S32.HI R6, RZ, 0x4, R3 ;  /* 0x00000004ff067819 */ /* 0x000fe40000011403 */
[C---:B------:R-:W-:Y:S02]  /*0c40*/  LOP3.LUT R4, R3.reuse, 0x3fffff0, RZ, 0xc0, !PT ;  /* 0x03fffff003047812 */ /* 0x040fe400078ec0ff */
[----:B------:R-:W-:-:S02]  /*0c50*/  LEA.HI R3, R3, R6, RZ, 0x1 ;  /* 0x0000000603037211 */ /* 0x000fc400078f08ff */
[----:B------:R-:W-:Y:S01]  /*0c60*/  LOP3.LUT R202, R0, 0xfffffff8, RZ, 0xc0, !PT ;  /* 0xfffffff800ca7812 */ /* 0x000fe200078ec0ff */
[----:B------:R-:W-:Y:S01]  /*0c70*/  IMAD.IADD R4, R217, 0x1, -R4 ;  /* 0x00000001d9047824 */ /* 0x000fe200078e0a04 */
[----:B------:R-:W-:Y:S01]  /*0c80*/  LOP3.LUT R3, R3, 0x1ffffffe, RZ, 0xc0, !PT ;  /* 0x1ffffffe03037812 */ /* 0x000fe200078ec0ff */
[----:B------:R-:W-:Y:S01]  /*0c90*/  ULOP3.LUT UR6, UR5, 0x1, URZ, 0xfc, !UPT ;  /* 0x0000000105067892 */ /* 0x000fe2000f8efc3f */
[----:B------:R-:W-:Y:S01]  /*0ca0*/  SHF.R.S32.HI R206, RZ, 0x3, R0 ;  /* 0x00000003ffce7819 */ /* 0x000fe20000011400 */
[----:B------:R-:W-:Y:S01]  /*0cb0*/  IMAD R4, R4, 0x40, R5 ;  /* 0x0000004004047824 */ /* 0x000fe200078e0205 */
[----:B------:R-:W-:Y:S01]  /*0cc0*/  UMOV UR5, URZ ;  /* 0x0000003f00057c82 */ /* 0x000fe20008000000 */
[----:B------:R-:W-:Y:S01]  /*0cd0*/  IMAD.IADD R3, R6, 0x1, -R3 ;  /* 0x0000000106037824 */ /* 0x000fe200078e0a03 */
[----:B------:R-:W-:Y:S01]  /*0ce0*/  LOP3.LUT R6, R11, 0xfffffffc, RZ, 0xc0, !PT ;  /* 0xfffffffc0b067812 */ /* 0x000fe200078ec0ff */
[----:B------:R-:W-:Y:S02]  /*0cf0*/  IMAD.IADD R202, R217, 0x1, -R202 ;  /* 0x00000001d9ca7824 */ /* 0x000fe400078e0aca */
[----:B------:R-:W-:-:S02]  /*0d00*/  IMAD R211, R3, 0x8, R4 ;  /* 0x0000000803d37824 */ /* 0x000fc400078e0204 */
[----:B------:R-:W-:Y:S02]  /*0d10*/  IMAD.IADD R6, R217, 0x1, -R6 ;  /* 0x00000001d9067824 */ /* 0x000fe400078e0a06 */
[----:B------:R-:W-:Y:S02]  /*0d20*/  IMAD.SHL.U32 R18, R202, 0x8, RZ ;  /* 0x00000008ca127824 */ /* 0x000fe400078e00ff */
[----:B------:R-:W-:Y:S01]  /*0d30*/  IMAD.U32 R212, RZ, RZ, UR6 ;  /* 0x00000006ffd47e24 */ /* 0x000fe2000f8e00ff */
[----:B------:R-:W-:Y:S01]  /*0d40*/  LEA.HI R5, R6, R6, RZ, 0x1 ;  /* 0x0000000606057211 */ /* 0x000fe200078f08ff */
[C---:B------:R-:W-:Y:S01]  /*0d50*/  VIADD R200, R18.reuse, 0x40 ;  /* 0x0000004012c87836 */ /* 0x040fe20000000000 */
[----:B------:R-:W-:Y:S01]  /*0d60*/  SHF.R.S32.HI R216, RZ, 0x1f, R18 ;  /* 0x0000001fffd87819 */ /* 0x000fe20000011412 */
[C---:B------:R-:W-:Y:S01]  /*0d70*/  VIADD R23, R18.reuse, 0x80 ;  /* 0x0000008012177836 */ /* 0x040fe20000000000 */
[----:B------:R-:W-:Y:S01]  /*0d80*/  LOP3.LUT R5, R5, 0x1ffffffe, RZ, 0xc0, !PT ;  /* 0x1ffffffe05057812 */ /* 0x000fe200078ec0ff */
[----:B------:R-:W-:Y:S01]  /*0d90*/  VIADD R201, R18, 0xc0 ;  /* 0x000000c012c97836 */ /* 0x000fe20000000000 */
[----:B------:R-:W-:Y:S01]  /*0da0*/  SHF.R.S32.HI R215, RZ, 0x1f, R200 ;  /* 0x0000001fffd77819 */ /* 0x000fe200000114c8 */
[----:B------:R-:W-:Y:S01]  /*0db0*/  IMAD.U32 R207, RZ, RZ, UR5 ;  /* 0x00000005ffcf7e24 */ /* 0x000fe2000f8e00ff */
[----:B------:R-:W-:Y:S01]  /*0dc0*/  SHF.R.S32.HI R214, RZ, 0x1f, R23 ;  /* 0x0000001fffd67819 */ /* 0x000fe20000011417 */
[----:B------:R-:W-:Y:S01]  /*0dd0*/  IMAD.IADD R5, R6, 0x1, -R5 ;  /* 0x0000000106057824 */ /* 0x000fe200078e0a05 */
[----:B------:R-:W-:-:S03]  /*0de0*/  SHF.R.S32.HI R213, RZ, 0x1f, R201 ;  /* 0x0000001fffd57819 */ /* 0x000fc600000114c9 */
[----:B------:R-:W-:-:S07]  /*0df0*/  IMAD R19, R5, 0x8, R210 ;  /* 0x0000000805137824 */ /* 0x000fce00078e02d2 */
.L_x_1248:
[----:B------:R-:W-:Y:S01]  /*0e00*/  ULDC UR5, c[0x0][0xc60] ;  /* 0x0003180000057ab9 */ /* 0x000fe20000000800 */
[----:B------:R-:W-:Y:S01]  /*0e10*/  UMOV UR8, UR4 ;  /* 0x0000000400087c82 */ /* 0x000fe20008000000 */
[----:B------:R-:W-:-:S11]  /*0e20*/  UISETP.NE.AND UP0, UPT, UR5, 0x1, UPT ;  /* 0x000000010500788c */ /* 0x000fd6000bf05270 */
[----:B------:R-:W-:Y:S01]  /*0e30*/  @UP0 ULDC UR6, c[0x0][0xc64] ;  /* 0x0003190000060ab9 */ /* 0x000fe20000000800 */
[----:B------:R-:W-:Y:S01]  /*0e40*/  @UP0 ULDC UR9, c[0x0][0xc68] ;  /* 0x00031a0000090ab9 */ /* 0x000fe20000000800 */
[----:B------:R-:W-:-:S04]  /*0e50*/  UIMAD.WIDE.U32 UR6, UR4, UR6, URZ ;  /* 0x00000006040672a5 */ /* 0x000fc8000f8e003f */
[----:B------:R-:W-:-:S03]  /*0e60*/  @UP0 USHF.R.U32.HI UR8, URZ, UR9, UR7 ;  /* 0x000000093f080299 */ /* 0x000fc60008011607 */
[----:B------:R-:W-:Y:S02]  /*0e70*/  ULDC UR6, c[0x0][0xc78] ;  /* 0x00031e0000067ab9 */ /* 0x000fe40000000800 */
[----:B------:R-:W-:Y:S02]  /*0e80*/  UISETP.GE.AND UP0, UPT, UR8, UR6, UPT ;  /* 0x000000060800728c */ /* 0x000fe4000bf06270 */
[----:B------:R-:W-:-:S04]  /*0e90*/  UIADD3 UR6, -UR8, URZ, URZ ;  /* 0x0000003f08067290 */ /* 0x000fc8000fffe13f */
[----:B------:R-:W-:Y:S01]  /*0ea0*/  PLOP3.LUT P0, PT, PT, PT, UP0, 0x80, 0x0 ;  /* 0x000000000000781c */ /* 0x000fe20003f0f008 */
[----:B------:R-:W-:-:S12]  /*0eb0*/  UIMAD UR9, UR5, UR6, UR4 ;  /* 0x00000006050972a4 */ /* 0x000fd8000f8e0204 */
[----:B012345:R-:W-:Y:S05]  /*0ec0*/  @!P0 BRA `(.L_x_1152) ;  /* 0x0000000000208947 */ /* 0x03ffea0003800000 */
[----:B------:R-:W-:Y:S01]  /*0ed0*/  ULDC UR7, c[0x0][0xc6c] ;  /* 0x00031b0000077ab9 */ /* 0x000fe20000000800 */
[----:B------:R-:W-:Y:S01]  /*0ee0*/  UMOV UR6, UR9 ;  /* 0x0000000900067c82 */ /* 0x000fe20008000000 */
[----:B------:R-:W-:-:S11]  /*0ef0*/  UISETP.NE.AND UP0, UPT, UR7, 0x1, UPT ;  /* 0x000000010700788c */ /* 0x000fd6000bf05270 */
[----:B------:R-:W-:Y:S02]  /*0f00*/  @UP0 ULDC.64 UR10, c[0x0][0xc70] ;  /* 0x00031c00000a0ab9 */ /* 0x000fe40000000a00 */
[----:B------:R-:W-:-:S04]  /*0f10*/  UIMAD.WIDE.U32 UR4, UR9, UR10, URZ ;  /* 0x0000000a090472a5 */ /* 0x000fc8000f8e003f */
[----:B------:R-:W-:-:S04]  /*0f20*/  @UP0 USHF.R.U32.HI UR6, URZ, UR11, UR5 ;  /* 0x0000000b3f060299 */ /* 0x000fc80008011605 */
[----:B------:R-:W-:Y:S01]  /*0f30*/  UIMAD UR4, UR6, UR7, URZ ;  /* 0x00000007060472a4 */ /* 0x000fe2000f8e023f */
[----:B------:R-:W-:Y:S11]  /*0f40*/  BRA `(.L_x_1153) ;  /* 0x00000000001c7947 */ /* 0x000ff60003800000 */
.L_x_1152:
[----:B------:R-:W-:Y:S01]  /*0f50*/  ULDC UR7, c[0x0][0xc54] ;  /* 0x0003150000077ab9 */ /* 0x000fe20000000800 */
[----:B------:R-:W-:Y:S01]  /*0f60*/  UMOV UR6, UR9 ;  /* 0x0000000900067c82 */ /* 0x000fe20008000000 */
[----:B------:R-:W-:-:S11]  /*0f70*/  UISETP.NE.AND UP0, UPT, UR7, 0x1, UPT ;  /* 0x000000010700788c */ /* 0x000fd6000bf05270 */
[----:B------:R-:W-:Y:S02]  /*0f80*/  @UP0 ULDC.64 UR10, c[0x0][0xc58] ;  /* 0x00031600000a0ab9 */ /* 0x000fe40000000a00 */
[----:B------:R-:W-:-:S04]  /*0f90*/  UIMAD.WIDE.U32 UR4, UR9, UR10, URZ ;  /* 0x0000000a090472a5 */ /* 0x000fc8000f8e003f */
[----:B------:R-:W-:-:S04]  /*0fa0*/  @UP0 USHF.R.U32.HI UR6, URZ, UR11, UR5 ;  /* 0x0000000b3f060299 */ /* 0x000fc80008011605 */
[----:B------:R-:W-:-:S12]  /*0fb0*/  UIMAD UR4, UR6, UR7, URZ ;  /* 0x00000007060472a4 */ /* 0x000fd8000f8e023f */
.L_x_1153:
[----:B------:R-:W-:Y:S01]  /*0fc0*/  ULOP3.LUT UR6, URZ, UR6, URZ, 0x33, !UPT ;  /* 0x000000063f067292 */ /* 0x000fe2000f8e333f */
[----:B------:R-:W-:Y:S01]  /*0fd0*/  ULDC UR12, c[0x0][0xc48] ;  /* 0x00031200000c7ab9 */ /* 0x000fe20000000800 */
[----:B------:R-:W-:Y:S01]  /*0fe0*/  ULDC UR7, c[0x0][0x448] ;  /* 0x0001120000077ab9 */ /* 0x000fe20000000800 */
[----:B------:R-:W-:Y:S01]  /*0ff0*/  ULDC UR5, c[0x0][0xc3c] ;  /* 0x00030f0000057ab9 */ /* 0x000fe20000000800 */
[----:B------:R-:W-:Y:S02]  /*1000*/  UISETP.NE.AND UP2, UPT, UR12, 0x1, UPT ;  /* 0x000000010c00788c */ /* 0x000fe4000bf45270 */
[----:B------:R-:W-:Y:S02]  /*1010*/  UISETP.NE.AND UP1, UPT, UR7, 0x1, UPT ;  /* 0x000000010700788c */ /* 0x000fe4000bf25270 */
[----:B------:R-:W-:Y:S01]  /*1020*/  UIADD3 UR6, UR6, UR5, URZ ;  /* 0x0000000506067290 */ /* 0x000fe2000fffe03f */
[----:B------:R-:W-:Y:S01]  /*1030*/  ULDC.64 UR10, c[0x0][0x418] ;  /* 0x00010600000a7ab9 */ /* 0x000fe20000000a00 */
[----:B------:R-:W-:-:S02]  /*1040*/  UIADD3 UR4, UR9, -UR4, URZ ;  /* 0x8000000409047290 */ /* 0x000fc4000fffe03f */
[----:B------:R-:W-:Y:S02]  /*1050*/  UISETP.NE.U32.AND UP0, UPT, UR10, URZ, UPT ;  /* 0x0000003f0a00728c */ /* 0x000fe4000bf05070 */
[----:B------:R-:W-:Y:S01]  /*1060*/  USHF.L.U32 UR60, UR6, 0x7, URZ ;  /* 0x00000007063c7899 */ /* 0x000fe2000800063f */
[----:B------:R-:W-:Y:S01]  /*1070*/  ULDC UR14, c[0x0][0xc54] ;  /* 0x00031500000e7ab9 */ /* 0x000fe20000000800 */
[----:B------:R-:W-:Y:S02]  /*1080*/  UISETP.NE.AND.EX UP0, UPT, UR11, URZ, UPT, UP0 ;  /* 0x0000003f0b00728c */ /* 0x000fe4000bf05300 */
[----:B------:R-:W-:Y:S02]  /*1090*/  UIMAD UR14, UR8, UR14, UR4 ;  /* 0x0000000e080e72a4 */ /* 0x000fe4000f8e0204 */
[----:B------:R-:W-:Y:S01]  /*10a0*/  UIADD3 UR10, UR60, 0x7f, URZ ;  /* 0x0000007f3c0a7890 */ /* 0x000fe2000fffe03f */
[----:B------:R-:W-:Y:S01]  /*10b0*/  ULDC UR39, c[0x0][0x424] ;  /* 0x0001090000277ab9 */ /* 0x000fe20000000800 */
[----:B------:R-:W-:Y:S01]  /*10c0*/  ULDC UR52, c[0x0][0x288] ;  /* 0x0000a20000347ab9 */ /* 0x000fe20000000800 */
[----:B------:R-:W-:Y:S01]  /*10d0*/  ULDC.64 UR4, c[0x0][0x9e0] ;  /* 0x0002780000047ab9 */ /* 0x000fe20000000a00 */
[----:B------:R-:W-:Y:S01]  /*10e0*/  @UP2 ULDC UR6, c[0x0][0xc4c] ;  /* 0x0003130000062ab9 */ /* 0x000fe20000000800 */
[----:B------:R-:W-:Y:S01]  /*10f0*/  @UP1 ULDC UR8, c[0x0][0x44c] ;  /* 0x0001130000081ab9 */ /* 0x000fe20000000800 */
[----:B------:R-:W-:-:S02]  /*1100*/  UIADD3 UR11, -UR52, 0x1, URZ ;  /* 0x00000001340b7890 */ /* 0x000fc4000fffe13f */
[----:B------:R-:W-:Y:S02]  /*1110*/  UISETP.GE.AND UP3, UPT, UR5, 0x1, UPT ;  /* 0x000000010500788c */ /* 0x000fe4000bf66270 */
[----:B------:R-:W-:Y:S02]  /*1120*/  USEL UR39, UR39, 0x1, UP0 ;  /* 0x0000000127277887 */ /* 0x000fe40008000000 */
[----:B------:R-:W-:Y:S02]  /*1130*/  UIMAD.WIDE.U32 UR8, UR10, UR8, URZ ;  /* 0x000000080a0872a5 */ /* 0x000fe4000f8e003f */
[----:B------:R-:W-:Y:S01]  /*1140*/  UIMAD.WIDE.U32 UR6, UR14, UR6, URZ ;  /* 0x000000060e0672a5 */ /* 0x000fe2000f8e003f */
[----:B------:R-:W-:Y:S01]  /*1150*/  PLOP3.LUT P1, PT, PT, PT, UP3, 0x80, 0x0 ;  /* 0x000000000000781c */ /* 0x000fe20003f2f038 */
[----:B------:R-:W-:Y:S01]  /*1160*/  ULDC UR13, c[0x0][0x2f0] ;  /* 0x0000bc00000d7ab9 */ /* 0x000fe20000000800 */
[----:B------:R-:W-:Y:S01]  /*1170*/  @UP2 ULDC UR15, c[0x0][0xc50] ;  /* 0x00031400000f2ab9 */ /* 0x000fe20000000800 */
[----:B------:R-:W-:Y:S01]  /*1180*/  @UP1 ULDC UR16, c[0x0][0x450] ;  /* 0x0001140000101ab9 */ /* 0x000fe20000000800 */
[----:B------:R-:W-:Y:S01]  /*1190*/  UMOV UR17, UR14 ;  /* 0x0000000e00117c82 */ /* 0x000fe20008000000 */
[----:B------:R-:W-:-:S02]  /*11a0*/  UIMAD UR11, UR39, UR13, UR11 ;  /* 0x0000000d270b72a4 */ /* 0x000fc4000f8e020b */
[----:B------:R-:W-:Y:S02]  /*11b0*/  @UP1 USHF.R.U32.HI UR10, URZ, UR16, UR9 ;  /* 0x000000103f0a1299 */ /* 0x000fe40008011609 */
[----:B------:R-:W-:Y:S02]  /*11c0*/  @UP2 USHF.R.U32.HI UR17, URZ, UR15, UR7 ;  /* 0x0000000f3f112299 */ /* 0x000fe40008011607 */
[----:B------:R-:W-:Y:S02]  /*11d0*/  UIADD3 UR10, UR11, UR10, URZ ;  /* 0x0000000a0b0a7290 */ /* 0x000fe4000fffe03f */
[----:B------:R-:W-:Y:S02]  /*11e0*/  UIADD3 UR6, -UR17, URZ, URZ ;  /* 0x0000003f11067290 */ /* 0x000fe4000fffe13f */
[----:B------:R-:W-:Y:S01]  /*11f0*/  UIADD3 UR4, UR10, UR4, URZ ;  /* 0x000000040a047290 */ /* 0x000fe2000fffe03f */
[----:B------:R-:W-:Y:S01]  /*1200*/  IMAD.U32 R204, RZ, RZ, UR17 ;  /* 0x00000011ffcc7e24 */ /* 0x000fe2000f8e00ff */
[----:B------:R-:W-:-:S04]  /*1210*/  UIMAD UR6, UR12, UR6, UR14 ;  /* 0x000000060c0672a4 */ /* 0x000fc8000f8e020e */
[----:B------:R-:W-:Y:S02]  /*1220*/  IMAD.U32 R0, RZ, RZ, UR4 ;  /* 0x00000004ff007e24 */ /* 0x000fe4000f8e00ff */
[----:B------:R-:W-:Y:S01]  /*1230*/  IMAD.U32 R203, RZ, RZ, UR6 ;  /* 0x00000006ffcb7e24 */ /* 0x000fe2000f8e00ff */
[----:B------:R-:W-:Y:S06]  /*1240*/  @!P1 BRA `(.L_x_1154) ;  /* 0x0000000000409947 */ /* 0x000fec0003800000 */
[----:B------:R-:W-:Y:S01]  /*1250*/  ISETP.LT.AND P0, PT, RZ, UR10, PT ;  /* 0x0000000aff007c0c */ /* 0x000fe2000bf01270 */
[----:B------:R-:W-:-:S12]  /*1260*/  UIADD3 UR4, UR10, -0x1, URZ ;  /* 0xffffffff0a047890 */ /* 0x000fd8000fffe03f */
[----:B------:R-:W-:Y:S05]  /*1270*/  @P0 BRA `(.L_x_1155) ;  /* 0x00000000001c0947 */ /* 0x000fea0003800000 */
[----:B------:R-:W-:Y:S02]  /*1280*/  UISETP.NE.AND UP0, UPT, UR5, 0x1, UPT ;  /* 0x000000010500788c */ /* 0x000fe4000bf05270 */
[----:B------:R-:W-:-:S09]  /*1290*/  UIADD3 UR4, -UR10, URZ, URZ ;  /* 0x0000003f0a047290 */ /* 0x000fd2000fffe13f */
[----:B------:R-:W-:Y:S02]  /*12a0*/  @UP0 ULDC.64 UR8, c[0x0][0x9e8] ;  /* 0x00027a0000080ab9 */ /* 0x000fe40000000a00 */
[----:B------:R-:W-:-:S04]  /*12b0*/  UIMAD.WIDE.U32 UR6, UR4, UR8, URZ ;  /* 0x00000008040672a5 */ /* 0x000fc8000f8e003f */
[----:B------:R-:W-:-:S04]  /*12c0*/  @UP0 USHF.R.U32.HI UR4, URZ, UR9, UR7 ;  /* 0x000000093f040299 */ /* 0x000fc80008011607 */
[----:B------:R-:W-:Y:S01]  /*12d0*/  ULOP3.LUT UR4, URZ, UR4, URZ, 0x33, !UPT ;  /* 0x000000043f047292 */ /* 0x000fe2000f8e333f */
[----:B------:R-:W-:Y:S11]  /*12e0*/  BRA `(.L_x_1156) ;  /* 0x0000000000107947 */ /* 0x000ff60003800000 */
.L_x_1155:
[----:B------:R-:W-:-:S11]  /*12f0*/  UISETP.NE.AND UP0, UPT, UR5, 0x1, UPT ;  /* 0x000000010500788c */ /* 0x000fd6000bf05270 */
[----:B------:R-:W-:Y:S02]  /*1300*/  @UP0 ULDC.64 UR8, c[0x0][0x9e8] ;  /* 0x00027a0000080ab9 */ /* 0x000fe40000000a00 */
[----:B------:R-:W-:-:S04]  /*1310*/  UIMAD.WIDE.U32 UR6, UR4, UR8, URZ ;  /* 0x00000008040672a5 */ /* 0x000fc8000f8e003f */
[----:B------:R-:W-:-:S12]  /*1320*/  @UP0 USHF.R.U32.HI UR4, URZ, UR9, UR7 ;  /* 0x000000093f040299 */ /* 0x000fd80008011607 */
.L_x_1156:
[----:B------:R-:W-:-:S06]  /*1330*/  UIMAD UR4, UR4, UR5, UR5 ;  /* 0x00000005040472a4 */ /* 0x000fcc000f8e0205 */
[----:B------:R-:W-:-:S07]  /*1340*/  VIMNMX R0, R0, UR4, PT ;  /* 0x0000000400007c48 */ /* 0x000fce000bfe0100 */
.L_x_1154:
[----:B------:R-:W-:Y:S01]  /*1350*/  UIMAD UR4, UR39, UR13, 0x3f ;  /* 0x0000003f270474a4 */ /* 0x000fe2000f8e020d */
[----:B------:R-:W-:Y:S01]  /*1360*/  VIADD R0, R0, 0x3f ;  /* 0x0000003f00007836 */ /* 0x000fe20000000000 */
[----:B------:R-:W-:Y:S01]  /*1370*/  @UP1 ULDC UR6, c[0x0][0x44c] ;  /* 0x0001130000061ab9 */ /* 0x000fe20000000800 */
[----:B------:R-:W-:Y:S01]  /*1380*/  @UP1 ULDC UR10, c[0x0][0x450] ;  /* 0x00011400000a1ab9 */ /* 0x000fe20000000800 */
[----:B------:R-:W-:Y:S02]  /*1390*/  USHF.R.S32.HI UR8, URZ, 0x1f, UR4 ;  /* 0x0000001f3f087899 */ /* 0x000fe40008011404 */
[----:B------:R-:W-:Y:S01]  /*13a0*/  UIMAD.WIDE.U32 UR6, UR60, UR6, URZ ;  /* 0x000000063c0672a5 */ /* 0x000fe2000f8e003f */
[----:B------:R-:W-:Y:S01]  /*13b0*/  SHF.R.S32.HI R3, RZ, 0x1f, R0 ;  /* 0x0000001fff037819 */ /* 0x000fe20000011400 */
[----:B------:R-:W-:Y:S01]  /*13c0*/  UMOV UR9, UR60 ;  /* 0x0000003c00097c82 */ /* 0x000fe20008000000 */
[----:B------:R-:W-:Y:S02]  /*13d0*/  ULEA.HI UR8, UR8, UR4, URZ, 0x6 ;  /* 0x0000000408087291 */ /* 0x000fe4000f8f303f */
[----:B------:R-:W-:Y:S01]  /*13e0*/  @UP1 USHF.R.U32.HI UR9, URZ, UR10, UR7 ;  /* 0x0000000a3f091299 */ /* 0x000fe20008011607 */
[----:B------:R-:W-:Y:S01]  /*13f0*/  LEA.HI R3, R3, R0, RZ, 0x6 ;  /* 0x0000000003037211 */ /* 0x000fe200078f30ff */
[----:B------:R-:W-:-:S02]  /*1400*/  UIMAD UR52, UR39, UR13, -UR52 ;  /* 0x0000000d273472a4 */ /* 0x000fc4000f8e0a34 */
[----:B------:R-:W-:Y:S01]  /*1410*/  USHF.R.S32.HI UR8, URZ, 0x6, UR8 ;  /* 0x000000063f087899 */ /* 0x000fe20008011408 */
[----:B------:R-:W-:Y:S01]  /*1420*/  SHF.R.S32.HI R3, RZ, 0x6, R3 ;  /* 0x00000006ff037819 */ /* 0x000fe20000011403 */
[----:B------:R-:W-:-:S03]  /*1430*/  UIADD3 UR4, UR52, UR9, URZ ;  /* 0x0000000934047290 */ /* 0x000fc6000fffe03f */
[----:B------:R-:W-:Y:S01]  /*1440*/  ULDC UR9, c[0x0][0x9dc] ;  /* 0x0002770000097ab9 */ /* 0x000fe20000000800 */
[----:B------:R-:W-:Y:S01]  /*1450*/  VIMNMX R205, R3, UR8, PT ;  /* 0x0000000803cd7c48 */ /* 0x000fe2000bfe0100 */
[----:B------:R-:W-:Y:S01]  /*1460*/  UIADD3 UR9, UR4, -UR9, URZ ;  /* 0x8000000904097290 */ /* 0x000fe2000fffe03f */
[----:B------:R-:W-:Y:S11]  /*1470*/  @!P1 BRA `(.L_x_1157) ;  /* 0x0000000000449947 */ /* 0x000ff60003800000 */
[----:B------:R-:W-:-:S06]  /*1480*/  UISETP.GT.AND UP0, UPT, UR4, -0x1, UPT ;  /* 0xffffffff0400788c */ /* 0x000fcc000bf04270 */
[----:B------:R-:W-:-:S13]  /*1490*/  PLOP3.LUT P0, PT, PT, PT, UP0, 0x80, 0x0 ;  /* 0x000000000000781c */ /* 0x000fda0003f0f008 */
[----:B------:R-:W-:Y:S05]  /*14a0*/  @P0 BRA `(.L_x_1158) ;  /* 0x00000000001c0947 */ /* 0x000fea0003800000 */
[----:B------:R-:W-:Y:S02]  /*14b0*/  UISETP.NE.AND UP0, UPT, UR5, 0x1, UPT ;  /* 0x000000010500788c */ /* 0x000fe4000bf05270 */
[----:B------:R-:W-:-:S09]  /*14c0*/  ULOP3.LUT UR4, URZ, UR4, URZ, 0x33, !UPT ;  /* 0x000000043f047292 */ /* 0x000fd2000f8e333f */
[----:B------:R-:W-:Y:S02]  /*14d0*/  @UP0 ULDC.64 UR10, c[0x0][0x9e8] ;  /* 0x00027a00000a0ab9 */ /* 0x000fe40000000a00 */
[----:B------:R-:W-:-:S04]  /*14e0*/  UIMAD.WIDE.U32 UR6, UR4, UR10, URZ ;  /* 0x0000000a040672a5 */ /* 0x000fc8000f8e003f */
[----:B------:R-:W-:-:S04]  /*14f0*/  @UP0 USHF.R.U32.HI UR4, URZ, UR11, UR7 ;  /* 0x0000000b3f040299 */ /* 0x000fc80008011607 */
[----:B------:R-:W-:Y:S01]  /*1500*/  ULOP3.LUT UR4, URZ, UR4, URZ, 0x33, !UPT ;  /* 0x000000043f047292 */ /* 0x000fe2000f8e333f */
[----:B------:R-:W-:Y:S11]  /*1510*/  BRA `(.L_x_1159) ;  /* 0x0000000000107947 */ /* 0x000ff60003800000 */
.L_x_1158:
[----:B------:R-:W-:-:S11]  /*1520*/  UISETP.NE.AND UP0, UPT, UR5, 0x1, UPT ;  /* 0x000000010500788c */ /* 0x000fd6000bf05270 */
[----:B------:R-:W-:Y:S02]  /*1530*/  @UP0 ULDC.64 UR10, c[0x0][0x9e8] ;  /* 0x00027a00000a0ab9 */ /* 0x000fe40000000a00 */
[----:B------:R-:W-:-:S04]  /*1540*/  UIMAD.WIDE.U32 UR6, UR4, UR10, URZ ;  /* 0x0000000a040672a5 */ /* 0x000fc8000f8e003f */
[----:B------:R-:W-:-:S12]  /*1550*/  @UP0 USHF.R.U32.HI UR4, URZ, UR11, UR7 ;  /* 0x0000000b3f040299 */ /* 0x000fd80008011607 */
.L_x_1159:
[----:B------:R-:W-:-:S04]  /*1560*/  UIMAD UR4, UR4, UR5, URZ ;  /* 0x00000005040472a4 */ /* 0x000fc8000f8e023f */
[----:B------:R-:W-:-:S04]  /*1570*/  UISETP.LT.AND UP0, UPT, UR9, UR4, UPT ;  /* 0x000000040900728c */ /* 0x000fc8000bf01270 */
[----:B------:R-:W-:-:S12]  /*1580*/  USEL UR9, UR9, UR4, !UP0 ;  /* 0x0000000409097287 */ /* 0x000fd8000c000000 */
.L_x_1157:
[----:B------:R-:W-:Y:S01]  /*1590*/  USHF.R.S32.HI UR4, URZ, 0x1f, UR9 ;  /* 0x0000001f3f047899 */ /* 0x000fe20008011409 */
[----:B------:R-:W-:Y:S02]  /*15a0*/  PLOP3.LUT P0, PT, PT, PT, PT, 0x80, 0x0 ;  /* 0x000000000000781c */ /* 0x000fe40003f0f070 */
[----:B------:R-:W-:Y:S01]  /*15b0*/  CS2R R2, SRZ ;  /* 0x0000000000027805 */ /* 0x000fe2000001ff00 */
[----:B------:R-:W-:Y:S01]  /*15c0*/  IMAD.MOV.U32 R0, RZ, RZ, RZ ;  /* 0x000000ffff007224 */ /* 0x000fe200078e00ff */
[----:B------:R-:W-:Y:S01]  /*15d0*/  ULEA.HI UR4, UR4, UR9, URZ, 0x6 ;  /* 0x0000000904047291 */ /* 0x000fe2000f8f303f */
[----:B------:R-:W-:Y:S02]  /*15e0*/  CS2R R178, SRZ ;  /* 0x0000000000b27805 */ /* 0x000fe4000001ff00 */
[----:B------:R-:W-:Y:S02]  /*15f0*/  CS2R R176, SRZ ;  /* 0x0000000000b07805 */ /* 0x000fe4000001ff00 */
[----:B------:R-:W-:Y:S01]  /*1600*/  CS2R R148, SRZ ;  /* 0x0000000000947805 */ /* 0x000fe2000001ff00 */
[----:B------:R-:W-:Y:S01]  /*1610*/  USHF.R.S32.HI UR4, URZ, 0x6, UR4 ;  /* 0x000000063f047899 */ /* 0x000fe20008011404 */
[----:B------:R-:W-:-:S02]  /*1620*/  CS2R R174, SRZ ;  /* 0x0000000000ae7805 */ /* 0x000fc4000001ff00 */
[----:B------:R-:W-:Y:S02]  /*1630*/  CS2R R144, SRZ ;  /* 0x0000000000907805 */ /* 0x000fe4000001ff00 */
[----:B------:R-:W-:Y:S01]  /*1640*/  CS2R R172, SRZ ;  /* 0x0000000000ac7805 */ /* 0x000fe2000001ff00 */
[----:B------:R-:W-:Y:S01]  /*1650*/  UISETP.LT.AND UP0, UPT, URZ, UR4, UPT ;  /* 0x000000043f00728c */ /* 0x000fe2000bf01270 */
[----:B------:R-:W-:Y:S02]  /*1660*/  CS2R R140, SRZ ;  /* 0x00000000008c7805 */ /* 0x000fe4000001ff00 */
[----:B------:R-:W-:Y:S02]  /*1670*/  CS2R R170, SRZ ;  /* 0x0000000000aa7805 */ /* 0x000fe4000001ff00 */
[----:B------:R-:W-:Y:S01]  /*1680*/  CS2R R136, SRZ ;  /* 0x0000000000887805 */ /* 0x000fe2000001ff00 */
[----:B------:R-:W-:Y:S01]  /*1690*/  USEL UR5, URZ, UR4, !UP0 ;  /* 0x000000043f057287 */ /* 0x000fe2000c000000 */
[----:B------:R-:W-:-:S02]  /*16a0*/  CS2R R120, SRZ ;  /* 0x0000000000787805 */ /* 0x000fc4000001ff00 */
[----:B------:R-:W-:Y:S02]  /*16b0*/  CS2R R116, SRZ ;  /* 0x0000000000747805 */ /* 0x000fe4000001ff00 */
[----:B------:R-:W-:Y:S02]  /*16c0*/  CS2R R132, SRZ ;  /* 0x0000000000847805 */ /* 0x000fe4000001ff00 */
[----:B------:R-:W-:Y:S02]  /*16d0*/  CS2R R112, SRZ ;  /* 0x0000000000707805 */ /* 0x000fe4000001ff00 */
[----:B------:R-:W-:Y:S02]  /*16e0*/  CS2R R108, SRZ ;  /* 0x00000000006c7805 */ /* 0x000fe4000001ff00 */
[----:B------:R-:W-:Y:S01]  /*16f0*/  ISETP.GT.AND P1, PT, R205, UR5, PT ;  /* 0x00000005cd007c0c */ /* 0x000fe2000bf24270 */
[----:B------:R-:W-:Y:S01]  /*1700*/  IMAD.U32 R22, RZ, RZ, UR5 ;  /* 0x00000005ff167e24 */ /* 0x000fe2000f8e00ff */
        /* <DEDUP_REMOVED lines=45> */
[----:B------:R-:W-:Y:S01]  /*19e0*/  CS2R R32, SRZ ;  /* 0x0000000000207805 */ /* 0x000fe2000001ff00 */
[----:B------:R-:W-:Y:S01]  /*19f0*/  IMAD.MOV.U32 R16, RZ, RZ, RZ ;  /* 0x000000ffff107224 */ /* 0x000fe200078e00ff */
[----:B------:R-:W-:Y:S02]  /*1a00*/  CS2R R26, SRZ ;  /* 0x00000000001a7805 */ /* 0x000fe4000001ff00 */
[----:B------:R-:W-:Y:S02]  /*1a10*/  CS2R R28, SRZ ;  /* 0x00000000001c7805 */ /* 0x000fe4000001ff00 */
[----:B------:R-:W-:Y:S01]  /*1a20*/  CS2R R24, SRZ ;  /* 0x0000000000187805 */ /* 0x000fe2000001ff00 */
[----:B------:R-:W-:Y:S06]  /*1a30*/  @!P1 BRA `(.L_x_1160) ;  /* 0x000000ac00789947 */ /* 0x000fec0003800000 */
        /* <DEDUP_REMOVED lines=31> */
.L_x_1161:
[----:B------:R-:W-:Y:S02]  /*1c30*/  R2UR UR6, R207 ;  /* 0x00000000cf0672ca */ /* 0x000fe400000e0000 */
[----:B------:R-:W-:-:S11]  /*1c40*/  R2UR UR5, R212 ;  /* 0x00000000d40572ca */ /* 0x000fd600000e0000 */
[----:B------:R-:W-:Y:S02]  /*1c50*/  ULEA.HI UR4, UR6, UR6, URZ, 0x1 ;  /* 0x0000000606047291 */ /* 0x000fe4000f8f083f */
[----:B------:R-:W-:Y:S02]  /*1c60*/  IMAD.U32 R2, RZ, RZ, UR5 ;  /* 0x00000005ff027e24 */ /* 0x000fe4000f8e00ff */
[----:B------:R-:W-:-:S03]  /*1c70*/  ULOP3.LUT UR4, UR4, 0xfffffffe, URZ, 0xc0, !UPT ;  /* 0xfffffffe04047892 */ /* 0x000fc6000f8ec03f */
[----:B------:R-:W-:Y:S01]  /*1c80*/  ISETP.NE.AND P0, PT, R2, 0x3, PT ;  /* 0x000000030200780c */ /* 0x000fe20003f05270 */
[----:B------:R-:W-:-:S06]  /*1c90*/  UIADD3 UR4, UR6, -UR4, URZ ;  /* 0x8000000406047290 */ /* 0x000fcc000fffe03f */
[----:B------:R-:W-:-:S05]  /*1ca0*/  IMAD.U32 R0, RZ, RZ, UR4 ;  /* 0x00000004ff007e24 */ /* 0x000fca000f8e00ff */
[----:B------:R-:W-:-:S04]  /*1cb0*/  SHF.L.U32 R0, R0, 0x1f, RZ ;  /* 0x0000001f00007819 */ /* 0x000fc800000006ff */
[----:B------:R-:W0:Y:S02]  /*1cc0*/  SYNCS.PHASECHK.TRANS64.TRYWAIT P1, [UR37+0x30800], R0 ;  /* 0x03080000ff0075a7 */ /* 0x000e240008020165 */
[----:B0-----:R-:W-:Y:S05]  /*1cd0*/  @!P1 BRA `(.L_x_1162) ;  /* 0x0000013000249947 */ /* 0x001fea0003800000 */
.L_x_1369:
[----:B------:R-:W-:Y:S05]  /*1ce0*/  @!P0 BRA `(.L_x_1163) ;  /* 0x0000000000048947 */ /* 0x000fea0003800000 */
[----:B------:R-:W-:Y:S01]  /*1cf0*/  BPT.TRAP 0x1 ;  /* 0x000000040000795c */ /* 0x000fe20000300000 */
.L_x_1163:
[----:B0-----:R-:W-:Y:S02]  /*1d00*/  IMAD.U32 R3, RZ, RZ, UR36 ;  /* 0x00000024ff037e24 */ /* 0x001fe4000f8e00ff */
[----:B------:R-:W-:-:S03]  /*1d10*/  IMAD.U32 R0, RZ, RZ, UR38 ;  /* 0x00000026ff007e24 */ /* 0x000fc6000f8e00ff */
[----:B------:R-:W-:Y:S02]  /*1d20*/  LEA R3, R3, UR37, 0x3 ;  /* 0x0000002503037c11 */ /* 0x000fe4000f8e18ff */
[----:B------:R-:W-:-:S04]  /*1d30*/  SHF.L.U32 R0, R0, 0x1f, RZ ;  /* 0x0000001f00007819 */ /* 0x000fc800000006ff */
[----:B------:R0:W1:Y:S01]  /*1d40*/  SYNCS.PHASECHK.TRANS64.TRYWAIT P2, [R3+URZ+0x30830], R0 ;  /* 0x03083000030075a7 */ /* 0x000062000804017f */
[----:B------:R-:W-:Y:S05]  /*1d50*/  @!P0 BRA `(.L_x_1164) ;  /* 0x0000000000048947 */ /* 0x000fea0003800000 */
[----:B------:R-:W-:Y:S01]  /*1d60*/  BPT.TRAP 0x1 ;  /* 0x000000040000795c */ /* 0x000fe20000300000 */
.L_x_1164:
[----:B------:R-:W2:Y:S02]  /*1d70*/  S2R R2, SR_TID.X ;  /* 0x0000000000027919 */ /* 0x000ea40000002100 */
[----:B--2---:R-:W-:Y:S01]  /*1d80*/  LOP3.LUT P1, RZ, R2, 0x7f, RZ, 0xc0, !PT ;  /* 0x0000007f02ff7812 */ /* 0x004fe2000782c0ff */
[----:B-1----:R-:W-:-:S12]  /*1d90*/  @P2 BRA `(.L_x_1165) ;  /* 0x0000000000082947 */ /* 0x002fd80003800000 */
[----:B------:R-:W1:Y:S02]  /*1da0*/  SYNCS.PHASECHK.TRANS64.TRYWAIT P2, [R3+URZ+0x30830], R0 ;  /* 0x03083000030075a7 */ /* 0x000e64000804017f */
[----:B-1----:R-:W-:Y:S05]  /*1db0*/  @!P2 BRA `(.L_x_1166) ;  /* 0x000001300004a947 */ /* 0x002fea0003800000 */
.L_x_1165:
[----:B------:R-:W-:Y:S05]  /*1dc0*/  WARPSYNC.ALL ;  /* 0x0000000000007948 */ /* 0x000fea0003800000 */
[----:B------:R-:W-:Y:S01]  /*1dd0*/  UIADD3 UR4, UR37, 0x20400, URZ ;  /* 0x0002040025047890 */ /* 0x000fe2000fffe03f */
[----:B------:R-:W-:Y:S01]  /*1de0*/  WARPGROUP.ARRIVE ;  /* 0x00000000000079c5 */ /* 0x000fe20000000000 */
[----:B------:R-:W-:Y:S01]  /*1df0*/  UMOV UR9, 0x40000040 ;  /* 0x4000004000097882 */ /* 0x000fe20000000000 */
[----:B------:R-:W-:Y:S01]  /*1e00*/  UMOV UR11, 0x40000040 ;  /* 0x40000040000b7882 */ /* 0x000fe20000000000 */
[----:B------:R-:W-:Y:S01]  /*1e10*/  USHF.R.U32.HI UR4, URZ, 0x4, UR4 ;  /* 0x000000043f047899 */ /* 0x000fe20008011604 */
[----:B------:R-:W-:Y:S01]  /*1e20*/  IMAD.U32 R15, RZ, RZ, UR9 ;  /* 0x00000009ff0f7e24 */ /* 0x000fe2000f8e00ff */
[----:B------:R-:W-:Y:S01]  /*1e30*/  UMOV UR13, 0x40000040 ;  /* 0x40000040000d7882 */ /* 0x000fe20000000000 */
[----:B------:R-:W-:Y:S01]  /*1e40*/  UMOV UR15, 0x40000040 ;  /* 0x40000040000f7882 */ /* 0x000fe20000000000 */
[----:B------:R-:W-:Y:S01]  /*1e50*/  ULOP3.LUT UR4, UR4, 0x3fff, URZ, 0xc0, !UPT ;  /* 0x00003fff04047892 */ /* 0x000fe2000f8ec03f */
[----:B01----:R-:W-:Y:S01]  /*1e60*/  VIADD R0, R19, UR60 ;  /* 0x0000003c13007c36 */ /* 0x003fe20008000000 */
[----:B------:R-:W-:Y:S01]  /*1e70*/  UMOV UR17, 0x40000040 ;  /* 0x4000004000117882 */ /* 0x000fe20000000000 */
[----:B------:R-:W-:Y:S01]  /*1e80*/  UMOV UR19, 0x40000040 ;  /* 0x4000004000137882 */ /* 0x000fe20000000000 */
[----:B------:R-:W-:Y:S01]  /*1e90*/  ULOP3.LUT UR61, UR4, 0x10000, URZ, 0xfc, !UPT ;  /* 0x00010000043d7892 */ /* 0x000fe2000f8efc3f */
[----:B------:R-:W0:Y:S01]  /*1ea0*/  LDC R20, c[0x0][0x2f0] ;  /* 0x0000bc00ff147b82 */ /* 0x000e220000000800 */
[----:B------:R-:W-:Y:S01]  /*1eb0*/  ULOP3.LUT UR4, UR40, 0x10000, URZ, 0xfc, !UPT ;  /* 0x0001000028047892 */ /* 0x000fe2000f8efc3f */
[----:B------:R-:W-:Y:S01]  /*1ec0*/  IMAD.MOV.U32 R2, RZ, RZ, R0 ;  /* 0x000000ffff027224 */ /* 0x000fe200078e0000 */
[----:B------:R-:W-:Y:S01]  /*1ed0*/  ULEA UR5, UR36, UR61, 0xb ;  /* 0x0000003d24057291 */ /* 0x000fe2000f8e583f */
[----:B------:R-:W-:Y:S01]  /*1ee0*/  IMAD.MOV.U32 R4, RZ, RZ, -0x40 ;  /* 0xffffffc0ff047424 */ /* 0x000fe200078e00ff */
[----:B------:R-:W-:-:S02]  /*1ef0*/  UIADD3 UR6, UR4, 0x2, URZ ;  /* 0x0000000204067890 */ /* 0x000fc4000fffe03f */
[----:B------:R-:W-:Y:S01]  /*1f00*/  UIADD3 UR7, UR5, 0x2, URZ ;  /* 0x0000000205077890 */ /* 0x000fe2000fffe03f */
[----:B------:R-:W1:Y:S01]  /*1f10*/  LDC R21, c[0x0][0x288] ;  /* 0x0000a200ff157b82 */ /* 0x000e620000000800 */
[----:B------:R-:W-:Y:S01]  /*1f20*/  UMOV UR8, UR4 ;  /* 0x0000000400087c82 */ /* 0x000fe20008000000 */
[----:B------:R-:W-:Y:S01]  /*1f30*/  UMOV UR10, UR5 ;  /* 0x00000005000a7c82 */ /* 0x000fe20008000000 */
[----:B------:R-:W-:Y:S01]  /*1f40*/  IMAD.U32 R14, RZ, RZ, UR8 ;  /* 0x00000008ff0e7e24 */ /* 0x000fe2000f8e00ff */
[----:B------:R-:W-:Y:S01]  /*1f50*/  HGMMA.64x64x16.F32.BF16 R24, gdesc[UR8], RZ, !UPT, gsb0 ;  /* 0x00e00000081879f0 */ /* 0x000fe2000c0018ff */
        /* <DEDUP_REMOVED lines=8> */
[----:B------:R-:W-:Y:S01]  /*1fe0*/  UIADD3 UR12, UR4, 0x404, URZ ;  /* 0x00000404040c7890 */ /* 0x000fe2000fffe03f */
[----:B------:R-:W-:Y:S01]  /*1ff0*/  IMAD R57, R205, R4, 0x40 ;  /* 0x00000040cd397424 */ /* 0x000fe200078e0204 */
[----:B------:R-:W-:-:S02]  /*2000*/  UIADD3 UR14, UR5, 0x204, URZ ;  /* 0x00000204050e7890 */ /* 0x000fc4000fffe03f */
[----:B------:R-:W-:Y:S01]  /*2010*/  UIADD3 UR16, UR4, 0x406, URZ ;  /* 0x0000040604107890 */ /* 0x000fe2000fffe03f */
[----:B------:R-:W-:Y:S01]  /*2020*/  VIADD R4, R57, 0x1 ;  /* 0x0000000139047836 */ /* 0x000fe20000000000 */
[----:B------:R-:W-:Y:S02]  /*2030*/  UIADD3 UR18, UR5, 0x206, URZ ;  /* 0x0000020605127890 */ /* 0x000fe4000fffe03f */
[----:B------:R-:W-:Y:S02]  /*2040*/  UIADD3 UR20, UR4, 0x800, URZ ;  /* 0x0000080004147890 */ /* 0x000fe4000fffe03f */
[----:B------:R-:W-:Y:S01]  /*2050*/  UIADD3 UR22, UR5, 0x400, URZ ;  /* 0x0000040005167890 */ /* 0x000fe2000fffe03f */
[----:B------:R-:W-:Y:S01]  /*2060*/  UMOV UR21, 0x40000040 ;  /* 0x4000004000157882 */ /* 0x000fe20000000000 */
[----:B------:R-:W-:Y:S01]  /*2070*/  UMOV UR23, 0x40000040 ;  /* 0x4000004000177882 */ /* 0x000fe20000000000 */
[----:B------:R-:W-:Y:S02]  /*2080*/  UIADD3 UR24, UR4, 0x802, URZ ;  /* 0x0000080204187890 */ /* 0x000fe4000fffe03f */
[----:B------:R-:W-:Y:S01]  /*2090*/  UIADD3 UR26, UR5, 0x402, URZ ;  /* 0x00000402051a7890 */ /* 0x000fe2000fffe03f */
[----:B------:R-:W-:Y:S01]  /*20a0*/  UMOV UR25, 0x40000040 ;  /* 0x4000004000197882 */ /* 0x000fe20000000000 */
[----:B------:R-:W-:Y:S01]  /*20b0*/  UMOV UR27, 0x40000040 ;  /* 0x40000040001b7882 */ /* 0x000fe20000000000 */
[----:B------:R-:W-:-:S02]  /*20c0*/  UIADD3 UR28, UR4, 0x804, URZ ;  /* 0x00000804041c7890 */ /* 0x000fc4000fffe03f */
[----:B------:R-:W-:Y:S01]  /*20d0*/  UIADD3 UR30, UR5, 0x404, URZ ;  /* 0x00000404051e7890 */ /* 0x000fe2000fffe03f */
[----:B------:R-:W-:Y:S01]  /*20e0*/  UMOV UR29, 0x40000040 ;  /* 0x40000040001d7882 */ /* 0x000fe20000000000 */
[----:B------:R-:W-:Y:S01]  /*20f0*/  UMOV UR31, 0x40000040 ;  /* 0x40000040001f7882 */ /* 0x000fe20000000000 */
        /* <DEDUP_REMOVED lines=20> */
[----:B------:R-:W-:-:S02]  /*2240*/  WARPGROUP.DEPBAR.LE gsb0, 0x0 ;  /* 0x00008000000079c5 */ /* 0x000fc40000010000 */
[----:B------:R-:W-:-:S06]  /*2250*/  WARPGROUP.ARRIVE ;  /* 0x00000000000079c5 */ /* 0x000fcc0000000000 */
[----:B------:R-:W-:Y:S01]  /*2260*/  HGMMA.64x64x16.F32.BF16 R24, gdesc[UR8], R24, gsb0 ;  /* 0x00e00000081879f0 */ /* 0x000fe20008001818 */
        /* <DEDUP_REMOVED lines=26> */
[----:B------:R-:W-:Y:S01]  /*2410*/  IMAD.U32 R6, RZ, RZ, UR8 ;  /* 0x00000008ff067e24 */ /* 0x000fe2000f8e00ff */
[----:B------:R-:W-:Y:S01]  /*2420*/  ULDC.64 UR6, c[0x0][0x9e0] ;  /* 0x0002780000067ab9 */ /* 0x000fe20000000a00 */
[----:B------:R-:W-:Y:S01]  /*2430*/  IMAD.U32 R7, RZ, RZ, UR9 ;  /* 0x00000009ff077e24 */ /* 0x000fe2000f8e00ff */
[----:B------:R-:W-:Y:S01]  /*2440*/  UISETP.GE.AND UP1, UPT, UR7, 0x1, UPT ;  /* 0x000000010700788c */ /* 0x000fe2000bf26270 */
[----:B------:R-:W-:Y:S02]  /*2450*/  WARPGROUP.DEPBAR.LE gsb0, 0x0 ;  /* 0x00008000000079c5 */ /* 0x000fe40000010000 */
[----:B------:R-:W-:-:S06]  /*2460*/  WARPGROUP.ARRIVE ;  /* 0x00000000000079c5 */ /* 0x000fcc0000000000 */
[----:B------:R-:W-:Y:S01]  /*2470*/  HGMMA.64x64x16.F32.BF16 R24, gdesc[UR8], R24, gsb0 ;  /* 0x00e00000081879f0 */ /* 0x000fe20008001818 */
[----:B------:R-:W-:Y:S02]  /*2480*/  UIADD3 UR8, UR4, 0x402, URZ ;  /* 0x0000040204087890 */ /* 0x000fe4000fffe03f */
[----:B------:R-:W-:Y:S01]  /*2490*/  UIADD3 UR10, UR5, 0x202, URZ ;  /* 0x00000202050a7890 */ /* 0x000fe2000fffe03f */
[----:B------:R-:W-:Y:S01]  /*24a0*/  UMOV UR9, 0x40000040 ;  /* 0x4000004000097882 */ /* 0x000fe20000000000 */
[----:B------:R-:W-:Y:S01]  /*24b0*/  UMOV UR11, 0x40000040 ;  /* 0x40000040000b7882 */ /* 0x000fe20000000000 */
[----:B------:R-:W-:Y:S02]  /*24c0*/  ULDC UR4, c[0x0][0x448] ;  /* 0x0001120000047ab9 */ /* 0x000fe40000000800 */
[----:B------:R-:W-:-:S06]  /*24d0*/  UISETP.NE.AND UP0, UPT, UR4, 0x1, UPT ;  /* 0x000000010400788c */ /* 0x000fcc000bf05270 */
[----:B------:R-:W-:Y:S02]  /*24e0*/  PLOP3.LUT P2, PT, PT, PT, UP0, 0x80, 0x0 ;  /* 0x000000000000781c */ /* 0x000fe40003f4f008 */
[----:B------:R-:W-:-:S03]  /*24f0*/  PLOP3.LUT P3, PT, PT, PT, UP0, 0x80, 0x0 ;  /* 0x000000000000781c */ /* 0x000fc60003f6f008 */
[----:B------:R-:W-:-:S08]  /*2500*/  @UP0 ULDC UR4, c[0x0][0x44c] ;  /* 0x0001130000040ab9 */ /* 0x000fd00000000800 */
[----:B------:R-:W-:Y:S01]  /*2510*/  @P2 IMAD.HI.U32 R5, R0, UR4, RZ ;  /* 0x0000000400052c27 */ /* 0x000fe2000f8e00ff */
[----:B------:R-:W-:Y:S01]  /*2520*/  @UP0 ULDC UR4, c[0x0][0x450] ;  /* 0x0001140000040ab9 */ /* 0x000fe20000000800 */
[----:B------:R-:W-:Y:S02]  /*2530*/  PLOP3.LUT P2, PT, PT, PT, UP1, 0x40, 0x0 ;  /* 0x000000000000781c */ /* 0x000fe40003f4e818 */
[----:B------:R-:W-:Y:S01]  /*2540*/  @!P1 VIADD R0, R3, 0x30840 ;  /* 0x0003084003009836 */ /* 0x000fe20000000000 */
[----:B------:R-:W-:Y:S01]  /*2550*/  @P3 SHF.R.U32.HI R2, RZ, UR4, R5 ;  /* 0x00000004ff023c19 */ /* 0x000fe20008011605 */
[----:B------:R-:W-:Y:S01]  /*2560*/  IMAD R3, R17, -0x2, R4 ;  /* 0xfffffffe11037824 */ /* 0x000fe200078e0204 */
[----:B------:R-:W-:Y:S02]  /*2570*/  LEA R5, R205, 0xffffffc0, 0x6 ;  /* 0xffffffc0cd057811 */ /* 0x000fe400078e30ff */
[----:B------:R-:W-:Y:S01]  /*2580*/  @!P1 PRMT R0, RZ, 0x654, R0 ;  /* 0x00000654ff009816 */ /* 0x000fe20000000000 */
[----:B------:R-:W2:Y:S01]  /*2590*/  SHFL.IDX PT, R61, R2, RZ, 0x1c1f ;  /* 0x001c1fff023d7589 */ /* 0x000ea200000e0000 */
[----:B0-----:R-:W-:-:S04]  /*25a0*/  IMAD R4, R20, UR39, R3 ;  /* 0x0000002714047c24 */ /* 0x001fc8000f8e0203 */
[----:B-1----:R-:W-:-:S04]  /*25b0*/  IMAD.IADD R4, R4, 0x1, -R21 ;  /* 0x0000000104047824 */ /* 0x002fc800078e0a15 */
[----:B------:R-:W-:Y:S01]  /*25c0*/  VIADD R59, R4, UR6 ;  /* 0x00000006043b7c36 */ /* 0x000fe20008000000 */
[----:B------:R-:W-:Y:S02]  /*25d0*/  WARPGROUP.DEPBAR.LE gsb0, 0x0 ;  /* 0x00008000000079c5 */ /* 0x000fe40000010000 */
[----:B------:R-:W-:-:S06]  /*25e0*/  WARPGROUP.ARRIVE ;  /* 0x00000000000079c5 */ /* 0x000fcc0000000000 */
[----:B------:R-:W-:Y:S03]  /*25f0*/  HGMMA.64x64x16.F32.BF16 R24, gdesc[UR8], R24, gsb0 ;  /* 0x00e00000081879f0 */ /* 0x000fe60008001818 */
[----:B------:R-:W-:Y:S02]  /*2600*/  WARPGROUP.DEPBAR.LE gsb0, 0x0 ;  /* 0x00008000000079c5 */ /* 0x000fe40000010000 */
[----:B------:R-:W-:-:S06]  /*2610*/  WARPGROUP.ARRIVE ;  /* 0x00000000000079c5 */ /* 0x000fcc0000000000 */
[----:B------:R-:W-:Y:S03]  /*2620*/  HGMMA.64x64x16.F32.BF16 R24, gdesc[UR12], R24, gsb0 ;  /* 0x00e000000c1879f0 */ /* 0x000fe60008001818 */
[----:B------:R-:W-:Y:S02]  /*2630*/  WARPGROUP.DEPBAR.LE gsb0, 0x0 ;  /* 0x00008000000079c5 */ /* 0x000fe40000010000 */
[----:B------:R-:W-:-:S06]  /*2640*/  WARPGROUP.ARRIVE ;  /* 0x00000000000079c5 */ /* 0x000fcc0000000000 */
[----:B------:R-:W-:Y:S01]  /*2650*/  HGMMA.64x64x16.F32.BF16 R24, gdesc[UR16], R24, gsb0 ;  /* 0x00e00000101879f0 */ /* 0x000fe20008001818 */
[----:B------:R-:W-:Y:S02]  /*2660*/  ULDC UR18, c[0x0][0x9dc] ;  /* 0x0002770000127ab9 */ /* 0x000fe40000000800 */
[----:B------:R-:W-:-:S06]  /*2670*/  ULOP3.LUT UR4, URZ, UR18, URZ, 0x33, !UPT ;  /* 0x000000123f047292 */ /* 0x000fcc000f8e333f */
[----:B------:R-:W-:-:S04]  /*2680*/  VIADD R56, R4, UR4 ;  /* 0x0000000404387c36 */ /* 0x000fc80008000000 */
[----:B--2---:R-:W-:Y:S01]  /*2690*/  IMAD.IADD R3, R56, 0x1, R61 ;  /* 0x0000000138037824 */ /* 0x004fe200078e023d */
        /* <DEDUP_REMOVED lines=25> */
[----:B------:R0:W-:Y:S02]  /*2830*/  @!P1 SYNCS.ARRIVE.TRANS64.RED.A1T0 RZ, [R0+URZ], RZ ;  /* 0x000000ff00ff99a7 */ /* 0x0001e4000810043f */
[----:B0-----:R-:W-:-:S04]  /*2840*/  IMAD R0, R20, UR39, R57 ;  /* 0x0000002714007c24 */ /* 0x001fc8000f8e0239 */
[----:B------:R-:W-:-:S05]  /*2850*/  IMAD R16, R17, -0x2, R0 ;  /* 0xfffffffe11107824 */ /* 0x000fca00078e0200 */
[----:B------:R-:W-:Y:S01]  /*2860*/  VIADDMNMX R0, R61, R59, R16, PT ;  /* 0x0000003b3d007246 */ /* 0x000fe20003800110 */
[----:B------:R-:W-:Y:S06]  /*2870*/  @P2 BRA `(.L_x_1167) ;  /* 0x00000000005c2947 */ /* 0x000fec0003800000 */
[----:B------:R-:W-:Y:S01]  /*2880*/  IMAD R4, R20, UR39, R61 ;  /* 0x0000002714047c24 */ /* 0x000fe2000f8e023d */
[----:B------:R-:W-:Y:S03]  /*2890*/  BSSY B0, `(.L_x_1168) ;  /* 0x0000011000007945 */ /* 0x000fe60003800000 */
[----:B------:R-:W-:-:S05]  /*28a0*/  IMAD.IADD R4, R4, 0x1, -R21 ;  /* 0x0000000104047824 */ /* 0x000fca00078e0a15 */
[----:B------:R-:W-:-:S13]  /*28b0*/  ISETP.GT.AND P2, PT, R4, -0x1, PT ;  /* 0xffffffff0400780c */ /* 0x000fda0003f44270 */
[----:B------:R-:W-:Y:S05]  /*28c0*/  @P2 BRA `(.L_x_1169) ;  /* 0x0000000000202947 */ /* 0x000fea0003800000 */
[----:B------:R-:W-:Y:S01]  /*28d0*/  UISETP.NE.AND UP2, UPT, UR7, 0x1, UPT ;  /* 0x000000010700788c */ /* 0x000fe2000bf45270 */
[----:B------:R-:W-:-:S05]  /*28e0*/  LOP3.LUT R4, RZ, R4, RZ, 0x33, !PT ;  /* 0x00000004ff047212 */ /* 0x000fca00078e33ff */
[----:B------:R-:W-:-:S05]  /*28f0*/  PLOP3.LUT P2, PT, PT, PT, UP2, 0x80, 0x0 ;  /* 0x000000000000781c */ /* 0x000fca0003f4f028 */
[----:B------:R-:W-:-:S08]  /*2900*/  @UP2 ULDC.64 UR4, c[0x0][0x9e8] ;  /* 0x00027a0000042ab9 */ /* 0x000fd00000000a00 */
[----:B------:R-:W-:-:S05]  /*2910*/  @P2 IMAD.HI.U32 R58, R4, UR4, RZ ;  /* 0x00000004043a2c27 */ /* 0x000fca000f8e00ff */
[----:B------:R-:W-:-:S04]  /*2920*/  @P2 SHF.R.U32.HI R4, RZ, UR5, R58 ;  /* 0x00000005ff042c19 */ /* 0x000fc8000801163a */
[----:B------:R-:W-:Y:S01]  /*2930*/  LOP3.LUT R4, RZ, R4, RZ, 0x33, !PT ;  /* 0x00000004ff047212 */ /* 0x000fe200078e33ff */
[----:B------:R-:W-:Y:S06]  /*2940*/  BRA `(.L_x_1170) ;  /* 0x0000000000147947 */ /* 0x000fec0003800000 */
.L_x_1169:
[----:B------:R-:W-:-:S06]  /*2950*/  UISETP.NE.AND UP2, UPT, UR7, 0x1, UPT ;  /* 0x000000010700788c */ /* 0x000fcc000bf45270 */
[----:B------:R-:W-:-:S05]  /*2960*/  PLOP3.LUT P2, PT, PT, PT, UP2, 0x80, 0x0 ;  /* 0x000000000000781c */ /* 0x000fca0003f4f028 */
[----:B------:R-:W-:-:S08]  /*2970*/  @UP2 ULDC.64 UR4, c[0x0][0x9e8] ;  /* 0x00027a0000042ab9 */ /* 0x000fd00000000a00 */
[----:B------:R-:W-:-:S05]  /*2980*/  @P2 IMAD.HI.U32 R58, R4, UR4, RZ ;  /* 0x00000004043a2c27 */ /* 0x000fca000f8e00ff */
[----:B------:R-:W-:-:S07]  /*2990*/  @P2 SHF.R.U32.HI R4, RZ, UR5, R58 ;  /* 0x00000005ff042c19 */ /* 0x000fce000801163a */
.L_x_1170:
[----:B------:R-:W-:Y:S05]  /*29a0*/  BSYNC B0 ;  /* 0x0000000000007941 */ /* 0x000fea0003800000 */
.L_x_1168:
[----:B------:R-:W-:-:S04]  /*29b0*/  IMAD R4, R4, UR7, -R5 ;  /* 0x0000000704047c24 */ /* 0x000fc8000f8e0a05 */
[----:B------:R-:W-:-:S05]  /*29c0*/  IMAD R4, R17, -0x2, R4 ;  /* 0xfffffffe11047824 */ /* 0x000fca00078e0204 */
[----:B------:R-:W-:Y:S02]  /*29d0*/  VIMNMX R3, R3, R4, !PT ;  /* 0x0000000403037248 */ /* 0x000fe40007fe0100 */
[----:B------:R-:W-:-:S07]  /*29e0*/  VIADDMNMX R0, R4, UR7, R0, PT ;  /* 0x0000000704007c46 */ /* 0x000fce000b800100 */
.L_x_1167:
[C---:B------:R-:W-:Y:S02]  /*29f0*/  ISETP.GE.AND P2, PT, R57.reuse, 0x2, PT ;  /* 0x000000023900780c */ /* 0x040fe40003f46270 */
[----:B------:R-:W-:Y:S02]  /*2a00*/  ISETP.GE.AND P6, PT, R57, 0xa, PT ;  /* 0x0000000a3900780c */ /* 0x000fe40003fc6270 */
[----:B------:R-:W-:Y:S02]  /*2a10*/  ISETP.GT.AND P4, PT, R3, 0x1, !P2 ;  /* 0x000000010300780c */ /* 0x000fe40005784270 */
[----:B------:R-:W-:Y:S02]  /*2a20*/  ISETP.GE.AND P3, PT, R57, 0x9, PT ;  /* 0x000000093900780c */ /* 0x000fe40003f66270 */
[----:B------:R-:W-:Y:S02]  /*2a30*/  ISETP.LT.OR P4, PT, R0, 0x2, P4 ;  /* 0x000000020000780c */ /* 0x000fe40002781670 */
[----:B------:R-:W-:-:S02]  /*2a40*/  P2R R58, PR, RZ, 0x40 ;  /* 0x00000040ff3a7803 */ /* 0x000fc40000000000 */
[----:B------:R-:W-:Y:S02]  /*2a50*/  FSEL R61, R25, -INF , !P4 ;  /* 0xff800000193d7808 */ /* 0x000fe40006000000 */
[C---:B------:R-:W-:Y:S01]  /*2a60*/  ISETP.GT.AND P4, PT, R3.reuse, 0x9, !P6 ;  /* 0x000000090300780c */ /* 0x040fe20007784270 */
[----:B------:R-:W0:Y:S01]  /*2a70*/  SHFL.IDX PT, R25, R2, 0x1, 0x1c1f ;  /* 0x003c1f0002197f89 */ /* 0x000e2200000e0000 */
[----:B------:R-:W-:Y:S02]  /*2a80*/  ISETP.GT.AND P5, PT, R3, 0x8, !P3 ;  /* 0x000000080300780c */ /* 0x000fe40005fa4270 */
[----:B------:R-:W-:Y:S02]  /*2a90*/  ISETP.LT.OR P4, PT, R0, 0xa, P4 ;  /* 0x0000000a0000780c */ /* 0x000fe40002781670 */
[----:B------:R-:W-:Y:S02]  /*2aa0*/  ISETP.GE.AND P6, PT, R57, 0x11, PT ;  /* 0x000000113900780c */ /* 0x000fe40003fc6270 */
[----:B------:R-:W-:-:S02]  /*2ab0*/  FSEL R65, R29, -INF , !P4 ;  /* 0xff8000001d417808 */ /* 0x000fc40006000000 */
[----:B------:R-:W-:Y:S02]  /*2ac0*/  ISETP.LT.OR P5, PT, R0, 0x9, P5 ;  /* 0x000000090000780c */ /* 0x000fe40002fa1670 */
[----:B------:R-:W-:Y:S02]  /*2ad0*/  ISETP.GT.AND P4, PT, R3, 0x10, !P6 ;  /* 0x000000100300780c */ /* 0x000fe40007784270 */
[----:B------:R-:W-:Y:S02]  /*2ae0*/  FSEL R63, R28, -INF , !P5 ;  /* 0xff8000001c3f7808 */ /* 0x000fe40006800000 */
[----:B------:R-:W-:Y:S02]  /*2af0*/  ISETP.LT.OR P4, PT, R0, 0x11, P4 ;  /* 0x000000110000780c */ /* 0x000fe40002781670 */
[----:B------:R-:W-:Y:S02]  /*2b00*/  ISETP.GE.AND P5, PT, R57, 0x12, PT ;  /* 0x000000123900780c */ /* 0x000fe40003fa6270 */
[----:B------:R-:W-:-:S02]  /*2b10*/  FSEL R67, R32, -INF , !P4 ;  /* 0xff80000020437808 */ /* 0x000fc40006000000 */
[----:B------:R-:W-:Y:S02]  /*2b20*/  ISETP.GT.AND P4, PT, R3, 0x11, !P5 ;  /* 0x000000110300780c */ /* 0x000fe40006f84270 */
[----:B------:R-:W-:Y:S02]  /*2b30*/  P2R R32, PR, RZ, 0x20 ;  /* 0x00000020ff207803 */ /* 0x000fe40000000000 */
[----:B------:R-:W-:Y:S02]  /*2b40*/  ISETP.LT.OR P4, PT, R0, 0x12, P4 ;  /* 0x000000120000780c */ /* 0x000fe40002781670 */
[----:B------:R-:W-:Y:S02]  /*2b50*/  ISETP.GE.AND P5, PT, R57, 0x19, PT ;  /* 0x000000193900780c */ /* 0x000fe40003fa6270 */
[----:B------:R-:W-:Y:S02]  /*2b60*/  FSEL R33, R33, -INF , !P4 ;  /* 0xff80000021217808 */ /* 0x000fe40006000000 */
[----:B------:R-:W-:-:S02]  /*2b70*/  ISETP.GT.AND P4, PT, R3, 0x18, !P5 ;  /* 0x000000180300780c */ /* 0x000fc40006f84270 */
[----:B------:R-:W-:Y:S02]  /*2b80*/  P2R R60, PR, RZ, 0x20 ;  /* 0x00000020ff3c7803 */ /* 0x000fe40000000000 */
[----:B------:R-:W-:Y:S02]  /*2b90*/  ISETP.LT.OR P4, PT, R0, 0x19, P4 ;  /* 0x000000190000780c */ /* 0x000fe40002781670 */
[----:B------:R-:W-:Y:S02]  /*2ba0*/  ISETP.GE.AND P5, PT, R57, 0x1a, PT ;  /* 0x0000001a3900780c */ /* 0x000fe40003fa6270 */
[----:B------:R-:W-:Y:S02]  /*2bb0*/  FSEL R69, R36, -INF , !P4 ;  /* 0xff80000024457808 */ /* 0x000fe40006000000 */
[----:B------:R-:W-:Y:S02]  /*2bc0*/  ISETP.GT.AND P4, PT, R3, 0x19, !P5 ;  /* 0x000000190300780c */ /* 0x000fe40006f84270 */
[----:B------:R-:W-:-:S02]  /*2bd0*/  P2R R36, PR, RZ, 0x20 ;  /* 0x00000020ff247803 */ /* 0x000fc40000000000 */
[C---:B------:R-:W-:Y:S02]  /*2be0*/  ISETP.LT.OR P4, PT, R0.reuse, 0x1a, P4 ;  /* 0x0000001a0000780c */ /* 0x040fe40002781670 */
[----:B------:R-:W-:Y:S02]  /*2bf0*/  ISETP.GE.AND P5, PT, R57, 0x21, PT ;  /* 0x000000213900780c */ /* 0x000fe40003fa6270 */
[----:B------:R-:W-:Y:S02]  /*2c00*/  FSEL R37, R37, -INF , !P4 ;  /* 0xff80000025257808 */ /* 0x000fe40006000000 */
[----:B------:R-:W-:Y:S02]  /*2c10*/  ISETP.GT.AND P4, PT, R3, 0x20, !P5 ;  /* 0x000000200300780c */ /* 0x000fe40006f84270 */
[----:B------:R-:W-:Y:S02]  /*2c20*/  P2R R62, PR, RZ, 0x20 ;  /* 0x00000020ff3e7803 */ /* 0x000fe40000000000 */
[----:B------:R-:W-:-:S02]  /*2c30*/  ISETP.LT.OR P4, PT, R0, 0x21, P4 ;  /* 0x000000210000780c */ /* 0x000fc40002781670 */
[----:B------:R-:W-:Y:S02]  /*2c40*/  ISETP.GE.AND P5, PT, R57, 0x22, PT ;  /* 0x000000223900780c */ /* 0x000fe40003fa6270 */
[----:B------:R-:W-:Y:S02]  /*2c50*/  FSEL R71, R40, -INF , !P4 ;  /* 0xff80000028477808 */ /* 0x000fe40006000000 */
[----:B------:R-:W-:Y:S02]  /*2c60*/  ISETP.GT.AND P4, PT, R3, 0x21, !P5 ;  /* 0x000000210300780c */ /* 0x000fe40006f84270 */
[----:B------:R-:W-:Y:S02]  /*2c70*/  P2R R40, PR, RZ, 0x20 ;  /* 0x00000020ff287803 */ /* 0x000fe40000000000 */
[----:B------:R-:W-:Y:S02]  /*2c80*/  ISETP.LT.OR P4, PT, R0, 0x22, P4 ;  /* 0x000000220000780c */ /* 0x000fe40002781670 */
[----:B------:R-:W-:-:S02]  /*2c90*/  ISETP.GE.AND P5, PT, R57, 0x29, PT ;  /* 0x000000293900780c */ /* 0x000fc40003fa6270 */
[----:B------:R-:W-:Y:S02]  /*2ca0*/  FSEL R41, R41, -INF , !P4 ;  /* 0xff80000029297808 */ /* 0x000fe40006000000 */
[----:B------:R-:W-:Y:S02]  /*2cb0*/  ISETP.GT.AND P4, PT, R3, 0x28, !P5 ;  /* 0x000000280300780c */ /* 0x000fe40006f84270 */
[----:B------:R-:W-:Y:S02]  /*2cc0*/  P2R R64, PR, RZ, 0x20 ;  /* 0x00000020ff407803 */ /* 0x000fe40000000000 */
        /* <DEDUP_REMOVED lines=11> */
[----:B------:R-:W-:Y:S02]  /*2d80*/  P2R R28, PR, RZ, 0x40 ;  /* 0x00000040ff1c7803 */ /* 0x000fe40000000000 */
[----:B------:R-:W-:Y:S02]  /*2d90*/  FSEL R75, R48, -INF , !P4 ;  /* 0xff800000304b7808 */ /* 0x000fe40006000000 */
[----:B------:R-:W-:-:S04]  /*2da0*/  ISETP.GE.AND P4, PT, R57, 0x32, PT ;  /* 0x000000323900780c */ /* 0x000fc80003f86270 */
[----:B------:R-:W-:-:S04]  /*2db0*/  ISETP.GT.AND P5, PT, R3, 0x31, !P4 ;  /* 0x000000310300780c */ /* 0x000fc800067a4270 */
[----:B------:R-:W-:-:S04]  /*2dc0*/  ISETP.LT.OR P5, PT, R0, 0x32, P5 ;  /* 0x000000320000780c */ /* 0x000fc80002fa1670 */
[----:B------:R-:W-:Y:S02]  /*2dd0*/  FSEL R49, R49, -INF , !P5 ;  /* 0xff80000031317808 */ /* 0x000fe40006800000 */
[----:B------:R-:W-:-:S04]  /*2de0*/  ISETP.GE.AND P5, PT, R57, 0x39, PT ;  /* 0x000000393900780c */ /* 0x000fc80003fa6270 */
[----:B------:R-:W-:-:S04]  /*2df0*/  ISETP.GT.AND P6, PT, R3, 0x38, !P5 ;  /* 0x000000380300780c */ /* 0x000fc80006fc4270 */
[----:B------:R-:W-:-:S04]  /*2e00*/  ISETP.LT.OR P6, PT, R0, 0x39, P6 ;  /* 0x000000390000780c */ /* 0x000fc800037c1670 */
[----:B------:R-:W-:Y:S02]  /*2e10*/  FSEL R77, R52, -INF , !P6 ;  /* 0xff800000344d7808 */ /* 0x000fe40007000000 */
[----:B------:R-:W-:-:S04]  /*2e20*/  ISETP.GE.AND P6, PT, R57, 0x1, PT ;  /* 0x000000013900780c */ /* 0x000fc80003fc6270 */
[----:B------:R-:W-:Y:S02]  /*2e30*/  P2R R4, PR, RZ, 0x40 ;  /* 0x00000040ff047803 */ /* 0x000fe40000000000 */
[----:B------:R-:W-:-:S04]  /*2e40*/  ISETP.GT.AND P6, PT, R3, RZ, !P6 ;  /* 0x000000ff0300720c */ /* 0x000fc800077c4270 */
[----:B------:R-:W-:-:S04]  /*2e50*/  ISETP.LT.OR P6, PT, R0, 0x1, P6 ;  /* 0x000000010000780c */ /* 0x000fc800037c1670 */
[----:B------:R-:W-:Y:S02]  /*2e60*/  FSEL R29, R24, -INF , !P6 ;  /* 0xff800000181d7808 */ /* 0x000fe40007000000 */
[----:B------:R-:W-:-:S04]  /*2e70*/  ISETP.GE.AND P6, PT, R57, 0x3a, PT ;  /* 0x0000003a3900780c */ /* 0x000fc80003fc6270 */
[----:B------:R-:W-:Y:S02]  /*2e80*/  P2R R24, PR, RZ, 0x40 ;  /* 0x00000040ff187803 */ /* 0x000fe40000000000 */
[----:B------:R-:W-:Y:S01]  /*2e90*/  ISETP.GT.AND P6, PT, R3, 0x39, !P6 ;  /* 0x000000390300780c */ /* 0x000fe200077c4270 */
[----:B0-----:R-:W-:-:S03]  /*2ea0*/  IMAD.IADD R3, R56, 0x1, R25 ;  /* 0x0000000138037824 */ /* 0x001fc600078e0219 */
[----:B------:R-:W-:Y:S02]  /*2eb0*/  ISETP.LT.OR P6, PT, R0, 0x3a, P6 ;  /* 0x0000003a0000780c */ /* 0x000fe400037c1670 */
[----:B------:R-:W-:Y:S02]  /*2ec0*/  VIADDMNMX R0, R25, R59, R16, PT ;  /* 0x0000003b19007246 */ /* 0x000fe40003800110 */
[----:B------:R-:W-:Y:S02]  /*2ed0*/  FSEL R53, R53, -INF , !P6 ;  /* 0xff80000035357808 */ /* 0x000fe40007000000 */
[----:B------:R-:W-:-:S13]  /*2ee0*/  PLOP3.LUT P6, PT, PT, PT, UP1, 0x40, 0x0 ;  /* 0x000000000000781c */ /* 0x000fda0003fce818 */
[----:B------:R-:W-:Y:S05]  /*2ef0*/  @P6 BRA `(.L_x_1171) ;  /* 0x0000000000646947 */ /* 0x000fea0003800000 */
        /* <DEDUP_REMOVED lines=9> */
[----:B------:R-:W-:Y:S01]  /*2f90*/  @P6 IMAD.HI.U32 R16, R2, UR4, RZ ;  /* 0x0000000402106c27 */ /* 0x000fe2000f8e00ff */
[----:B------:R-:W-:-:S13]  /*2fa0*/  PLOP3.LUT P6, PT, PT, PT, UP2, 0x80, 0x0 ;  /* 0x000000000000781c */ /* 0x000fda0003fcf028 */
[----:B------:R-:W-:-:S04]  /*2fb0*/  @P6 SHF.R.U32.HI R2, RZ, UR5, R16 ;  /* 0x00000005ff026c19 */ /* 0x000fc80008011610 */
[----:B------:R-:W-:Y:S01]  /*2fc0*/  LOP3.LUT R2, RZ, R2, RZ, 0x33, !PT ;  /* 0x00000002ff027212 */ /* 0x000fe200078e33ff */
[----:B------:R-:W-:Y:S06]  /*2fd0*/  BRA `(.L_x_1174) ;  /* 0x0000000000187947 */ /* 0x000fec0003800000 */
.L_x_1173:
[----:B------:R-:W-:-:S06]  /*2fe0*/  UISETP.NE.AND UP2, UPT, UR7, 0x1, UPT ;  /* 0x000000010700788c */ /* 0x000fcc000bf45270 */
[----:B------:R-:W-:-:S05]  /*2ff0*/  PLOP3.LUT P6, PT, PT, PT, UP2, 0x80, 0x0 ;  /* 0x000000000000781c */ /* 0x000fca0003fcf028 */
[----:B------:R-:W-:-:S08]  /*3000*/  @UP2 ULDC.64 UR4, c[0x0][0x9e8] ;  /* 0x00027a0000042ab9 */ /* 0x000fd00000000a00 */
[----:B------:R-:W-:Y:S01]  /*3010*/  @P6 IMAD.HI.U32 R16, R2, UR4, RZ ;  /* 0x0000000402106c27 */ /* 0x000fe2000f8e00ff */
[----:B------:R-:W-:-:S13]  /*3020*/  PLOP3.LUT P6, PT, PT, PT, UP2, 0x80, 0x0 ;  /* 0x000000000000781c */ /* 0x000fda0003fcf028 */
[----:B------:R-:W-:-:S07]  /*3030*/  @P6 SHF.R.U32.HI R2, RZ, UR5, R16 ;  /* 0x00000005ff026c19 */ /* 0x000fce0008011610 */
.L_x_1174:
[----:B------:R-:W-:Y:S05]  /*3040*/  BSYNC B0 ;  /* 0x0000000000007941 */ /* 0x000fea0003800000 */
.L_x_1172:
[----:B------:R-:W-:-:S04]  /*3050*/  IMAD R2, R2, UR7, -R5 ;  /* 0x0000000702027c24 */ /* 0x000fc8000f8e0a05 */
[----:B------:R-:W-:-:S05]  /*3060*/  IMAD R2, R17, -0x2, R2 ;  /* 0xfffffffe11027824 */ /* 0x000fca00078e0202 */
[----:B------:R-:W-:Y:S02]  /*3070*/  VIMNMX R3, R3, R2, !PT ;  /* 0x0000000203037248 */ /* 0x000fe40007fe0100 */
[----:B------:R-:W-:-:S07]  /*3080*/  VIADDMNMX R0, R2, UR7, R0, PT ;  /* 0x0000000702007c46 */ /* 0x000fce000b800100 */
.L_x_1171:
[----:B------:R-:W-:Y:S01]  /*3090*/  ISETP.GT.AND P2, PT, R3, 0x1, !P2 ;  /* 0x000000010300780c */ /* 0x000fe20005744270 */
[----:B------:R-:W-:Y:S01]  /*30a0*/  ULDC UR5, c[0x0][0x988] ;  /* 0x0002620000057ab9 */ /* 0x000fe20000000800 */
[----:B------:R-:W-:Y:S01]  /*30b0*/  FMNMX.FTZ R2, R29, R61, !PT ;  /* 0x0000003d1d027209 */ /* 0x000fe20007810000 */
[----:B------:R-:W-:Y:S01]  /*30c0*/  @UP0 ULDC UR10, c[0x0][0x44c] ;  /* 0x00011300000a0ab9 */ /* 0x000fe20000000800 */
[----:B------:R-:W-:Y:S01]  /*30d0*/  ISETP.LT.OR P2, PT, R0, 0x2, P2 ;  /* 0x000000020000780c */ /* 0x000fe20001741670 */
[----:B------:R-:W-:Y:S01]  /*30e0*/  UIMAD.WIDE.U32 UR10, UR60, UR10, URZ ;  /* 0x0000000a3c0a72a5 */ /* 0x000fe2000f8e003f */
[----:B------:R-:W-:Y:S01]  /*30f0*/  FMNMX.FTZ R2, R63, R2, !PT ;  /* 0x000000023f027209 */ /* 0x000fe20007810000 */
[----:B------:R-:W-:Y:S01]  /*3100*/  @UP0 ULDC UR14, c[0x0][0x450] ;  /* 0x00011400000e0ab9 */ /* 0x000fe20000000800 */
[----:B------:R-:W-:Y:S01]  /*3110*/  FSEL R27, R27, -INF , !P2 ;  /* 0xff8000001b1b7808 */ /* 0x000fe20005000000 */
[----:B------:R-:W-:Y:S01]  /*3120*/  UMOV UR4, UR60 ;  /* 0x0000003c00047c82 */ /* 0x000fe20008000000 */
[----:B------:R-:W-:Y:S01]  /*3130*/  ISETP.NE.AND P2, PT, R58, RZ, PT ;  /* 0x000000ff3a00720c */ /* 0x000fe20003f45270 */
[----:B------:R-:W-:Y:S01]  /*3140*/  @UP0 USHF.R.U32.HI UR4, URZ, UR14, UR11 ;  /* 0x0000000e3f040299 */ /* 0x000fe2000801160b */
[----:B------:R-:W-:Y:S01]  /*3150*/  FMNMX.FTZ R2, R65, R2, !PT ;  /* 0x0000000241027209 */ /* 0x000fe20007810000 */
[----:B------:R-:W-:Y:S01]  /*3160*/  VIADD R205, R205, 0xfffffffe ;  /* 0xfffffffecdcd7836 */ /* 0x000fe20000000000 */
[----:B------:R-:W-:Y:S01]  /*3170*/  ISETP.GT.AND P2, PT, R3, 0x9, !P2 ;  /* 0x000000090300780c */ /* 0x000fe20005744270 */
[----:B------:R-:W-:Y:S01]  /*3180*/  UIADD3 UR52, UR52, UR4, URZ ;  /* 0x0000000434347290 */ /* 0x000fe2000fffe03f */
[----:B------:R-:W-:-:S02]  /*3190*/  FMNMX.FTZ R2, R67, R2, !PT ;  /* 0x0000000243027209 */ /* 0x000fc40007810000 */
[----:B------:R-:W-:Y:S01]  /*31a0*/  ISETP.LT.OR P2, PT, R0, 0xa, P2 ;  /* 0x0000000a0000780c */ /* 0x000fe20001741670 */
[----:B------:R-:W-:Y:S01]  /*31b0*/  UIADD3 UR6, UR52, UR6, URZ ;  /* 0x0000000634067290 */ /* 0x000fe2000fffe03f */
[----:B------:R-:W-:Y:S02]  /*31c0*/  FMNMX.FTZ R2, R33, R2, !PT ;  /* 0x0000000221027209 */ /* 0x000fe40007810000 */
[----:B------:R-:W-:Y:S02]  /*31d0*/  FSEL R31, R31, -INF , !P2 ;  /* 0xff8000001f1f7808 */ /* 0x000fe40005000000 */
[----:B------:R-:W-:Y:S02]  /*31e0*/  ISETP.NE.AND P2, PT, R28, RZ, PT ;  /* 0x000000ff1c00720c */ /* 0x000fe40003f45270 */
[----:B------:R-:W-:Y:S02]  /*31f0*/  FMNMX.FTZ R2, R69, R2, !PT ;  /* 0x0000000245027209 */ /* 0x000fe40007810000 */
[----:B------:R-:W-:-:S02]  /*3200*/  ISETP.GT.AND P2, PT, R3, 0x10, !P2 ;  /* 0x000000100300780c */ /* 0x000fc40005744270 */
[----:B------:R-:W-:Y:S02]  /*3210*/  FMNMX.FTZ R2, R37, R2, !PT ;  /* 0x0000000225027209 */ /* 0x000fe40007810000 */
[----:B------:R-:W-:Y:S02]  /*3220*/  ISETP.LT.OR P2, PT, R0, 0x11, P2 ;  /* 0x000000110000780c */ /* 0x000fe40001741670 */
[----:B------:R-:W-:Y:S02]  /*3230*/  FMNMX.FTZ R2, R71, R2, !PT ;  /* 0x0000000247027209 */ /* 0x000fe40007810000 */
[----:B------:R-:W-:Y:S02]  /*3240*/  FSEL R34, R34, -INF , !P2 ;  /* 0xff80000022227808 */ /* 0x000fe40005000000 */
[----:B------:R-:W-:Y:S02]  /*3250*/  ISETP.NE.AND P2, PT, R32, RZ, PT ;  /* 0x000000ff2000720c */ /* 0x000fe40003f45270 */
[----:B------:R-:W-:-:S02]  /*3260*/  FMNMX.FTZ R2, R41, R2, !PT ;  /* 0x0000000229027209 */ /* 0x000fc40007810000 */
[----:B------:R-:W-:Y:S02]  /*3270*/  ISETP.GT.AND P2, PT, R3, 0x11, !P2 ;  /* 0x000000110300780c */ /* 0x000fe40005744270 */
[----:B------:R-:W-:Y:S02]  /*3280*/  FMNMX.FTZ R2, R73, R2, !PT ;  /* 0x0000000249027209 */ /* 0x000fe40007810000 */
[----:B------:R-:W-:Y:S02]  /*3290*/  ISETP.LT.OR P2, PT, R0, 0x12, P2 ;  /* 0x000000120000780c */ /* 0x000fe40001741670 */
[----:B------:R-:W-:Y:S02]  /*32a0*/  FMNMX.FTZ R2, R45, R2, !PT ;  /* 0x000000022d027209 */ /* 0x000fe40007810000 */
[----:B------:R-:W-:Y:S02]  /*32b0*/  FSEL R35, R35, -INF , !P2 ;  /* 0xff80000023237808 */ /* 0x000fe40005000000 */
[----:B------:R-:W-:-:S02]  /*32c0*/  ISETP.NE.AND P2, PT, R60, RZ, PT ;  /* 0x000000ff3c00720c */ /* 0x000fc40003f45270 */
[----:B------:R-:W-:Y:S02]  /*32d0*/  FMNMX.FTZ R2, R75, R2, !PT ;  /* 0x000000024b027209 */ /* 0x000fe40007810000 */
[----:B------:R-:W-:Y:S02]  /*32e0*/  ISETP.GT.AND P2, PT, R3, 0x18, !P2 ;  /* 0x000000180300780c */ /* 0x000fe40005744270 */
[----:B------:R-:W-:Y:S02]  /*32f0*/  FMNMX.FTZ R2, R49, R2, !PT ;  /* 0x0000000231027209 */ /* 0x000fe40007810000 */
[----:B------:R-:W-:Y:S02]  /*3300*/  ISETP.LT.OR P2, PT, R0, 0x19, P2 ;  /* 0x000000190000780c */ /* 0x000fe40001741670 */
[----:B------:R-:W-:Y:S02]  /*3310*/  ISETP.GT.AND P3, PT, R3, 0x8, !P3 ;  /* 0x000000080300780c */ /* 0x000fe40005f64270 */
[----:B------:R-:W-:-:S02]  /*3320*/  FSEL R38, R38, -INF , !P2 ;  /* 0xff80000026267808 */ /* 0x000fc40005000000 */
[----:B------:R-:W-:Y:S02]  /*3330*/  ISETP.NE.AND P2, PT, R36, RZ, PT ;  /* 0x000000ff2400720c */ /* 0x000fe40003f45270 */
[----:B------:R-:W-:Y:S02]  /*3340*/  FMNMX.FTZ R2, R77, R2, !PT ;  /* 0x000000024d027209 */ /* 0x000fe40007810000 */
[----:B------:R-:W-:Y:S02]  /*3350*/  ISETP.GT.AND P2, PT, R3, 0x19, !P2 ;  /* 0x000000190300780c */ /* 0x000fe40005744270 */
[C---:B------:R-:W-:Y:S02]  /*3360*/  ISETP.LT.OR P3, PT, R0.reuse, 0x9, P3 ;  /* 0x000000090000780c */ /* 0x040fe40001f61670 */
[----:B------:R-:W-:Y:S02]  /*3370*/  ISETP.LT.OR P2, PT, R0, 0x1a, P2 ;  /* 0x0000001a0000780c */ /* 0x000fe40001741670 */
[----:B------:R-:W-:-:S02]  /*3380*/  FMNMX.FTZ R16, R53, R2, !PT ;  /* 0x0000000235107209 */ /* 0x000fc40007810000 */
[----:B------:R-:W-:Y:S02]  /*3390*/  FSEL R39, R39, -INF , !P2 ;  /* 0xff80000027277808 */ /* 0x000fe40005000000 */
[----:B------:R-:W-:Y:S01]  /*33a0*/  ISETP.NE.AND P2, PT, R62, RZ, PT ;  /* 0x000000ff3e00720c */ /* 0x000fe20003f45270 */
[----:B------:R-:W0:Y:S01]  /*33b0*/  SHFL.BFLY PT, R5, R16, 0x2, 0x1f ;  /* 0x0c401f0010057f89 */ /* 0x000e2200000e0000 */
[----:B------:R-:W-:Y:S02]  /*33c0*/  FSEL R30, R30, -INF , !P3 ;  /* 0xff8000001e1e7808 */ /* 0x000fe40005800000 */
[----:B------:R-:W-:Y:S02]  /*33d0*/  ISETP.GT.AND P2, PT, R3, 0x20, !P2 ;  /* 0x000000200300780c */ /* 0x000fe40005744270 */
[----:B------:R-:W-:Y:S02]  /*33e0*/  ISETP.NE.AND P3, PT, R64, RZ, PT ;  /* 0x000000ff4000720c */ /* 0x000fe40003f65270 */
[----:B------:R-:W-:-:S02]  /*33f0*/  ISETP.LT.OR P2, PT, R0, 0x21, P2 ;  /* 0x000000210000780c */ /* 0x000fc40001741670 */
[----:B------:R-:W-:Y:S02]  /*3400*/  ISETP.NE.AND P6, PT, R4, RZ, PT ;  /* 0x000000ff0400720c */ /* 0x000fe40003fc5270 */
[----:B------:R-:W-:Y:S02]  /*3410*/  FSEL R42, R42, -INF , !P2 ;  /* 0xff8000002a2a7808 */ /* 0x000fe40005000000 */
[----:B------:R-:W-:Y:S02]  /*3420*/  ISETP.NE.AND P2, PT, R40, RZ, PT ;  /* 0x000000ff2800720c */ /* 0x000fe40003f45270 */
[C---:B------:R-:W-:Y:S02]  /*3430*/  ISETP.GT.AND P4, PT, R3.reuse, 0x31, !P4 ;  /* 0x000000310300780c */ /* 0x040fe40006784270 */
[C---:B------:R-:W-:Y:S02]  /*3440*/  ISETP.GT.AND P2, PT, R3.reuse, 0x21, !P2 ;  /* 0x000000210300780c */ /* 0x040fe40005744270 */
[----:B------:R-:W-:-:S02]  /*3450*/  ISETP.GT.AND P5, PT, R3, 0x38, !P5 ;  /* 0x000000380300780c */ /* 0x000fc40006fa4270 */
[C---:B------:R-:W-:Y:S02]  /*3460*/  ISETP.LT.OR P2, PT, R0.reuse, 0x22, P2 ;  /* 0x000000220000780c */ /* 0x040fe40001741670 */
[----:B------:R-:W-:Y:S02]  /*3470*/  ISETP.LT.OR P4, PT, R0, 0x32, P4 ;  /* 0x000000320000780c */ /* 0x000fe40002781670 */
[----:B------:R-:W-:Y:S02]  /*3480*/  FSEL R43, R43, -INF , !P2 ;  /* 0xff8000002b2b7808 */ /* 0x000fe40005000000 */
[----:B------:R-:W-:Y:S02]  /*3490*/  ISETP.GT.AND P2, PT, R3, 0x28, !P3 ;  /* 0x000000280300780c */ /* 0x000fe40005f44270 */
[----:B------:R-:W-:Y:S02]  /*34a0*/  ISETP.NE.AND P3, PT, R66, RZ, PT ;  /* 0x000000ff4200720c */ /* 0x000fe40003f65270 */
[----:B------:R-:W-:-:S02]  /*34b0*/  ISETP.LT.OR P2, PT, R0, 0x29, P2 ;  /* 0x000000290000780c */ /* 0x000fc40001741670 */
[C---:B------:R-:W-:Y:S02]  /*34c0*/  ISETP.GT.AND P3, PT, R3.reuse, 0x30, !P3 ;  /* 0x000000300300780c */ /* 0x040fe40005f64270 */
[----:B------:R-:W-:Y:S02]  /*34d0*/  FSEL R46, R46, -INF , !P2 ;  /* 0xff8000002e2e7808 */ /* 0x000fe40005000000 */
[----:B------:R-:W-:Y:S02]  /*34e0*/  ISETP.GT.AND P2, PT, R3, RZ, !P6 ;  /* 0x000000ff0300720c */ /* 0x000fe40007744270 */
[----:B------:R-:W-:Y:S02]  /*34f0*/  ISETP.NE.AND P6, PT, R24, RZ, PT ;  /* 0x000000ff1800720c */ /* 0x000fe40003fc5270 */
[----:B------:R-:W-:Y:S02]  /*3500*/  ISETP.LT.OR P2, PT, R0, 0x1, P2 ;  /* 0x000000010000780c */ /* 0x000fe40001741670 */
[----:B0-----:R-:W-:-:S02]  /*3510*/  FMNMX.FTZ R24, R16, R5, !PT ;  /* 0x0000000510187209 */ /* 0x001fc40007810000 */
[----:B------:R-:W-:Y:S02]  /*3520*/  FSEL R26, R26, -INF , !P2 ;  /* 0xff8000001a1a7808 */ /* 0x000fe40005000000 */
[----:B------:R-:W-:Y:S01]  /*3530*/  ISETP.NE.AND P2, PT, R44, RZ, PT ;  /* 0x000000ff2c00720c */ /* 0x000fe20003f45270 */
[----:B------:R-:W0:Y:S01]  /*3540*/  SHFL.BFLY PT, R25, R24, 0x1, 0x1f ;  /* 0x0c201f0018197f89 */ /* 0x000e2200000e0000 */
[----:B------:R-:W-:Y:S02]  /*3550*/  FMNMX.FTZ R5, R26, R27, !PT ;  /* 0x0000001b1a057209 */ /* 0x000fe40007810000 */
[----:B------:R-:W-:Y:S02]  /*3560*/  ISETP.GT.AND P2, PT, R3, 0x29, !P2 ;  /* 0x000000290300780c */ /* 0x000fe40005744270 */
[----:B------:R-:W-:Y:S02]  /*3570*/  FMNMX.FTZ R2, R30, R5, !PT ;  /* 0x000000051e027209 */ /* 0x000fe40007810000 */
[----:B------:R-:W-:-:S02]  /*3580*/  ISETP.LT.OR P2, PT, R0, 0x2a, P2 ;  /* 0x0000002a0000780c */ /* 0x000fc40001741670 */
[----:B------:R-:W-:Y:S02]  /*3590*/  FMNMX.FTZ R5, R31, R2, !PT ;  /* 0x000000021f057209 */ /* 0x000fe40007810000 */
[----:B------:R-:W-:Y:S02]  /*35a0*/  FSEL R47, R47, -INF , !P2 ;  /* 0xff8000002f2f7808 */ /* 0x000fe40005000000 */
[----:B------:R-:W-:Y:S02]  /*35b0*/  FMNMX.FTZ R2, R34, R5, !PT ;  /* 0x0000000522027209 */ /* 0x000fe40007810000 */
[----:B------:R-:W-:Y:S02]  /*35c0*/  ISETP.LT.OR P3, PT, R0, 0x31, P3 ;  /* 0x000000310000780c */ /* 0x000fe40001f61670 */
[----:B------:R-:W-:Y:S02]  /*35d0*/  FMNMX.FTZ R5, R35, R2, !PT ;  /* 0x0000000223057209 */ /* 0x000fe40007810000 */
[----:B------:R-:W-:-:S02]  /*35e0*/  FSEL R50, R50, -INF , !P3 ;  /* 0xff80000032327808 */ /* 0x000fc40005800000 */
[----:B------:R-:W-:Y:S02]  /*35f0*/  FMNMX.FTZ R2, R38, R5, !PT ;  /* 0x0000000526027209 */ /* 0x000fe40007810000 */
[----:B------:R-:W-:Y:S02]  /*3600*/  ISETP.LT.OR P5, PT, R0, 0x39, P5 ;  /* 0x000000390000780c */ /* 0x000fe40002fa1670 */
[----:B------:R-:W-:Y:S02]  /*3610*/  FMNMX.FTZ R5, R39, R2, !PT ;  /* 0x0000000227057209 */ /* 0x000fe40007810000 */
[----:B0-----:R-:W-:Y:S02]  /*3620*/  FMNMX.FTZ R4, R24, R25, !PT ;  /* 0x0000001918047209 */ /* 0x001fe40007810000 */
[----:B------:R-:W-:Y:S02]  /*3630*/  FMNMX.FTZ R2, R42, R5, !PT ;  /* 0x000000052a027209 */ /* 0x000fe40007810000 */
[C---:B------:R-:W-:Y:S01]  /*3640*/  FSETP.NEU.FTZ.AND P2, PT, R4.reuse, -INF , PT ;  /* 0xff8000000400780b */ /* 0x040fe20003f5d000 */
[----:B------:R-:W-:Y:S01]  /*3650*/  FMUL.FTZ R16, R4, UR5 ;  /* 0x0000000504107c20 */ /* 0x000fe20008410000 */
[----:B------:R-:W-:-:S02]  /*3660*/  FMNMX.FTZ R5, R43, R2, !PT ;  /* 0x000000022b057209 */ /* 0x000fc40007810000 */
[----:B------:R-:W-:Y:S02]  /*3670*/  FSEL R51, R51, -INF , !P4 ;  /* 0xff80000033337808 */ /* 0x000fe40006000000 */
[----:B------:R-:W-:Y:S02]  /*3680*/  FMNMX.FTZ R2, R46, R5, !PT ;  /* 0x000000052e027209 */ /* 0x000fe40007810000 */
[----:B------:R-:W-:Y:S02]  /*3690*/  FSEL R16, R16, RZ, P2 ;  /* 0x000000ff10107208 */ /* 0x000fe40001000000 */
[----:B------:R-:W-:Y:S02]  /*36a0*/  ISETP.GT.AND P2, PT, R3, 0x39, !P6 ;  /* 0x000000390300780c */ /* 0x000fe40007744270 */
[----:B------:R-:W-:Y:S01]  /*36b0*/  FMNMX.FTZ R3, R47, R2, !PT ;  /* 0x000000022f037209 */ /* 0x000fe20007810000 */
[--C-:B------:R-:W-:Y:S01]  /*36c0*/  FFMA.FTZ R24, R29, UR5, -R16.reuse ;  /* 0x000000051d187c23 */ /* 0x100fe20008010810 */
[----:B------:R-:W-:Y:S01]  /*36d0*/  ISETP.LT.OR P2, PT, R0, 0x3a, P2 ;  /* 0x0000003a0000780c */ /* 0x000fe20001741670 */
[--C-:B------:R-:W-:Y:S01]  /*36e0*/  FFMA.FTZ R5, R61, UR5, -R16.reuse ;  /* 0x000000053d057c23 */ /* 0x100fe20008010810 */
[----:B------:R-:W-:Y:S01]  /*36f0*/  FMNMX.FTZ R2, R50, R3, !PT ;  /* 0x0000000332027209 */ /* 0x000fe20007810000 */
[--C-:B------:R-:W-:Y:S01]  /*3700*/  FFMA.FTZ R25, R65, UR5, -R16.reuse ;  /* 0x0000000541197c23 */ /* 0x100fe20008010810 */
[----:B------:R-:W-:Y:S01]  /*3710*/  FSEL R54, R54, -INF , !P5 ;  /* 0xff80000036367808 */ /* 0x000fe20006800000 */
[----:B------:R-:W-:Y:S01]  /*3720*/  MUFU.EX2 R24, R24 ;  /* 0x0000001800187308 */ /* 0x000fe20000000800 */
[----:B------:R-:W-:Y:S01]  /*3730*/  FMNMX.FTZ R3, R51, R2, !PT ;  /* 0x0000000233037209 */ /* 0x000fe20007810000 */
[--C-:B------:R-:W-:Y:S01]  /*3740*/  FFMA.FTZ R2, R63, UR5, -R16.reuse ;  /* 0x000000053f027c23 */ /* 0x100fe20008010810 */
[----:B------:R-:W-:Y:S01]  /*3750*/  FSEL R55, R55, -INF , !P2 ;  /* 0xff80000037377808 */ /* 0x000fe20005000000 */
[--C-:B------:R-:W-:Y:S01]  /*3760*/  FFMA.FTZ R29, R33, UR5, -R16.reuse ;  /* 0x00000005211d7c23 */ /* 0x100fe20008010810 */
[----:B------:R-:W-:Y:S01]  /*3770*/  FMNMX.FTZ R0, R54, R3, !PT ;  /* 0x0000000336007209 */ /* 0x000fe20007810000 */
[--C-:B------:R-:W-:Y:S01]  /*3780*/  FFMA.FTZ R33, R37, UR5, -R16.reuse ;  /* 0x0000000525217c23 */ /* 0x100fe20008010810 */
[--C-:B------:R-:W-:Y:S01]  /*3790*/  FFMA.FTZ R28, R67, UR5, -R16.reuse ;  /* 0x00000005431c7c23 */ /* 0x100fe20008010810 */
[----:B------:R-:W-:Y:S01]  /*37a0*/  MUFU.EX2 R198, R2 ;  /* 0x0000000200c67308 */ /* 0x000fe20000000800 */
[----:B------:R-:W-:Y:S01]  /*37b0*/  FMNMX.FTZ R0, R55, R0, !PT ;  /* 0x0000000037007209 */ /* 0x000fe20007810000 */
[--C-:B------:R-:W-:Y:S01]  /*37c0*/  FFMA.FTZ R32, R69, UR5, -R16.reuse ;  /* 0x0000000545207c23 */ /* 0x100fe20008010810 */
[--C-:B------:R-:W-:Y:S01]  /*37d0*/  FFMA.FTZ R36, R71, UR5, -R16.reuse ;  /* 0x0000000547247c23 */ /* 0x100fe20008010810 */
[--C-:B------:R-:W-:Y:S01]  /*37e0*/  FFMA.FTZ R40, R73, UR5, -R16.reuse ;  /* 0x0000000549287c23 */ /* 0x100fe20008010810 */
[----:B------:R-:W-:Y:S01]  /*37f0*/  FFMA.FTZ R44, R75, UR5, -R16 ;  /* 0x000000054b2c7c23 */ /* 0x000fe20008010810 */
[----:B------:R-:W0:Y:S02]  /*3800*/  SHFL.BFLY PT, R3, R0, 0x2, 0x1f ;  /* 0x0c401f0000037f89 */ /* 0x000e2400000e0000 */
[----:B------:R-:W1:Y:S08]  /*3810*/  MUFU.EX2 R5, R5 ;  /* 0x0000000500057308 */ /* 0x000e700000000800 */
[----:B------:R-:W-:Y:S08]  /*3820*/  MUFU.EX2 R25, R25 ;  /* 0x0000001900197308 */ /* 0x000ff00000000800 */
[----:B------:R-:W-:Y:S01]  /*3830*/  MUFU.EX2 R28, R28 ;  /* 0x0000001c001c7308 */ /* 0x000fe20000000800 */
[----:B-1----:R-:W-:-:S02]  /*3840*/  F2FP.BF16.F32.PACK_AB R196, R5, R24 ;  /* 0x0000001805c4723e */ /* 0x002fc400000010ff */
[----:B0-----:R-:W-:Y:S01]  /*3850*/  FMNMX.FTZ R2, R0, R3, !PT ;  /* 0x0000000300027209 */ /* 0x001fe20007810000 */
[--C-:B------:R-:W-:Y:S01]  /*3860*/  FFMA.FTZ R0, R41, UR5, -R16.reuse ;  /* 0x0000000529007c23 */ /* 0x100fe20008010810 */
[--C-:B------:R-:W-:Y:S01]  /*3870*/  FFMA.FTZ R41, R45, UR5, -R16.reuse ;  /* 0x000000052d297c23 */ /* 0x100fe20008010810 */
[----:B------:R-:W-:Y:S02]  /*3880*/  FFMA.FTZ R45, R49, UR5, -R16 ;  /* 0x00000005312d7c23 */ /* 0x000fe40008010810 */
[----:B------:R-:W0:Y:S01]  /*3890*/  MUFU.EX2 R29, R29 ;  /* 0x0000001d001d7308 */ /* 0x000e220000000800 */
[----:B------:R-:W1:Y:S07]  /*38a0*/  SHFL.BFLY PT, R3, R2, 0x1, 0x1f ;  /* 0x0c201f0002037f89 */ /* 0x000e6e00000e0000 */
[----:B------:R2:W-:Y:S08]  /*38b0*/  MUFU.EX2 R37, R0 ;  /* 0x0000000000257308 */ /* 0x0005f00000000800 */
[----:B------:R-:W3:Y:S01]  /*38c0*/  MUFU.EX2 R32, R32 ;  /* 0x0000002000207308 */ /* 0x000ee20000000800 */
[----:B0-----:R-:W-:-:S07]  /*38d0*/  F2FP.BF16.F32.PACK_AB R192, R29, R28 ;  /* 0x0000001c1dc0723e */ /* 0x001fce00000010ff */
[----:B------:R-:W0:Y:S01]  /*38e0*/  MUFU.EX2 R33, R33 ;  /* 0x0000002100217308 */ /* 0x000e220000000800 */
[----:B-1----:R-:W-:Y:S01]  /*38f0*/  FMNMX.FTZ R3, R2, R3, !PT ;  /* 0x0000000302037209 */ /* 0x002fe20007810000 */
[--C-:B------:R-:W-:Y:S01]  /*3900*/  FFMA.FTZ R2, R77, UR5, -R16.reuse ;  /* 0x000000054d027c23 */ /* 0x100fe20008010810 */
[----:B------:R-:W-:Y:S01]  /*3910*/  FFMA.FTZ R16, R53, UR5, -R16 ;  /* 0x0000000535107c23 */ /* 0x000fe20008010810 */
[----:B------:R-:W-:Y:S01]  /*3920*/  FADD.FTZ R53, R24, R5 ;  /* 0x0000000518357221 */ /* 0x000fe20000010000 */
[C---:B------:R-:W-:Y:S01]  /*3930*/  FSETP.NEU.FTZ.AND P2, PT, R3.reuse, -INF , PT ;  /* 0xff8000000300780b */ /* 0x040fe20003f5d000 */
[----:B--2---:R-:W-:Y:S02]  /*3940*/  FMUL.FTZ R0, R3, UR5 ;  /* 0x0000000503007c20 */ /* 0x004fe40008410000 */
[----:B------:R1:W-:Y:S03]  /*3950*/  MUFU.EX2 R49, R16 ;  /* 0x0000001000317308 */ /* 0x0003e60000000800 */
[----:B------:R-:W-:-:S02]  /*3960*/  FSEL R0, R0, RZ, P2 ;  /* 0x000000ff00007208 */ /* 0x000fc40001000000 */
[----:B------:R-:W-:-:S03]  /*3970*/  PLOP3.LUT P2, PT, PT, PT, UP1, 0x40, 0x0 ;  /* 0x000000000000781c */ /* 0x000fc60003f4e818 */
[--C-:B------:R-:W-:Y:S01]  /*3980*/  FFMA.FTZ R26, R26, UR5, -R0.reuse ;  /* 0x000000051a1a7c23 */ /* 0x100fe20008010800 */
[--C-:B------:R-:W-:Y:S01]  /*3990*/  FFMA.FTZ R27, R27, UR5, -R0.reuse ;  /* 0x000000051b1b7c23 */ /* 0x100fe20008010800 */
[--C-:B------:R-:W-:Y:S01]  /*39a0*/  FFMA.FTZ R30, R30, UR5, -R0.reuse ;  /* 0x000000051e1e7c23 */ /* 0x100fe20008010800 */
[----:B-1----:R-:W-:Y:S01]  /*39b0*/  FADD.FTZ R16, R198, R53 ;  /* 0x00000035c6107221 */ /* 0x002fe20000010000 */
[--C-:B------:R-:W-:Y:S01]  /*39c0*/  FFMA.FTZ R31, R31, UR5, -R0.reuse ;  /* 0x000000051f1f7c23 */ /* 0x100fe20008010800 */
[----:B------:R-:W-:Y:S01]  /*39d0*/  FFMA.FTZ R34, R34, UR5, -R0 ;  /* 0x0000000522227c23 */ /* 0x000fe20008010800 */
[----:B------:R-:W-:Y:S01]  /*39e0*/  MUFU.EX2 R26, R26 ;  /* 0x0000001a001a7308 */ /* 0x000fe20000000800 */
[----:B------:R-:W-:Y:S01]  /*39f0*/  FADD.FTZ R53, R25, R16 ;  /* 0x0000001019357221 */ /* 0x000fe20000010000 */
[--C-:B------:R-:W-:Y:S01]  /*3a00*/  FFMA.FTZ R35, R35, UR5, -R0.reuse ;  /* 0x0000000523237c23 */ /* 0x100fe20008010800 */
[--C-:B------:R-:W-:Y:S01]  /*3a10*/  FFMA.FTZ R38, R38, UR5, -R0.reuse ;  /* 0x0000000526267c23 */ /* 0x100fe20008010800 */
[--C-:B------:R-:W-:Y:S01]  /*3a20*/  FFMA.FTZ R39, R39, UR5, -R0.reuse ;  /* 0x0000000527277c23 */ /* 0x100fe20008010800 */
[----:B------:R-:W-:Y:S01]  /*3a30*/  FADD.FTZ R16, R28, R53 ;  /* 0x000000351c107221 */ /* 0x000fe20000010000 */
[--C-:B------:R-:W-:Y:S01]  /*3a40*/  FFMA.FTZ R42, R42, UR5, -R0.reuse ;  /* 0x000000052a2a7c23 */ /* 0x100fe20008010800 */
[----:B------:R-:W-:Y:S01]  /*3a50*/  FFMA.FTZ R43, R43, UR5, -R0 ;  /* 0x000000052b2b7c23 */ /* 0x000fe20008010800 */
[----:B------:R-:W1:Y:S01]  /*3a60*/  MUFU.EX2 R27, R27 ;  /* 0x0000001b001b7308 */ /* 0x000e620000000800 */
[----:B------:R-:W-:Y:S01]  /*3a70*/  FADD.FTZ R53, R29, R16 ;  /* 0x000000101d357221 */ /* 0x000fe20000010000 */
[--C-:B------:R-:W-:Y:S01]  /*3a80*/  FFMA.FTZ R46, R46, UR5, -R0.reuse ;  /* 0x000000052e2e7c23 */ /* 0x100fe20008010800 */
[--C-:B------:R-:W-:Y:S01]  /*3a90*/  FFMA.FTZ R47, R47, UR5, -R0.reuse ;  /* 0x000000052f2f7c23 */ /* 0x100fe20008010800 */
[--C-:B------:R-:W-:Y:S01]  /*3aa0*/  FFMA.FTZ R50, R50, UR5, -R0.reuse ;  /* 0x0000000532327c23 */ /* 0x100fe20008010800 */
[----:B---3--:R-:W-:Y:S01]  /*3ab0*/  FADD.FTZ R16, R32, R53 ;  /* 0x0000003520107221 */ /* 0x008fe20000010000 */
[--C-:B------:R-:W-:Y:S01]  /*3ac0*/  FFMA.FTZ R51, R51, UR5, -R0.reuse ;  /* 0x0000000533337c23 */ /* 0x100fe20008010800 */
[----:B------:R-:W-:Y:S01]  /*3ad0*/  FFMA.FTZ R54, R54, UR5, -R0 ;  /* 0x0000000536367c23 */ /* 0x000fe20008010800 */
[----:B------:R-:W2:Y:S01]  /*3ae0*/  MUFU.EX2 R30, R30 ;  /* 0x0000001e001e7308 */ /* 0x000ea20000000800 */
[----:B0-----:R-:W-:Y:S01]  /*3af0*/  FADD.FTZ R57, R33, R16 ;  /* 0x0000001021397221 */ /* 0x001fe20000010000 */
[----:B------:R-:W-:Y:S01]  /*3b00*/  F2FP.BF16.F32.PACK_AB R198, R25, R198 ;  /* 0x000000c619c6723e */ /* 0x000fe200000010ff */
[----:B------:R-:W-:Y:S01]  /*3b10*/  FFMA.FTZ R0, R55, UR5, -R0 ;  /* 0x0000000537007c23 */ /* 0x000fe20008010800 */
[----:B------:R-:W-:-:S04]  /*3b20*/  F2FP.BF16.F32.PACK_AB R194, R33, R32 ;  /* 0x0000002021c2723e */ /* 0x000fc800000010ff */
[----:B------:R-:W0:Y:S01]  /*3b30*/  MUFU.EX2 R31, R31 ;  /* 0x0000001f001f7308 */ /* 0x000e220000000800 */
[----:B-1----:R-:W-:Y:S01]  /*3b40*/  FADD.FTZ R53, R26, R27 ;  /* 0x0000001b1a357221 */ /* 0x002fe20000010000 */
[----:B------:R-:W-:-:S06]  /*3b50*/  F2FP.BF16.F32.PACK_AB R197, R27, R26 ;  /* 0x0000001a1bc5723e */ /* 0x000fcc00000010ff */
[----:B------:R-:W1:Y:S01]  /*3b60*/  MUFU.EX2 R36, R36 ;  /* 0x0000002400247308 */ /* 0x000e620000000800 */
[----:B--2---:R-:W-:-:S07]  /*3b70*/  FADD.FTZ R16, R30, R53 ;  /* 0x000000351e107221 */ /* 0x004fce0000010000 */
[----:B------:R-:W2:Y:S01]  /*3b80*/  MUFU.EX2 R34, R34 ;  /* 0x0000002200227308 */ /* 0x000ea20000000800 */
[C---:B0-----:R-:W-:Y:S01]  /*3b90*/  FADD.FTZ R53, R31.reuse, R16 ;  /* 0x000000101f357221 */ /* 0x041fe20000010000 */
[----:B------:R-:W-:-:S06]  /*3ba0*/  F2FP.BF16.F32.PACK_AB R199, R31, R30 ;  /* 0x0000001e1fc7723e */ /* 0x000fcc00000010ff */
[----:B------:R-:W0:Y:S01]  /*3bb0*/  MUFU.EX2 R35, R35 ;  /* 0x0000002300237308 */ /* 0x000e220000000800 */
[----:B-1----:R-:W-:Y:S01]  /*3bc0*/  FADD.FTZ R48, R36, R57 ;  /* 0x0000003924307221 */ /* 0x002fe20000010000 */
[----:B------:R-:W-:-:S03]  /*3bd0*/  F2FP.BF16.F32.PACK_AB R188, R37, R36 ;  /* 0x0000002425bc723e */ /* 0x000fc600000010ff */
[----:B------:R-:W-:-:S03]  /*3be0*/  FADD.FTZ R57, R37, R48 ;  /* 0x0000003025397221 */ /* 0x000fc60000010000 */
        /* <DEDUP_REMOVED lines=8> */
[----:B--2---:R-:W-:-:S07]  /*3c70*/  FADD.FTZ R16, R38, R5 ;  /* 0x0000000526107221 */ /* 0x004fce0000010000 */
[----:B------:R-:W2:Y:S01]  /*3c80*/  MUFU.EX2 R44, R44 ;  /* 0x0000002c002c7308 */ /* 0x000ea20000000800 */
[C---:B0-----:R-:W-:Y:S01]  /*3c90*/  FADD.FTZ R53, R41.reuse, R48 ;  /* 0x0000003029357221 */ /* 0x041fe20000010000 */
[----:B------:R-:W-:-:S06]  /*3ca0*/  F2FP.BF16.F32.PACK_AB R190, R41, R40 ;  /* 0x0000002829be723e */ /* 0x000fcc00000010ff */
[----:B------:R-:W0:Y:S01]  /*3cb0*/  MUFU.EX2 R42, R42 ;  /* 0x0000002a002a7308 */ /* 0x000e220000000800 */
[C---:B-1----:R-:W-:Y:S01]  /*3cc0*/  FADD.FTZ R5, R39.reuse, R16 ;  /* 0x0000001027057221 */ /* 0x042fe20000010000 */
[----:B------:R-:W-:-:S06]  /*3cd0*/  F2FP.BF16.F32.PACK_AB R195, R39, R38 ;  /* 0x0000002627c3723e */ /* 0x000fcc00000010ff */
[----:B------:R-:W1:Y:S01]  /*3ce0*/  MUFU.EX2 R45, R45 ;  /* 0x0000002d002d7308 */ /* 0x000e620000000800 */
[----:B--2---:R-:W-:-:S07]  /*3cf0*/  FADD.FTZ R24, R44, R53 ;  /* 0x000000352c187221 */ /* 0x004fce0000010000 */
[----:B------:R-:W2:Y:S01]  /*3d00*/  MUFU.EX2 R43, R43 ;  /* 0x0000002b002b7308 */ /* 0x000ea20000000800 */
[----:B0-----:R-:W-:-:S07]  /*3d10*/  FADD.FTZ R16, R42, R5 ;  /* 0x000000052a107221 */ /* 0x001fce0000010000 */
[----:B------:R-:W0:Y:S01]  /*3d20*/  MUFU.EX2 R2, R2 ;  /* 0x0000000200027308 */ /* 0x000e220000000800 */
[C---:B-1----:R-:W-:Y:S01]  /*3d30*/  FADD.FTZ R25, R45.reuse, R24 ;  /* 0x000000182d197221 */ /* 0x042fe20000010000 */
[----:B------:R-:W-:-:S06]  /*3d40*/  F2FP.BF16.F32.PACK_AB R184, R45, R44 ;  /* 0x0000002c2db8723e */ /* 0x000fcc00000010ff */
[----:B------:R-:W1:Y:S01]  /*3d50*/  MUFU.EX2 R46, R46 ;  /* 0x0000002e002e7308 */ /* 0x000e620000000800 */
[C---:B--2---:R-:W-:Y:S01]  /*3d60*/  FADD.FTZ R5, R43.reuse, R16 ;  /* 0x000000102b057221 */ /* 0x044fe20000010000 */
[----:B------:R-:W-:-:S06]  /*3d70*/  F2FP.BF16.F32.PACK_AB R189, R43, R42 ;  /* 0x0000002a2bbd723e */ /* 0x000fcc00000010ff */
[----:B------:R-:W2:Y:S01]  /*3d80*/  MUFU.EX2 R47, R47 ;  /* 0x0000002f002f7308 */ /* 0x000ea20000000800 */
[----:B0-----:R-:W-:Y:S01]  /*3d90*/  FADD.FTZ R24, R2, R25 ;  /* 0x0000001902187221 */ /* 0x001fe20000010000 */
[----:B------:R-:W-:-:S03]  /*3da0*/  F2FP.BF16.F32.PACK_AB R186, R49, R2 ;  /* 0x0000000231ba723e */ /* 0x000fc600000010ff */
[----:B------:R-:W-:-:S03]  /*3db0*/  FADD.FTZ R16, R49, R24 ;  /* 0x0000001831107221 */ /* 0x000fc60000010000 */
[----:B------:R-:W0:Y:S01]  /*3dc0*/  MUFU.EX2 R50, R50 ;  /* 0x0000003200327308 */ /* 0x000e220000000800 */
[----:B-1----:R-:W-:-:S07]  /*3dd0*/  FADD.FTZ R2, R46, R5 ;  /* 0x000000052e027221 */ /* 0x002fce0000010000 */
[----:B------:R-:W1:Y:S01]  /*3de0*/  MUFU.EX2 R51, R51 ;  /* 0x0000003300337308 */ /* 0x000e620000000800 */
[C---:B--2---:R-:W-:Y:S01]  /*3df0*/  FADD.FTZ R5, R47.reuse, R2 ;  /* 0x000000022f057221 */ /* 0x044fe20000010000 */
[----:B------:R-:W-:-:S06]  /*3e00*/  F2FP.BF16.F32.PACK_AB R191, R47, R46 ;  /* 0x0000002e2fbf723e */ /* 0x000fcc00000010ff */
[----:B------:R-:W2:Y:S01]  /*3e10*/  MUFU.EX2 R54, R54 ;  /* 0x0000003600367308 */ /* 0x000ea20000000800 */
[----:B0-----:R-:W-:-:S07]  /*3e20*/  FADD.FTZ R2, R50, R5 ;  /* 0x0000000532027221 */ /* 0x001fce0000010000 */
[----:B------:R2:W0:Y:S01]  /*3e30*/  MUFU.EX2 R187, R0 ;  /* 0x0000000000bb7308 */ /* 0x0004220000000800 */
[C---:B-1----:R-:W-:Y:S01]  /*3e40*/  FADD.FTZ R5, R51.reuse, R2 ;  /* 0x0000000233057221 */ /* 0x042fe20000010000 */
[----:B------:R-:W-:-:S03]  /*3e50*/  F2FP.BF16.F32.PACK_AB R185, R51, R50 ;  /* 0x0000003233b9723e */ /* 0x000fc600000010ff */
[----:B--2---:R-:W-:-:S04]  /*3e60*/  FADD.FTZ R0, R54, R5 ;  /* 0x0000000536007221 */ /* 0x004fc80000010000 */
[C---:B0-----:R-:W-:Y:S01]  /*3e70*/  FADD.FTZ R5, R187.reuse, R0 ;  /* 0x00000000bb057221 */ /* 0x041fe20000010000 */
[----:B------:R-:W-:Y:S01]  /*3e80*/  F2FP.BF16.F32.PACK_AB R187, R187, R54 ;  /* 0x00000036bbbb723e */ /* 0x000fe200000010ff */
[----:B------:R-:W-:Y:S06]  /*3e90*/  @P2 BRA `(.L_x_1175) ;  /* 0x0000000000442947 */ /* 0x000fec0003800000 */
        /* <DEDUP_REMOVED lines=10> */
.L_x_1176:
[----:B------:R-:W-:-:S11]  /*3f40*/  UISETP.NE.AND UP2, UPT, UR7, 0x1, UPT ;  /* 0x000000010700788c */ /* 0x000fd6000bf45270 */
[----:B------:R-:W-:Y:S02]  /*3f50*/  @UP2 ULDC.64 UR10, c[0x0][0x9e8] ;  /* 0x00027a00000a2ab9 */ /* 0x000fe40000000a00 */
[----:B------:R-:W-:-:S04]  /*3f60*/  UIMAD.WIDE.U32 UR14, UR4, UR10, URZ ;  /* 0x0000000a040e72a5 */ /* 0x000fc8000f8e003f */
[----:B------:R-:W-:-:S12]  /*3f70*/  @UP2 USHF.R.U32.HI UR4, URZ, UR11, UR15 ;  /* 0x0000000b3f042299 */ /* 0x000fd8000801160f */
.L_x_1177:
[----:B------:R-:W-:-:S04]  /*3f80*/  UIMAD UR4, UR4, UR7, UR7 ;  /* 0x00000007040472a4 */ /* 0x000fc8000f8e0207 */
[----:B------:R-:W-:-:S04]  /*3f90*/  UISETP.LT.AND UP2, UPT, UR6, UR4, UPT ;  /* 0x000000040600728c */ /* 0x000fc8000bf41270 */
[----:B------:R-:W-:-:S12]  /*3fa0*/  USEL UR6, UR6, UR4, UP2 ;  /* 0x0000000406067287 */ /* 0x000fd80009000000 */
.L_x_1175:
[----:B------:R-:W-:Y:S01]  /*3fb0*/  R2UR UR7, R22 ;  /* 0x00000000160772ca */ /* 0x000fe200000e0000 */
[----:B------:R-:W-:Y:S01]  /*3fc0*/  USHF.R.S32.HI UR4, URZ, 0x1f, UR6 ;  /* 0x0000001f3f047899 */ /* 0x000fe20008011406 */
[----:B------:R-:W-:Y:S01]  /*3fd0*/  IMAD.MOV.U32 R2, RZ, RZ, 0x3f800000 ;  /* 0x3f800000ff027424 */ /* 0x000fe200078e00ff */
[----:B------:R-:W-:Y:S01]  /*3fe0*/  CS2R R150, SRZ ;  /* 0x0000000000967805 */ /* 0x000fe2000001ff00 */
[----:B------:R-:W-:Y:S01]  /*3ff0*/  IMAD.MOV.U32 R0, RZ, RZ, 0x3f800000 ;  /* 0x3f800000ff007424 */ /* 0x000fe200078e00ff */
        /* <DEDUP_REMOVED lines=8> */
[----:B------:R-:W-:Y:S01]  /*4080*/  UISETP.LT.AND UP2, UPT, UR7, UR4, UPT ;  /* 0x000000040700728c */ /* 0x000fe2000bf41270 */
[----:B------:R-:W-:Y:S02]  /*4090*/  CS2R R136, SRZ ;  /* 0x0000000000887805 */ /* 0x000fe4000001ff00 */
[----:B------:R-:W-:Y:S02]  /*40a0*/  CS2R R134, SRZ ;  /* 0x0000000000867805 */ /* 0x000fe4000001ff00 */
[----:B------:R-:W-:Y:S01]  /*40b0*/  CS2R R132, SRZ ;  /* 0x0000000000847805 */ /* 0x000fe2000001ff00 */
[----:B------:R-:W-:Y:S01]  /*40c0*/  USEL UR58, UR7, UR4, !UP2 ;  /* 0x00000004073a7287 */ /* 0x000fe2000d000000 */
[----:B------:R-:W-:-:S02]  /*40d0*/  CS2R R130, SRZ ;  /* 0x0000000000827805 */ /* 0x000fc4000001ff00 */
[----:B------:R-:W-:Y:S02]  /*40e0*/  CS2R R128, SRZ ;  /* 0x0000000000807805 */ /* 0x000fe4000001ff00 */
[----:B------:R-:W-:Y:S02]  /*40f0*/  CS2R R126, SRZ ;  /* 0x00000000007e7805 */ /* 0x000fe4000001ff00 */
[----:B------:R-:W-:Y:S02]  /*4100*/  CS2R R124, SRZ ;  /* 0x00000000007c7805 */ /* 0x000fe4000001ff00 */
[----:B------:R-:W-:Y:S02]  /*4110*/  CS2R R122, SRZ ;  /* 0x00000000007a7805 */ /* 0x000fe4000001ff00 */
[----:B------:R-:W-:Y:S02]  /*4120*/  ISETP.GE.AND P2, PT, R205, UR58, PT ;  /* 0x0000003acd007c0c */ /* 0x000fe4000bf46270 */
        /* <DEDUP_REMOVED lines=49> */
[----:B------:R-:W-:Y:S06]  /*4440*/  @!P2 BRA `(.L_x_1178) ;  /* 0x0000002400f8a947 */ /* 0x000fec0003800000 */
[----:B------:R-:W-:Y:S01]  /*4450*/  IMAD.MOV.U32 R2, RZ, RZ, 0x3f800000 ;  /* 0x3f800000ff027424 */ /* 0x000fe200078e00ff */
[----:B------:R-:W-:Y:S01]  /*4460*/  ULDC UR59, c[0x0][0x9e4] ;  /* 0x00027900003b7ab9 */ /* 0x000fe20000000800 */
[----:B------:R-:W-:-:S07]  /*4470*/  IMAD.MOV.U32 R151, RZ, RZ, RZ ;  /* 0x000000ffff977224 */ /* 0x000fce00078e00ff */
.L_x_1195:
[----:B------:R-:W-:-:S04]  /*4480*/  UIADD3 UR4, UR36, 0x1, URZ ;  /* 0x0000000124047890 */ /* 0x000fc8000fffe03f */
[----:B------:R-:W-:-:S04]  /*4490*/  UISETP.NE.AND UP2, UPT, UR4, 0x2, UPT ;  /* 0x000000020400788c */ /* 0x000fc8000bf45270 */
[----:B------:R-:W-:Y:S02]  /*44a0*/  USEL UR7, URZ, 0x1, UP2 ;  /* 0x000000013f077887 */ /* 0x000fe40009000000 */
[----:B------:R-:W-:Y:S02]  /*44b0*/  USEL UR4, UR4, URZ, UP2 ;  /* 0x0000003f04047287 */ /* 0x000fe40009000000 */
[----:B------:R-:W-:Y:S01]  /*44c0*/  ULOP3.LUT UR7, UR38, UR7, URZ, 0x3c, !UPT ;  /* 0x0000000726077292 */ /* 0x000fe2000f8e3c3f */
[----:B------:R-:W-:Y:S11]  /*44d0*/  @!P0 BRA `(.L_x_1179) ;  /* 0x0000000000048947 */ /* 0x000ff60003800000 */
[----:B------:R-:W-:Y:S01]  /*44e0*/  BPT.TRAP 0x1 ;  /* 0x000000040000795c */ /* 0x000fe20000300000 */
.L_x_1179:
[----:B------:R-:W-:Y:S01]  /*44f0*/  ULEA UR6, UR4, UR37, 0x3 ;  /* 0x0000002504067291 */ /* 0x000fe2000f8e183f */
[----:B------:R-:W-:-:S05]  /*4500*/  IMAD.U32 R20, RZ, RZ, UR7 ;  /* 0x00000007ff147e24 */ /* 0x000fca000f8e00ff */
[----:B------:R-:W-:-:S04]  /*4510*/  SHF.L.U32 R20, R20, 0x1f, RZ ;  /* 0x0000001f14147819 */ /* 0x000fc800000006ff */
[----:B------:R0:W1:Y:S01]  /*4520*/  SYNCS.PHASECHK.TRANS64.TRYWAIT P2, [UR6+0x30830], R20 ;  /* 0x03083014ff0075a7 */ /* 0x0000620008040146 */
[----:B------:R-:W-:Y:S05]  /*4530*/  @!P0 BRA `(.L_x_1180) ;  /* 0x0000000000048947 */ /* 0x000fea0003800000 */
[----:B------:R-:W-:Y:S01]  /*4540*/  BPT.TRAP 0x1 ;  /* 0x000000040000795c */ /* 0x000fe20000300000 */
.L_x_1180:
[----:B-1----:R-:W-:Y:S05]  /*4550*/  @P2 BRA `(.L_x_1181) ;  /* 0x0000000000082947 */ /* 0x002fea0003800000 */
[----:B------:R-:W1:Y:S02]  /*4560*/  SYNCS.PHASECHK.TRANS64.TRYWAIT P2, [UR6+0x30830], R20 ;  /* 0x03083014ff0075a7 */ /* 0x000e640008040146 */
[----:B-1----:R-:W-:Y:S05]  /*4570*/  @!P2 BRA `(.L_x_1182) ;  /* 0x000001080028a947 */ /* 0x002fea0003800000 */
.L_x_1181:
[----:B------:R-:W-:Y:S01]  /*4580*/  R2UR UR52, R14 ;  /* 0x000000000e3472ca */ /* 0x000fe200000e0000 */
[----:B------:R-:W-:Y:S01]  /*4590*/  ULEA UR5, UR4, UR61, 0xb ;  /* 0x0000003d04057291 */ /* 0x000fe2000f8e583f */
[----:B------:R-:W-:Y:S01]  /*45a0*/  R2UR UR53, R15 ;  /* 0x000000000f3572ca */ /* 0x000fe200000e0000 */
[----:B------:R-:W-:Y:S01]  /*45b0*/  WARPGROUP.ARRIVE ;  /* 0x00000000000079c5 */ /* 0x000fe20000000000 */
[----:B------:R-:W-:Y:S01]  /*45c0*/  UMOV UR55, 0x40000040 ;  /* 0x4000004000377882 */ /* 0x000fe20000000000 */
[----:B------:R-:W-:Y:S01]  /*45d0*/  UIADD3 UR10, UR5, 0x202, URZ ;  /* 0x00000202050a7890 */ /* 0x000fe2000fffe03f */
[-C--:B------:R-:W-:Y:S01]  /*45e0*/  FMUL.FTZ R24, R24, R0.reuse ;  /* 0x0000000018187220 */ /* 0x080fe20000410000 */
[----:B------:R-:W-:Y:S01]  /*45f0*/  UMOV UR11, 0x40000040 ;  /* 0x40000040000b7882 */ /* 0x000fe20000000000 */
[----:B------:R-:W-:Y:S01]  /*4600*/  UMOV UR54, UR5 ;  /* 0x0000000500367c82 */ /* 0x000fe20008000000 */
[----:B------:R-:W-:Y:S01]  /*4610*/  UIADD3 UR14, UR5, 0x204, URZ ;  /* 0x00000204050e7890 */ /* 0x000fe2000fffe03f */
[-C--:B------:R-:W-:Y:S01]  /*4620*/  FMUL.FTZ R25, R25, R0.reuse ;  /* 0x0000000019197220 */ /* 0x080fe20000410000 */
[----:B------:R-:W-:Y:S01]  /*4630*/  UMOV UR15, 0x40000040 ;  /* 0x40000040000f7882 */ /* 0x000fe20000000000 */
[----:B------:R-:W-:Y:S01]  /*4640*/  UIADD3 UR18, UR5, 0x206, URZ ;  /* 0x0000020605127890 */ /* 0x000fe2000fffe03f */
[-C--:B------:R-:W-:Y:S01]  /*4650*/  FMUL.FTZ R28, R28, R0.reuse ;  /* 0x000000001c1c7220 */ /* 0x080fe20000410000 */
[----:B------:R-:W-:Y:S01]  /*4660*/  UMOV UR19, 0x40000040 ;  /* 0x4000004000137882 */ /* 0x000fe20000000000 */
[----:B------:R-:W-:Y:S01]  /*4670*/  HGMMA.64x64x16.F32.BF16 R152, gdesc[UR52], RZ, !UPT, gsb0 ;  /* 0x00e00000349879f0 */ /* 0x000fe2000c0018ff */
[----:B------:R-:W-:Y:S01]  /*4680*/  R2UR UR52, R12 ;  /* 0x000000000c3472ca */ /* 0x000fe200000e0000 */
[----:B------:R-:W-:Y:S01]  /*4690*/  UIADD3 UR54, UR5, 0x2, URZ ;  /* 0x0000000205367890 */ /* 0x000fe2000fffe03f */
[----:B------:R-:W-:Y:S01]  /*46a0*/  R2UR UR53, R13 ;  /* 0x000000000d3572ca */ /* 0x000fe200000e0000 */
        /* <DEDUP_REMOVED lines=77> */
[----:B------:R-:W-:Y:S01]  /*4b80*/  FMUL.FTZ R149, R149, R0 ;  /* 0x0000000095957220 */ /* 0x000fe20000410000 */
[-C--:B------:R-:W-:Y:S01]  /*4b90*/  FMUL.FTZ R26, R26, R2.reuse ;  /* 0x000000021a1a7220 */ /* 0x080fe20000410000 */
[----:B------:R-:W-:Y:S01]  /*4ba0*/  HGMMA.64x64x16.F32.BF16 R152, gdesc[UR52], R152, gsb0 ;  /* 0x00e00000349879f0 */ /* 0x000fe20008001898 */
[----:B------:R-:W-:Y:S01]  /*4bb0*/  R2UR UR52, R10 ;  /* 0x000000000a3472ca */ /* 0x000fe200000e0000 */
[----:B------:R-:W-:Y:S01]  /*4bc0*/  UIADD3 UR54, UR5, 0x4, URZ ;  /* 0x0000000405367890 */ /* 0x000fe2000fffe03f */
[----:B------:R-:W-:Y:S01]  /*4bd0*/  R2UR UR53, R11 ;  /* 0x000000000b3572ca */ /* 0x000fe200000e0000 */
        /* <DEDUP_REMOVED lines=66> */
[----:B------:R-:W-:Y:S01]  /*5000*/  HGMMA.64x64x16.F32.BF16 R152, gdesc[UR52], R152, gsb0 ;  /* 0x00e00000349879f0 */ /* 0x000fe20008001898 */
[----:B------:R-:W-:Y:S01]  /*5010*/  R2UR UR52, R8 ;  /* 0x00000000083472ca */ /* 0x000fe200000e0000 */
[----:B------:R-:W-:Y:S01]  /*5020*/  UIADD3 UR54, UR5, 0x6, URZ ;  /* 0x0000000605367890 */ /* 0x000fe2000fffe03f */
[----:B------:R-:W-:Y:S01]  /*5030*/  R2UR UR53, R9 ;  /* 0x00000000093572ca */ /* 0x000fe200000e0000 */
[----:B------:R-:W-:Y:S01]  /*5040*/  UMOV UR55, 0x40000040 ;  /* 0x4000004000377882 */ /* 0x000fe20000000000 */
[----:B------:R-:W-:Y:S02]  /*5050*/  WARPGROUP.DEPBAR.LE gsb0, 0x0 ;  /* 0x00008000000079c5 */ /* 0x000fe40000010000 */
[----:B------:R-:W-:-:S09]  /*5060*/  WARPGROUP.ARRIVE ;  /* 0x00000000000079c5 */ /* 0x000fd20000000000 */
        /* <DEDUP_REMOVED lines=8> */
[----:B------:R-:W-:Y:S01]  /*50f0*/  UIADD3 UR54, UR5, 0x606, URZ ;  /* 0x0000060605367890 */ /* 0x000fe2000fffe03f */
[----:B------:R-:W-:Y:S01]  /*5100*/  UMOV UR52, UR56 ;  /* 0x0000003800347c82 */ /* 0x000fe20008000000 */
[----:B------:R-:W-:Y:S01]  /*5110*/  UMOV UR53, UR57 ;  /* 0x0000003900357c82 */ /* 0x000fe20008000000 */
[----:B------:R-:W-:Y:S01]  /*5120*/  UMOV UR55, 0x40000040 ;  /* 0x4000004000377882 */ /* 0x000fe20000000000 */
        /* <DEDUP_REMOVED lines=34> */
[----:B------:R-:W-:Y:S05]  /*5350*/  @!P0 BRA `(.L_x_1183) ;  /* 0x0000000000048947 */ /* 0x000fea0003800000 */
[----:B------:R-:W-:Y:S01]  /*5360*/  BPT.TRAP 0x1 ;  /* 0x000000040000795c */ /* 0x000fe20000300000 */
.L_x_1183:
[----:B------:R-:W-:Y:S01]  /*5370*/  ULEA UR10, UR36, UR37, 0x3 ;  /* 0x00000025240a7291 */ /* 0x000fe2000f8e183f */
[----:B------:R-:W-:-:S05]  /*5380*/  IMAD.U32 R0, RZ, RZ, UR38 ;  /* 0x00000026ff007e24 */ /* 0x000fca000f8e00ff */
[----:B------:R-:W-:-:S04]  /*5390*/  SHF.L.U32 R0, R0, 0x1f, RZ ;  /* 0x0000001f00007819 */ /* 0x000fc800000006ff */
[----:B------:R2:W3:Y:S01]  /*53a0*/  SYNCS.PHASECHK.TRANS64.TRYWAIT P2, [UR10+0x30850], R0 ;  /* 0x03085000ff0075a7 */ /* 0x0004e2000804014a */
[----:B------:R-:W-:Y:S05]  /*53b0*/  @!P0 BRA `(.L_x_1184) ;  /* 0x0000000000048947 */ /* 0x000fea0003800000 */
[----:B------:R-:W-:Y:S01]  /*53c0*/  BPT.TRAP 0x1 ;  /* 0x000000040000795c */ /* 0x000fe20000300000 */
.L_x_1184:
[----:B---3--:R-:W-:Y:S05]  /*53d0*/  @P2 BRA `(.L_x_1185) ;  /* 0x0000000000082947 */ /* 0x008fea0003800000 */
[----:B------:R-:W3:Y:S02]  /*53e0*/  SYNCS.PHASECHK.TRANS64.TRYWAIT P2, [UR10+0x30850], R0 ;  /* 0x03085000ff0075a7 */ /* 0x000ee4000804014a */
[----:B---3--:R-:W-:Y:S05]  /*53f0*/  @!P2 BRA `(.L_x_1186) ;  /* 0x000000f800a0a947 */ /* 0x008fea0003800000 */
.L_x_1185:
[----:B------:R-:W-:Y:S01]  /*5400*/  UIADD3 UR5, UR37, 0x400, URZ ;  /* 0x0000040025057890 */ /* 0x000fe2000fffe03f */
[----:B------:R-:W-:Y:S01]  /*5410*/  WARPGROUP.ARRIVE ;  /* 0x00000000000079c5 */ /* 0x000fe20000000000 */
[----:B------:R-:W-:Y:S01]  /*5420*/  UMOV UR15, 0x40000040 ;  /* 0x40000040000f7882 */ /* 0x000fe20000000000 */
[----:B------:R-:W-:Y:S01]  /*5430*/  PLOP3.LUT P2, PT, PT, PT, UP0, 0x80, 0x0 ;  /* 0x000000000000781c */ /* 0x000fe20003f4f008 */
[----:B------:R-:W-:Y:S01]  /*5440*/  USHF.R.U32.HI UR5, URZ, 0x4, UR5 ;  /* 0x000000043f057899 */ /* 0x000fe20008011605 */
[----:B------:R-:W-:Y:S01]  /*5450*/  PLOP3.LUT P3, PT, PT, PT, UP0, 0x80, 0x0 ;  /* 0x000000000000781c */ /* 0x000fe20003f6f008 */
[----:B01----:R-:W0:Y:S01]  /*5460*/  LDC R20, c[0x0][0x2f0] ;  /* 0x0000bc00ff147b82 */ /* 0x003e220000000800 */
[----:B------:R-:W-:Y:S01]  /*5470*/  IMAD.SHL.U32 R2, R205, 0x40, RZ ;  /* 0x00000040cd027824 */ /* 0x000fe200078e00ff */
[----:B------:R-:W-:Y:S01]  /*5480*/  ULOP3.LUT UR5, UR5, 0x3fff, URZ, 0xc0, !UPT ;  /* 0x00003fff05057892 */ /* 0x000fe2000f8ec03f */
[----:B------:R-:W-:-:S03]  /*5490*/  ULDC UR11, c[0x0][0x9dc] ;  /* 0x00027700000b7ab9 */ /* 0x000fc60000000800 */
[----:B------:R-:W-:Y:S02]  /*54a0*/  ULOP3.LUT UR5, UR5, 0x2000000, URZ, 0xfc, !UPT ;  /* 0x0200000005057892 */ /* 0x000fe4000f8efc3f */
[----:B------:R-:W1:Y:S01]  /*54b0*/  LDC R21, c[0x0][0x288] ;  /* 0x0000a200ff157b82 */ /* 0x000e620000000800 */
[----:B------:R-:W-:Y:S01]  /*54c0*/  UMOV UR18, UR11 ;  /* 0x0000000b00127c82 */ /* 0x000fe20008000000 */
[----:B------:R-:W-:Y:S01]  /*54d0*/  ULEA UR5, UR36, UR5, 0xb ;  /* 0x0000000524057291 */ /* 0x000fe2000f8e583f */
[----:B------:R-:W-:-:S06]  /*54e0*/  ULDC UR11, c[0x0][0x9e0] ;  /* 0x00027800000b7ab9 */ /* 0x000fcc0000000800 */
        /* <DEDUP_REMOVED lines=15> */
[----:B------:R-:W-:Y:S02]  /*55e0*/  UMOV UR15, 0x40000040 ;  /* 0x40000040000f7882 */ /* 0x000fe40000000000 */
[----:B------:R-:W-:Y:S01]  /*55f0*/  @UP0 ULDC UR5, c[0x0][0x44c] ;  /* 0x0001130000050ab9 */ /* 0x000fe20000000800 */
[----:B------:R-:W-:Y:S02]  /*5600*/  WARPGROUP.DEPBAR.LE gsb0, 0x0 ;  /* 0x00008000000079c5 */ /* 0x000fe40000010000 */
[----:B------:R-:W-:-:S15]  /*5610*/  WARPGROUP.ARRIVE ;  /* 0x00000000000079c5 */ /* 0x000fde0000000000 */
[----:B------:R-:W-:-:S06]  /*5620*/  NOP ;  /* 0x0000000000007918 */ /* 0x000fcc0000000000 */
[----:B------:R-:W-:Y:S03]  /*5630*/  HGMMA.64x256x16.F32.BF16 R24, R184, gdesc[UR12].tnspB, R24, gsb0 ;  /* 0x43e0000cb8187df0 */ /* 0x000fe60008001818 */
[----:B------:R-:W-:Y:S02]  /*5640*/  WARPGROUP.DEPBAR.LE gsb0, 0x0 ;  /* 0x00008000000079c5 */ /* 0x000fe40000010000 */
[----:B------:R-:W-:Y:S01]  /*5650*/  VIADD R186, R19, UR60 ;  /* 0x0000003c13ba7c36 */ /* 0x000fe20008000000 */
[----:B------:R-:W-:-:S03]  /*5660*/  IADD3 R184, -R2, 0x1, RZ ;  /* 0x0000000102b87810 */ /* 0x000fc60007ffe1ff */
[----:B--2---:R-:W-:Y:S01]  /*5670*/  @P2 IMAD.HI.U32 R0, R186, UR5, RZ ;  /* 0x00000005ba002c27 */ /* 0x004fe2000f8e00ff */
[----:B------:R-:W-:Y:S01]  /*5680*/  @UP0 ULDC UR5, c[0x0][0x450] ;  /* 0x0001140000050ab9 */ /* 0x000fe20000000800 */
[----:B------:R-:W-:Y:S02]  /*5690*/  PLOP3.LUT P2, PT, PT, PT, UP1, 0x40, 0x0 ;  /* 0x000000000000781c */ /* 0x000fe40003f4e818 */
[----:B------:R-:W-:Y:S01]  /*56a0*/  IMAD R185, R17, -0x2, R184 ;  /* 0xfffffffe11b97824 */ /* 0x000fe200078e02b8 */
[----:B------:R-:W-:Y:S01]  /*56b0*/  @P3 SHF.R.U32.HI R186, RZ, UR5, R0 ;  /* 0x00000005ffba3c19 */ /* 0x000fe20008011600 */
[----:B------:R-:W-:Y:S01]  /*56c0*/  IMAD.U32 R0, RZ, RZ, UR6 ;  /* 0x00000006ff007e24 */ /* 0x000fe2000f8e00ff */
[----:B------:R-:W-:-:S03]  /*56d0*/  ULOP3.LUT UR5, URZ, UR18, URZ, 0x33, !UPT ;  /* 0x000000123f057292 */ /* 0x000fc6000f8e333f */
[----:B------:R-:W2:Y:S01]  /*56e0*/  SHFL.IDX PT, R189, R186, RZ, 0x1c1f ;  /* 0x001c1fffbabd7589 */ /* 0x000ea200000e0000 */
[----:B------:R-:W-:-:S05]  /*56f0*/  @!P1 VIADD R0, R0, 0x30840 ;  /* 0x0003084000009836 */ /* 0x000fca0000000000 */
[----:B------:R-:W-:-:S04]  /*5700*/  @!P1 PRMT R0, RZ, 0x654, R0 ;  /* 0x00000654ff009816 */ /* 0x000fc80000000000 */
[----:B------:R0:W-:Y:S02]  /*5710*/  @!P1 SYNCS.ARRIVE.TRANS64.RED.A1T0 RZ, [R0+URZ], RZ ;  /* 0x000000ff00ff99a7 */ /* 0x0001e4000810043f */
[----:B0-----:R-:W-:-:S04]  /*5720*/  IMAD R0, R20, UR39, R185 ;  /* 0x0000002714007c24 */ /* 0x001fc8000f8e02b9 */
[----:B-1----:R-:W-:-:S04]  /*5730*/  IMAD.IADD R0, R0, 0x1, -R21 ;  /* 0x0000000100007824 */ /* 0x002fc800078e0a15 */
[C---:B------:R-:W-:Y:S02]  /*5740*/  VIADD R190, R0.reuse, UR11 ;  /* 0x0000000b00be7c36 */ /* 0x040fe40008000000 */
[----:B------:R-:W-:Y:S02]  /*5750*/  VIADD R191, R0, UR5 ;  /* 0x0000000500bf7c36 */ /* 0x000fe40008000000 */
[--C-:B--2---:R-:W-:Y:S02]  /*5760*/  IMAD.IADD R187, R190, 0x1, R189.reuse ;  /* 0x00000001bebb7824 */ /* 0x104fe400078e02bd */
[----:B------:R-:W-:Y:S01]  /*5770*/  IMAD.IADD R188, R191, 0x1, R189 ;  /* 0x00000001bfbc7824 */ /* 0x000fe200078e02bd */
[----:B------:R-:W-:Y:S06]  /*5780*/  @P2 BRA `(.L_x_1187) ;  /* 0x00000000005c2947 */ /* 0x000fec0003800000 */
[----:B------:R-:W-:Y:S01]  /*5790*/  IMAD R0, R20, UR39, R189 ;  /* 0x0000002714007c24 */ /* 0x000fe2000f8e02bd */
[----:B------:R-:W-:Y:S03]  /*57a0*/  BSSY B0, `(.L_x_1188) ;  /* 0x0000011000007945 */ /* 0x000fe60003800000 */
[----:B------:R-:W-:-:S05]  /*57b0*/  IMAD.IADD R189, R0, 0x1, -R21 ;  /* 0x0000000100bd7824 */ /* 0x000fca00078e0a15 */
[----:B------:R-:W-:-:S13]  /*57c0*/  ISETP.GT.AND P2, PT, R189, -0x1, PT ;  /* 0xffffffffbd00780c */ /* 0x000fda0003f44270 */
[----:B------:R-:W-:Y:S05]  /*57d0*/  @P2 BRA `(.L_x_1189) ;  /* 0x0000000000202947 */ /* 0x000fea0003800000 */
[----:B------:R-:W-:Y:S01]  /*57e0*/  IMAD.U32 R192, RZ, RZ, UR59 ;  /* 0x0000003bffc07e24 */ /* 0x000fe2000f8e00ff */
[----:B------:R-:W-:-:S04]  /*57f0*/  LOP3.LUT R189, RZ, R189, RZ, 0x33, !PT ;  /* 0x000000bdffbd7212 */ /* 0x000fc800078e33ff */
[----:B------:R-:W-:-:S13]  /*5800*/  ISETP.NE.AND P2, PT, R192, 0x1, PT ;  /* 0x00000001c000780c */ /* 0x000fda0003f45270 */
[----:B------:R-:W0:Y:S02]  /*5810*/  @P2 LDC.64 R184, c[0x0][0x9e8] ;  /* 0x00027a00ffb82b82 */ /* 0x000e240000000a00 */
[----:B0-----:R-:W-:-:S05]  /*5820*/  @P2 IMAD.HI.U32 R184, R189, R184, RZ ;  /* 0x000000b8bdb82227 */ /* 0x001fca00078e00ff */
[----:B------:R-:W-:-:S04]  /*5830*/  @P2 SHF.R.U32.HI R189, RZ, R185, R184 ;  /* 0x000000b9ffbd2219 */ /* 0x000fc800000116b8 */
[----:B------:R-:W-:Y:S01]  /*5840*/  LOP3.LUT R189, RZ, R189, RZ, 0x33, !PT ;  /* 0x000000bdffbd7212 */ /* 0x000fe200078e33ff */
[----:B------:R-:W-:Y:S06]  /*5850*/  BRA `(.L_x_1190) ;  /* 0x0000000000147947 */ /* 0x000fec0003800000 */
.L_x_1189:
[----:B------:R-:W-:-:S05]  /*5860*/  IMAD.U32 R192, RZ, RZ, UR59 ;  /* 0x0000003bffc07e24 */ /* 0x000fca000f8e00ff */
[----:B------:R-:W-:-:S13]  /*5870*/  ISETP.NE.AND P2, PT, R192, 0x1, PT ;  /* 0x00000001c000780c */ /* 0x000fda0003f45270 */
[----:B------:R-:W0:Y:S02]  /*5880*/  @P2 LDC.64 R184, c[0x0][0x9e8] ;  /* 0x00027a00ffb82b82 */ /* 0x000e240000000a00 */
[----:B0-----:R-:W-:-:S05]  /*5890*/  @P2 IMAD.HI.U32 R184, R189, R184, RZ ;  /* 0x000000b8bdb82227 */ /* 0x001fca00078e00ff */
[----:B------:R-:W-:-:S07]  /*58a0*/  @P2 SHF.R.U32.HI R189, RZ, R185, R184 ;  /* 0x000000b9ffbd2219 */ /* 0x000fce00000116b8 */
.L_x_1190:
[----:B------:R-:W-:Y:S05]  /*58b0*/  BSYNC B0 ;  /* 0x0000000000007941 */ /* 0x000fea0003800000 */
.L_x_1188:
[----:B------:R-:W-:-:S04]  /*58c0*/  IMAD R0, R189, R192, -R2 ;  /* 0x000000c0bd007224 */ /* 0x000fc800078e0a02 */
[----:B------:R-:W-:-:S05]  /*58d0*/  IMAD R0, R17, -0x2, R0 ;  /* 0xfffffffe11007824 */ /* 0x000fca00078e0200 */
[----:B------:R-:W-:Y:S02]  /*58e0*/  VIADDMNMX R187, R0, R192, R187, PT ;  /* 0x000000c000bb7246 */ /* 0x000fe400038001bb */
[----:B------:R-:W-:-:S07]  /*58f0*/  VIMNMX R188, R188, R0, !PT ;  /* 0x00000000bcbc7248 */ /* 0x000fce0007fe0100 */
.L_x_1187:
[----:B------:R-:W-:Y:S01]  /*5900*/  ISETP.GT.AND P2, PT, R205, -0x1, PT ;  /* 0xffffffffcd00780c */ /* 0x000fe20003f44270 */
[----:B------:R-:W0:Y:S03]  /*5910*/  SHFL.IDX PT, R189, R186, 0x1, 0x1c1f ;  /* 0x003c1f00babd7f89 */ /* 0x000e2600000e0000 */
[C---:B------:R-:W-:Y:S02]  /*5920*/  ISETP.GT.AND P5, PT, R188.reuse, RZ, P2 ;  /* 0x000000ffbc00720c */ /* 0x040fe400017a4270 */
[C---:B------:R-:W-:Y:S02]  /*5930*/  ISETP.GT.AND P4, PT, R188.reuse, 0x1, P2 ;  /* 0x00000001bc00780c */ /* 0x040fe40001784270 */
[----:B------:R-:W-:Y:S02]  /*5940*/  ISETP.LT.OR P5, PT, R187, 0x1, P5 ;  /* 0x00000001bb00780c */ /* 0x000fe40002fa1670 */
[----:B------:R-:W-:-:S02]  /*5950*/  ISETP.GT.AND P6, PT, R188, 0x8, P2 ;  /* 0x00000008bc00780c */ /* 0x000fc400017c4270 */
[----:B------:R-:W-:Y:S02]  /*5960*/  FSEL R185, R152, -INF , !P5 ;  /* 0xff80000098b97808 */ /* 0x000fe40006800000 */
[C---:B------:R-:W-:Y:S02]  /*5970*/  ISETP.GT.AND P5, PT, R188.reuse, 0x10, P2 ;  /* 0x00000010bc00780c */ /* 0x040fe400017a4270 */
[----:B------:R-:W-:Y:S02]  /*5980*/  ISETP.GT.AND P3, PT, R188, 0x9, P2 ;  /* 0x00000009bc00780c */ /* 0x000fe40001764270 */
[C---:B------:R-:W-:Y:S02]  /*5990*/  ISETP.LT.OR P5, PT, R187.reuse, 0x11, P5 ;  /* 0x00000011bb00780c */ /* 0x040fe40002fa1670 */
[----:B------:R-:W-:Y:S02]  /*59a0*/  ISETP.LT.OR P4, PT, R187, 0x2, P4 ;  /* 0x00000002bb00780c */ /* 0x000fe40002781670 */
[----:B------:R-:W-:-:S02]  /*59b0*/  FSEL R160, R160, -INF , !P5 ;  /* 0xff800000a0a07808 */ /* 0x000fc40006800000 */
[----:B------:R-:W-:Y:S01]  /*59c0*/  ISETP.GT.AND P5, PT, R188, 0x20, P2 ;  /* 0x00000020bc00780c */ /* 0x000fe200017a4270 */
[--C-:B0-----:R-:W-:Y:S01]  /*59d0*/  IMAD.IADD R184, R190, 0x1, R189.reuse ;  /* 0x00000001beb87824 */ /* 0x101fe200078e02bd */
[----:B------:R-:W-:Y:S01]  /*59e0*/  ISETP.LT.OR P6, PT, R187, 0x9, P6 ;  /* 0x00000009bb00780c */ /* 0x000fe200037c1670 */
[----:B------:R-:W-:Y:S01]  /*59f0*/  IMAD.IADD R186, R191, 0x1, R189 ;  /* 0x00000001bfba7824 */ /* 0x000fe200078e02bd */
[C---:B------:R-:W-:Y:S02]  /*5a00*/  ISETP.LT.OR P3, PT, R187.reuse, 0xa, P3 ;  /* 0x0000000abb00780c */ /* 0x040fe40001f61670 */
[----:B------:R-:W-:Y:S02]  /*5a10*/  ISETP.LT.OR P5, PT, R187, 0x21, P5 ;  /* 0x00000021bb00780c */ /* 0x000fe40002fa1670 */
[----:B------:R-:W-:Y:S02]  /*5a20*/  FSEL R0, R153, -INF , !P4 ;  /* 0xff80000099007808 */ /* 0x000fe40006000000 */
[----:B------:R-:W-:-:S02]  /*5a30*/  FSEL R156, R156, -INF , !P6 ;  /* 0xff8000009c9c7808 */ /* 0x000fc40007000000 */
[----:B------:R-:W-:Y:S02]  /*5a40*/  FSEL R157, R157, -INF , !P3 ;  /* 0xff8000009d9d7808 */ /* 0x000fe40005800000 */
[C---:B------:R-:W-:Y:S02]  /*5a50*/  ISETP.GT.AND P4, PT, R188.reuse, 0x11, P2 ;  /* 0x00000011bc00780c */ /* 0x040fe40001784270 */
[C---:B------:R-:W-:Y:S02]  /*5a60*/  ISETP.GT.AND P6, PT, R188.reuse, 0x18, P2 ;  /* 0x00000018bc00780c */ /* 0x040fe400017c4270 */
[----:B------:R-:W-:Y:S02]  /*5a70*/  ISETP.GT.AND P3, PT, R188, 0x19, P2 ;  /* 0x00000019bc00780c */ /* 0x000fe40001764270 */
[----:B------:R-:W-:Y:S02]  /*5a80*/  FSEL R168, R168, -INF , !P5 ;  /* 0xff800000a8a87808 */ /* 0x000fe40006800000 */
[----:B------:R-:W-:-:S02]  /*5a90*/  ISETP.GT.AND P5, PT, R188, 0x30, P2 ;  /* 0x00000030bc00780c */ /* 0x000fc400017a4270 */
[C---:B------:R-:W-:Y:S02]  /*5aa0*/  ISETP.LT.OR P4, PT, R187.reuse, 0x12, P4 ;  /* 0x00000012bb00780c */ /* 0x040fe40002781670 */
[C---:B------:R-:W-:Y:S02]  /*5ab0*/  ISETP.LT.OR P6, PT, R187.reuse, 0x19, P6 ;  /* 0x00000019bb00780c */ /* 0x040fe400037c1670 */
        /* <DEDUP_REMOVED lines=9> */
[----:B------:R-:W-:-:S02]  /*5b50*/  PLOP3.LUT P5, PT, PT, PT, UP1, 0x40, 0x0 ;  /* 0x000000000000781c */ /* 0x000fc40003fae818 */
[C---:B------:R-:W-:Y:S02]  /*5b60*/  ISETP.LT.OR P4, PT, R187.reuse, 0x22, P4 ;  /* 0x00000022bb00780c */ /* 0x040fe40002781670 */
[C---:B------:R-:W-:Y:S02]  /*5b70*/  ISETP.LT.OR P6, PT, R187.reuse, 0x29, P6 ;  /* 0x00000029bb00780c */ /* 0x040fe400037c1670 */
[----:B------:R-:W-:Y:S02]  /*5b80*/  ISETP.LT.OR P3, PT, R187, 0x2a, P3 ;  /* 0x0000002abb00780c */ /* 0x000fe40001f61670 */
[----:B------:R-:W-:Y:S02]  /*5b90*/  FSEL R169, R169, -INF , !P4 ;  /* 0xff800000a9a97808 */ /* 0x000fe40006000000 */
[----:B------:R-:W-:Y:S02]  /*5ba0*/  FSEL R172, R172, -INF , !P6 ;  /* 0xff800000acac7808 */ /* 0x000fe40007000000 */
[----:B------:R-:W-:-:S02]  /*5bb0*/  FSEL R173, R173, -INF , !P3 ;  /* 0xff800000adad7808 */ /* 0x000fc40005800000 */
[C---:B------:R-:W-:Y:S02]  /*5bc0*/  ISETP.GT.AND P4, PT, R188.reuse, 0x31, P2 ;  /* 0x00000031bc00780c */ /* 0x040fe40001784270 */
[C---:B------:R-:W-:Y:S02]  /*5bd0*/  ISETP.GT.AND P6, PT, R188.reuse, 0x38, P2 ;  /* 0x00000038bc00780c */ /* 0x040fe400017c4270 */
[----:B------:R-:W-:Y:S02]  /*5be0*/  ISETP.GT.AND P3, PT, R188, 0x39, P2 ;  /* 0x00000039bc00780c */ /* 0x000fe40001764270 */
[C---:B------:R-:W-:Y:S02]  /*5bf0*/  ISETP.LT.OR P4, PT, R187.reuse, 0x32, P4 ;  /* 0x00000032bb00780c */ /* 0x040fe40002781670 */
[C---:B------:R-:W-:Y:S02]  /*5c00*/  ISETP.LT.OR P6, PT, R187.reuse, 0x39, P6 ;  /* 0x00000039bb00780c */ /* 0x040fe400037c1670 */
[----:B------:R-:W-:-:S02]  /*5c10*/  ISETP.LT.OR P3, PT, R187, 0x3a, P3 ;  /* 0x0000003abb00780c */ /* 0x000fc40001f61670 */
[----:B------:R-:W-:Y:S02]  /*5c20*/  FSEL R177, R177, -INF , !P4 ;  /* 0xff800000b1b17808 */ /* 0x000fe40006000000 */
[----:B------:R-:W-:Y:S02]  /*5c30*/  FSEL R180, R180, -INF , !P6 ;  /* 0xff800000b4b47808 */ /* 0x000fe40007000000 */
[----:B------:R-:W-:Y:S01]  /*5c40*/  FSEL R181, R181, -INF , !P3 ;  /* 0xff800000b5b57808 */ /* 0x000fe20005800000 */
        /* <DEDUP_REMOVED lines=14> */
.L_x_1193:
[----:B------:R-:W-:-:S05]  /*5d30*/  IMAD.U32 R188, RZ, RZ, UR59 ;  /* 0x0000003bffbc7e24 */ /* 0x000fca000f8e00ff */
[----:B------:R-:W-:-:S13]  /*5d40*/  ISETP.NE.AND P3, PT, R188, 0x1, PT ;  /* 0x00000001bc00780c */ /* 0x000fda0003f65270 */
[----:B------:R-:W0:Y:S02]  /*5d50*/  @P3 LDC.64 R152, c[0x0][0x9e8] ;  /* 0x00027a00ff983b82 */ /* 0x000e240000000a00 */
[----:B0-----:R-:W-:-:S05]  /*5d60*/  @P3 IMAD.HI.U32 R152, R187, R152, RZ ;  /* 0x00000098bb983227 */ /* 0x001fca00078e00ff */
[----:B------:R-:W-:-:S07]  /*5d70*/  @P3 SHF.R.U32.HI R187, RZ, R153, R152 ;  /* 0x00000099ffbb3219 */ /* 0x000fce0000011698 */
.L_x_1194:
[----:B------:R-:W-:Y:S05]  /*5d80*/  BSYNC B0 ;  /* 0x0000000000007941 */ /* 0x000fea0003800000 */
.L_x_1192:
[----:B------:R-:W-:-:S04]  /*5d90*/  IMAD R2, R187, R188, -R2 ;  /* 0x000000bcbb027224 */ /* 0x000fc800078e0a02 */
[----:B------:R-:W-:-:S05]  /*5da0*/  IMAD R153, R17, -0x2, R2 ;  /* 0xfffffffe11997824 */ /* 0x000fca00078e0202 */
[----:B------:R-:W-:Y:S02]  /*5db0*/  VIADDMNMX R184, R153, R188, R184, PT ;  /* 0x000000bc99b87246 */ /* 0x000fe400038001b8 */
[----:B------:R-:W-:-:S07]  /*5dc0*/  VIMNMX R186, R186, R153, !PT ;  /* 0x00000099baba7248 */ /* 0x000fce0007fe0100 */
.L_x_1191:
[----:B------:R-:W-:Y:S01]  /*5dd0*/  FMNMX.FTZ R153, R185, R4, !PT ;  /* 0x00000004b9997209 */ /* 0x000fe20007810000 */
[----:B------:R-:W-:Y:S01]  /*5de0*/  ULDC UR5, c[0x0][0x988] ;  /* 0x0002620000057ab9 */ /* 0x000fe20000000800 */
[----:B------:R-:W-:Y:S01]  /*5df0*/  ISETP.GT.AND P4, PT, R186, RZ, P2 ;  /* 0x000000ffba00720c */ /* 0x000fe20001784270 */
[----:B------:R-:W-:Y:S01]  /*5e00*/  UMOV UR38, UR7 ;  /* 0x0000000700267c82 */ /* 0x000fe20008000000 */
[----:B------:R-:W-:Y:S01]  /*5e10*/  FMNMX.FTZ R153, R0, R153, !PT ;  /* 0x0000009900997209 */ /* 0x000fe20007810000 */
[----:B------:R-:W-:Y:S01]  /*5e20*/  UMOV UR36, UR4 ;  /* 0x0000000400247c82 */ /* 0x000fe20008000000 */
[----:B------:R-:W-:Y:S02]  /*5e30*/  ISETP.GT.AND P3, PT, R186, 0x1, P2 ;  /* 0x00000001ba00780c */ /* 0x000fe40001764270 */
[----:B------:R-:W-:Y:S02]  /*5e40*/  FMNMX.FTZ R2, R156, R153, !PT ;  /* 0x000000999c027209 */ /* 0x000fe40007810000 */
[----:B------:R-:W-:-:S02]  /*5e50*/  ISETP.LT.OR P4, PT, R184, 0x1, P4 ;  /* 0x00000001b800780c */ /* 0x000fc40002781670 */
[----:B------:R-:W-:Y:S02]  /*5e60*/  FMNMX.FTZ R153, R157, R2, !PT ;  /* 0x000000029d997209 */ /* 0x000fe40007810000 */
[----:B------:R-:W-:Y:S02]  /*5e70*/  ISETP.GT.AND P5, PT, R186, 0x8, P2 ;  /* 0x00000008ba00780c */ /* 0x000fe400017a4270 */
[----:B------:R-:W-:Y:S02]  /*5e80*/  FMNMX.FTZ R2, R160, R153, !PT ;  /* 0x00000099a0027209 */ /* 0x000fe40007810000 */
[----:B------:R-:W-:Y:S02]  /*5e90*/  ISETP.LT.OR P3, PT, R184, 0x2, P3 ;  /* 0x00000002b800780c */ /* 0x000fe40001f61670 */
[----:B------:R-:W-:Y:S02]  /*5ea0*/  FMNMX.FTZ R153, R161, R2, !PT ;  /* 0x00000002a1997209 */ /* 0x000fe40007810000 */
[----:B------:R-:W-:-:S02]  /*5eb0*/  FSEL R154, R154, -INF , !P4 ;  /* 0xff8000009a9a7808 */ /* 0x000fc40006000000 */
        /* <DEDUP_REMOVED lines=15> */
[----:B------:R-:W-:Y:S02]  /*5fb0*/  FSEL R159, R159, -INF , !P6 ;  /* 0xff8000009f9f7808 */ /* 0x000fe40007000000 */
[----:B------:R-:W-:Y:S02]  /*5fc0*/  FMNMX.FTZ R2, R180, R153, !PT ;  /* 0x00000099b4027209 */ /* 0x000fe40007810000 */
[----:B------:R-:W-:-:S02]  /*5fd0*/  ISETP.LT.OR P3, PT, R184, 0x11, P3 ;  /* 0x00000011b800780c */ /* 0x000fc40001f61670 */
[----:B------:R-:W-:Y:S02]  /*5fe0*/  FMNMX.FTZ R2, R181, R2, !PT ;  /* 0x00000002b5027209 */ /* 0x000fe40007810000 */
[C---:B------:R-:W-:Y:S02]  /*5ff0*/  ISETP.GT.AND P4, PT, R186.reuse, 0x19, P2 ;  /* 0x00000019ba00780c */ /* 0x040fe40001784270 */
[----:B------:R-:W-:Y:S01]  /*6000*/  ISETP.GT.AND P6, PT, R186, 0x18, P2 ;  /* 0x00000018ba00780c */ /* 0x000fe200017c4270 */
[----:B------:R-:W0:Y:S01]  /*6010*/  SHFL.BFLY PT, R153, R2, 0x2, 0x1f ;  /* 0x0c401f0002997f89 */ /* 0x000e2200000e0000 */
[----:B------:R-:W-:Y:S02]  /*6020*/  ISETP.LT.OR P5, PT, R184, 0x12, P5 ;  /* 0x00000012b800780c */ /* 0x000fe40002fa1670 */
[----:B------:R-:W-:Y:S02]  /*6030*/  FSEL R162, R162, -INF , !P3 ;  /* 0xff800000a2a27808 */ /* 0x000fe40005800000 */
[----:B------:R-:W-:-:S02]  /*6040*/  ISETP.LT.OR P4, PT, R184, 0x1a, P4 ;  /* 0x0000001ab800780c */ /* 0x000fc40002781670 */
[----:B------:R-:W-:Y:S02]  /*6050*/  ISETP.LT.OR P6, PT, R184, 0x19, P6 ;  /* 0x00000019b800780c */ /* 0x000fe400037c1670 */
[----:B------:R-:W-:Y:S02]  /*6060*/  FSEL R163, R163, -INF , !P5 ;  /* 0xff800000a3a37808 */ /* 0x000fe40006800000 */
[----:B------:R-:W-:Y:S02]  /*6070*/  FSEL R167, R167, -INF , !P4 ;  /* 0xff800000a7a77808 */ /* 0x000fe40006000000 */
[----:B------:R-:W-:Y:S02]  /*6080*/  ISETP.GT.AND P3, PT, R186, 0x20, P2 ;  /* 0x00000020ba00780c */ /* 0x000fe40001764270 */
[----:B------:R-:W-:Y:S02]  /*6090*/  FSEL R166, R166, -INF , !P6 ;  /* 0xff800000a6a67808 */ /* 0x000fe40007000000 */
[----:B------:R-:W-:-:S02]  /*60a0*/  ISETP.GT.AND P5, PT, R186, 0x21, P2 ;  /* 0x00000021ba00780c */ /* 0x000fc400017a4270 */
[----:B------:R-:W-:Y:S02]  /*60b0*/  ISETP.LT.OR P3, PT, R184, 0x21, P3 ;  /* 0x00000021b800780c */ /* 0x000fe40001f61670 */
[----:B------:R-:W-:Y:S02]  /*60c0*/  ISETP.GT.AND P6, PT, R186, 0x28, P2 ;  /* 0x00000028ba00780c */ /* 0x000fe400017c4270 */
[----:B------:R-:W-:Y:S02]  /*60d0*/  ISETP.LT.OR P5, PT, R184, 0x22, P5 ;  /* 0x00000022b800780c */ /* 0x000fe40002fa1670 */
[----:B0-----:R-:W-:Y:S02]  /*60e0*/  FMNMX.FTZ R153, R2, R153, !PT ;  /* 0x0000009902997209 */ /* 0x001fe40007810000 */
[----:B------:R-:W-:Y:S02]  /*60f0*/  FMNMX.FTZ R2, R154, R3, !PT ;  /* 0x000000039a027209 */ /* 0x000fe40007810000 */
[----:B------:R-:W-:Y:S01]  /*6100*/  FSEL R170, R170, -INF , !P3 ;  /* 0xff800000aaaa7808 */ /* 0x000fe20005800000 */
[----:B------:R-:W0:Y:S01]  /*6110*/  SHFL.BFLY PT, R152, R153, 0x1, 0x1f ;  /* 0x0c201f0099987f89 */ /* 0x000e2200000e0000 */
[----:B------:R-:W-:-:S02]  /*6120*/  ISETP.GT.AND P3, PT, R186, 0x29, P2 ;  /* 0x00000029ba00780c */ /* 0x000fc40001764270 */
[----:B------:R-:W-:Y:S02]  /*6130*/  FSEL R171, R171, -INF , !P5 ;  /* 0xff800000abab7808 */ /* 0x000fe40006800000 */
[----:B------:R-:W-:Y:S02]  /*6140*/  ISETP.LT.OR P6, PT, R184, 0x29, P6 ;  /* 0x00000029b800780c */ /* 0x000fe400037c1670 */
[----:B------:R-:W-:Y:S02]  /*6150*/  ISETP.GT.AND P5, PT, R186, 0x30, P2 ;  /* 0x00000030ba00780c */ /* 0x000fe400017a4270 */
[----:B------:R-:W-:Y:S02]  /*6160*/  ISETP.LT.OR P3, PT, R184, 0x2a, P3 ;  /* 0x0000002ab800780c */ /* 0x000fe40001f61670 */
[----:B------:R-:W-:Y:S02]  /*6170*/  FSEL R174, R174, -INF , !P6 ;  /* 0xff800000aeae7808 */ /* 0x000fe40007000000 */
[----:B------:R-:W-:-:S02]  /*6180*/  ISETP.GT.AND P6, PT, R186, 0x31, P2 ;  /* 0x00000031ba00780c */ /* 0x000fc400017c4270 */
[----:B------:R-:W-:Y:S02]  /*6190*/  FSEL R175, R175, -INF , !P3 ;  /* 0xff800000afaf7808 */ /* 0x000fe40005800000 */
[----:B------:R-:W-:Y:S02]  /*61a0*/  ISETP.LT.OR P5, PT, R184, 0x31, P5 ;  /* 0x00000031b800780c */ /* 0x000fe40002fa1670 */
[----:B------:R-:W-:Y:S02]  /*61b0*/  ISETP.GT.AND P3, PT, R186, 0x38, P2 ;  /* 0x00000038ba00780c */ /* 0x000fe40001764270 */
[----:B------:R-:W-:Y:S02]  /*61c0*/  ISETP.LT.OR P6, PT, R184, 0x32, P6 ;  /* 0x00000032b800780c */ /* 0x000fe400037c1670 */
[----:B------:R-:W-:Y:S02]  /*61d0*/  FSEL R178, R178, -INF , !P5 ;  /* 0xff800000b2b27808 */ /* 0x000fe40006800000 */
[----:B0-----:R-:W-:-:S02]  /*61e0*/  FMNMX.FTZ R152, R153, R152, !PT ;  /* 0x0000009899987209 */ /* 0x001fc40007810000 */
[----:B------:R-:W-:Y:S02]  /*61f0*/  FMNMX.FTZ R153, R155, R2, !PT ;  /* 0x000000029b997209 */ /* 0x000fe40007810000 */
[C---:B------:R-:W-:Y:S01]  /*6200*/  FSETP.NEU.FTZ.AND P4, PT, R152.reuse, -INF , PT ;  /* 0xff8000009800780b */ /* 0x040fe20003f9d000 */
[----:B------:R-:W-:Y:S01]  /*6210*/  FMUL.FTZ R187, R152, UR5 ;  /* 0x0000000598bb7c20 */ /* 0x000fe20008410000 */
[----:B------:R-:W-:Y:S02]  /*6220*/  FMNMX.FTZ R2, R158, R153, !PT ;  /* 0x000000999e027209 */ /* 0x000fe40007810000 */
[----:B------:R-:W-:Y:S02]  /*6230*/  ISETP.GT.AND P2, PT, R186, 0x39, P2 ;  /* 0x00000039ba00780c */ /* 0x000fe40001744270 */
[----:B------:R-:W-:Y:S02]  /*6240*/  FMNMX.FTZ R153, R159, R2, !PT ;  /* 0x000000029f997209 */ /* 0x000fe40007810000 */
[----:B------:R-:W-:-:S02]  /*6250*/  ISETP.LT.OR P3, PT, R184, 0x39, P3 ;  /* 0x00000039b800780c */ /* 0x000fc40001f61670 */
[----:B------:R-:W-:Y:S02]  /*6260*/  FMNMX.FTZ R2, R162, R153, !PT ;  /* 0x00000099a2027209 */ /* 0x000fe40007810000 */
[----:B------:R-:W-:Y:S02]  /*6270*/  FSEL R179, R179, -INF , !P6 ;  /* 0xff800000b3b37808 */ /* 0x000fe40007000000 */
[----:B------:R-:W-:Y:S02]  /*6280*/  FMNMX.FTZ R153, R163, R2, !PT ;  /* 0x00000002a3997209 */ /* 0x000fe40007810000 */
[----:B------:R-:W-:Y:S02]  /*6290*/  FSEL R2, R187, RZ, P4 ;  /* 0x000000ffbb027208 */ /* 0x000fe40002000000 */
[----:B------:R-:W-:Y:S02]  /*62a0*/  FMNMX.FTZ R188, R166, R153, !PT ;  /* 0x00000099a6bc7209 */ /* 0x000fe40007810000 */
[----:B------:R-:W-:Y:S01]  /*62b0*/  ISETP.LT.OR P2, PT, R184, 0x3a, P2 ;  /* 0x0000003ab800780c */ /* 0x000fe20001741670 */
[--C-:B------:R-:W-:Y:S01]  /*62c0*/  FFMA.FTZ R153, R185, UR5, -R2.reuse ;  /* 0x00000005b9997c23 */ /* 0x100fe20008010802 */
[----:B------:R-:W-:Y:S01]  /*62d0*/  FMNMX.FTZ R185, R167, R188, !PT ;  /* 0x000000bca7b97209 */ /* 0x000fe20007810000 */
[--C-:B------:R-:W-:Y:S01]  /*62e0*/  FFMA.FTZ R196, R0, UR5, -R2.reuse ;  /* 0x0000000500c47c23 */ /* 0x100fe20008010802 */
[----:B------:R-:W-:Y:S01]  /*62f0*/  FSEL R182, R182, -INF , !P3 ;  /* 0xff800000b6b67808 */ /* 0x000fe20005800000 */
[--C-:B------:R-:W-:Y:S01]  /*6300*/  FFMA.FTZ R198, R156, UR5, -R2.reuse ;  /* 0x000000059cc67c23 */ /* 0x100fe20008010802 */
[----:B------:R-:W-:Y:S01]  /*6310*/  FMNMX.FTZ R188, R170, R185, !PT ;  /* 0x000000b9aabc7209 */ /* 0x000fe20007810000 */
[--C-:B------:R-:W-:Y:S01]  /*6320*/  FFMA.FTZ R192, R160, UR5, -R2.reuse ;  /* 0x00000005a0c07c23 */ /* 0x100fe20008010802 */
[----:B------:R-:W-:Y:S01]  /*6330*/  FSEL R183, R183, -INF , !P2 ;  /* 0xff800000b7b77808 */ /* 0x000fe20005000000 */
[--C-:B------:R-:W-:Y:S01]  /*6340*/  FFMA.FTZ R157, R157, UR5, -R2.reuse ;  /* 0x000000059d9d7c23 */ /* 0x100fe20008010802 */
[----:B------:R-:W-:Y:S01]  /*6350*/  FMNMX.FTZ R185, R171, R188, !PT ;  /* 0x000000bcabb97209 */ /* 0x000fe20007810000 */
[--C-:B------:R-:W-:Y:S01]  /*6360*/  FFMA.FTZ R161, R161, UR5, -R2.reuse ;  /* 0x00000005a1a17c23 */ /* 0x100fe20008010802 */
[----:B------:R-:W-:Y:S01]  /*6370*/  FSEL R187, R152, RZ, P4 ;  /* 0x000000ff98bb7208 */ /* 0x000fe20002000000 */
[--C-:B------:R-:W-:Y:S01]  /*6380*/  FFMA.FTZ R194, R164, UR5, -R2.reuse ;  /* 0x00000005a4c27c23 */ /* 0x100fe20008010802 */
[----:B------:R-:W-:Y:S01]  /*6390*/  FMNMX.FTZ R0, R174, R185, !PT ;  /* 0x000000b9ae007209 */ /* 0x000fe20007810000 */
[--C-:B------:R-:W-:Y:S01]  /*63a0*/  FFMA.FTZ R165, R165, UR5, -R2.reuse ;  /* 0x00000005a5a57c23 */ /* 0x100fe20008010802 */
[----:B------:R-:W-:Y:S01]  /*63b0*/  FFMA.FTZ R188, R168, UR5, -R2 ;  /* 0x00000005a8bc7c23 */ /* 0x000fe20008010802 */
[----:B------:R-:W-:Y:S01]  /*63c0*/  FADD.FTZ R187, -R187, R4 ;  /* 0x00000004bbbb7221 */ /* 0x000fe20000010100 */
[----:B------:R-:W-:Y:S01]  /*63d0*/  FMNMX.FTZ R185, R175, R0, !PT ;  /* 0x00000000afb97209 */ /* 0x000fe20007810000 */
[--C-:B------:R-:W-:Y:S01]  /*63e0*/  FFMA.FTZ R169, R169, UR5, -R2.reuse ;  /* 0x00000005a9a97c23 */ /* 0x100fe20008010802 */
[--C-:B------:R-:W-:Y:S01]  /*63f0*/  FFMA.FTZ R190, R172, UR5, -R2.reuse ;  /* 0x00000005acbe7c23 */ /* 0x100fe20008010802 */
[--C-:B------:R-:W-:Y:S01]  /*6400*/  FFMA.FTZ R173, R173, UR5, -R2.reuse ;  /* 0x00000005adad7c23 */ /* 0x100fe20008010802 */
[----:B------:R-:W-:Y:S01]  /*6410*/  FMNMX.FTZ R0, R178, R185, !PT ;  /* 0x000000b9b2007209 */ /* 0x000fe20007810000 */
[--C-:B------:R-:W-:Y:S01]  /*6420*/  FFMA.FTZ R184, R176, UR5, -R2.reuse ;  /* 0x00000005b0b87c23 */ /* 0x100fe20008010802 */
[--C-:B------:R-:W-:Y:S01]  /*6430*/  FFMA.FTZ R177, R177, UR5, -R2.reuse ;  /* 0x00000005b1b17c23 */ /* 0x100fe20008010802 */
[--C-:B------:R-:W-:Y:S01]  /*6440*/  FFMA.FTZ R186, R180, UR5, -R2.reuse ;  /* 0x00000005b4ba7c23 */ /* 0x100fe20008010802 */
[----:B------:R-:W-:Y:S01]  /*6450*/  FMNMX.FTZ R185, R179, R0, !PT ;  /* 0x00000000b3b97209 */ /* 0x000fe20007810000 */
[----:B------:R-:W-:Y:S01]  /*6460*/  FFMA.FTZ R181, R181, UR5, -R2 ;  /* 0x00000005b5b57c23 */ /* 0x000fe20008010802 */
[----:B------:R-:W-:Y:S01]  /*6470*/  FMUL.FTZ R187, R187, UR5 ;  /* 0x00000005bbbb7c20 */ /* 0x000fe20008410000 */
[----:B------:R-:W-:Y:S01]  /*6480*/  MUFU.EX2 R153, R153 ;  /* 0x0000009900997308 */ /* 0x000fe20000000800 */
[----:B------:R-:W-:-:S04]  /*6490*/  FMNMX.FTZ R0, R182, R185, !PT ;  /* 0x000000b9b6007209 */ /* 0x000fc80007810000 */
[----:B------:R-:W-:-:S03]  /*64a0*/  FMNMX.FTZ R0, R183, R0, !PT ;  /* 0x00000000b7007209 */ /* 0x000fc60007810000 */
[----:B------:R-:W-:Y:S02]  /*64b0*/  MUFU.EX2 R196, R196 ;  /* 0x000000c400c47308 */ /* 0x000fe40000000800 */
[----:B------:R-:W0:Y:S06]  /*64c0*/  SHFL.BFLY PT, R185, R0, 0x2, 0x1f ;  /* 0x0c401f0000b97f89 */ /* 0x000e2c00000e0000 */
[----:B------:R-:W-:Y:S08]  /*64d0*/  MUFU.EX2 R198, R198 ;  /* 0x000000c600c67308 */ /* 0x000ff00000000800 */
[----:B------:R-:W-:Y:S08]  /*64e0*/  MUFU.EX2 R157, R157 ;  /* 0x0000009d009d7308 */ /* 0x000ff00000000800 */
[----:B------:R-:W-:Y:S01]  /*64f0*/  MUFU.EX2 R192, R192 ;  /* 0x000000c000c07308 */ /* 0x000fe20000000800 */
[----:B0-----:R-:W-:-:S05]  /*6500*/  FMNMX.FTZ R185, R0, R185, !PT ;  /* 0x000000b900b97209 */ /* 0x001fca0007810000 */
[----:B------:R-:W0:Y:S02]  /*6510*/  SHFL.BFLY PT, R156, R185, 0x1, 0x1f ;  /* 0x0c201f00b99c7f89 */ /* 0x000e2400000e0000 */
[----:B------:R-:W1:Y:S08]  /*6520*/  MUFU.EX2 R0, R187 ;  /* 0x000000bb00007308 */ /* 0x000e700000000800 */
[----:B------:R-:W2:Y:S08]  /*6530*/  MUFU.EX2 R161, R161 ;  /* 0x000000a100a17308 */ /* 0x000eb00000000800 */
[----:B------:R-:W-:Y:S01]  /*6540*/  MUFU.EX2 R194, R194 ;  /* 0x000000c200c27308 */ /* 0x000fe20000000800 */
[----:B0-----:R-:W-:-:S07]  /*6550*/  FMNMX.FTZ R156, R185, R156, !PT ;  /* 0x0000009cb99c7209 */ /* 0x001fce0007810000 */
[----:B------:R-:W-:Y:S01]  /*6560*/  MUFU.EX2 R165, R165 ;  /* 0x000000a500a57308 */ /* 0x000fe20000000800 */
[C---:B------:R-:W-:Y:S01]  /*6570*/  FSETP.NEU.FTZ.AND P2, PT, R156.reuse, -INF , PT ;  /* 0xff8000009c00780b */ /* 0x040fe20003f5d000 */
[----:B------:R-:W-:-:S03]  /*6580*/  FMUL.FTZ R160, R156, UR5 ;  /* 0x000000059ca07c20 */ /* 0x000fc60008410000 */
[----:B------:R-:W-:-:S03]  /*6590*/  FSEL R2, R156, RZ, P2 ;  /* 0x000000ff9c027208 */ /* 0x000fc60001000000 */
[----:B------:R-:W-:Y:S01]  /*65a0*/  MUFU.EX2 R188, R188 ;  /* 0x000000bc00bc7308 */ /* 0x000fe20000000800 */
[----:B------:R-:W-:Y:S02]  /*65b0*/  FSEL R160, R160, RZ, P2 ;  /* 0x000000ffa0a07208 */ /* 0x000fe40001000000 */
[----:B------:R-:W-:Y:S01]  /*65c0*/  ISETP.GT.AND P2, PT, R205, UR58, PT ;  /* 0x0000003acd007c0c */ /* 0x000fe2000bf44270 */
[----:B------:R-:W-:Y:S01]  /*65d0*/  FADD.FTZ R2, -R2, R3 ;  /* 0x0000000302027221 */ /* 0x000fe20000010100 */
[----:B-1----:R-:W-:Y:S01]  /*65e0*/  FFMA.FTZ R3, R0, R16, R153 ;  /* 0x0000001000037223 */ /* 0x002fe20000010099 */
[--C-:B------:R-:W-:Y:S01]  /*65f0*/  FFMA.FTZ R197, R154, UR5, -R160.reuse ;  /* 0x000000059ac57c23 */ /* 0x100fe200080108a0 */
[--C-:B------:R-:W-:Y:S01]  /*6600*/  FFMA.FTZ R4, R155, UR5, -R160.reuse ;  /* 0x000000059b047c23 */ /* 0x100fe200080108a0 */
[----:B------:R-:W-:Y:S01]  /*6610*/  FMUL.FTZ R2, R2, UR5 ;  /* 0x0000000502027c20 */ /* 0x000fe20008410000 */
[--C-:B------:R-:W-:Y:S01]  /*6620*/  FFMA.FTZ R199, R158, UR5, -R160.reuse ;  /* 0x000000059ec77c23 */ /* 0x100fe200080108a0 */
[--C-:B------:R-:W-:Y:S01]  /*6630*/  FFMA.FTZ R154, R159, UR5, -R160.reuse ;  /* 0x000000059f9a7c23 */ /* 0x100fe200080108a0 */
[--C-:B------:R-:W-:Y:S01]  /*6640*/  FFMA.FTZ R193, R162, UR5, -R160.reuse ;  /* 0x00000005a2c17c23 */ /* 0x100fe200080108a0 */
        /* <DEDUP_REMOVED lines=8> */
[----:B------:R-:W0:Y:S01]  /*66d0*/  MUFU.EX2 R2, R2 ;  /* 0x0000000200027308 */ /* 0x000e220000000800 */
[----:B------:R-:W-:Y:S01]  /*66e0*/  FADD.FTZ R3, R157, R16 ;  /* 0x000000109d037221 */ /* 0x000fe20000010000 */
[--C-:B------:R-:W-:Y:S01]  /*66f0*/  FFMA.FTZ R191, R174, UR5, -R160.reuse ;  /* 0x00000005aebf7c23 */ /* 0x100fe200080108a0 */
[--C-:B------:R-:W-:Y:S01]  /*6700*/  FFMA.FTZ R185, R178, UR5, -R160.reuse ;  /* 0x00000005b2b97c23 */ /* 0x100fe200080108a0 */
[--C-:B------:R-:W-:Y:S01]  /*6710*/  FFMA.FTZ R179, R179, UR5, -R160.reuse ;  /* 0x00000005b3b37c23 */ /* 0x100fe200080108a0 */
[----:B------:R-:W-:Y:S01]  /*6720*/  FADD.FTZ R166, R192, R3 ;  /* 0x00000003c0a67221 */ /* 0x000fe20000010000 */
[----:B------:R-:W-:Y:S01]  /*6730*/  FFMA.FTZ R182, R182, UR5, -R160 ;  /* 0x00000005b6b67c23 */ /* 0x000fe200080108a0 */
[----:B------:R-:W-:Y:S01]  /*6740*/  IMAD.U32 R155, RZ, RZ, UR10 ;  /* 0x0000000aff9b7e24 */ /* 0x000fe2000f8e00ff */
[----:B------:R-:W1:Y:S01]  /*6750*/  MUFU.EX2 R4, R4 ;  /* 0x0000000400047308 */ /* 0x000e620000000800 */
[----:B------:R-:W-:Y:S01]  /*6760*/  F2FP.BF16.F32.PACK_AB R196, R196, R153 ;  /* 0x00000099c4c4723e */ /* 0x000fe200000010ff */
[----:B------:R-:W-:Y:S01]  /*6770*/  VIADD R205, R205, 0xffffffff ;  /* 0xffffffffcdcd7836 */ /* 0x000fe20000000000 */
[----:B------:R-:W-:Y:S01]  /*6780*/  F2FP.BF16.F32.PACK_AB R198, R157, R198 ;  /* 0x000000c69dc6723e */ /* 0x000fe200000010ff */
[----:B------:R-:W-:Y:S01]  /*6790*/  @!P1 VIADD R155, R155, 0x30860 ;  /* 0x000308609b9b9836 */ /* 0x000fe20000000000 */
[----:B--2---:R-:W-:-:S03]  /*67a0*/  F2FP.BF16.F32.PACK_AB R192, R161, R192 ;  /* 0x000000c0a1c0723e */ /* 0x004fc600000010ff */
[----:B------:R-:W2:Y:S01]  /*67b0*/  MUFU.EX2 R199, R199 ;  /* 0x000000c700c77308 */ /* 0x000ea20000000800 */
[----:B0-----:R-:W-:Y:S01]  /*67c0*/  FFMA.FTZ R5, R2, R5, R197 ;  /* 0x0000000502057223 */ /* 0x001fe200000100c5 */
[----:B------:R-:W-:-:S04]  /*67d0*/  @!P1 PRMT R155, RZ, 0x654, R155 ;  /* 0x00000654ff9b9816 */ /* 0x000fc8000000009b */
[----:B------:R0:W-:Y:S02]  /*67e0*/  @!P1 SYNCS.ARRIVE.TRANS64.RED.A1T0 RZ, [R155+URZ], RZ ;  /* 0x000000ff9bff99a7 */ /* 0x0001e4000810043f */
[----:B------:R-:W3:Y:S01]  /*67f0*/  MUFU.EX2 R154, R154 ;  /* 0x0000009a009a7308 */ /* 0x000ee20000000800 */
[C---:B-1----:R-:W-:Y:S01]  /*6800*/  FADD.FTZ R16, R4.reuse, R5 ;  /* 0x0000000504107221 */ /* 0x042fe20000010000 */
[----:B------:R-:W-:Y:S01]  /*6810*/  FADD.FTZ R5, R161, R166 ;  /* 0x000000a6a1057221 */ /* 0x000fe20000010000 */
[--C-:B------:R-:W-:Y:S01]  /*6820*/  FFMA.FTZ R166, R175, UR5, -R160.reuse ;  /* 0x00000005afa67c23 */ /* 0x100fe200080108a0 */
[----:B------:R-:W-:Y:S01]  /*6830*/  FFMA.FTZ R160, R183, UR5, -R160 ;  /* 0x00000005b7a07c23 */ /* 0x000fe200080108a0 */
[----:B------:R-:W-:Y:S01]  /*6840*/  F2FP.BF16.F32.PACK_AB R197, R4, R197 ;  /* 0x000000c504c5723e */ /* 0x000fe200000010ff */
[----:B------:R-:W-:Y:S01]  /*6850*/  FADD.FTZ R168, R194, R5 ;  /* 0x00000005c2a87221 */ /* 0x000fe20000010000 */
[----:B------:R-:W-:Y:S01]  /*6860*/  F2FP.BF16.F32.PACK_AB R194, R165, R194 ;  /* 0x000000c2a5c2723e */ /* 0x000fe200000010ff */
[----:B------:R-:W1:Y:S01]  /*6870*/  MUFU.EX2 R193, R193 ;  /* 0x000000c100c17308 */ /* 0x000e620000000800 */
[----:B--2---:R-:W-:Y:S01]  /*6880*/  FADD.FTZ R3, R199, R16 ;  /* 0x00000010c7037221 */ /* 0x004fe20000010000 */
[----:B------:R-:W-:Y:S01]  /*6890*/  FADD.FTZ R5, R165, R168 ;  /* 0x000000a8a5057221 */ /* 0x000fe20000010000 */
[----:B------:R-:W-:-:S03]  /*68a0*/  IMAD.MOV.U32 R4, RZ, RZ, R152 ;  /* 0x000000ffff047224 */ /* 0x000fc600078e0098 */
[----:B------:R-:W-:Y:S02]  /*68b0*/  FADD.FTZ R168, R188, R5 ;  /* 0x00000005bca87221 */ /* 0x000fe40000010000 */
[----:B------:R-:W2:Y:S01]  /*68c0*/  MUFU.EX2 R158, R158 ;  /* 0x0000009e009e7308 */ /* 0x000ea20000000800 */
[C---:B---3--:R-:W-:Y:S01]  /*68d0*/  FADD.FTZ R16, R154.reuse, R3 ;  /* 0x000000039a107221 */ /* 0x048fe20000010000 */
[----:B------:R-:W-:-:S06]  /*68e0*/  F2FP.BF16.F32.PACK_AB R199, R154, R199 ;  /* 0x000000c79ac7723e */ /* 0x000fcc00000010ff */
[----:B------:R-:W3:Y:S01]  /*68f0*/  MUFU.EX2 R195, R195 ;  /* 0x000000c300c37308 */ /* 0x000ee20000000800 */
[----:B-1----:R-:W-:-:S07]  /*6900*/  FADD.FTZ R3, R193, R16 ;  /* 0x00000010c1037221 */ /* 0x002fce0000010000 */
[----:B------:R-:W1:Y:S01]  /*6910*/  MUFU.EX2 R169, R169 ;  /* 0x000000a900a97308 */ /* 0x000e620000000800 */
[C---:B--2---:R-:W-:Y:S01]  /*6920*/  FADD.FTZ R16, R158.reuse, R3 ;  /* 0x000000039e107221 */ /* 0x044fe20000010000 */
[----:B------:R-:W-:-:S06]  /*6930*/  F2FP.BF16.F32.PACK_AB R193, R158, R193 ;  /* 0x000000c19ec1723e */ /* 0x000fcc00000010ff */
[----:B------:R-:W2:Y:S01]  /*6940*/  MUFU.EX2 R162, R162 ;  /* 0x000000a200a27308 */ /* 0x000ea20000000800 */
[----:B---3--:R-:W-:-:S07]  /*6950*/  FADD.FTZ R3, R195, R16 ;  /* 0x00000010c3037221 */ /* 0x008fce0000010000 */
[----:B------:R-:W3:Y:S01]  /*6960*/  MUFU.EX2 R190, R190 ;  /* 0x000000be00be7308 */ /* 0x000ee20000000800 */
[C---:B-1----:R-:W-:Y:S01]  /*6970*/  FADD.FTZ R5, R169.reuse, R168 ;  /* 0x000000a8a9057221 */ /* 0x042fe20000010000 */
[----:B------:R-:W-:-:S06]  /*6980*/  F2FP.BF16.F32.PACK_AB R188, R169, R188 ;  /* 0x000000bca9bc723e */ /* 0x000fcc00000010ff */
[----:B------:R-:W1:Y:S01]  /*6990*/  MUFU.EX2 R189, R189 ;  /* 0x000000bd00bd7308 */ /* 0x000e620000000800 */
[C---:B--2---:R-:W-:Y:S01]  /*69a0*/  FADD.FTZ R16, R162.reuse, R3 ;  /* 0x00000003a2107221 */ /* 0x044fe20000010000 */
[----:B------:R-:W-:-:S06]  /*69b0*/  F2FP.BF16.F32.PACK_AB R195, R162, R195 ;  /* 0x000000c3a2c3723e */ /* 0x000fcc00000010ff */
[----:B------:R-:W2:Y:S01]  /*69c0*/  MUFU.EX2 R173, R173 ;  /* 0x000000ad00ad7308 */ /* 0x000ea20000000800 */
[----:B---3--:R-:W-:-:S07]  /*69d0*/  FADD.FTZ R168, R190, R5 ;  /* 0x00000005bea87221 */ /* 0x008fce0000010000 */
[----:B------:R-:W3:Y:S01]  /*69e0*/  MUFU.EX2 R164, R164 ;  /* 0x000000a400a47308 */ /* 0x000ee20000000800 */
[----:B-1----:R-:W-:-:S07]  /*69f0*/  FADD.FTZ R3, R189, R16 ;  /* 0x00000010bd037221 */ /* 0x002fce0000010000 */
[----:B------:R-:W1:Y:S01]  /*6a00*/  MUFU.EX2 R184, R184 ;  /* 0x000000b800b87308 */ /* 0x000e620000000800 */
[C---:B--2---:R-:W-:Y:S01]  /*6a10*/  FADD.FTZ R5, R173.reuse, R168 ;  /* 0x000000a8ad057221 */ /* 0x044fe20000010000 */
[----:B------:R-:W-:-:S06]  /*6a20*/  F2FP.BF16.F32.PACK_AB R190, R173, R190 ;  /* 0x000000beadbe723e */ /* 0x000fcc00000010ff */
[----:B------:R-:W2:Y:S01]  /*6a30*/  MUFU.EX2 R191, R191 ;  /* 0x000000bf00bf7308 */ /* 0x000ea20000000800 */
[C---:B---3--:R-:W-:Y:S01]  /*6a40*/  FADD.FTZ R16, R164.reuse, R3 ;  /* 0x00000003a4107221 */ /* 0x048fe20000010000 */
[----:B------:R-:W-:-:S06]  /*6a50*/  F2FP.BF16.F32.PACK_AB R189, R164, R189 ;  /* 0x000000bda4bd723e */ /* 0x000fcc00000010ff */
[----:B------:R-:W3:Y:S01]  /*6a60*/  MUFU.EX2 R177, R177 ;  /* 0x000000b100b17308 */ /* 0x000ee20000000800 */
[----:B-1----:R-:W-:-:S07]  /*6a70*/  FADD.FTZ R168, R184, R5 ;  /* 0x00000005b8a87221 */ /* 0x002fce0000010000 */
[----:B------:R-:W1:Y:S01]  /*6a80*/  MUFU.EX2 R166, R166 ;  /* 0x000000a600a67308 */ /* 0x000e620000000800 */
[----:B--2---:R-:W-:-:S07]  /*6a90*/  FADD.FTZ R3, R191, R16 ;  /* 0x00000010bf037221 */ /* 0x004fce0000010000 */
[----:B------:R-:W2:Y:S01]  /*6aa0*/  MUFU.EX2 R185, R185 ;  /* 0x000000b900b97308 */ /* 0x000ea20000000800 */
[C---:B---3--:R-:W-:Y:S01]  /*6ab0*/  FADD.FTZ R5, R177.reuse, R168 ;  /* 0x000000a8b1057221 */ /* 0x048fe20000010000 */
[----:B------:R-:W-:-:S06]  /*6ac0*/  F2FP.BF16.F32.PACK_AB R184, R177, R184 ;  /* 0x000000b8b1b8723e */ /* 0x000fcc00000010ff */
[----:B------:R-:W3:Y:S01]  /*6ad0*/  MUFU.EX2 R179, R179 ;  /* 0x000000b300b37308 */ /* 0x000ee20000000800 */
[C---:B-1----:R-:W-:Y:S01]  /*6ae0*/  FADD.FTZ R168, R166.reuse, R3 ;  /* 0x00000003a6a87221 */ /* 0x042fe20000010000 */
[----:B------:R-:W-:Y:S01]  /*6af0*/  F2FP.BF16.F32.PACK_AB R191, R166, R191 ;  /* 0x000000bfa6bf723e */ /* 0x000fe200000010ff */
[----:B------:R-:W-:-:S05]  /*6b00*/  IMAD.MOV.U32 R3, RZ, RZ, R156 ;  /* 0x000000ffff037224 */ /* 0x000fca00078e009c */
[----:B------:R-:W1:Y:S01]  /*6b10*/  MUFU.EX2 R186, R186 ;  /* 0x000000ba00ba7308 */ /* 0x000e620000000800 */
[----:B--2---:R-:W-:-:S07]  /*6b20*/  FADD.FTZ R168, R185, R168 ;  /* 0x000000a8b9a87221 */ /* 0x004fce0000010000 */
[----:B------:R-:W2:Y:S01]  /*6b30*/  MUFU.EX2 R187, R182 ;  /* 0x000000b600bb7308 */ /* 0x000ea20000000800 */
[C---:B---3--:R-:W-:Y:S01]  /*6b40*/  FADD.FTZ R168, R179.reuse, R168 ;  /* 0x000000a8b3a87221 */ /* 0x048fe20000010000 */
[----:B------:R-:W-:-:S06]  /*6b50*/  F2FP.BF16.F32.PACK_AB R185, R179, R185 ;  /* 0x000000b9b3b9723e */ /* 0x000fcc00000010ff */
[----:B------:R-:W3:Y:S01]  /*6b60*/  MUFU.EX2 R181, R181 ;  /* 0x000000b500b57308 */ /* 0x000ee20000000800 */
[----:B-1----:R-:W-:-:S07]  /*6b70*/  FADD.FTZ R16, R186, R5 ;  /* 0x00000005ba107221 */ /* 0x002fce0000010000 */
[----:B------:R-:W1:Y:S01]  /*6b80*/  MUFU.EX2 R160, R160 ;  /* 0x000000a000a07308 */ /* 0x000e620000000800 */
[----:B--2---:R-:W-:Y:S01]  /*6b90*/  FADD.FTZ R168, R187, R168 ;  /* 0x000000a8bba87221 */ /* 0x004fe20000010000 */
[C---:B---3--:R-:W-:Y:S01]  /*6ba0*/  FADD.FTZ R16, R181.reuse, R16 ;  /* 0x00000010b5107221 */ /* 0x048fe20000010000 */
[----:B------:R-:W-:Y:S02]  /*6bb0*/  F2FP.BF16.F32.PACK_AB R186, R181, R186 ;  /* 0x000000bab5ba723e */ /* 0x000fe400000010ff */
[C---:B-1----:R-:W-:Y:S01]  /*6bc0*/  FADD.FTZ R5, R160.reuse, R168 ;  /* 0x000000a8a0057221 */ /* 0x042fe20000010000 */
[----:B------:R-:W-:Y:S01]  /*6bd0*/  F2FP.BF16.F32.PACK_AB R187, R160, R187 ;  /* 0x000000bba0bb723e */ /* 0x000fe200000010ff */
[----:B0-----:R-:W-:Y:S06]  /*6be0*/  @P2 BRA `(.L_x_1195) ;  /* 0xffffffd800242947 */ /* 0x001fec000383ffff */
[----:B------:R-:W-:Y:S01]  /*6bf0*/  IMAD.MOV.U32 R3, RZ, RZ, R156 ;  /* 0x000000ffff037224 */ /* 0x000fe200078e009c */
[----:B------:R-:W-:Y:S01]  /*6c00*/  UMOV UR36, UR4 ;  /* 0x0000000400247c82 */ /* 0x000fe20008000000 */
[----:B------:R-:W-:Y:S01]  /*6c10*/  IMAD.MOV.U32 R4, RZ, RZ, R152 ;  /* 0x000000ffff047224 */ /* 0x000fe200078e0098 */
[----:B------:R-:W-:-:S06]  /*6c20*/  UMOV UR38, UR7 ;  /* 0x0000000700267c82 */ /* 0x000fcc0008000000 */
.L_x_1178:
[----:B------:R-:W0:Y:S01]  /*6c30*/  LDC R152, c[0x0][0x448] ;  /* 0x00011200ff987b82 */ /* 0x000e220000000800 */
[----:B------:R-:W-:Y:S01]  /*6c40*/  UIADD3 UR4, UR60, 0x7f, URZ ;  /* 0x0000007f3c047890 */ /* 0x000fe2000fffe03f */
[----:B------:R-:W-:-:S05]  /*6c50*/  IADD3 R155, -R21, 0x1, RZ ;  /* 0x00000001159b7810 */ /* 0x000fca0007ffe1ff */
[----:B------:R-:W-:Y:S01]  /*6c60*/  IMAD.U32 R21, RZ, RZ, UR4 ;  /* 0x00000004ff157e24 */ /* 0x000fe2000f8e00ff */
[----:B------:R-:W1:Y:S01]  /*6c70*/  LDC R154, c[0x0][0x9e4] ;  /* 0x00027900ff9a7b82 */ /* 0x000e620000000800 */
[----:B------:R-:W-:Y:S01]  /*6c80*/  IMAD R20, R20, UR39, R155 ;  /* 0x0000002714147c24 */ /* 0x000fe2000f8e029b */
[----:B0-----:R-:W-:Y:S02]  /*6c90*/  ISETP.NE.AND P5, PT, R152, 0x1, PT ;  /* 0x000000019800780c */ /* 0x001fe40003fa5270 */
[----:B-1----:R-:W-:-:S11]  /*6ca0*/  ISETP.GE.AND P6, PT, R154, 0x1, PT ;  /* 0x000000019a00780c */ /* 0x002fd60003fc6270 */
[----:B------:R-:W0:Y:S08]  /*6cb0*/  @P5 LDC R152, c[0x0][0x44c] ;  /* 0x00011300ff985b82 */ /* 0x000e300000000800 */
[----:B------:R-:W1:Y:S01]  /*6cc0*/  @P5 LDC R153, c[0x0][0x450] ;  /* 0x00011400ff995b82 */ /* 0x000e620000000800 */
[----:B0-----:R-:W-:-:S05]  /*6cd0*/  @P5 IMAD.HI.U32 R152, R152, UR4, RZ ;  /* 0x0000000498985c27 */ /* 0x001fca000f8e00ff */
[----:B-1----:R-:W-:-:S05]  /*6ce0*/  @P5 SHF.R.U32.HI R21, RZ, R153, R152 ;  /* 0x00000099ff155219 */ /* 0x002fca0000011698 */
[----:B------:R-:W-:-:S04]  /*6cf0*/  IMAD.IADD R21, R20, 0x1, R21 ;  /* 0x0000000114157824 */ /* 0x000fc800078e0215 */
[----:B------:R-:W-:Y:S01]  /*6d00*/  VIADD R20, R21, -UR18 ;  /* 0x8000001215147c36 */ /* 0x000fe20008000000 */
[----:B------:R-:W-:Y:S06]  /*6d10*/  @!P6 BRA `(.L_x_1196) ;  /* 0x00000000003ce947 */ /* 0x000fec0003800000 */
[----:B------:R-:W-:-:S13]  /*6d20*/  ISETP.GT.AND P2, PT, R21, -0x1, PT ;  /* 0xffffffff1500780c */ /* 0x000fda0003f44270 */
[----:B------:R-:W-:Y:S05]  /*6d30*/  @P2 BRA `(.L_x_1197) ;  /* 0x00000000001c2947 */ /* 0x000fea0003800000 */
[----:B------:R-:W-:Y:S02]  /*6d40*/  ISETP.NE.AND P2, PT, R154, 0x1, PT ;  /* 0x000000019a00780c */ /* 0x000fe40003f45270 */
[----:B------:R-:W-:-:S11]  /*6d50*/  LOP3.LUT R21, RZ, R21, RZ, 0x33, !PT ;  /* 0x00000015ff157212 */ /* 0x000fd600078e33ff */
[----:B------:R-:W0:Y:S02]  /*6d60*/  @P2 LDC.64 R152, c[0x0][0x9e8] ;  /* 0x00027a00ff982b82 */ /* 0x000e240000000a00 */
[----:B0-----:R-:W-:-:S05]  /*6d70*/  @P2 IMAD.HI.U32 R152, R21, R152, RZ ;  /* 0x0000009815982227 */ /* 0x001fca00078e00ff */
[----:B------:R-:W-:-:S04]  /*6d80*/  @P2 SHF.R.U32.HI R21, RZ, R153, R152 ;  /* 0x00000099ff152219 */ /* 0x000fc80000011698 */
[----:B------:R-:W-:Y:S01]  /*6d90*/  LOP3.LUT R21, RZ, R21, RZ, 0x33, !PT ;  /* 0x00000015ff157212 */ /* 0x000fe200078e33ff */
[----:B------:R-:W-:Y:S06]  /*6da0*/  BRA `(.L_x_1198) ;  /* 0x0000000000107947 */ /* 0x000fec0003800000 */
.L_x_1197:
[----:B------:R-:W-:-:S13]  /*6db0*/  ISETP.NE.AND P2, PT, R154, 0x1, PT ;  /* 0x000000019a00780c */ /* 0x000fda0003f45270 */
[----:B------:R-:W0:Y:S02]  /*6dc0*/  @P2 LDC.64 R152, c[0x0][0x9e8] ;  /* 0x00027a00ff982b82 */ /* 0x000e240000000a00 */
[----:B0-----:R-:W-:-:S05]  /*6dd0*/  @P2 IMAD.HI.U32 R152, R21, R152, RZ ;  /* 0x0000009815982227 */ /* 0x001fca00078e00ff */
[----:B------:R-:W-:-:S07]  /*6de0*/  @P2 SHF.R.U32.HI R21, RZ, R153, R152 ;  /* 0x00000099ff152219 */ /* 0x000fce0000011698 */
.L_x_1198:
[----:B------:R-:W-:-:S05]  /*6df0*/  IMAD R21, R21, R154, RZ ;  /* 0x0000009a15157224 */ /* 0x000fca00078e02ff */
[----:B------:R-:W-:-:S07]  /*6e00*/  VIMNMX R20, R20, R21, !PT ;  /* 0x0000001514147248 */ /* 0x000fce0007fe0100 */
.L_x_1196:
[----:B------:R-:W-:Y:S01]  /*6e10*/  VIADD R20, R20, 0x3f ;  /* 0x0000003f14147836 */ /* 0x000fe20000000000 */
[----:B------:R-:W-:-:S04]  /*6e20*/  R2UR UR4, R22 ;  /* 0x00000000160472ca */ /* 0x000fc800000e0000 */
[----:B------:R-:W-:-:S04]  /*6e30*/  SHF.R.S32.HI R21, RZ, 0x1f, R20 ;  /* 0x0000001fff157819 */ /* 0x000fc80000011414 */
[----:B------:R-:W-:-:S04]  /*6e40*/  LEA.HI R21, R21, R20, RZ, 0x6 ;  /* 0x0000001415157211 */ /* 0x000fc800078f30ff */
[----:B------:R-:W-:-:S04]  /*6e50*/  SHF.R.S32.HI R20, RZ, 0x6, R21 ;  /* 0x00000006ff147819 */ /* 0x000fc80000011415 */
[----:B------:R-:W-:-:S04]  /*6e60*/  VIMNMX R20, R20, UR4, !PT ;  /* 0x0000000414147c48 */ /* 0x000fc8000ffe0100 */
[----:B------:R-:W-:-:S13]  /*6e70*/  ISETP.GE.AND P2, PT, R205, R20, PT ;  /* 0x00000014cd00720c */ /* 0x000fda0003f46270 */
[----:B------:R-:W-:Y:S05]  /*6e80*/  @!P2 BRA `(.L_x_1199) ;  /* 0x0000001c0028a947 */ /* 0x000fea0003800000 */
[----:B------:R-:W-:Y:S01]  /*6e90*/  IMAD.MOV.U32 R218, RZ, RZ, R3 ;  /* 0x000000ffffda7224 */ /* 0x000fe200078e0003 */
[----:B------:R-:W-:Y:S01]  /*6ea0*/  UMOV UR6, UR38 ;  /* 0x0000002600067c82 */ /* 0x000fe20008000000 */
[----:B------:R-:W-:Y:S01]  /*6eb0*/  IMAD.MOV.U32 R21, RZ, RZ, R4 ;  /* 0x000000ffff157224 */ /* 0x000fe200078e0004 */
[----:B------:R-:W-:Y:S01]  /*6ec0*/  UMOV UR4, UR36 ;  /* 0x0000002400047c82 */ /* 0x000fe20008000000 */
[----:B------:R-:W-:-:S05]  /*6ed0*/  ULDC UR58, c[0x0][0x988] ;  /* 0x00026200003a7ab9 */ /* 0x000fca0000000800 */
.L_x_1208:
[----:B------:R-:W-:-:S04]  /*6ee0*/  UIADD3 UR7, UR4, 0x1, URZ ;  /* 0x0000000104077890 */ /* 0x000fc8000fffe03f */
[----:B------:R-:W-:-:S04]  /*6ef0*/  UISETP.NE.AND UP0, UPT, UR7, 0x2, UPT ;  /* 0x000000020700788c */ /* 0x000fc8000bf05270 */
[----:B------:R-:W-:Y:S02]  /*6f00*/  USEL UR7, UR7, URZ, UP0 ;  /* 0x0000003f07077287 */ /* 0x000fe40008000000 */
[----:B------:R-:W-:-:S04]  /*6f10*/  USEL UR38, URZ, 0x1, UP0 ;  /* 0x000000013f267887 */ /* 0x000fc80008000000 */
[----:B------:R-:W-:Y:S01]  /*6f20*/  ULOP3.LUT UR38, UR6, UR38, URZ, 0x3c, !UPT ;  /* 0x0000002606267292 */ /* 0x000fe2000f8e3c3f */
[----:B------:R-:W-:Y:S01]  /*6f30*/  UMOV UR36, UR7 ;  /* 0x0000000700247c82 */ /* 0x000fe20008000000 */
[----:B------:R-:W-:Y:S10]  /*6f40*/  @!P0 BRA `(.L_x_1200) ;  /* 0x0000000000048947 */ /* 0x000ff40003800000 */
[----:B------:R-:W-:Y:S01]  /*6f50*/  BPT.TRAP 0x1 ;  /* 0x000000040000795c */ /* 0x000fe20000300000 */
.L_x_1200:
[----:B------:R-:W-:Y:S01]  /*6f60*/  ULEA UR5, UR36, UR37, 0x3 ;  /* 0x0000002524057291 */ /* 0x000fe2000f8e183f */
[----:B------:R-:W-:-:S05]  /*6f70*/  IMAD.U32 R3, RZ, RZ, UR38 ;  /* 0x00000026ff037e24 */ /* 0x000fca000f8e00ff */
[----:B------:R-:W-:-:S04]  /*6f80*/  SHF.L.U32 R3, R3, 0x1f, RZ ;  /* 0x0000001f03037819 */ /* 0x000fc800000006ff */
[----:B------:R0:W1:Y:S01]  /*6f90*/  SYNCS.PHASECHK.TRANS64.TRYWAIT P2, [UR5+0x30830], R3 ;  /* 0x03083003ff0075a7 */ /* 0x0000620008040145 */
[----:B------:R-:W-:Y:S05]  /*6fa0*/  @!P0 BRA `(.L_x_1201) ;  /* 0x0000000000048947 */ /* 0x000fea0003800000 */
[----:B------:R-:W-:Y:S01]  /*6fb0*/  BPT.TRAP 0x1 ;  /* 0x000000040000795c */ /* 0x000fe20000300000 */
.L_x_1201:
[----:B-1----:R-:W-:Y:S05]  /*6fc0*/  @P2 BRA `(.L_x_1202) ;  /* 0x0000000000082947 */ /* 0x002fea0003800000 */
[----:B------:R-:W1:Y:S02]  /*6fd0*/  SYNCS.PHASECHK.TRANS64.TRYWAIT P2, [UR5+0x30830], R3 ;  /* 0x03083003ff0075a7 */ /* 0x000e640008040145 */
[----:B-1----:R-:W-:Y:S05]  /*6fe0*/  @!P2 BRA `(.L_x_1203) ;  /* 0x000000dc00bca947 */ /* 0x002fea0003800000 */
.L_x_1202:
        /* <DEDUP_REMOVED lines=223> */
.L_x_1204:
[----:B------:R-:W-:Y:S01]  /*7de0*/  ULEA UR14, UR4, UR37, 0x3 ;  /* 0x00000025040e7291 */ /* 0x000fe2000f8e183f */
[----:B------:R-:W-:-:S05]  /*7df0*/  IMAD.U32 R0, RZ, RZ, UR6 ;  /* 0x00000006ff007e24 */ /* 0x000fca000f8e00ff */
[----:B------:R-:W-:-:S04]  /*7e00*/  SHF.L.U32 R0, R0, 0x1f, RZ ;  /* 0x0000001f00007819 */ /* 0x000fc800000006ff */
[----:B------:R2:W3:Y:S01]  /*7e10*/  SYNCS.PHASECHK.TRANS64.TRYWAIT P2, [UR14+0x30850], R0 ;  /* 0x03085000ff0075a7 */ /* 0x0004e2000804014e */
[----:B------:R-:W-:Y:S05]  /*7e20*/  @!P0 BRA `(.L_x_1205) ;  /* 0x0000000000048947 */ /* 0x000fea0003800000 */
[----:B------:R-:W-:Y:S01]  /*7e30*/  BPT.TRAP 0x1 ;  /* 0x000000040000795c */ /* 0x000fe20000300000 */
.L_x_1205:
[----:B---3--:R-:W-:Y:S05]  /*7e40*/  @P2 BRA `(.L_x_1206) ;  /* 0x0000000000082947 */ /* 0x008fea0003800000 */
[----:B------:R-:W3:Y:S02]  /*7e50*/  SYNCS.PHASECHK.TRANS64.TRYWAIT P2, [UR14+0x30850], R0 ;  /* 0x03085000ff0075a7 */ /* 0x000ee4000804014e */
[----:B---3--:R-:W-:Y:S05]  /*7e60*/  @!P2 BRA `(.L_x_1207) ;  /* 0x000000d00034a947 */ /* 0x008fea0003800000 */
.L_x_1206:
[----:B------:R-:W-:Y:S01]  /*7e70*/  UIADD3 UR5, UR37, 0x400, URZ ;  /* 0x0000040025057890 */ /* 0x000fe2000fffe03f */
[----:B------:R-:W-:Y:S01]  /*7e80*/  WARPGROUP.ARRIVE ;  /* 0x00000000000079c5 */ /* 0x000fe20000000000 */
[----:B------:R-:W-:Y:S01]  /*7e90*/  UMOV UR11, 0x40000040 ;  /* 0x40000040000b7882 */ /* 0x000fe20000000000 */
[----:B0-2---:R-:W-:Y:S01]  /*7ea0*/  FMNMX.FTZ R0, R152, R21, !PT ;  /* 0x0000001598007209 */ /* 0x005fe20007810000 */
[----:B------:R-:W-:Y:S01]  /*7eb0*/  USHF.R.U32.HI UR5, URZ, 0x4, UR5 ;  /* 0x000000043f057899 */ /* 0x000fe20008011605 */
[----:B------:R-:W-:Y:S01]  /*7ec0*/  ISETP.GT.AND P2, PT, R205, R20, PT ;  /* 0x00000014cd00720c */ /* 0x000fe20003f44270 */
[----:B------:R-:W-:Y:S01]  /*7ed0*/  UMOV UR6, UR38 ;  /* 0x0000002600067c82 */ /* 0x000fe20008000000 */
[----:B-1----:R-:W-:Y:S01]  /*7ee0*/  FMNMX.FTZ R3, R153, R0, !PT ;  /* 0x0000000099037209 */ /* 0x002fe20007810000 */
[----:B------:R-:W-:Y:S01]  /*7ef0*/  ULOP3.LUT UR5, UR5, 0x3fff, URZ, 0xc0, !UPT ;  /* 0x00003fff05057892 */ /* 0x000fe2000f8ec03f */
[----:B------:R-:W-:Y:S02]  /*7f00*/  VIADD R205, R205, 0xffffffff ;  /* 0xffffffffcdcd7836 */ /* 0x000fe40000000000 */
[----:B------:R-:W-:Y:S01]  /*7f10*/  FMNMX.FTZ R0, R156, R3, !PT ;  /* 0x000000039c007209 */ /* 0x000fe20007810000 */
[----:B------:R-:W-:-:S03]  /*7f20*/  ULOP3.LUT UR5, UR5, 0x2000000, URZ, 0xfc, !UPT ;  /* 0x0200000005057892 */ /* 0x000fc6000f8efc3f */
[----:B------:R-:W-:Y:S01]  /*7f30*/  FMNMX.FTZ R3, R157, R0, !PT ;  /* 0x000000009d037209 */ /* 0x000fe20007810000 */
[----:B------:R-:W-:-:S03]  /*7f40*/  ULEA UR4, UR4, UR5, 0xb ;  /* 0x0000000504047291 */ /* 0x000fc6000f8e583f */
[----:B------:R-:W-:Y:S01]  /*7f50*/  FMNMX.FTZ R0, R160, R3, !PT ;  /* 0x00000003a0007209 */ /* 0x000fe20007810000 */
[----:B------:R-:W-:-:S03]  /*7f60*/  UMOV UR5, UR58 ;  /* 0x0000003a00057c82 */ /* 0x000fc60008000000 */
[----:B------:R-:W-:Y:S01]  /*7f70*/  UMOV UR10, UR4 ;  /* 0x00000004000a7c82 */ /* 0x000fe20008000000 */
[----:B------:R-:W-:Y:S01]  /*7f80*/  FMNMX.FTZ R3, R161, R0, !PT ;  /* 0x00000000a1037209 */ /* 0x000fe20007810000 */
[----:B------:R-:W-:Y:S01]  /*7f90*/  HGMMA.64x256x16.F32.BF16 R24, R196, gdesc[UR8].tnspB, R24, gsb0 ;  /* 0x43e00008c4187df0 */ /* 0x000fe20008001818 */
[----:B------:R-:W-:Y:S01]  /*7fa0*/  UIADD3 UR10, UR4, 0x80, URZ ;  /* 0x00000080040a7890 */ /* 0x000fe2000fffe03f */
[----:B------:R-:W-:Y:S01]  /*7fb0*/  UMOV UR11, 0x40000040 ;  /* 0x40000040000b7882 */ /* 0x000fe20000000000 */
        /* <DEDUP_REMOVED lines=23> */
[----:B------:R-:W-:Y:S01]  /*8130*/  UMOV UR4, UR36 ;  /* 0x0000002400047c82 */ /* 0x000fe20008000000 */
[----:B------:R-:W-:Y:S02]  /*8140*/  WARPGROUP.DEPBAR.LE gsb0, 0x0 ;  /* 0x00008000000079c5 */ /* 0x000fe40000010000 */
[----:B------:R-:W-:Y:S01]  /*8150*/  WARPGROUP.ARRIVE ;  /* 0x00000000000079c5 */ /* 0x000fe20000000000 */
[----:B0-----:R-:W-:Y:S02]  /*8160*/  FMNMX.FTZ R188, R2, R3, !PT ;  /* 0x0000000302bc7209 */ /* 0x001fe40007810000 */
[----:B------:R-:W-:-:S15]  /*8170*/  FMNMX.FTZ R3, R155, R0, !PT ;  /* 0x000000009b037209 */ /* 0x000fde0007810000 */
[----:B------:R-:W-:-:S03]  /*8180*/  NOP ;  /* 0x0000000000007918 */ /* 0x000fc60000000000 */
[----:B------:R-:W-:Y:S01]  /*8190*/  HGMMA.64x256x16.F32.BF16 R24, R184, gdesc[UR8].tnspB, R24, gsb0 ;  /* 0x43e00008b8187df0 */ /* 0x000fe20008001818 */
[----:B------:R-:W0:Y:S01]  /*81a0*/  SHFL.BFLY PT, R189, R188, 0x1, 0x1f ;  /* 0x0c201f00bcbd7f89 */ /* 0x000e2200000e0000 */
[----:B------:R-:W-:-:S04]  /*81b0*/  FMNMX.FTZ R0, R158, R3, !PT ;  /* 0x000000039e007209 */ /* 0x000fc80007810000 */
[----:B------:R-:W-:-:S04]  /*81c0*/  FMNMX.FTZ R3, R159, R0, !PT ;  /* 0x000000009f037209 */ /* 0x000fc80007810000 */
[----:B------:R-:W-:-:S04]  /*81d0*/  FMNMX.FTZ R0, R162, R3, !PT ;  /* 0x00000003a2007209 */ /* 0x000fc80007810000 */
[----:B------:R-:W-:Y:S02]  /*81e0*/  FMNMX.FTZ R3, R163, R0, !PT ;  /* 0x00000000a3037209 */ /* 0x000fe40007810000 */
[----:B0-----:R-:W-:Y:S02]  /*81f0*/  FMNMX.FTZ R4, R188, R189, !PT ;  /* 0x000000bdbc047209 */ /* 0x001fe40007810000 */
[----:B------:R-:W-:-:S03]  /*8200*/  FMNMX.FTZ R188, R166, R3, !PT ;  /* 0x00000003a6bc7209 */ /* 0x000fc60007810000 */
[C---:B------:R-:W-:Y:S01]  /*8210*/  FADD.FTZ R21, -R4.reuse, R21 ;  /* 0x0000001504157221 */ /* 0x040fe20000010100 */
[----:B------:R-:W-:Y:S01]  /*8220*/  FMUL.FTZ R2, R4, UR5 ;  /* 0x0000000504027c20 */ /* 0x000fe20008410000 */
[----:B------:R-:W-:Y:S02]  /*8230*/  FMNMX.FTZ R3, R167, R188, !PT ;  /* 0x000000bca7037209 */ /* 0x000fe40007810000 */
[----:B------:R-:W-:Y:S01]  /*8240*/  FMUL.FTZ R0, R21, UR5 ;  /* 0x0000000515007c20 */ /* 0x000fe20008410000 */
[--C-:B------:R-:W-:Y:S01]  /*8250*/  FFMA.FTZ R21, R152, UR5, -R2.reuse ;  /* 0x0000000598157c23 */ /* 0x100fe20008010802 */
        /* <DEDUP_REMOVED lines=18> */
[----:B------:R-:W-:Y:S02]  /*8380*/  MUFU.EX2 R0, R0 ;  /* 0x0000000000007308 */ /* 0x000fe40000000800 */
[----:B------:R-:W-:-:S04]  /*8390*/  FMNMX.FTZ R3, R179, R152, !PT ;  /* 0x00000098b3037209 */ /* 0x000fc80007810000 */
[----:B------:R-:W-:Y:S02]  /*83a0*/  FMNMX.FTZ R152, R182, R3, !PT ;  /* 0x00000003b6987209 */ /* 0x000fe40007810000 */
[----:B------:R-:W-:Y:S02]  /*83b0*/  MUFU.EX2 R21, R21 ;  /* 0x0000001500157308 */ /* 0x000fe40000000800 */
[----:B------:R-:W-:-:S05]  /*83c0*/  FMNMX.FTZ R152, R183, R152, !PT ;  /* 0x00000098b7987209 */ /* 0x000fca0007810000 */
[----:B------:R-:W0:Y:S01]  /*83d0*/  SHFL.BFLY PT, R3, R152, 0x2, 0x1f ;  /* 0x0c401f0098037f89 */ /* 0x000e2200000e0000 */
[----:B------:R-:W-:Y:S08]  /*83e0*/  MUFU.EX2 R196, R196 ;  /* 0x000000c400c47308 */ /* 0x000ff00000000800 */
[----:B------:R-:W-:Y:S08]  /*83f0*/  MUFU.EX2 R198, R198 ;  /* 0x000000c600c67308 */ /* 0x000ff00000000800 */
[----:B------:R-:W-:Y:S01]  /*8400*/  MUFU.EX2 R189, R189 ;  /* 0x000000bd00bd7308 */ /* 0x000fe20000000800 */
[----:B0-----:R-:W-:-:S07]  /*8410*/  FMNMX.FTZ R3, R152, R3, !PT ;  /* 0x0000000398037209 */ /* 0x001fce0007810000 */
[----:B------:R-:W-:Y:S01]  /*8420*/  MUFU.EX2 R192, R192 ;  /* 0x000000c000c07308 */ /* 0x000fe20000000800 */
[----:B------:R-:W0:Y:S07]  /*8430*/  SHFL.BFLY PT, R152, R3, 0x1, 0x1f ;  /* 0x0c201f0003987f89 */ /* 0x000e2e00000e0000 */
[----:B------:R-:W-:Y:S08]  /*8440*/  MUFU.EX2 R153, R153 ;  /* 0x0000009900997308 */ /* 0x000ff00000000800 */
[----:B------:R-:W-:Y:S08]  /*8450*/  MUFU.EX2 R194, R194 ;  /* 0x000000c200c27308 */ /* 0x000ff00000000800 */
[----:B------:R-:W-:Y:S01]  /*8460*/  MUFU.EX2 R157, R157 ;  /* 0x0000009d009d7308 */ /* 0x000fe20000000800 */
[----:B0-----:R-:W-:-:S07]  /*8470*/  FMNMX.FTZ R3, R3, R152, !PT ;  /* 0x0000009803037209 */ /* 0x001fce0007810000 */
[----:B------:R-:W-:Y:S01]  /*8480*/  MUFU.EX2 R188, R188 ;  /* 0x000000bc00bc7308 */ /* 0x000fe20000000800 */
[----:B------:R-:W-:-:S04]  /*8490*/  FMUL.FTZ R152, R3, UR5 ;  /* 0x0000000503987c20 */ /* 0x000fc80008410000 */
[--C-:B------:R-:W-:Y:S01]  /*84a0*/  FFMA.FTZ R197, R154, UR5, -R152.reuse ;  /* 0x000000059ac57c23 */ /* 0x100fe20008010898 */
[--C-:B------:R-:W-:Y:S01]  /*84b0*/  FFMA.FTZ R156, R159, UR5, -R152.reuse ;  /* 0x000000059f9c7c23 */ /* 0x100fe20008010898 */
[----:B------:R-:W-:Y:S02]  /*84c0*/  IMAD.U32 R159, RZ, RZ, UR7 ;  /* 0x00000007ff9f7e24 */ /* 0x000fe4000f8e00ff */
[--C-:B------:R-:W-:Y:S01]  /*84d0*/  FFMA.FTZ R154, R155, UR5, -R152.reuse ;  /* 0x000000059b9a7c23 */ /* 0x100fe20008010898 */
[--C-:B------:R-:W-:Y:S01]  /*84e0*/  FFMA.FTZ R199, R158, UR5, -R152.reuse ;  /* 0x000000059ec77c23 */ /* 0x100fe20008010898 */
[--C-:B------:R-:W-:Y:S01]  /*84f0*/  FFMA.FTZ R193, R162, UR5, -R152.reuse ;  /* 0x00000005a2c17c23 */ /* 0x100fe20008010898 */
[----:B------:R-:W-:Y:S01]  /*8500*/  MUFU.EX2 R197, R197 ;  /* 0x000000c500c57308 */ /* 0x000fe20000000800 */
[----:B------:R-:W-:Y:S01]  /*8510*/  @!P1 LEA R159, R159, UR37, 0x3 ;  /* 0x000000259f9f9c11 */ /* 0x000fe2000f8e18ff */
[--C-:B------:R-:W-:Y:S01]  /*8520*/  FFMA.FTZ R158, R163, UR5, -R152.reuse ;  /* 0x00000005a39e7c23 */ /* 0x100fe20008010898 */
[--C-:B------:R-:W-:Y:S01]  /*8530*/  FFMA.FTZ R195, R166, UR5, -R152.reuse ;  /* 0x00000005a6c37c23 */ /* 0x100fe20008010898 */
[--C-:B------:R-:W-:Y:S01]  /*8540*/  FFMA.FTZ R160, R167, UR5, -R152.reuse ;  /* 0x00000005a7a07c23 */ /* 0x100fe20008010898 */
[----:B------:R-:W-:Y:S01]  /*8550*/  FFMA.FTZ R155, R170, UR5, -R152 ;  /* 0x00000005aa9b7c23 */ /* 0x000fe20008010898 */
[----:B------:R-:W-:-:S02]  /*8560*/  @!P1 VIADD R159, R159, 0x30840 ;  /* 0x000308409f9f9836 */ /* 0x000fc40000000000 */
[--C-:B------:R-:W-:Y:S01]  /*8570*/  FFMA.FTZ R162, R171, UR5, -R152.reuse ;  /* 0x00000005aba27c23 */ /* 0x100fe20008010898 */
[----:B------:R-:W-:Y:S01]  /*8580*/  MUFU.EX2 R154, R154 ;  /* 0x0000009a009a7308 */ /* 0x000fe20000000800 */
[--C-:B------:R-:W-:Y:S01]  /*8590*/  FFMA.FTZ R191, R174, UR5, -R152.reuse ;  /* 0x00000005aebf7c23 */ /* 0x100fe20008010898 */
[--C-:B------:R-:W-:Y:S01]  /*85a0*/  FFMA.FTZ R178, R178, UR5, -R152.reuse ;  /* 0x00000005b2b27c23 */ /* 0x100fe20008010898 */
[----:B------:R-:W-:Y:S01]  /*85b0*/  @!P1 PRMT R159, RZ, 0x654, R159 ;  /* 0x00000654ff9f9816 */ /* 0x000fe2000000009f */
[--C-:B------:R-:W-:Y:S01]  /*85c0*/  FFMA.FTZ R179, R179, UR5, -R152.reuse ;  /* 0x00000005b3b37c23 */ /* 0x100fe20008010898 */
[----:B------:R-:W-:Y:S01]  /*85d0*/  FFMA.FTZ R182, R182, UR5, -R152 ;  /* 0x00000005b6b67c23 */ /* 0x000fe20008010898 */
[----:B------:R-:W-:Y:S02]  /*85e0*/  IMAD.U32 R163, RZ, RZ, UR14 ;  /* 0x0000000effa37e24 */ /* 0x000fe4000f8e00ff */
[----:B------:R-:W-:Y:S02]  /*85f0*/  MUFU.EX2 R199, R199 ;  /* 0x000000c700c77308 */ /* 0x000fe40000000800 */
[----:B------:R-:W-:-:S05]  /*8600*/  @!P1 VIADD R163, R163, 0x30860 ;  /* 0x00030860a3a39836 */ /* 0x000fca0000000000 */
[----:B------:R-:W-:Y:S01]  /*8610*/  @!P1 PRMT R163, RZ, 0x654, R163 ;  /* 0x00000654ffa39816 */ /* 0x000fe200000000a3 */
        /* <DEDUP_REMOVED lines=13> */
[----:B------:R-:W0:Y:S01]  /*86f0*/  MUFU.EX2 R179, R179 ;  /* 0x000000b300b37308 */ /* 0x000e220000000800 */
[----:B------:R-:W-:-:S02]  /*8700*/  WARPGROUP.DEPBAR.LE gsb0, 0x0 ;  /* 0x00008000000079c5 */ /* 0x000fc40000010000 */
[--C-:B------:R-:W-:Y:S01]  /*8710*/  FFMA.FTZ R184, R176, UR5, -R2.reuse ;  /* 0x00000005b0b87c23 */ /* 0x100fe20008010802 */
[----:B------:R-:W-:Y:S01]  /*8720*/  FFMA.FTZ R186, R180, UR5, -R2 ;  /* 0x00000005b4ba7c23 */ /* 0x000fe20008010802 */
[----:B------:R-:W-:Y:S01]  /*8730*/  FADD.FTZ R2, -R3, R218 ;  /* 0x000000da03027221 */ /* 0x000fe20000010100 */
[----:B------:R1:W-:Y:S02]  /*8740*/  @!P1 SYNCS.ARRIVE.TRANS64.RED.A1T0 RZ, [R159+URZ], RZ ;  /* 0x000000ff9fff99a7 */ /* 0x0003e4000810043f */
[----:B------:R-:W-:Y:S01]  /*8750*/  MUFU.EX2 R182, R182 ;  /* 0x000000b600b67308 */ /* 0x000fe20000000800 */
[----:B------:R-:W-:Y:S02]  /*8760*/  IMAD.MOV.U32 R218, RZ, RZ, R3 ;  /* 0x000000ffffda7224 */ /* 0x000fe400078e0003 */
[----:B------:R-:W-:Y:S01]  /*8770*/  FMUL.FTZ R2, R2, UR5 ;  /* 0x0000000502027c20 */ /* 0x000fe20008410000 */
[----:B0-----:R-:W-:Y:S01]  /*8780*/  F2FP.BF16.F32.PACK_AB R185, R179, R178 ;  /* 0x000000b2b3b9723e */ /* 0x001fe200000010ff */
[----:B-1----:R-:W-:-:S04]  /*8790*/  FFMA.FTZ R159, R0, R16, R21 ;  /* 0x00000010009f7223 */ /* 0x002fc80000010015 */
[----:B------:R-:W0:Y:S01]  /*87a0*/  MUFU.EX2 R2, R2 ;  /* 0x0000000200027308 */ /* 0x000e220000000800 */
[--C-:B------:R-:W-:Y:S01]  /*87b0*/  FFMA.FTZ R16, R175, UR5, -R152.reuse ;  /* 0x00000005af107c23 */ /* 0x100fe20008010898 */
[----:B------:R-:W-:Y:S01]  /*87c0*/  FFMA.FTZ R152, R183, UR5, -R152 ;  /* 0x00000005b7987c23 */ /* 0x000fe20008010898 */
[C---:B------:R-:W-:Y:S01]  /*87d0*/  FADD.FTZ R159, R196.reuse, R159 ;  /* 0x0000009fc49f7221 */ /* 0x040fe20000010000 */
[----:B------:R-:W-:Y:S01]  /*87e0*/  F2FP.BF16.F32.PACK_AB R196, R196, R21 ;  /* 0x00000015c4c4723e */ /* 0x000fe200000010ff */
[----:B------:R1:W-:Y:S02]  /*87f0*/  @!P1 SYNCS.ARRIVE.TRANS64.RED.A1T0 RZ, [R163+URZ], RZ ;  /* 0x000000ffa3ff99a7 */ /* 0x0003e4000810043f */
[----:B------:R-:W-:Y:S01]  /*8800*/  FADD.FTZ R166, R198, R159 ;  /* 0x0000009fc6a67221 */ /* 0x000fe20000010000 */
[----:B------:R-:W-:Y:S01]  /*8810*/  MUFU.EX2 R16, R16 ;  /* 0x0000001000107308 */ /* 0x000fe20000000800 */
[C---:B------:R-:W-:Y:S02]  /*8820*/  F2FP.BF16.F32.PACK_AB R198, R189.reuse, R198 ;  /* 0x000000c6bdc6723e */ /* 0x040fe400000010ff */
[----:B------:R-:W-:Y:S01]  /*8830*/  FADD.FTZ R159, R189, R166 ;  /* 0x000000a6bd9f7221 */ /* 0x000fe20000010000 */
[----:B------:R-:W-:-:S03]  /*8840*/  F2FP.BF16.F32.PACK_AB R189, R162, R155 ;  /* 0x0000009ba2bd723e */ /* 0x000fc600000010ff */
[----:B------:R-:W-:Y:S01]  /*8850*/  FADD.FTZ R166, R192, R159 ;  /* 0x0000009fc0a67221 */ /* 0x000fe20000010000 */
[----:B------:R-:W2:Y:S01]  /*8860*/  MUFU.EX2 R184, R184 ;  /* 0x000000b800b87308 */ /* 0x000ea20000000800 */
[----:B0-----:R-:W-:Y:S01]  /*8870*/  FFMA.FTZ R5, R2, R5, R197 ;  /* 0x0000000502057223 */ /* 0x001fe200000100c5 */
[C---:B------:R-:W-:Y:S01]  /*8880*/  F2FP.BF16.F32.PACK_AB R197, R154.reuse, R197 ;  /* 0x000000c59ac5723e */ /* 0x040fe200000010ff */
[C---:B------:R-:W-:Y:S01]  /*8890*/  FADD.FTZ R159, R153.reuse, R166 ;  /* 0x000000a6999f7221 */ /* 0x040fe20000010000 */
[----:B------:R-:W-:Y:S01]  /*88a0*/  F2FP.BF16.F32.PACK_AB R192, R153, R192 ;  /* 0x000000c099c0723e */ /* 0x000fe200000010ff */
[----:B------:R-:W-:Y:S02]  /*88b0*/  FADD.FTZ R164, R154, R5 ;  /* 0x000000059aa47221 */ /* 0x000fe40000010000 */
[----:B------:R-:W-:Y:S01]  /*88c0*/  FADD.FTZ R166, R194, R159 ;  /* 0x0000009fc2a67221 */ /* 0x000fe20000010000 */
[----:B------:R-:W0:Y:S01]  /*88d0*/  MUFU.EX2 R186, R186 ;  /* 0x000000ba00ba7308 */ /* 0x000e220000000800 */
[----:B------:R-:W-:Y:S01]  /*88e0*/  FADD.FTZ R5, R199, R164 ;  /* 0x000000a4c7057221 */ /* 0x000fe20000010000 */
[C---:B------:R-:W-:Y:S01]  /*88f0*/  F2FP.BF16.F32.PACK_AB R199, R156.reuse, R199 ;  /* 0x000000c79cc7723e */ /* 0x040fe200000010ff */
[C---:B------:R-:W-:Y:S01]  /*8900*/  FADD.FTZ R21, R157.reuse, R166 ;  /* 0x000000a69d157221 */ /* 0x040fe20000010000 */
[----:B------:R-:W-:Y:S01]  /*8910*/  F2FP.BF16.F32.PACK_AB R194, R157, R194 ;  /* 0x000000c29dc2723e */ /* 0x000fe200000010ff */
[----:B------:R-:W-:-:S02]  /*8920*/  FADD.FTZ R164, R156, R5 ;  /* 0x000000059ca47221 */ /* 0x000fc40000010000 */
[----:B------:R-:W-:Y:S01]  /*8930*/  FADD.FTZ R156, R188, R21 ;  /* 0x00000015bc9c7221 */ /* 0x000fe20000010000 */
[----:B------:R-:W3:Y:S01]  /*8940*/  MUFU.EX2 R173, R173 ;  /* 0x000000ad00ad7308 */ /* 0x000ee20000000800 */
[----:B------:R-:W-:Y:S01]  /*8950*/  FADD.FTZ R5, R193, R164 ;  /* 0x000000a4c1057221 */ /* 0x000fe20000010000 */
[C---:B------:R-:W-:Y:S01]  /*8960*/  F2FP.BF16.F32.PACK_AB R193, R158.reuse, R193 ;  /* 0x000000c19ec1723e */ /* 0x040fe200000010ff */
[C---:B------:R-:W-:Y:S01]  /*8970*/  FADD.FTZ R21, R161.reuse, R156 ;  /* 0x0000009ca1157221 */ /* 0x040fe20000010000 */
[----:B------:R-:W-:Y:S01]  /*8980*/  F2FP.BF16.F32.PACK_AB R188, R161, R188 ;  /* 0x000000bca1bc723e */ /* 0x000fe200000010ff */
[----:B------:R-:W-:Y:S02]  /*8990*/  FADD.FTZ R164, R158, R5 ;  /* 0x000000059ea47221 */ /* 0x000fe40000010000 */
[----:B------:R-:W-:Y:S01]  /*89a0*/  FADD.FTZ R156, R190, R21 ;  /* 0x00000015be9c7221 */ /* 0x000fe20000010000 */
[----:B------:R-:W4:Y:S01]  /*89b0*/  MUFU.EX2 R152, R152 ;  /* 0x0000009800987308 */ /* 0x000f220000000800 */
[----:B------:R-:W-:Y:S01]  /*89c0*/  FADD.FTZ R5, R195, R164 ;  /* 0x000000a4c3057221 */ /* 0x000fe20000010000 */
[C---:B------:R-:W-:Y:S01]  /*89d0*/  F2FP.BF16.F32.PACK_AB R195, R160.reuse, R195 ;  /* 0x000000c3a0c3723e */ /* 0x040fe200000010ff */
[C---:B------:R-:W-:Y:S01]  /*89e0*/  FADD.FTZ R21, R165.reuse, R156 ;  /* 0x0000009ca5157221 */ /* 0x040fe20000010000 */
[----:B------:R-:W-:Y:S01]  /*89f0*/  F2FP.BF16.F32.PACK_AB R190, R165, R190 ;  /* 0x000000bea5be723e */ /* 0x000fe200000010ff */
[----:B------:R-:W-:-:S04]  /*8a00*/  FADD.FTZ R154, R160, R5 ;  /* 0x00000005a09a7221 */ /* 0x000fc80000010000 */
[----:B------:R-:W-:-:S04]  /*8a10*/  FADD.FTZ R5, R155, R154 ;  /* 0x0000009a9b057221 */ /* 0x000fc80000010000 */
[----:B------:R-:W-:-:S04]  /*8a20*/  FADD.FTZ R154, R162, R5 ;  /* 0x00000005a29a7221 */ /* 0x000fc80000010000 */
[----:B------:R-:W-:Y:S01]  /*8a30*/  FADD.FTZ R5, R191, R154 ;  /* 0x0000009abf057221 */ /* 0x000fe20000010000 */
[----:B--2---:R-:W-:Y:S01]  /*8a40*/  FADD.FTZ R154, R184, R21 ;  /* 0x00000015b89a7221 */ /* 0x004fe20000010000 */
[C---:B------:R-:W-:Y:S02]  /*8a50*/  F2FP.BF16.F32.PACK_AB R191, R16.reuse, R191 ;  /* 0x000000bf10bf723e */ /* 0x040fe400000010ff */
[----:B------:R-:W-:Y:S01]  /*8a60*/  FADD.FTZ R5, R16, R5 ;  /* 0x0000000510057221 */ /* 0x000fe20000010000 */
[C---:B------:R-:W-:Y:S01]  /*8a70*/  FADD.FTZ R21, R169.reuse, R154 ;  /* 0x0000009aa9157221 */ /* 0x040fe20000010000 */
[----:B------:R-:W-:Y:S02]  /*8a80*/  F2FP.BF16.F32.PACK_AB R184, R169, R184 ;  /* 0x000000b8a9b8723e */ /* 0x000fe400000010ff */
[----:B------:R-:W-:Y:S01]  /*8a90*/  FADD.FTZ R5, R178, R5 ;  /* 0x00000005b2057221 */ /* 0x000fe20000010000 */
[----:B0-----:R-:W-:Y:S01]  /*8aa0*/  FADD.FTZ R16, R186, R21 ;  /* 0x00000015ba107221 */ /* 0x001fe20000010000 */
[----:B---3--:R-:W-:Y:S01]  /*8ab0*/  F2FP.BF16.F32.PACK_AB R186, R173, R186 ;  /* 0x000000baadba723e */ /* 0x008fe200000010ff */
[----:B------:R-:W-:-:S02]  /*8ac0*/  IMAD.MOV.U32 R21, RZ, RZ, R4 ;  /* 0x000000ffff157224 */ /* 0x000fc400078e0004 */
[----:B------:R-:W-:Y:S01]  /*8ad0*/  FADD.FTZ R5, R179, R5 ;  /* 0x00000005b3057221 */ /* 0x000fe20000010000 */
[----:B------:R-:W-:Y:S01]  /*8ae0*/  FADD.FTZ R16, R173, R16 ;  /* 0x00000010ad107221 */ /* 0x000fe20000010000 */
[----:B----4-:R-:W-:Y:S02]  /*8af0*/  F2FP.BF16.F32.PACK_AB R187, R152, R182 ;  /* 0x000000b698bb723e */ /* 0x010fe400000010ff */
[----:B------:R-:W-:-:S04]  /*8b00*/  FADD.FTZ R5, R182, R5 ;  /* 0x00000005b6057221 */ /* 0x000fc80000010000 */
[----:B------:R-:W-:Y:S01]  /*8b10*/  FADD.FTZ R5, R152, R5 ;  /* 0x0000000598057221 */ /* 0x000fe20000010000 */
[----:B-1----:R-:W-:Y:S06]  /*8b20*/  @P2 BRA `(.L_x_1208) ;  /* 0xffffffe000ec2947 */ /* 0x002fec000383ffff */
.L_x_1199:
[----:B------:R-:W-:-:S13]  /*8b30*/  R2UR UR4, R22 ;  /* 0x00000000160472ca */ /* 0x000fda00000e0000 */
[----:B------:R-:W-:-:S13]  /*8b40*/  ISETP.GE.AND P2, PT, R205, UR4, PT ;  /* 0x00000004cd007c0c */ /* 0x000fda000bf46270 */
[----:B------:R-:W-:Y:S05]  /*8b50*/  @!P2 BRA `(.L_x_1209) ;  /* 0x0000002400eca947 */ /* 0x000fea0003800000 */
[----:B------:R-:W-:Y:S01]  /*8b60*/  IMAD.MOV.U32 R21, RZ, RZ, R3 ;  /* 0x000000ffff157224 */ /* 0x000fe200078e0003 */
[----:B------:R-:W-:Y:S01]  /*8b70*/  UMOV UR6, UR38 ;  /* 0x0000002600067c82 */ /* 0x000fe20008000000 */
[----:B------:R-:W-:Y:S01]  /*8b80*/  IMAD.MOV.U32 R20, RZ, RZ, R4 ;  /* 0x000000ffff147224 */ /* 0x000fe200078e0004 */
[----:B------:R-:W-:Y:S01]  /*8b90*/  UMOV UR4, UR36 ;  /* 0x0000002400047c82 */ /* 0x000fe20008000000 */
[----:B------:R-:W-:Y:S01]  /*8ba0*/  ULDC UR58, c[0x0][0x9e4] ;  /* 0x00027900003a7ab9 */ /* 0x000fe20000000800 */
[----:B------:R-:W-:-:S05]  /*8bb0*/  ULDC UR59, c[0x0][0x288] ;  /* 0x0000a200003b7ab9 */ /* 0x000fca0000000800 */
.L_x_1226:
        /* <DEDUP_REMOVED lines=8> */
.L_x_1210:
[----:B------:R-:W-:Y:S01]  /*8c40*/  ULEA UR5, UR36, UR37, 0x3 ;  /* 0x0000002524057291 */ /* 0x000fe2000f8e183f */
[----:B------:R-:W-:-:S05]  /*8c50*/  IMAD.U32 R3, RZ, RZ, UR38 ;  /* 0x00000026ff037e24 */ /* 0x000fca000f8e00ff */
[----:B------:R-:W-:-:S04]  /*8c60*/  SHF.L.U32 R3, R3, 0x1f, RZ ;  /* 0x0000001f03037819 */ /* 0x000fc800000006ff */
[----:B------:R0:W1:Y:S01]  /*8c70*/  SYNCS.PHASECHK.TRANS64.TRYWAIT P2, [UR5+0x30830], R3 ;  /* 0x03083003ff0075a7 */ /* 0x0000620008040145 */
[----:B------:R-:W-:Y:S05]  /*8c80*/  @!P0 BRA `(.L_x_1211) ;  /* 0x0000000000048947 */ /* 0x000fea0003800000 */
[----:B------:R-:W-:Y:S01]  /*8c90*/  BPT.TRAP 0x1 ;  /* 0x000000040000795c */ /* 0x000fe20000300000 */
.L_x_1211:
[----:B-1----:R-:W-:Y:S05]  /*8ca0*/  @P2 BRA `(.L_x_1212) ;  /* 0x0000000000082947 */ /* 0x002fea0003800000 */
[----:B------:R-:W1:Y:S02]  /*8cb0*/  SYNCS.PHASECHK.TRANS64.TRYWAIT P2, [UR5+0x30830], R3 ;  /* 0x03083003ff0075a7 */ /* 0x000e640008040145 */
[----:B-1----:R-:W-:Y:S05]  /*8cc0*/  @!P2 BRA `(.L_x_1213) ;  /* 0x000000c000b4a947 */ /* 0x002fea0003800000 */
.L_x_1212:
        /* <DEDUP_REMOVED lines=223> */
.L_x_1214:
[----:B------:R-:W-:Y:S01]  /*9ac0*/  ULEA UR14, UR4, UR37, 0x3 ;  /* 0x00000025040e7291 */ /* 0x000fe2000f8e183f */
[----:B------:R-:W-:-:S05]  /*9ad0*/  IMAD.U32 R0, RZ, RZ, UR6 ;  /* 0x00000006ff007e24 */ /* 0x000fca000f8e00ff */
[----:B------:R-:W-:-:S04]  /*9ae0*/  SHF.L.U32 R0, R0, 0x1f, RZ ;  /* 0x0000001f00007819 */ /* 0x000fc800000006ff */
[----:B------:R2:W3:Y:S01]  /*9af0*/  SYNCS.PHASECHK.TRANS64.TRYWAIT P2, [UR14+0x30850], R0 ;  /* 0x03085000ff0075a7 */ /* 0x0004e2000804014e */
[----:B------:R-:W-:Y:S05]  /*9b00*/  @!P0 BRA `(.L_x_1215) ;  /* 0x0000000000048947 */ /* 0x000fea0003800000 */
[----:B------:R-:W-:Y:S01]  /*9b10*/  BPT.TRAP 0x1 ;  /* 0x000000040000795c */ /* 0x000fe20000300000 */
.L_x_1215:
[----:B---3--:R-:W-:Y:S05]  /*9b20*/  @P2 BRA `(.L_x_1216) ;  /* 0x0000000000082947 */ /* 0x008fea0003800000 */
[----:B------:R-:W3:Y:S02]  /*9b30*/  SYNCS.PHASECHK.TRANS64.TRYWAIT P2, [UR14+0x30850], R0 ;  /* 0x03085000ff0075a7 */ /* 0x000ee4000804014e */
[----:B---3--:R-:W-:Y:S05]  /*9b40*/  @!P2 BRA `(.L_x_1217) ;  /* 0x000000b4002ca947 */ /* 0x008fea0003800000 */
.L_x_1216:
[----:B------:R-:W-:Y:S01]  /*9b50*/  UIADD3 UR5, UR37, 0x400, URZ ;  /* 0x0000040025057890 */ /* 0x000fe2000fffe03f */
[----:B------:R-:W-:Y:S01]  /*9b60*/  WARPGROUP.ARRIVE ;  /* 0x00000000000079c5 */ /* 0x000fe20000000000 */
[----:B------:R-:W-:Y:S01]  /*9b70*/  UMOV UR11, 0x40000040 ;  /* 0x40000040000b7882 */ /* 0x000fe20000000000 */
[----:B01----:R-:W0:Y:S01]  /*9b80*/  @P5 LDC R3, c[0x0][0x44c] ;  /* 0x00011300ff035b82 */ /* 0x003e220000000800 */
[----:B------:R-:W-:Y:S01]  /*9b90*/  USHF.R.U32.HI UR5, URZ, 0x4, UR5 ;  /* 0x000000043f057899 */ /* 0x000fe20008011605 */
[----:B------:R-:W-:Y:S01]  /*9ba0*/  IMAD.U32 R2, RZ, RZ, UR7 ;  /* 0x00000007ff027e24 */ /* 0x000fe2000f8e00ff */
[----:B------:R-:W-:Y:S01]  /*9bb0*/  ULDC UR15, c[0x0][0x9dc] ;  /* 0x00027700000f7ab9 */ /* 0x000fe20000000800 */
[----:B------:R-:W-:Y:S01]  /*9bc0*/  IMAD.SHL.U32 R4, R205, 0x40, RZ ;  /* 0x00000040cd047824 */ /* 0x000fe200078e00ff */
[----:B------:R-:W-:Y:S01]  /*9bd0*/  ULOP3.LUT UR5, UR5, 0x3fff, URZ, 0xc0, !UPT ;  /* 0x00003fff05057892 */ /* 0x000fe2000f8ec03f */
[----:B------:R-:W-:Y:S02]  /*9be0*/  ULDC UR6, c[0x0][0x9e0] ;  /* 0x0002780000067ab9 */ /* 0x000fe40000000800 */
[----:B--2---:R-:W1:Y:S01]  /*9bf0*/  @P5 LDC R0, c[0x0][0x450] ;  /* 0x00011400ff005b82 */ /* 0x004e620000000800 */
[----:B------:R-:W-:-:S04]  /*9c00*/  ULOP3.LUT UR5, UR5, 0x2000000, URZ, 0xfc, !UPT ;  /* 0x0200000005057892 */ /* 0x000fc8000f8efc3f */
[----:B------:R-:W-:-:S07]  /*9c10*/  ULEA UR4, UR4, UR5, 0xb ;  /* 0x0000000504047291 */ /* 0x000fce000f8e583f */
        /* <DEDUP_REMOVED lines=16> */
[----:B------:R-:W-:Y:S01]  /*9d20*/  ULOP3.LUT UR4, URZ, UR15, URZ, 0x33, !UPT ;  /* 0x0000000f3f047292 */ /* 0x000fe2000f8e333f */
[----:B------:R-:W-:Y:S02]  /*9d30*/  WARPGROUP.DEPBAR.LE gsb0, 0x0 ;  /* 0x00008000000079c5 */ /* 0x000fe40000010000 */
[----:B------:R-:W-:-:S15]  /*9d40*/  WARPGROUP.ARRIVE ;  /* 0x00000000000079c5 */ /* 0x000fde0000000000 */
[----:B------:R-:W-:-:S07]  /*9d50*/  NOP ;  /* 0x0000000000007918 */ /* 0x000fce0000000000 */
[----:B------:R-:W-:Y:S03]  /*9d60*/  HGMMA.64x256x16.F32.BF16 R24, R184, gdesc[UR8].tnspB, R24, gsb0 ;  /* 0x43e00008b8187df0 */ /* 0x000fe60008001818 */
[----:B------:R-:W-:Y:S02]  /*9d70*/  WARPGROUP.DEPBAR.LE gsb0, 0x0 ;  /* 0x00008000000079c5 */ /* 0x000fe40000010000 */
[----:B------:R-:W-:Y:S01]  /*9d80*/  VIADD R186, R19, UR60 ;  /* 0x0000003c13ba7c36 */ /* 0x000fe20008000000 */
[----:B------:R-:W2:Y:S03]  /*9d90*/  LDC R184, c[0x0][0x2f0] ;  /* 0x0000bc00ffb87b82 */ /* 0x000ea60000000800 */
[----:B0-----:R-:W-:-:S05]  /*9da0*/  @P5 IMAD.HI.U32 R3, R186, R3, RZ ;  /* 0x00000003ba035227 */ /* 0x001fca00078e00ff */
[----:B-1----:R-:W-:Y:S02]  /*9db0*/  @P5 SHF.R.U32.HI R186, RZ, R0, R3 ;  /* 0x00000000ffba5219 */ /* 0x002fe40000011603 */
[----:B------:R-:W-:Y:S02]  /*9dc0*/  @!P1 LEA R0, R2, UR37, 0x3 ;  /* 0x0000002502009c11 */ /* 0x000fe4000f8e18ff */
[----:B------:R-:W-:Y:S01]  /*9dd0*/  IADD3 R2, -R4, 0x1, RZ ;  /* 0x0000000104027810 */ /* 0x000fe20007ffe1ff */
[----:B------:R-:W0:Y:S02]  /*9de0*/  SHFL.IDX PT, R185, R186, RZ, 0x1c1f ;  /* 0x001c1fffbab97589 */ /* 0x000e2400000e0000 */
[----:B------:R-:W-:Y:S02]  /*9df0*/  @!P1 VIADD R0, R0, 0x30840 ;  /* 0x0003084000009836 */ /* 0x000fe40000000000 */
[----:B------:R-:W-:-:S03]  /*9e00*/  IMAD R3, R17, -0x2, R2 ;  /* 0xfffffffe11037824 */ /* 0x000fc600078e0202 */
[----:B------:R-:W-:Y:S01]  /*9e10*/  @!P1 PRMT R0, RZ, 0x654, R0 ;  /* 0x00000654ff009816 */ /* 0x000fe20000000000 */
[----:B--2---:R-:W-:-:S03]  /*9e20*/  IMAD R3, R184, UR39, R3 ;  /* 0x00000027b8037c24 */ /* 0x004fc6000f8e0203 */
[----:B------:R1:W-:Y:S01]  /*9e30*/  @!P1 SYNCS.ARRIVE.TRANS64.RED.A1T0 RZ, [R0+URZ], RZ ;  /* 0x000000ff00ff99a7 */ /* 0x0003e2000810043f */
[----:B------:R-:W-:-:S04]  /*9e40*/  VIADD R3, R3, -UR59 ;  /* 0x8000003b03037c36 */ /* 0x000fc80008000000 */
[C---:B------:R-:W-:Y:S02]  /*9e50*/  VIADD R189, R3.reuse, UR6 ;  /* 0x0000000603bd7c36 */ /* 0x040fe40008000000 */
[----:B------:R-:W-:Y:S02]  /*9e60*/  VIADD R190, R3, UR4 ;  /* 0x0000000403be7c36 */ /* 0x000fe40008000000 */
[--C-:B0-----:R-:W-:Y:S02]  /*9e70*/  IMAD.IADD R187, R189, 0x1, R185.reuse ;  /* 0x00000001bdbb7824 */ /* 0x101fe400078e02b9 */
[----:B------:R-:W-:Y:S01]  /*9e80*/  IMAD.IADD R188, R190, 0x1, R185 ;  /* 0x00000001bebc7824 */ /* 0x000fe200078e02b9 */
[----:B-1----:R-:W-:Y:S06]  /*9e90*/  @!P6 BRA `(.L_x_1218) ;  /* 0x00000000005ce947 */ /* 0x002fec0003800000 */
[----:B------:R-:W-:Y:S01]  /*9ea0*/  IMAD R0, R184, UR39, R185 ;  /* 0x00000027b8007c24 */ /* 0x000fe2000f8e02b9 */
[----:B------:R-:W-:Y:S03]  /*9eb0*/  BSSY B0, `(.L_x_1219) ;  /* 0x0000011000007945 */ /* 0x000fe60003800000 */
[----:B------:R-:W-:-:S05]  /*9ec0*/  VIADD R185, R0, -UR59 ;  /* 0x8000003b00b97c36 */ /* 0x000fca0008000000 */
        /* <DEDUP_REMOVED lines=10> */
.L_x_1220:
[----:B------:R-:W-:-:S05]  /*9f70*/  IMAD.U32 R191, RZ, RZ, UR58 ;  /* 0x0000003affbf7e24 */ /* 0x000fca000f8e00ff */
[----:B------:R-:W-:-:S13]  /*9f80*/  ISETP.NE.AND P2, PT, R191, 0x1, PT ;  /* 0x00000001bf00780c */ /* 0x000fda0003f45270 */
[----:B------:R-:W0:Y:S02]  /*9f90*/  @P2 LDC.64 R2, c[0x0][0x9e8] ;  /* 0x00027a00ff022b82 */ /* 0x000e240000000a00 */
[----:B0-----:R-:W-:-:S05]  /*9fa0*/  @P2 IMAD.HI.U32 R2, R185, R2, RZ ;  /* 0x00000002b9022227 */ /* 0x001fca00078e00ff */
[----:B------:R-:W-:-:S07]  /*9fb0*/  @P2 SHF.R.U32.HI R185, RZ, R3, R2 ;  /* 0x00000003ffb92219 */ /* 0x000fce0000011602 */
.L_x_1221:
[----:B------:R-:W-:Y:S05]  /*9fc0*/  BSYNC B0 ;  /* 0x0000000000007941 */ /* 0x000fea0003800000 */
.L_x_1219:
[----:B------:R-:W-:-:S04]  /*9fd0*/  IMAD R0, R185, R191, -R4 ;  /* 0x000000bfb9007224 */ /* 0x000fc800078e0a04 */
[----:B------:R-:W-:-:S05]  /*9fe0*/  IMAD R0, R17, -0x2, R0 ;  /* 0xfffffffe11007824 */ /* 0x000fca00078e0200 */
[----:B------:R-:W-:Y:S02]  /*9ff0*/  VIADDMNMX R187, R0, R191, R187, PT ;  /* 0x000000bf00bb7246 */ /* 0x000fe400038001bb */
[----:B------:R-:W-:-:S07]  /*a000*/  VIMNMX R188, R188, R0, !PT ;  /* 0x00000000bcbc7248 */ /* 0x000fce0007fe0100 */
.L_x_1218:
[----:B------:R-:W-:Y:S01]  /*a010*/  ISETP.GT.AND P2, PT, R205, -0x1, PT ;  /* 0xffffffffcd00780c */ /* 0x000fe20003f44270 */
[----:B------:R-:W0:Y:S03]  /*a020*/  SHFL.IDX PT, R3, R186, 0x1, 0x1c1f ;  /* 0x003c1f00ba037f89 */ /* 0x000e2600000e0000 */
[C---:B------:R-:W-:Y:S02]  /*a030*/  ISETP.GT.AND P4, PT, R188.reuse, RZ, P2 ;  /* 0x000000ffbc00720c */ /* 0x040fe40001784270 */
[----:B------:R-:W-:Y:S02]  /*a040*/  ISETP.GT.AND P3, PT, R188, 0x1, P2 ;  /* 0x00000001bc00780c */ /* 0x000fe40001764270 */
[C---:B------:R-:W-:Y:S02]  /*a050*/  ISETP.LT.OR P4, PT, R187.reuse, 0x1, P4 ;  /* 0x00000001bb00780c */ /* 0x040fe40002781670 */
[----:B------:R-:W-:-:S02]  /*a060*/  ISETP.LT.OR P3, PT, R187, 0x2, P3 ;  /* 0x00000002bb00780c */ /* 0x000fc40001f61670 */
[----:B------:R-:W-:Y:S02]  /*a070*/  FSEL R185, R152, -INF , !P4 ;  /* 0xff80000098b97808 */ /* 0x000fe40006000000 */
[----:B------:R-:W-:Y:S02]  /*a080*/  FSEL R0, R153, -INF , !P3 ;  /* 0xff80000099007808 */ /* 0x000fe40005800000 */
[C---:B------:R-:W-:Y:S02]  /*a090*/  ISETP.GT.AND P4, PT, R188.reuse, 0x8, P2 ;  /* 0x00000008bc00780c */ /* 0x040fe40001784270 */
[----:B------:R-:W-:Y:S02]  /*a0a0*/  ISETP.GT.AND P3, PT, R188, 0x9, P2 ;  /* 0x00000009bc00780c */ /* 0x000fe40001764270 */
[C---:B------:R-:W-:Y:S02]  /*a0b0*/  ISETP.LT.OR P4, PT, R187.reuse, 0x9, P4 ;  /* 0x00000009bb00780c */ /* 0x040fe40002781670 */
[----:B------:R-:W-:-:S02]  /*a0c0*/  ISETP.LT.OR P3, PT, R187, 0xa, P3 ;  /* 0x0000000abb00780c */ /* 0x000fc40001f61670 */
[----:B------:R-:W-:Y:S01]  /*a0d0*/  FSEL R156, R156, -INF , !P4 ;  /* 0xff8000009c9c7808 */ /* 0x000fe20006000000 */
[--C-:B0-----:R-:W-:Y:S01]  /*a0e0*/  IMAD.IADD R152, R189, 0x1, R3.reuse ;  /* 0x00000001bd987824 */ /* 0x101fe200078e0203 */
[----:B------:R-:W-:Y:S01]  /*a0f0*/  FSEL R157, R157, -INF , !P3 ;  /* 0xff8000009d9d7808 */ /* 0x000fe20005800000 */
[----:B------:R-:W-:Y:S01]  /*a100*/  IMAD.IADD R186, R190, 0x1, R3 ;  /* 0x00000001beba7824 */ /* 0x000fe200078e0203 */
[C---:B------:R-:W-:Y:S02]  /*a110*/  ISETP.GT.AND P4, PT, R188.reuse, 0x10, P2 ;  /* 0x00000010bc00780c */ /* 0x040fe40001784270 */
        /* <DEDUP_REMOVED lines=34> */
[----:B------:R-:W-:Y:S01]  /*a340*/  FSEL R181, R181, -INF , !P3 ;  /* 0xff800000b5b57808 */ /* 0x000fe20005800000 */
[----:B------:R-:W-:Y:S08]  /*a350*/  @!P6 BRA `(.L_x_1222) ;  /* 0x00000000005ce947 */ /* 0x000ff00003800000 */
        /* <DEDUP_REMOVED lines=13> */
.L_x_1224:
[----:B------:R-:W-:-:S05]  /*a430*/  IMAD.U32 R184, RZ, RZ, UR58 ;  /* 0x0000003affb87e24 */ /* 0x000fca000f8e00ff */
[----:B------:R-:W-:-:S13]  /*a440*/  ISETP.NE.AND P3, PT, R184, 0x1, PT ;  /* 0x00000001b800780c */ /* 0x000fda0003f65270 */
[----:B------:R-:W0:Y:S02]  /*a450*/  @P3 LDC.64 R2, c[0x0][0x9e8] ;  /* 0x00027a00ff023b82 */ /* 0x000e240000000a00 */
[----:B0-----:R-:W-:-:S05]  /*a460*/  @P3 IMAD.HI.U32 R2, R153, R2, RZ ;  /* 0x0000000299023227 */ /* 0x001fca00078e00ff */
[----:B------:R-:W-:-:S07]  /*a470*/  @P3 SHF.R.U32.HI R153, RZ, R3, R2 ;  /* 0x00000003ff993219 */ /* 0x000fce0000011602 */
.L_x_1225:
[----:B------:R-:W-:Y:S05]  /*a480*/  BSYNC B0 ;  /* 0x0000000000007941 */ /* 0x000fea0003800000 */
.L_x_1223:
[----:B------:R-:W-:-:S04]  /*a490*/  IMAD R4, R153, R184, -R4 ;  /* 0x000000b899047224 */ /* 0x000fc800078e0a04 */
[----:B------:R-:W-:-:S05]  /*a4a0*/  IMAD R3, R17, -0x2, R4 ;  /* 0xfffffffe11037824 */ /* 0x000fca00078e0204 */
[----:B------:R-:W-:Y:S02]  /*a4b0*/  VIADDMNMX R152, R3, R184, R152, PT ;  /* 0x000000b803987246 */ /* 0x000fe40003800198 */
[----:B------:R-:W-:-:S07]  /*a4c0*/  VIMNMX R186, R186, R3, !PT ;  /* 0x00000003baba7248 */ /* 0x000fce0007fe0100 */
.L_x_1222:
[----:B------:R-:W-:Y:S01]  /*a4d0*/  FMNMX.FTZ R3, R185, R20, !PT ;  /* 0x00000014b9037209 */ /* 0x000fe20007810000 */
[----:B------:R-:W-:Y:S01]  /*a4e0*/  ULDC UR4, c[0x0][0x988] ;  /* 0x0002620000047ab9 */ /* 0x000fe20000000800 */
[----:B------:R-:W-:Y:S01]  /*a4f0*/  ISETP.GT.AND P4, PT, R186, 0x1, P2 ;  /* 0x00000001ba00780c */ /* 0x000fe20001784270 */
[----:B------:R-:W-:Y:S01]  /*a500*/  UMOV UR5, UR4 ;  /* 0x0000000400057c82 */ /* 0x000fe20008000000 */
[----:B------:R-:W-:Y:S01]  /*a510*/  FMNMX.FTZ R3, R0, R3, !PT ;  /* 0x0000000300037209 */ /* 0x000fe20007810000 */
[----:B------:R-:W-:Y:S01]  /*a520*/  UMOV UR6, UR38 ;  /* 0x0000002600067c82 */ /* 0x000fe20008000000 */
[----:B------:R-:W-:Y:S02]  /*a530*/  ISETP.LT.OR P4, PT, R152, 0x2, P4 ;  /* 0x000000029800780c */ /* 0x000fe40002781670 */
[----:B------:R-:W-:Y:S02]  /*a540*/  FMNMX.FTZ R2, R156, R3, !PT ;  /* 0x000000039c027209 */ /* 0x000fe40007810000 */
[----:B------:R-:W-:-:S02]  /*a550*/  FSEL R155, R155, -INF , !P4 ;  /* 0xff8000009b9b7808 */ /* 0x000fc40006000000 */
[----:B------:R-:W-:Y:S02]  /*a560*/  FMNMX.FTZ R3, R157, R2, !PT ;  /* 0x000000029d037209 */ /* 0x000fe40007810000 */
[----:B------:R-:W-:Y:S02]  /*a570*/  ISETP.GT.AND P4, PT, R186, 0x9, P2 ;  /* 0x00000009ba00780c */ /* 0x000fe40001784270 */
[----:B------:R-:W-:Y:S02]  /*a580*/  FMNMX.FTZ R2, R160, R3, !PT ;  /* 0x00000003a0027209 */ /* 0x000fe40007810000 */
[----:B------:R-:W-:Y:S02]  /*a590*/  ISETP.GT.AND P3, PT, R186, 0x8, P2 ;  /* 0x00000008ba00780c */ /* 0x000fe40001764270 */
[----:B------:R-:W-:Y:S02]  /*a5a0*/  FMNMX.FTZ R3, R161, R2, !PT ;  /* 0x00000002a1037209 */ /* 0x000fe40007810000 */
[----:B------:R-:W-:-:S02]  /*a5b0*/  ISETP.LT.OR P4, PT, R152, 0xa, P4 ;  /* 0x0000000a9800780c */ /* 0x000fc40002781670 */
[----:B------:R-:W-:Y:S02]  /*a5c0*/  FMNMX.FTZ R2, R164, R3, !PT ;  /* 0x00000003a4027209 */ /* 0x000fe40007810000 */
[----:B------:R-:W-:Y:S02]  /*a5d0*/  ISETP.LT.OR P3, PT, R152, 0x9, P3 ;  /* 0x000000099800780c */ /* 0x000fe40001f61670 */
[----:B------:R-:W-:Y:S02]  /*a5e0*/  FMNMX.FTZ R3, R165, R2, !PT ;  /* 0x00000002a5037209 */ /* 0x000fe40007810000 */
[----:B------:R-:W-:Y:S02]  /*a5f0*/  FSEL R159, R159, -INF , !P4 ;  /* 0xff8000009f9f7808 */ /* 0x000fe40006000000 */
[----:B------:R-:W-:Y:S02]  /*a600*/  FMNMX.FTZ R2, R168, R3, !PT ;  /* 0x00000003a8027209 */ /* 0x000fe40007810000 */
[----:B------:R-:W-:-:S02]  /*a610*/  ISETP.GT.AND P4, PT, R186, 0x11, P2 ;  /* 0x00000011ba00780c */ /* 0x000fc40001784270 */
[----:B------:R-:W-:Y:S02]  /*a620*/  FMNMX.FTZ R3, R169, R2, !PT ;  /* 0x00000002a9037209 */ /* 0x000fe40007810000 */
[----:B------:R-:W-:Y:S02]  /*a630*/  FSEL R158, R158, -INF , !P3 ;  /* 0xff8000009e9e7808 */ /* 0x000fe40005800000 */
        /* <DEDUP_REMOVED lines=9> */
[----:B------:R-:W-:-:S02]  /*a6d0*/  ISETP.GT.AND P4, PT, R186, RZ, P2 ;  /* 0x000000ffba00720c */ /* 0x000fc40001784270 */
[----:B------:R-:W-:Y:S02]  /*a6e0*/  FMNMX.FTZ R2, R181, R2, !PT ;  /* 0x00000002b5027209 */ /* 0x000fe40007810000 */
[----:B------:R-:W-:Y:S02]  /*a6f0*/  FSEL R162, R162, -INF , !P3 ;  /* 0xff800000a2a27808 */ /* 0x000fe40005800000 */
[----:B------:R-:W-:Y:S01]  /*a700*/  ISETP.GT.AND P3, PT, R186, 0x18, P2 ;  /* 0x00000018ba00780c */ /* 0x000fe20001764270 */
[----:B------:R-:W0:Y:S01]  /*a710*/  SHFL.BFLY PT, R3, R2, 0x2, 0x1f ;  /* 0x0c401f0002037f89 */ /* 0x000e2200000e0000 */
[C---:B------:R-:W-:Y:S02]  /*a720*/  ISETP.LT.OR P4, PT, R152.reuse, 0x1, P4 ;  /* 0x000000019800780c */ /* 0x040fe40002781670 */
[----:B------:R-:W-:Y:S02]  /*a730*/  ISETP.LT.OR P3, PT, R152, 0x19, P3 ;  /* 0x000000199800780c */ /* 0x000fe40001f61670 */
[----:B------:R-:W-:-:S02]  /*a740*/  FSEL R154, R154, -INF , !P4 ;  /* 0xff8000009a9a7808 */ /* 0x000fc40006000000 */
[----:B------:R-:W-:Y:S02]  /*a750*/  FSEL R166, R166, -INF , !P3 ;  /* 0xff800000a6a67808 */ /* 0x000fe40005800000 */
[C---:B------:R-:W-:Y:S02]  /*a760*/  ISETP.GT.AND P3, PT, R186.reuse, 0x19, P2 ;  /* 0x00000019ba00780c */ /* 0x040fe40001764270 */
[----:B------:R-:W-:Y:S02]  /*a770*/  ISETP.GT.AND P4, PT, R186, 0x20, P2 ;  /* 0x00000020ba00780c */ /* 0x000fe40001784270 */
[C---:B------:R-:W-:Y:S02]  /*a780*/  ISETP.LT.OR P3, PT, R152.reuse, 0x1a, P3 ;  /* 0x0000001a9800780c */ /* 0x040fe40001f61670 */
[----:B------:R-:W-:Y:S02]  /*a790*/  ISETP.LT.OR P4, PT, R152, 0x21, P4 ;  /* 0x000000219800780c */ /* 0x000fe40002781670 */
[----:B------:R-:W-:-:S02]  /*a7a0*/  FSEL R167, R167, -INF , !P3 ;  /* 0xff800000a7a77808 */ /* 0x000fc40005800000 */
[----:B------:R-:W-:Y:S02]  /*a7b0*/  ISETP.GT.AND P3, PT, R186, 0x21, P2 ;  /* 0x00000021ba00780c */ /* 0x000fe40001764270 */
[----:B------:R-:W-:Y:S02]  /*a7c0*/  FSEL R170, R170, -INF , !P4 ;  /* 0xff800000aaaa7808 */ /* 0x000fe40006000000 */
[----:B------:R-:W-:Y:S02]  /*a7d0*/  ISETP.LT.OR P3, PT, R152, 0x22, P3 ;  /* 0x000000229800780c */ /* 0x000fe40001f61670 */
[----:B0-----:R-:W-:Y:S02]  /*a7e0*/  FMNMX.FTZ R3, R2, R3, !PT ;  /* 0x0000000302037209 */ /* 0x001fe40007810000 */
[----:B------:R-:W-:Y:S02]  /*a7f0*/  FMNMX.FTZ R2, R154, R21, !PT ;  /* 0x000000159a027209 */ /* 0x000fe40007810000 */
[----:B------:R-:W-:Y:S01]  /*a800*/  FSEL R171, R171, -INF , !P3 ;  /* 0xff800000abab7808 */ /* 0x000fe20005800000 */
[----:B------:R-:W0:Y:S01]  /*a810*/  SHFL.BFLY PT, R4, R3, 0x1, 0x1f ;  /* 0x0c201f0003047f89 */ /* 0x000e2200000e0000 */
[----:B------:R-:W-:-:S02]  /*a820*/  ISETP.GT.AND P3, PT, R186, 0x29, P2 ;  /* 0x00000029ba00780c */ /* 0x000fc40001764270 */
[----:B------:R-:W-:Y:S02]  /*a830*/  ISETP.GT.AND P4, PT, R186, 0x28, P2 ;  /* 0x00000028ba00780c */ /* 0x000fe40001784270 */
[C---:B------:R-:W-:Y:S02]  /*a840*/  ISETP.LT.OR P3, PT, R152.reuse, 0x2a, P3 ;  /* 0x0000002a9800780c */ /* 0x040fe40001f61670 */
[----:B------:R-:W-:Y:S02]  /*a850*/  ISETP.LT.OR P4, PT, R152, 0x29, P4 ;  /* 0x000000299800780c */ /* 0x000fe40002781670 */
[----:B------:R-:W-:Y:S02]  /*a860*/  FSEL R175, R175, -INF , !P3 ;  /* 0xff800000afaf7808 */ /* 0x000fe40005800000 */
[----:B------:R-:W-:Y:S02]  /*a870*/  ISETP.GT.AND P3, PT, R186, 0x30, P2 ;  /* 0x00000030ba00780c */ /* 0x000fe40001764270 */
[----:B------:R-:W-:-:S02]  /*a880*/  FSEL R174, R174, -INF , !P4 ;  /* 0xff800000aeae7808 */ /* 0x000fc40006000000 */
[----:B------:R-:W-:Y:S02]  /*a890*/  ISETP.LT.OR P3, PT, R152, 0x31, P3 ;  /* 0x000000319800780c */ /* 0x000fe40001f61670 */
[----:B------:R-:W-:Y:S02]  /*a8a0*/  R2UR UR4, R22 ;  /* 0x00000000160472ca */ /* 0x000fe400000e0000 */
[----:B------:R-:W-:Y:S02]  /*a8b0*/  FSEL R178, R178, -INF , !P3 ;  /* 0xff800000b2b27808 */ /* 0x000fe40005800000 */
[----:B------:R-:W-:Y:S02]  /*a8c0*/  ISETP.GT.AND P3, PT, R186, 0x31, P2 ;  /* 0x00000031ba00780c */ /* 0x000fe40001764270 */
[----:B0-----:R-:W-:Y:S02]  /*a8d0*/  FMNMX.FTZ R4, R3, R4, !PT ;  /* 0x0000000403047209 */ /* 0x001fe40007810000 */
[----:B------:R-:W-:-:S02]  /*a8e0*/  FMNMX.FTZ R3, R155, R2, !PT ;  /* 0x000000029b037209 */ /* 0x000fc40007810000 */
[C---:B------:R-:W-:Y:S01]  /*a8f0*/  FSETP.NEU.FTZ.AND P4, PT, R4.reuse, -INF , PT ;  /* 0xff8000000400780b */ /* 0x040fe20003f9d000 */
[----:B------:R-:W-:Y:S01]  /*a900*/  FMUL.FTZ R153, R4, UR5 ;  /* 0x0000000504997c20 */ /* 0x000fe20008410000 */
[----:B------:R-:W-:Y:S02]  /*a910*/  FMNMX.FTZ R2, R158, R3, !PT ;  /* 0x000000039e027209 */ /* 0x000fe40007810000 */
[----:B------:R-:W-:Y:S02]  /*a920*/  ISETP.LT.OR P3, PT, R152, 0x32, P3 ;  /* 0x000000329800780c */ /* 0x000fe40001f61670 */
[----:B------:R-:W-:Y:S02]  /*a930*/  FMNMX.FTZ R3, R159, R2, !PT ;  /* 0x000000029f037209 */ /* 0x000fe40007810000 */
[----:B------:R-:W-:Y:S02]  /*a940*/  FSEL R179, R179, -INF , !P3 ;  /* 0xff800000b3b37808 */ /* 0x000fe40005800000 */
[----:B------:R-:W-:-:S02]  /*a950*/  FMNMX.FTZ R2, R162, R3, !PT ;  /* 0x00000003a2027209 */ /* 0x000fc40007810000 */
[----:B------:R-:W-:Y:S02]  /*a960*/  ISETP.GT.AND P3, PT, R186, 0x38, P2 ;  /* 0x00000038ba00780c */ /* 0x000fe40001764270 */
[----:B------:R-:W-:Y:S02]  /*a970*/  FMNMX.FTZ R3, R163, R2, !PT ;  /* 0x00000002a3037209 */ /* 0x000fe40007810000 */
[----:B------:R-:W-:Y:S02]  /*a980*/  FSEL R2, R153, RZ, P4 ;  /* 0x000000ff99027208 */ /* 0x000fe40002000000 */
[----:B------:R-:W-:Y:S02]  /*a990*/  FMNMX.FTZ R184, R166, R3, !PT ;  /* 0x00000003a6b87209 */ /* 0x000fe40007810000 */
[----:B------:R-:W-:Y:S01]  /*a9a0*/  ISETP.GT.AND P2, PT, R186, 0x39, P2 ;  /* 0x00000039ba00780c */ /* 0x000fe20001744270 */
[--C-:B------:R-:W-:Y:S01]  /*a9b0*/  FFMA.FTZ R196, R0, UR5, -R2.reuse ;  /* 0x0000000500c47c23 */ /* 0x100fe20008010802 */
[----:B------:R-:W-:Y:S01]  /*a9c0*/  FMNMX.FTZ R3, R167, R184, !PT ;  /* 0x000000b8a7037209 */ /* 0x000fe20007810000 */
[--C-:B------:R-:W-:Y:S01]  /*a9d0*/  FFMA.FTZ R153, R185, UR5, -R2.reuse ;  /* 0x00000005b9997c23 */ /* 0x100fe20008010802 */
[----:B------:R-:W-:Y:S01]  /*a9e0*/  ISETP.LT.OR P3, PT, R152, 0x39, P3 ;  /* 0x000000399800780c */ /* 0x000fe20001f61670 */
[--C-:B------:R-:W-:Y:S01]  /*a9f0*/  FFMA.FTZ R198, R156, UR5, -R2.reuse ;  /* 0x000000059cc67c23 */ /* 0x100fe20008010802 */
[----:B------:R-:W-:Y:S01]  /*aa00*/  FMNMX.FTZ R184, R170, R3, !PT ;  /* 0x00000003aab87209 */ /* 0x000fe20007810000 */
[--C-:B------:R-:W-:Y:S01]  /*aa10*/  FFMA.FTZ R157, R157, UR5, -R2.reuse ;  /* 0x000000059d9d7c23 */ /* 0x100fe20008010802 */
        /* <DEDUP_REMOVED lines=21> */
[----:B------:R-:W-:Y:S01]  /*ab70*/  FFMA.FTZ R181, R181, UR5, -R2 ;  /* 0x00000005b5b57c23 */ /* 0x000fe20008010802 */
[----:B------:R-:W-:Y:S01]  /*ab80*/  FMNMX.FTZ R0, R182, R3, !PT ;  /* 0x00000003b6007209 */ /* 0x000fe20007810000 */
[----:B------:R-:W-:Y:S01]  /*ab90*/  FMUL.FTZ R185, R185, UR5 ;  /* 0x00000005b9b97c20 */ /* 0x000fe20008410000 */
        /* <DEDUP_REMOVED lines=12> */
[----:B0-----:R-:W-:-:S04]  /*ac60*/  FMNMX.FTZ R3, R3, R0, !PT ;  /* 0x0000000003037209 */ /* 0x001fc80007810000 */
[C---:B------:R-:W-:Y:S01]  /*ac70*/  FSETP.NEU.FTZ.AND P2, PT, R3.reuse, -INF , PT ;  /* 0xff8000000300780b */ /* 0x040fe20003f5d000 */
[C---:B------:R-:W-:Y:S02]  /*ac80*/  FMUL.FTZ R156, R3.reuse, UR5 ;  /* 0x00000005039c7c20 */ /* 0x040fe40008410000 */
[----:B------:R-:W0:Y:S01]  /*ac90*/  MUFU.EX2 R0, R185 ;  /* 0x000000b900007308 */ /* 0x000e220000000800 */
[----:B------:R-:W-:Y:S02]  /*aca0*/  FSEL R2, R3, RZ, P2 ;  /* 0x000000ff03027208 */ /* 0x000fe40001000000 */
[----:B------:R-:W-:Y:S02]  /*acb0*/  FSEL R156, R156, RZ, P2 ;  /* 0x000000ff9c9c7208 */ /* 0x000fe40001000000 */
[----:B------:R-:W-:Y:S01]  /*acc0*/  ISETP.GT.AND P2, PT, R205, UR4, PT ;  /* 0x00000004cd007c0c */ /* 0x000fe2000bf44270 */
[----:B------:R-:W-:Y:S02]  /*acd0*/  FADD.FTZ R2, -R2, R21 ;  /* 0x0000001502027221 */ /* 0x000fe40000010100 */
[----:B------:R-:W-:Y:S01]  /*ace0*/  MUFU.EX2 R188, R188 ;  /* 0x000000bc00bc7308 */ /* 0x000fe20000000800 */
[--C-:B------:R-:W-:Y:S01]  /*acf0*/  FFMA.FTZ R197, R154, UR5, -R156.reuse ;  /* 0x000000059ac57c23 */ /* 0x100fe2000801089c */
[--C-:B------:R-:W-:Y:S01]  /*ad00*/  FFMA.FTZ R20, R155, UR5, -R156.reuse ;  /* 0x000000059b147c23 */ /* 0x100fe2000801089c */
[----:B------:R-:W-:Y:S01]  /*ad10*/  FMUL.FTZ R2, R2, UR5 ;  /* 0x0000000502027c20 */ /* 0x000fe20008410000 */
[--C-:B------:R-:W-:Y:S01]  /*ad20*/  FFMA.FTZ R199, R158, UR5, -R156.reuse ;  /* 0x000000059ec77c23 */ /* 0x100fe2000801089c */
[--C-:B------:R-:W-:Y:S01]  /*ad30*/  FFMA.FTZ R152, R159, UR5, -R156.reuse ;  /* 0x000000059f987c23 */ /* 0x100fe2000801089c */
[--C-:B------:R-:W-:Y:S01]  /*ad40*/  FFMA.FTZ R193, R162, UR5, -R156.reuse ;  /* 0x00000005a2c17c23 */ /* 0x100fe2000801089c */
[--C-:B------:R-:W-:Y:S01]  /*ad50*/  FFMA.FTZ R154, R163, UR5, -R156.reuse ;  /* 0x00000005a39a7c23 */ /* 0x100fe2000801089c */
[----:B------:R-:W-:Y:S01]  /*ad60*/  MUFU.EX2 R197, R197 ;  /* 0x000000c500c57308 */ /* 0x000fe20000000800 */
[----:B0-----:R-:W-:Y:S01]  /*ad70*/  FFMA.FTZ R21, R0, R16, R153 ;  /* 0x0000001000157223 */ /* 0x001fe20000010099 */
[--C-:B------:R-:W-:Y:S01]  /*ad80*/  FFMA.FTZ R195, R166, UR5, -R156.reuse ;  /* 0x00000005a6c37c23 */ /* 0x100fe2000801089c */
[--C-:B------:R-:W-:Y:S01]  /*ad90*/  FFMA.FTZ R158, R167, UR5, -R156.reuse ;  /* 0x00000005a79e7c23 */ /* 0x100fe2000801089c */
[--C-:B------:R-:W-:Y:S01]  /*ada0*/  FFMA.FTZ R189, R170, UR5, -R156.reuse ;  /* 0x00000005aabd7c23 */ /* 0x100fe2000801089c */
[----:B------:R-:W-:Y:S01]  /*adb0*/  FADD.FTZ R21, R196, R21 ;  /* 0x00000015c4157221 */ /* 0x000fe20000010000 */
[--C-:B------:R-:W-:Y:S01]  /*adc0*/  FFMA.FTZ R160, R171, UR5, -R156.reuse ;  /* 0x00000005aba07c23 */ /* 0x100fe2000801089c */
[--C-:B------:R-:W-:Y:S01]  /*add0*/  FFMA.FTZ R191, R174, UR5, -R156.reuse ;  /* 0x00000005aebf7c23 */ /* 0x100fe2000801089c */
[----:B------:R-:W0:Y:S01]  /*ade0*/  MUFU.EX2 R2, R2 ;  /* 0x0000000200027308 */ /* 0x000e220000000800 */
[----:B------:R-:W-:Y:S01]  /*adf0*/  FADD.FTZ R16, R198, R21 ;  /* 0x00000015c6107221 */ /* 0x000fe20000010000 */
[--C-:B------:R-:W-:Y:S01]  /*ae00*/  FFMA.FTZ R185, R178, UR5, -R156.reuse ;  /* 0x00000005b2b97c23 */ /* 0x100fe2000801089c */
[--C-:B------:R-:W-:Y:S01]  /*ae10*/  FFMA.FTZ R179, R179, UR5, -R156.reuse ;  /* 0x00000005b3b37c23 */ /* 0x100fe2000801089c */
[----:B------:R-:W-:Y:S01]  /*ae20*/  FFMA.FTZ R182, R182, UR5, -R156 ;  /* 0x00000005b6b67c23 */ /* 0x000fe2000801089c */
[----:B------:R-:W-:Y:S01]  /*ae30*/  FADD.FTZ R21, R157, R16 ;  /* 0x000000109d157221 */ /* 0x000fe20000010000 */
[----:B------:R-:W-:Y:S01]  /*ae40*/  IMAD.U32 R155, RZ, RZ, UR14 ;  /* 0x0000000eff9b7e24 */ /* 0x000fe2000f8e00ff */
[----:B------:R-:W-:Y:S01]  /*ae50*/  UMOV UR4, UR36 ;  /* 0x0000002400047c82 */ /* 0x000fe20008000000 */
[----:B------:R-:W1:Y:S01]  /*ae60*/  MUFU.EX2 R20, R20 ;  /* 0x0000001400147308 */ /* 0x000e620000000800 */
[----:B------:R-:W-:Y:S01]  /*ae70*/  FADD.FTZ R162, R192, R21 ;  /* 0x00000015c0a27221 */ /* 0x000fe20000010000 */
[----:B------:R-:W-:Y:S01]  /*ae80*/  @!P1 VIADD R155, R155, 0x30860 ;  /* 0x000308609b9b9836 */ /* 0x000fe20000000000 */
[----:B------:R-:W-:Y:S01]  /*ae90*/  F2FP.BF16.F32.PACK_AB R196, R196, R153 ;  /* 0x00000099c4c4723e */ /* 0x000fe200000010ff */
[----:B------:R-:W-:-:S02]  /*aea0*/  VIADD R205, R205, 0xffffffff ;  /* 0xffffffffcdcd7836 */ /* 0x000fc40000000000 */
[----:B------:R-:W-:Y:S01]  /*aeb0*/  FADD.FTZ R21, R161, R162 ;  /* 0x000000a2a1157221 */ /* 0x000fe20000010000 */
[--C-:B------:R-:W-:Y:S01]  /*aec0*/  FFMA.FTZ R162, R175, UR5, -R156.reuse ;  /* 0x00000005afa27c23 */ /* 0x100fe2000801089c */
[----:B------:R-:W-:Y:S01]  /*aed0*/  FFMA.FTZ R156, R183, UR5, -R156 ;  /* 0x00000005b79c7c23 */ /* 0x000fe2000801089c */
[----:B------:R-:W2:Y:S01]  /*aee0*/  MUFU.EX2 R199, R199 ;  /* 0x000000c700c77308 */ /* 0x000ea20000000800 */
[----:B0-----:R-:W-:Y:S01]  /*aef0*/  FFMA.FTZ R5, R2, R5, R197 ;  /* 0x0000000502057223 */ /* 0x001fe200000100c5 */
[----:B------:R-:W-:Y:S01]  /*af00*/  FADD.FTZ R164, R194, R21 ;  /* 0x00000015c2a47221 */ /* 0x000fe20000010000 */
[----:B------:R-:W-:Y:S02]  /*af10*/  @!P1 PRMT R155, RZ, 0x654, R155 ;  /* 0x00000654ff9b9816 */ /* 0x000fe4000000009b */
[----:B------:R-:W-:Y:S01]  /*af20*/  F2FP.BF16.F32.PACK_AB R198, R157, R198 ;  /* 0x000000c69dc6723e */ /* 0x000fe200000010ff */
[----:B------:R-:W-:Y:S01]  /*af30*/  FADD.FTZ R21, R165, R164 ;  /* 0x000000a4a5157221 */ /* 0x000fe20000010000 */
[----:B------:R0:W-:Y:S01]  /*af40*/  @!P1 SYNCS.ARRIVE.TRANS64.RED.A1T0 RZ, [R155+URZ], RZ ;  /* 0x000000ff9bff99a7 */ /* 0x0001e2000810043f */
[----:B------:R-:W3:Y:S01]  /*af50*/  MUFU.EX2 R152, R152 ;  /* 0x0000009800987308 */ /* 0x000ee20000000800 */
[----:B-1----:R-:W-:Y:S01]  /*af60*/  FADD.FTZ R16, R20, R5 ;  /* 0x0000000514107221 */ /* 0x002fe20000010000 */
[----:B------:R-:W-:Y:S01]  /*af70*/  FADD.FTZ R164, R188, R21 ;  /* 0x00000015bca47221 */ /* 0x000fe20000010000 */
[----:B------:R-:W-:Y:S01]  /*af80*/  F2FP.BF16.F32.PACK_AB R197, R20, R197 ;  /* 0x000000c514c5723e */ /* 0x000fe200000010ff */
[----:B------:R-:W-:Y:S01]  /*af90*/  IMAD.MOV.U32 R20, RZ, RZ, R4 ;  /* 0x000000ffff147224 */ /* 0x000fe200078e0004 */
[----:B------:R-:W-:-:S02]  /*afa0*/  F2FP.BF16.F32.PACK_AB R192, R161, R192 ;  /* 0x000000c0a1c0723e */ /* 0x000fc400000010ff */
[----:B------:R-:W-:Y:S01]  /*afb0*/  F2FP.BF16.F32.PACK_AB R194, R165, R194 ;  /* 0x000000c2a5c2723e */ /* 0x000fe200000010ff */
        /* <DEDUP_REMOVED lines=37> */
[----:B------:R-:W-:-:S06]  /*b210*/  F2FP.BF16.F32.PACK_AB R191, R162, R191 ;  /* 0x000000bfa2bf723e */ /* 0x000fcc00000010ff */
[----:B------:R-:W1:Y:S01]  /*b220*/  MUFU.EX2 R186, R186 ;  /* 0x000000ba00ba7308 */ /* 0x000e620000000800 */
[----:B--2---:R-:W-:-:S07]  /*b230*/  FADD.FTZ R164, R185, R164 ;  /* 0x000000a4b9a47221 */ /* 0x004fce0000010000 */
[----:B------:R-:W2:Y:S01]  /*b240*/  MUFU.EX2 R187, R182 ;  /* 0x000000b600bb7308 */ /* 0x000ea20000000800 */
[C---:B---3--:R-:W-:Y:S01]  /*b250*/  FADD.FTZ R164, R179.reuse, R164 ;  /* 0x000000a4b3a47221 */ /* 0x048fe20000010000 */
[----:B------:R-:W-:-:S06]  /*b260*/  F2FP.BF16.F32.PACK_AB R185, R179, R185 ;  /* 0x000000b9b3b9723e */ /* 0x000fcc00000010ff */
[----:B------:R-:W3:Y:S01]  /*b270*/  MUFU.EX2 R181, R181 ;  /* 0x000000b500b57308 */ /* 0x000ee20000000800 */
[----:B-1----:R-:W-:Y:S01]  /*b280*/  FADD.FTZ R16, R186, R21 ;  /* 0x00000015ba107221 */ /* 0x002fe20000010000 */
[----:B------:R-:W-:-:S06]  /*b290*/  IMAD.MOV.U32 R21, RZ, RZ, R3 ;  /* 0x000000ffff157224 */ /* 0x000fcc00078e0003 */
[----:B------:R-:W1:Y:S01]  /*b2a0*/  MUFU.EX2 R156, R156 ;  /* 0x0000009c009c7308 */ /* 0x000e620000000800 */
[----:B--2---:R-:W-:Y:S01]  /*b2b0*/  FADD.FTZ R164, R187, R164 ;  /* 0x000000a4bba47221 */ /* 0x004fe20000010000 */
[C---:B---3--:R-:W-:Y:S01]  /*b2c0*/  FADD.FTZ R16, R181.reuse, R16 ;  /* 0x00000010b5107221 */ /* 0x048fe20000010000 */
[----:B------:R-:W-:Y:S02]  /*b2d0*/  F2FP.BF16.F32.PACK_AB R186, R181, R186 ;  /* 0x000000bab5ba723e */ /* 0x000fe400000010ff */
[C---:B-1----:R-:W-:Y:S01]  /*b2e0*/  FADD.FTZ R5, R156.reuse, R164 ;  /* 0x000000a49c057221 */ /* 0x042fe20000010000 */
[----:B------:R-:W-:Y:S01]  /*b2f0*/  F2FP.BF16.F32.PACK_AB R187, R156, R187 ;  /* 0x000000bb9cbb723e */ /* 0x000fe200000010ff */
[----:B0-----:R-:W-:Y:S06]  /*b300*/  @P2 BRA `(.L_x_1226) ;  /* 0xffffffd8002c2947 */ /* 0x001fec000383ffff */
.L_x_1209:
        /* <DEDUP_REMOVED lines=131> */
.L_x_1227:
[----:B------:R-:W-:Y:S01]  /*bb40*/  ULEA UR7, UR36, UR37, 0x3 ;  /* 0x0000002524077291 */ /* 0x000fe2000f8e183f */
[----:B------:R-:W-:-:S05]  /*bb50*/  IMAD.U32 R0, RZ, RZ, UR38 ;  /* 0x00000026ff007e24 */ /* 0x000fca000f8e00ff */
[----:B------:R-:W-:-:S04]  /*bb60*/  SHF.L.U32 R0, R0, 0x1f, RZ ;  /* 0x0000001f00007819 */ /* 0x000fc800000006ff */
[----:B------:R0:W1:Y:S01]  /*bb70*/  SYNCS.PHASECHK.TRANS64.TRYWAIT P2, [UR7+0x30850], R0 ;  /* 0x03085000ff0075a7 */ /* 0x0000620008040147 */
[----:B------:R-:W-:Y:S05]  /*bb80*/  @!P0 BRA `(.L_x_1228) ;  /* 0x0000000000048947 */ /* 0x000fea0003800000 */
[----:B------:R-:W-:Y:S01]  /*bb90*/  BPT.TRAP 0x1 ;  /* 0x000000040000795c */ /* 0x000fe20000300000 */
.L_x_1228:
[----:B-1----:R-:W-:Y:S05]  /*bba0*/  @P2 BRA `(.L_x_1229) ;  /* 0x0000000000082947 */ /* 0x002fea0003800000 */
[----:B------:R-:W1:Y:S02]  /*bbb0*/  SYNCS.PHASECHK.TRANS64.TRYWAIT P0, [UR7+0x30850], R0 ;  /* 0x03085000ff0075a7 */ /* 0x000e640008000147 */
[----:B-1----:R-:W-:Y:S05]  /*bbc0*/  @!P0 BRA `(.L_x_1230) ;  /* 0x0000009400248947 */ /* 0x002fea0003800000 */
.L_x_1229:
[----:B------:R-:W-:Y:S01]  /*bbd0*/  UIADD3 UR37, UR37, 0x400, URZ ;  /* 0x0000040025257890 */ /* 0x000fe2000fffe03f */
[----:B------:R-:W-:Y:S01]  /*bbe0*/  WARPGROUP.ARRIVE ;  /* 0x00000000000079c5 */ /* 0x000fe20000000000 */
[----:B------:R-:W-:Y:S01]  /*bbf0*/  UMOV UR11, 0x40000040 ;  /* 0x40000040000b7882 */ /* 0x000fe20000000000 */
[----:B01----:R-:W0:Y:S01]  /*bc00*/  SHFL.BFLY PT, R0, R5, 0x2, 0x1f ;  /* 0x0c401f0005007f89 */ /* 0x003e2200000e0000 */
[----:B------:R-:W-:Y:S01]  /*bc10*/  USHF.R.U32.HI UR37, URZ, 0x4, UR37 ;  /* 0x000000043f257899 */ /* 0x000fe20008011625 */
[----:B------:R-:W-:Y:S01]  /*bc20*/  IMAD.MOV.U32 R6, RZ, RZ, RZ ;  /* 0x000000ffff067224 */ /* 0x000fe200078e00ff */
[----:B------:R-:W-:Y:S01]  /*bc30*/  R2UR UR8, R207 ;  /* 0x00000000cf0872ca */ /* 0x000fe200000e0000 */
[----:B------:R-:W1:Y:S01]  /*bc40*/  SHFL.BFLY PT, R7, R16, 0x2, 0x1f ;  /* 0x0c401f0010077f89 */ /* 0x000e6200000e0000 */
[----:B------:R-:W-:Y:S01]  /*bc50*/  ULOP3.LUT UR37, UR37, 0x3fff, URZ, 0xc0, !UPT ;  /* 0x00003fff25257892 */ /* 0x000fe2000f8ec03f */
[----:B------:R-:W-:Y:S02]  /*bc60*/  IMAD.U32 R12, RZ, RZ, UR7 ;  /* 0x00000007ff0c7e24 */ /* 0x000fe4000f8e00ff */
[----:B------:R-:W-:Y:S01]  /*bc70*/  IMAD.U32 R13, RZ, RZ, UR5 ;  /* 0x00000005ff0d7e24 */ /* 0x000fe2000f8e00ff */
[----:B------:R-:W-:-:S04]  /*bc80*/  ULOP3.LUT UR4, UR37, 0x2000000, URZ, 0xfc, !UPT ;  /* 0x0200000025047892 */ /* 0x000fc8000f8efc3f */
[----:B------:R-:W-:Y:S02]  /*bc90*/  ULEA UR4, UR36, UR4, 0xb ;  /* 0x0000000424047291 */ /* 0x000fe4000f8e583f */
[----:B------:R-:W-:Y:S02]  /*bca0*/  UIADD3 UR36, UR36, 0x1, URZ ;  /* 0x0000000124247890 */ /* 0x000fe4000fffe03f */
[----:B------:R-:W-:Y:S02]  /*bcb0*/  UIADD3 UR6, UR4, 0x80, URZ ;  /* 0x0000008004067890 */ /* 0x000fe4000fffe03f */
[----:B------:R-:W-:Y:S01]  /*bcc0*/  UIADD3 UR8, UR8, 0x1, URZ ;  /* 0x0000000108087890 */ /* 0x000fe2000fffe03f */
[----:B------:R-:W-:Y:S01]  /*bcd0*/  UMOV UR10, UR4 ;  /* 0x00000004000a7c82 */ /* 0x000fe20008000000 */
[----:B------:R-:W-:-:S07]  /*bce0*/  UISETP.NE.AND UP0, UPT, UR36, 0x2, UPT ;  /* 0x000000022400788c */ /* 0x000fce000bf05270 */
[----:B------:R-:W-:Y:S01]  /*bcf0*/  HGMMA.64x256x16.F32.BF16 R24, R196, gdesc[UR8].tnspB, R24, gsb0 ;  /* 0x43e00008c4187df0 */ /* 0x000fe20008001818 */
[----:B------:R-:W-:Y:S01]  /*bd00*/  UMOV UR10, UR6 ;  /* 0x00000006000a7c82 */ /* 0x000fe20008000000 */
[----:B------:R-:W-:Y:S01]  /*bd10*/  UMOV UR11, 0x40000040 ;  /* 0x40000040000b7882 */ /* 0x000fe20000000000 */
[----:B------:R-:W-:Y:S01]  /*bd20*/  UIADD3 UR6, UR4, 0x100, URZ ;  /* 0x0000010004067890 */ /* 0x000fe2000fffe03f */
[----:B0-----:R-:W-:Y:S01]  /*bd30*/  FADD.FTZ R2, R0, R5 ;  /* 0x0000000500027221 */ /* 0x001fe20000010000 */
[----:B------:R-:W-:Y:S01]  /*bd40*/  UIADD3 UR4, UR4, 0x180, URZ ;  /* 0x0000018004047890 */ /* 0x000fe2000fffe03f */
[----:B-1----:R-:W-:Y:S01]  /*bd50*/  FADD.FTZ R7, R7, R16 ;  /* 0x0000001007077221 */ /* 0x002fe20000010000 */
[----:B------:R-:W-:Y:S01]  /*bd60*/  IMAD.MOV.U32 R5, RZ, RZ, RZ ;  /* 0x000000ffff057224 */ /* 0x000fe200078e00ff */
[----:B------:R-:W-:Y:S01]  /*bd70*/  USEL UR36, UR36, URZ, UP0 ;  /* 0x0000003f24247287 */ /* 0x000fe20008000000 */
[----:B------:R-:W0:Y:S01]  /*bd80*/  SHFL.BFLY PT, R9, R2, 0x1, 0x1f ;  /* 0x0c201f0002097f89 */ /* 0x000e2200000e0000 */
[----:B------:R-:W-:-:S03]  /*bd90*/  IMAD.U32 R207, RZ, RZ, UR8 ;  /* 0x00000008ffcf7e24 */ /* 0x000fc6000f8e00ff */
[----:B------:R-:W1:Y:S01]  /*bda0*/  SHFL.BFLY PT, R0, R7, 0x1, 0x1f ;  /* 0x0c201f0007007f89 */ /* 0x000e6200000e0000 */
[----:B0-----:R-:W-:Y:S01]  /*bdb0*/  FADD.FTZ R11, R2, R9 ;  /* 0x00000009020b7221 */ /* 0x001fe20000010000 */
[----:B------:R-:W-:Y:S02]  /*bdc0*/  IMAD.MOV.U32 R2, RZ, RZ, -0x800000 ;  /* 0xff800000ff027424 */ /* 0x000fe400078e00ff */
[----:B-1----:R-:W-:Y:S02]  /*bdd0*/  FADD.FTZ R10, R7, R0 ;  /* 0x00000000070a7221 */ /* 0x002fe40000010000 */
[----:B------:R-:W-:Y:S01]  /*bde0*/  FSETP.NE.FTZ.AND P2, PT, R11, RZ, PT ;  /* 0x000000ff0b00720b */ /* 0x000fe20003f55000 */
[----:B------:R-:W-:Y:S02]  /*bdf0*/  IMAD.U32 R7, RZ, RZ, UR5 ;  /* 0x00000005ff077e24 */ /* 0x000fe4000f8e00ff */
[----:B------:R-:W-:Y:S01]  /*be00*/  IMAD.MOV.U32 R0, RZ, RZ, -0x800000 ;  /* 0xff800000ff007424 */ /* 0x000fe200078e00ff */
[----:B------:R-:W-:-:S09]  /*be10*/  FSETP.NE.FTZ.AND P0, PT, R10, RZ, PT ;  /* 0x000000ff0a00720b */ /* 0x000fd20003f15000 */
[----:B------:R-:W0:Y:S01]  /*be20*/  @P2 MUFU.LG2 R9, R11 ;  /* 0x0000000b00092308 */ /* 0x000e220000000c00 */
[----:B------:R-:W-:-:S03]  /*be30*/  @P2 FMUL.FTZ R13, R13, 0.69314718246459960938 ;  /* 0x3f3172180d0d2820 */ /* 0x000fc60000410000 */
[----:B------:R-:W-:-:S04]  /*be40*/  @P0 FMUL.FTZ R7, R7, 0.69314718246459960938 ;  /* 0x3f31721807070820 */ /* 0x000fc80000410000 */
[----:B------:R-:W-:Y:S08]  /*be50*/  @P0 MUFU.RCP R6, R10 ;  /* 0x0000000a00060308 */ /* 0x000ff00000001000 */
[----:B------:R0:W1:Y:S08]  /*be60*/  @P0 MUFU.LG2 R8, R10 ;  /* 0x0000000a00080308 */ /* 0x0000700000000c00 */
[----:B------:R-:W2:Y:S01]  /*be70*/  @P2 MUFU.RCP R5, R11 ;  /* 0x0000000b00052308 */ /* 0x000ea20000001000 */
[----:B0-----:R-:W-:Y:S01]  /*be80*/  @P2 FMUL.FTZ R10, R9, 0.69314718246459960938 ;  /* 0x3f317218090a2820 */ /* 0x001fe20000410000 */
[----:B------:R-:W-:-:S03]  /*be90*/  @!P1 VIADD R9, R12, 0x30860 ;  /* 0x000308600c099836 */ /* 0x000fc60000000000 */
[----:B------:R-:W-:Y:S02]  /*bea0*/  @P2 FFMA.FTZ R2, R13, R3, R10 ;  /* 0x000000030d022223 */ /* 0x000fe4000001000a */
[----:B------:R-:W-:Y:S01]  /*beb0*/  @!P1 PRMT R9, RZ, 0x654, R9 ;  /* 0x00000654ff099816 */ /* 0x000fe20000000009 */
[----:B-1----:R-:W-:-:S04]  /*bec0*/  @P0 FMUL.FTZ R8, R8, 0.69314718246459960938 ;  /* 0x3f31721808080820 */ /* 0x002fc80000410000 */
[----:B------:R-:W-:Y:S01]  /*bed0*/  @P0 FFMA.FTZ R0, R7, R4, R8 ;  /* 0x0000000407000223 */ /* 0x000fe20000010008 */
[----:B------:R-:W-:Y:S01]  /*bee0*/  PLOP3.LUT P0, PT, PT, PT, PT, 0x8, 0x0 ;  /* 0x000000000000781c */ /* 0x000fe20003f0e170 */
[----:B------:R-:W-:Y:S02]  /*bef0*/  WARPGROUP.DEPBAR.LE gsb0, 0x0 ;  /* 0x00008000000079c5 */ /* 0x000fe40000010000 */
[----:B------:R-:W-:-:S06]  /*bf00*/  WARPGROUP.ARRIVE ;  /* 0x00000000000079c5 */ /* 0x000fcc0000000000 */
[----:B------:R-:W-:Y:S01]  /*bf10*/  HGMMA.64x256x16.F32.BF16 R24, R192, gdesc[UR8].tnspB, R24, gsb0 ;  /* 0x43e00008c0187df0 */ /* 0x000fe20008001818 */
[----:B------:R-:W-:Y:S01]  /*bf20*/  UMOV UR10, UR6 ;  /* 0x00000006000a7c82 */ /* 0x000fe20008000000 */
[----:B------:R-:W-:Y:S01]  /*bf30*/  UMOV UR11, 0x40000040 ;  /* 0x40000040000b7882 */ /* 0x000fe20000000000 */
[----:B------:R-:W-:Y:S02]  /*bf40*/  WARPGROUP.DEPBAR.LE gsb0, 0x0 ;  /* 0x00008000000079c5 */ /* 0x000fe40000010000 */
[----:B------:R-:W-:-:S15]  /*bf50*/  WARPGROUP.ARRIVE ;  /* 0x00000000000079c5 */ /* 0x000fde0000000000 */
[----:B------:R-:W-:-:S08]  /*bf60*/  NOP ;  /* 0x0000000000007918 */ /* 0x000fd00000000000 */
[----:B------:R-:W-:Y:S01]  /*bf70*/  HGMMA.64x256x16.F32.BF16 R24, R188, gdesc[UR8].tnspB, R24, gsb0 ;  /* 0x43e00008bc187df0 */ /* 0x000fe20008001818 */
[----:B------:R-:W-:Y:S01]  /*bf80*/  UMOV UR10, UR4 ;  /* 0x00000004000a7c82 */ /* 0x000fe20008000000 */
[----:B------:R-:W-:Y:S01]  /*bf90*/  UMOV UR11, 0x40000040 ;  /* 0x40000040000b7882 */ /* 0x000fe20000000000 */
[----:B------:R-:W-:-:S04]  /*bfa0*/  USEL UR4, URZ, 0x1, UP0 ;  /* 0x000000013f047887 */ /* 0x000fc80008000000 */
[----:B------:R-:W-:Y:S01]  /*bfb0*/  ULOP3.LUT UR38, UR38, UR4, URZ, 0x3c, !UPT ;  /* 0x0000000426267292 */ /* 0x000fe2000f8e3c3f */
[----:B------:R-:W-:Y:S02]  /*bfc0*/  WARPGROUP.DEPBAR.LE gsb0, 0x0 ;  /* 0x00008000000079c5 */ /* 0x000fe40000010000 */
[----:B------:R-:W-:-:S15]  /*bfd0*/  WARPGROUP.ARRIVE ;  /* 0x00000000000079c5 */ /* 0x000fde0000000000 */
[----:B------:R-:W-:-:S03]  /*bfe0*/  NOP ;  /* 0x0000000000007918 */ /* 0x000fc60000000000 */
[----:B------:R-:W-:Y:S03]  /*bff0*/  HGMMA.64x256x16.F32.BF16 R24, R184, gdesc[UR8].tnspB, R24, gsb0 ;  /* 0x43e00008b8187df0 */ /* 0x000fe60008001818 */
[----:B------:R-:W-:Y:S02]  /*c000*/  WARPGROUP.DEPBAR.LE gsb0, 0x0 ;  /* 0x00008000000079c5 */ /* 0x000fe40000010000 */
        /* <DEDUP_REMOVED lines=129> */
.L_x_1160:
[----:B------:R-:W0:Y:S01]  /*c820*/  S2R R5, SR_CgaCtaId ;  /* 0x0000000000057919 */ /* 0x000e220000008800 */
[----:B------:R-:W-:Y:S01]  /*c830*/  MOV R198, 0x400 ;  /* 0x0000040000c67802 */ /* 0x000fe20000000f00 */
[----:B------:R-:W-:Y:S01]  /*c840*/  BSSY B0, `(.L_x_1231) ;  /* 0x00002a2000007945 */ /* 0x000fe20003800000 */
[----:B------:R-:W-:Y:S02]  /*c850*/  BAR.SYNC.DEFER_BLOCKING 0x5, 0x180 ;  /* 0x0146000000007b1d */ /* 0x000fe40000010000 */
[----:B0-----:R-:W-:-:S05]  /*c860*/  LEA R198, R5, R198, 0x18 ;  /* 0x000000c605c67211 */ /* 0x001fca00078ec0ff */
[----:B------:R-:W0:Y:S02]  /*c870*/  LDS R4, [R198+0x308d0] ;  /* 0x0308d000c6047984 */ /* 0x000e240000000800 */
[----:B0-----:R-:W-:Y:S01]  /*c880*/  R2UR UR4, R4 ;  /* 0x00000000040472ca */ /* 0x001fe200000e0000 */
[----:B------:R-:W-:Y:S06]  /*c890*/  BAR.ARV 0x4, 0x180 ;  /* 0x0106000000007b1d */ /* 0x000fec0000002000 */
[----:B------:R-:W-:Y:S08]  /*c8a0*/  @P0 BRA `(.L_x_1232) ;  /* 0x0000001c006c0947 */ /* 0x000ff00003800000 */
[----:B------:R-:W0:Y:S01]  /*c8b0*/  S2R R5, SR_SWINHI ;  /* 0x0000000000057919 */ /* 0x000e220000002f00 */
[----:B------:R-:W1:Y:S01]  /*c8c0*/  LDC R199, c[0x0][0xbe8] ;  /* 0x0002fa00ffc77b82 */ /* 0x000e620000000800 */
[----:B------:R-:W-:Y:S01]  /*c8d0*/  F2FP.BF16.F32.PACK_AB R24, R25, R24 ;  /* 0x000000181918723e */ /* 0x000fe200000010ff */
[----:B------:R-:W-:Y:S01]  /*c8e0*/  ULDC.64 UR8, c[0x0][0xb90] ;  /* 0x0002e40000087ab9 */ /* 0x000fe20000000a00 */
[----:B------:R-:W-:Y:S01]  /*c8f0*/  R2UR UR11, R203 ;  /* 0x00000000cb0b72ca */ /* 0x000fe200000e0000 */
[----:B------:R-:W-:Y:S01]  /*c900*/  ULDC.64 UR14, c[0x0][0x208] ;  /* 0x00008200000e7ab9 */ /* 0x000fe20000000a00 */
[----:B------:R-:W-:Y:S02]  /*c910*/  F2FP.BF16.F32.PACK_AB R25, R44, R26 ;  /* 0x0000001a2c19723e */ /* 0x000fe400000010ff */
[----:B------:R-:W-:Y:S02]  /*c920*/  F2FP.BF16.F32.PACK_AB R26, R29, R28 ;  /* 0x0000001c1d1a723e */ /* 0x000fe400000010ff */
[----:B------:R-:W-:-:S02]  /*c930*/  F2FP.BF16.F32.PACK_AB R27, R16, R27 ;  /* 0x0000001b101b723e */ /* 0x000fc400000010ff */
[----:B------:R-:W-:Y:S02]  /*c940*/  R2UR UR13, R204 ;  /* 0x00000000cc0d72ca */ /* 0x000fe400000e0000 */
[----:B------:R-:W-:Y:S02]  /*c950*/  F2FP.BF16.F32.PACK_AB R32, R33, R32 ;  /* 0x000000202120723e */ /* 0x000fe400000010ff */
[----:B------:R-:W-:Y:S01]  /*c960*/  F2FP.BF16.F32.PACK_AB R33, R35, R34 ;  /* 0x000000222321723e */ /* 0x000fe200000010ff */
[----:B------:R-:W-:Y:S01]  /*c970*/  USHF.R.S32.HI UR10, URZ, 0x1f, UR11 ;  /* 0x0000001f3f0a7899 */ /* 0x000fe2000801140b */
[----:B------:R-:W-:Y:S01]  /*c980*/  F2FP.BF16.F32.PACK_AB R34, R37, R36 ;  /* 0x000000242522723e */ /* 0x000fe200000010ff */
[----:B------:R-:W-:Y:S01]  /*c990*/  VIADD R37, R19, UR60 ;  /* 0x0000003c13257c36 */ /* 0x000fe20008000000 */
[----:B------:R-:W-:Y:S01]  /*c9a0*/  F2FP.BF16.F32.PACK_AB R40, R41, R40 ;  /* 0x000000282928723e */ /* 0x000fe200000010ff */
[----:B------:R-:W-:Y:S01]  /*c9b0*/  UIMAD UR5, UR10, UR8, URZ ;  /* 0x000000080a0572a4 */ /* 0x000fe2000f8e023f */
[----:B------:R-:W-:Y:S01]  /*c9c0*/  F2FP.BF16.F32.PACK_AB R35, R39, R38 ;  /* 0x000000262723723e */ /* 0x000fe200000010ff */
[----:B------:R-:W-:Y:S01]  /*c9d0*/  UIMAD.WIDE.U32 UR6, UR11, UR8, URZ ;  /* 0x000000080b0672a5 */ /* 0x000fe2000f8e003f */
[----:B------:R-:W-:Y:S01]  /*c9e0*/  F2FP.BF16.F32.PACK_AB R41, R43, R42 ;  /* 0x0000002a2b29723e */ /* 0x000fe200000010ff */
[----:B------:R-:W-:Y:S01]  /*c9f0*/  UIMAD UR5, UR11, UR9, UR5 ;  /* 0x000000090b0572a4 */ /* 0x000fe2000f8e0205 */
[----:B------:R-:W-:Y:S01]  /*ca00*/  F2FP.BF16.F32.PACK_AB R42, R45, R177 ;  /* 0x000000b12d2a723e */ /* 0x000fe200000010ff */
[----:B------:R-:W-:Y:S01]  /*ca10*/  USHF.R.S32.HI UR12, URZ, 0x1f, UR13 ;  /* 0x0000001f3f0c7899 */ /* 0x000fe2000801140d */
[----:B------:R-:W-:Y:S01]  /*ca20*/  F2FP.BF16.F32.PACK_AB R43, R47, R46 ;  /* 0x0000002e2f2b723e */ /* 0x000fe200000010ff */
[----:B------:R-:W-:Y:S01]  /*ca30*/  IMAD.MOV.U32 R36, RZ, RZ, R37 ;  /* 0x000000ffff247224 */ /* 0x000fe200078e0025 */
[----:B------:R-:W-:Y:S01]  /*ca40*/  ULDC.64 UR8, c[0x0][0xb98] ;  /* 0x0002e60000087ab9 */ /* 0x000fe20000000a00 */
[----:B------:R-:W-:Y:S01]  /*ca50*/  UIADD3 UR7, UR7, UR5, URZ ;  /* 0x0000000507077290 */ /* 0x000fe2000fffe03f */
[----:B------:R-:W-:-:S02]  /*ca60*/  MOV R168, R198 ;  /* 0x000000c600a87202 */ /* 0x000fc40000000f00 */
[----:B0-----:R-:W-:Y:S01]  /*ca70*/  MOV R169, R5 ;  /* 0x0000000500a97202 */ /* 0x001fe20000000f00 */
[----:B------:R-:W-:Y:S01]  /*ca80*/  IMAD R5, R206, 0x40, R18 ;  /* 0x00000040ce057824 */ /* 0x000fe200078e0212 */
[----:B------:R-:W-:Y:S02]  /*ca90*/  UIMAD UR5, UR12, UR8, URZ ;  /* 0x000000080c0572a4 */ /* 0x000fe4000f8e023f */
[----:B------:R-:W-:Y:S01]  /*caa0*/  UIMAD.WIDE.U32 UR6, UR13, UR8, UR6 ;  /* 0x000000080d0672a5 */ /* 0x000fe2000f8e0006 */
[----:B------:R-:W-:Y:S01]  /*cab0*/  IMAD.WIDE R12, R211, 0x2, R168 ;  /* 0x00000002d30c7825 */ /* 0x000fe200078e02a8 */
[----:B------:R-:W-:-:S03]  /*cac0*/  UIMAD UR5, UR13, UR9, UR5 ;  /* 0x000000090d0572a4 */ /* 0x000fc6000f8e0205 */
[----:B------:R-:W-:Y:S01]  /*cad0*/  IMAD.WIDE R168, R5, 0x2, R168 ;  /* 0x0000000205a87825 */ /* 0x000fe200078e02a8 */
[C---:B------:R-:W-:Y:S01]  /*cae0*/  IADD3 R7, P3, R12.reuse, 0xc060, RZ ;  /* 0x0000c0600c077810 */ /* 0x040fe20007f7e0ff */
[----:B------:R-:W-:Y:S01]  /*caf0*/  ULDC.64 UR8, c[0x0][0xae8] ;  /* 0x0002ba0000087ab9 */ /* 0x000fe20000000a00 */
[C---:B------:R-:W-:Y:S02]  /*cb00*/  LOP3.LUT R139, R12.reuse, 0x380, RZ, 0xc0, !PT ;  /* 0x000003800c8b7812 */ /* 0x040fe400078ec0ff */
[----:B------:R-:W-:Y:S01]  /*cb10*/  LOP3.LUT R4, R7, 0x380, RZ, 0xc0, !PT ;  /* 0x0000038007047812 */ /* 0x000fe200078ec0ff */
[----:B------:R-:W-:Y:S01]  /*cb20*/  IMAD.X R5, RZ, RZ, R13, P3 ;  /* 0x000000ffff057224 */ /* 0x000fe200018e060d */
[----:B------:R-:W-:Y:S02]  /*cb30*/  IADD3 R115, P4, R12, 0xc040, RZ ;  /* 0x0000c0400c737810 */ /* 0x000fe40007f9e0ff */
[----:B------:R-:W-:Y:S02]  /*cb40*/  SHF.R.U64 R4, R4, 0x3, RZ ;  /* 0x0000000304047819 */ /* 0x000fe400000012ff */
        /* <DEDUP_REMOVED lines=12> */
[----:B------:R-:W-:Y:S01]  /*cc10*/  LOP3.LUT R4, R4, R7, RZ, 0x3c, !PT ;  /* 0x0000000704047212 */ /* 0x000fe200078e3cff */
[--C-:B------:R-:W-:Y:S01]  /*cc20*/  IMAD.X R7, RZ, RZ, R13.reuse, P4 ;  /* 0x000000ffff077224 */ /* 0x100fe200020e060d */
[C---:B------:R-:W-:Y:S01]  /*cc30*/  IADD3 R30, P4, R12.reuse, 0x8000, RZ ;  /* 0x000080000c1e7810 */ /* 0x040fe20007f9e0ff */
[----:B------:R-:W-:Y:S01]  /*cc40*/  IMAD.X R155, RZ, RZ, R13, P3 ;  /* 0x000000ffff9b7224 */ /* 0x000fe200018e060d */
[----:B------:R-:W-:-:S02]  /*cc50*/  IADD3 R31, P5, R12, 0x4060, RZ ;  /* 0x000040600c1f7810 */ /* 0x000fc40007fbe0ff */
        /* <DEDUP_REMOVED lines=10> */
[----:B------:R-:W-:Y:S01]  /*cd00*/  LOP3.LUT R138, R139, R12, RZ, 0x3c, !PT ;  /* 0x0000000c8b8a7212 */ /* 0x000fe200078e3cff */
[--C-:B------:R-:W-:Y:S01]  /*cd10*/  IMAD.X R9, RZ, RZ, R13.reuse, P2 ;  /* 0x000000ffff097224 */ /* 0x100fe200010e060d */
[----:B------:R-:W-:Y:S01]  /*cd20*/  LOP3.LUT R12, R107, 0x380, RZ, 0xc0, !PT ;  /* 0x000003806b0c7812 */ /* 0x000fe200078ec0ff */
[--C-:B------:R-:W-:Y:S01]  /*cd30*/  IMAD.X R167, RZ, RZ, R13.reuse, P3 ;  /* 0x000000ffffa77224 */ /* 0x100fe200018e060d */
[----:B------:R-:W-:Y:S01]  /*cd40*/  LOP3.LUT R10, R111, 0x380, RZ, 0xc0, !PT ;  /* 0x000003806f0a7812 */ /* 0x000fe200078ec0ff */
[----:B------:R-:W-:Y:S01]  /*cd50*/  IMAD.MOV.U32 R139, RZ, RZ, R13 ;  /* 0x000000ffff8b7224 */ /* 0x000fe200078e000d */
[----:B------:R-:W-:-:S02]  /*cd60*/  SHF.R.U64 R12, R12, 0x3, RZ ;  /* 0x000000030c0c7819 */ /* 0x000fc400000012ff */
[----:B------:R-:W-:Y:S02]  /*cd70*/  LOP3.LUT R13, R98, 0x380, RZ, 0xc0, !PT ;  /* 0x00000380620d7812 */ /* 0x000fe400078ec0ff */
[----:B------:R-:W-:Y:S02]  /*cd80*/  LOP3.LUT R146, R12, R107, RZ, 0x3c, !PT ;  /* 0x0000006b0c927212 */ /* 0x000fe400078e3cff */
[----:B------:R-:W-:Y:S02]  /*cd90*/  IADD3 R107, P2, R168, 0x7000, RZ ;  /* 0x00007000a86b7810 */ /* 0x000fe40007f5e0ff */
[----:B------:R-:W-:Y:S02]  /*cda0*/  SHF.R.U64 R13, R13, 0x3, RZ ;  /* 0x000000030d0d7819 */ /* 0x000fe400000012ff */
[----:B------:R-:W-:Y:S02]  /*cdb0*/  LOP3.LUT R106, R107, 0x380, RZ, 0xc0, !PT ;  /* 0x000003806b6a7812 */ /* 0x000fe400078ec0ff */
[----:B------:R-:W-:-:S02]  /*cdc0*/  LOP3.LUT R142, R13, R98, RZ, 0x3c, !PT ;  /* 0x000000620d8e7212 */ /* 0x000fc400078e3cff */
[----:B------:R-:W-:Y:S02]  /*cdd0*/  LOP3.LUT R13, R30, 0x380, RZ, 0xc0, !PT ;  /* 0x000003801e0d7812 */ /* 0x000fe400078ec0ff */
[----:B------:R-:W-:Y:S02]  /*cde0*/  SHF.R.U64 R106, R106, 0x3, RZ ;  /* 0x000000036a6a7819 */ /* 0x000fe400000012ff */
[----:B------:R-:W-:Y:S02]  /*cdf0*/  LOP3.LUT R12, R15, 0x380, RZ, 0xc0, !PT ;  /* 0x000003800f0c7812 */ /* 0x000fe400078ec0ff */
[----:B------:R-:W-:Y:S02]  /*ce00*/  SHF.R.U64 R13, R13, 0x3, RZ ;  /* 0x000000030d0d7819 */ /* 0x000fe400000012ff */
[----:B------:R-:W-:Y:S01]  /*ce10*/  LOP3.LUT R106, R106, R107, RZ, 0x3c, !PT ;  /* 0x0000006b6a6a7212 */ /* 0x000fe200078e3cff */
[----:B------:R-:W-:Y:S01]  /*ce20*/  IMAD.X R107, RZ, RZ, R169, P2 ;  /* 0x000000ffff6b7224 */ /* 0x000fe200010e06a9 */
[----:B------:R-:W-:-:S02]  /*ce30*/  IADD3 R135, P2, R168, 0xe000, RZ ;  /* 0x0000e000a8877810 */ /* 0x000fc40007f5e0ff */
[----:B------:R-:W-:Y:S02]  /*ce40*/  SHF.R.U64 R12, R12, 0x3, RZ ;  /* 0x000000030c0c7819 */ /* 0x000fe400000012ff */
[----:B------:R-:W-:Y:S02]  /*ce50*/  LOP3.LUT R156, R13, R30, RZ, 0x3c, !PT ;  /* 0x0000001e0d9c7212 */ /* 0x000fe400078e3cff */
[----:B------:R-:W-:Y:S02]  /*ce60*/  LOP3.LUT R13, R20, 0x380, RZ, 0xc0, !PT ;  /* 0x00000380140d7812 */ /* 0x000fe400078ec0ff */
[----:B------:R-:W-:Y:S02]  /*ce70*/  LOP3.LUT R134, R135, 0x380, RZ, 0xc0, !PT ;  /* 0x0000038087867812 */ /* 0x000fe400078ec0ff */
[----:B------:R-:W-:Y:S02]  /*ce80*/  LOP3.LUT R150, R12, R15, RZ, 0x3c, !PT ;  /* 0x0000000f0c967212 */ /* 0x000fe400078e3cff */
[----:B------:R-:W-:-:S02]  /*ce90*/  LOP3.LUT R12, R21, 0x380, RZ, 0xc0, !PT ;  /* 0x00000380150c7812 */ /* 0x000fc400078ec0ff */
[----:B------:R-:W-:Y:S02]  /*cea0*/  SHF.R.U64 R13, R13, 0x3, RZ ;  /* 0x000000030d0d7819 */ /* 0x000fe400000012ff */
[----:B------:R-:W-:Y:S02]  /*ceb0*/  SHF.R.U64 R134, R134, 0x3, RZ ;  /* 0x0000000386867819 */ /* 0x000fe400000012ff */
[----:B------:R-:W-:Y:S02]  /*cec0*/  SHF.R.U64 R12, R12, 0x3, RZ ;  /* 0x000000030c0c7819 */ /* 0x000fe400000012ff */
[----:B------:R-:W-:Y:S02]  /*ced0*/  LOP3.LUT R164, R13, R20, RZ, 0x3c, !PT ;  /* 0x000000140da47212 */ /* 0x000fe400078e3cff */
[----:B------:R-:W-:Y:S02]  /*cee0*/  IADD3 R13, P3, R168, 0x1000, RZ ;  /* 0x00001000a80d7810 */ /* 0x000fe40007f7e0ff */
[----:B------:R-:W-:Y:S01]  /*cef0*/  LOP3.LUT R134, R134, R135, RZ, 0x3c, !PT ;  /* 0x0000008786867212 */ /* 0x000fe200078e3cff */
[----:B------:R-:W-:Y:S01]  /*cf00*/  IMAD.X R135, RZ, RZ, R169, P2 ;  /* 0x000000ffff877224 */ /* 0x000fe200010e06a9 */
[----:B-1----:R-:W-:-:S02]  /*cf10*/  ISETP.NE.AND P2, PT, R199, 0x1, PT ;  /* 0x00000001c700780c */ /* 0x002fc40003f45270 */
[----:B------:R-:W-:Y:S02]  /*cf20*/  LOP3.LUT R160, R12, R21, RZ, 0x3c, !PT ;  /* 0x000000150ca07212 */ /* 0x000fe400078e3cff */
[----:B------:R-:W-:Y:S02]  /*cf30*/  LOP3.LUT R12, R13, 0x380, RZ, 0xc0, !PT ;  /* 0x000003800d0c7812 */ /* 0x000fe400078ec0ff */
[----:B------:R-:W-:Y:S02]  /*cf40*/  SHF.R.U64 R10, R10, 0x3, RZ ;  /* 0x000000030a0a7819 */ /* 0x000fe400000012ff */
[----:B------:R-:W-:Y:S02]  /*cf50*/  SHF.R.U64 R12, R12, 0x3, RZ ;  /* 0x000000030c0c7819 */ /* 0x000fe400000012ff */
[----:B------:R-:W-:Y:S01]  /*cf60*/  MOV R203, R138 ;  /* 0x0000008a00cb7202 */ /* 0x000fe20000000f00 */
[----:B------:R-:W-:Y:S01]  /*cf70*/  BAR.SYNC.DEFER_BLOCKING 0x1, 0x100 ;  /* 0x0044000000007b1d */ /* 0x000fe20000010000 */
[----:B------:R-:W-:Y:S01]  /*cf80*/  LOP3.LUT R12, R12, R13, RZ, 0x3c, !PT ;  /* 0x0000000d0c0c7212 */ /* 0x000fe200078e3cff */
[----:B------:R-:W-:Y:S01]  /*cf90*/  IMAD.X R13, RZ, RZ, R169, P3 ;  /* 0x000000ffff0d7224 */ /* 0x000fe200018e06a9 */
[----:B------:R-:W-:-:S02]  /*cfa0*/  LOP3.LUT R10, R10, R111, RZ, 0x3c, !PT ;  /* 0x0000006f0a0a7212 */ /* 0x000fc400078e3cff */
[----:B------:R-:W-:Y:S02]  /*cfb0*/  IADD3 R111, P3, R168, 0x8000, RZ ;  /* 0x00008000a86f7810 */ /* 0x000fe40007f7e0ff */
[----:B------:R-:W-:Y:S02]  /*cfc0*/  LOP3.LUT R98, R99, 0x380, RZ, 0xc0, !PT ;  /* 0x0000038063627812 */ /* 0x000fe400078ec0ff */
[----:B------:R-:W-:Y:S02]  /*cfd0*/  LOP3.LUT R110, R111, 0x380, RZ, 0xc0, !PT ;  /* 0x000003806f6e7812 */ /* 0x000fe400078ec0ff */
[----:B------:R-:W-:Y:S02]  /*cfe0*/  LOP3.LUT R30, R31, 0x380, RZ, 0xc0, !PT ;  /* 0x000003801f1e7812 */ /* 0x000fe400078ec0ff */
[----:B------:R-:W-:Y:S02]  /*cff0*/  SHF.R.U64 R110, R110, 0x3, RZ ;  /* 0x000000036e6e7819 */ /* 0x000fe400000012ff */
[----:B------:R-:W-:-:S02]  /*d000*/  SHF.R.U64 R98, R98, 0x3, RZ ;  /* 0x0000000362627819 */ /* 0x000fc400000012ff */
[----:B------:R-:W-:Y:S02]  /*d010*/  SHF.R.U64 R30, R30, 0x3, RZ ;  /* 0x000000031e1e7819 */ /* 0x000fe400000012ff */
[----:B------:R-:W-:Y:S01]  /*d020*/  LOP3.LUT R110, R110, R111, RZ, 0x3c, !PT ;  /* 0x0000006f6e6e7212 */ /* 0x000fe200078e3cff */
[----:B------:R-:W-:Y:S01]  /*d030*/  IMAD.X R111, RZ, RZ, R169, P3 ;  /* 0x000000ffff6f7224 */ /* 0x000fe200018e06a9 */
[----:B------:R-:W-:Y:S02]  /*d040*/  LOP3.LUT R154, R98, R99, RZ, 0x3c, !PT ;  /* 0x00000063629a7212 */ /* 0x000fe400078e3cff */
[C---:B------:R-:W-:Y:S01]  /*d050*/  IADD3 R99, P0, R168.reuse, 0x5000, RZ ;  /* 0x00005000a8637810 */ /* 0x040fe20007f1e0ff */
[----:B------:R0:W-:Y:S01]  /*d060*/  STSM.16.M88.4 [R203], R24 ;  /* 0x00000018cb007844 */ /* 0x0001e20000000200 */
[----:B------:R-:W-:Y:S02]  /*d070*/  IADD3 R205, P3, R168, 0xf000, RZ ;  /* 0x0000f000a8cd7810 */ /* 0x000fe40007f7e0ff */
[----:B------:R-:W-:-:S02]  /*d080*/  LOP3.LUT R6, R115, 0x380, RZ, 0xc0, !PT ;  /* 0x0000038073067812 */ /* 0x000fc400078ec0ff */
[----:B------:R-:W-:Y:S01]  /*d090*/  LOP3.LUT R158, R30, R31, RZ, 0x3c, !PT ;  /* 0x0000001f1e9e7212 */ /* 0x000fe200078e3cff */
[----:B------:R-:W-:Y:S01]  /*d0a0*/  IMAD.X R139, RZ, RZ, R169, P3 ;  /* 0x000000ffff8b7224 */ /* 0x000fe200018e06a9 */
[----:B------:R-:W-:Y:S02]  /*d0b0*/  LOP3.LUT R31, R8, 0x380, RZ, 0xc0, !PT ;  /* 0x00000380081f7812 */ /* 0x000fe400078ec0ff */
[----:B------:R-:W-:Y:S02]  /*d0c0*/  LOP3.LUT R21, R14, 0x380, RZ, 0xc0, !PT ;  /* 0x000003800e157812 */ /* 0x000fe400078ec0ff */
[----:B------:R-:W-:Y:S02]  /*d0d0*/  LOP3.LUT R15, R22, 0x380, RZ, 0xc0, !PT ;  /* 0x00000380160f7812 */ /* 0x000fe400078ec0ff */
[----:B------:R-:W-:Y:S02]  /*d0e0*/  LOP3.LUT R98, R99, 0x380, RZ, 0xc0, !PT ;  /* 0x0000038063627812 */ /* 0x000fe400078ec0ff */
[----:B------:R-:W-:Y:S01]  /*d0f0*/  LOP3.LUT R16, R205, 0x380, RZ, 0xc0, !PT ;  /* 0x00000380cd107812 */ /* 0x000fe200078ec0ff */
[----:B0-----:R-:W0:Y:S01]  /*d100*/  @P2 LDC R24, c[0x0][0xbec] ;  /* 0x0002fb00ff182b82 */ /* 0x001e220000000800 */
[----:B------:R-:W-:-:S02]  /*d110*/  SHF.R.U64 R6, R6, 0x3, RZ ;  /* 0x0000000306067819 */ /* 0x000fc400000012ff */
[----:B------:R-:W-:Y:S02]  /*d120*/  SHF.R.U64 R31, R31, 0x3, RZ ;  /* 0x000000031f1f7819 */ /* 0x000fe400000012ff */
[----:B------:R-:W-:Y:S02]  /*d130*/  SHF.R.U64 R21, R21, 0x3, RZ ;  /* 0x0000000315157819 */ /* 0x000fe400000012ff */
[----:B------:R-:W-:Y:S01]  /*d140*/  SHF.R.U64 R15, R15, 0x3, RZ ;  /* 0x000000030f0f7819 */ /* 0x000fe200000012ff */
[----:B------:R-:W1:Y:S01]  /*d150*/  @P2 LDC R27, c[0x0][0xbf0] ;  /* 0x0002fc00ff1b2b82 */ /* 0x000e620000000800 */
[----:B------:R-:W-:Y:S02]  /*d160*/  SHF.R.U64 R98, R98, 0x3, RZ ;  /* 0x0000000362627819 */ /* 0x000fe400000012ff */
[----:B------:R-:W-:Y:S02]  /*d170*/  SHF.R.U64 R16, R16, 0x3, RZ ;  /* 0x0000000310107819 */ /* 0x000fe400000012ff */
[----:B------:R-:W-:-:S02]  /*d180*/  LOP3.LUT R6, R6, R115, RZ, 0x3c, !PT ;  /* 0x0000007306067212 */ /* 0x000fc400078e3cff */
[----:B------:R-:W-:Y:S02]  /*d190*/  LOP3.LUT R8, R31, R8, RZ, 0x3c, !PT ;  /* 0x000000081f087212 */ /* 0x000fe400078e3cff */
[----:B------:R-:W-:Y:S02]  /*d1a0*/  LOP3.LUT R166, R21, R14, RZ, 0x3c, !PT ;  /* 0x0000000e15a67212 */ /* 0x000fe400078e3cff */
[----:B------:R-:W-:Y:S02]  /*d1b0*/  LOP3.LUT R102, R103, 0x380, RZ, 0xc0, !PT ;  /* 0x0000038067667812 */ /* 0x000fe400078ec0ff */
[----:B------:R-:W-:Y:S02]  /*d1c0*/  LOP3.LUT R162, R15, R22, RZ, 0x3c, !PT ;  /* 0x000000160fa27212 */ /* 0x000fe400078e3cff */
[----:B------:R-:W-:Y:S01]  /*d1d0*/  LOP3.LUT R98, R98, R99, RZ, 0x3c, !PT ;  /* 0x0000006362627212 */ /* 0x000fe200078e3cff */
[----:B0-----:R-:W-:Y:S01]  /*d1e0*/  @P2 IMAD.HI.U32 R24, R37, R24, RZ ;  /* 0x0000001825182227 */ /* 0x001fe200078e00ff */
[----:B------:R-:W-:-:S02]  /*d1f0*/  LOP3.LUT R138, R16, R205, RZ, 0x3c, !PT ;  /* 0x000000cd108a7212 */ /* 0x000fc400078e3cff */
[----:B------:R-:W-:Y:S01]  /*d200*/  MOV R150, R150 ;  /* 0x0000009600967202 */ /* 0x000fe20000000f00 */
[----:B------:R-:W-:Y:S01]  /*d210*/  IMAD.X R99, RZ, RZ, R169, P0 ;  /* 0x000000ffff637224 */ /* 0x000fe200000e06a9 */
[----:B------:R-:W-:Y:S02]  /*d220*/  MOV R16, R4 ;  /* 0x0000000400107202 */ /* 0x000fe40000000f00 */
[----:B------:R-:W-:Y:S01]  /*d230*/  MOV R22, R6 ;  /* 0x0000000600167202 */ /* 0x000fe20000000f00 */
[----:B------:R0:W-:Y:S01]  /*d240*/  STSM.16.M88.4 [R150], R32 ;  /* 0x0000002096007844 */ /* 0x0001e20000000200 */
[----:B------:R-:W-:Y:S02]  /*d250*/  MOV R160, R160 ;  /* 0x000000a000a07202 */ /* 0x000fe40000000f00 */
[----:B------:R-:W-:Y:S02]  /*d260*/  IADD3 R127, P0, R168, 0xc000, RZ ;  /* 0x0000c000a87f7810 */ /* 0x000fe40007f1e0ff */
[----:B------:R-:W-:Y:S01]  /*d270*/  MOV R44, R10 ;  /* 0x0000000a002c7202 */ /* 0x000fe20000000f00 */
[----:B------:R-:W-:Y:S01]  /*d280*/  STSM.16.M88.4 [R160], R40 ;  /* 0x00000028a0007844 */ /* 0x000fe20000000200 */
[----:B------:R-:W-:-:S02]  /*d290*/  MOV R166, R166 ;  /* 0x000000a600a67202 */ /* 0x000fc40000000f00 */
[----:B------:R-:W-:Y:S02]  /*d2a0*/  F2FP.BF16.F32.PACK_AB R4, R49, R179 ;  /* 0x000000b33104723e */ /* 0x000fe400000010ff */
[----:B------:R-:W-:Y:S02]  /*d2b0*/  F2FP.BF16.F32.PACK_AB R5, R51, R50 ;  /* 0x000000323305723e */ /* 0x000fe400000010ff */
[----:B------:R-:W-:Y:S02]  /*d2c0*/  F2FP.BF16.F32.PACK_AB R6, R53, R180 ;  /* 0x000000b43506723e */ /* 0x000fe400000010ff */
[----:B------:R-:W-:Y:S02]  /*d2d0*/  F2FP.BF16.F32.PACK_AB R7, R55, R54 ;  /* 0x000000363707723e */ /* 0x000fe400000010ff */
[----:B------:R-:W-:Y:S02]  /*d2e0*/  MOV R25, R8 ;  /* 0x0000000800197202 */ /* 0x000fe40000000f00 */
[----:B------:R-:W-:Y:S01]  /*d2f0*/  F2FP.BF16.F32.PACK_AB R8, R57, R181 ;  /* 0x000000b53908723e */ /* 0x000fe200000010ff */
[----:B------:R2:W-:Y:S01]  /*d300*/  STSM.16.M88.4 [R166], R4 ;  /* 0x00000004a6007844 */ /* 0x0005e20000000200 */
[----:B------:R-:W-:-:S02]  /*d310*/  F2FP.BF16.F32.PACK_AB R9, R59, R58 ;  /* 0x0000003a3b09723e */ /* 0x000fc400000010ff */
[----:B------:R-:W-:Y:S02]  /*d320*/  F2FP.BF16.F32.PACK_AB R10, R61, R182 ;  /* 0x000000b63d0a723e */ /* 0x000fe400000010ff */
[----:B------:R-:W-:Y:S02]  /*d330*/  F2FP.BF16.F32.PACK_AB R11, R63, R62 ;  /* 0x0000003e3f0b723e */ /* 0x000fe400000010ff */
[----:B------:R-:W-:Y:S02]  /*d340*/  SHF.R.U64 R102, R102, 0x3, RZ ;  /* 0x0000000366667819 */ /* 0x000fe400000012ff */
[----:B-1----:R-:W-:Y:S01]  /*d350*/  @P2 SHF.R.U32.HI R36, RZ, R27, R24 ;  /* 0x0000001bff242219 */ /* 0x002fe20000011618 */
[----:B------:R1:W-:Y:S01]  /*d360*/  STSM.16.M88.4 [R25], R8 ;  /* 0x0000000819007844 */ /* 0x0003e20000000200 */
[----:B------:R-:W-:Y:S02]  /*d370*/  LOP3.LUT R126, R127, 0x380, RZ, 0xc0, !PT ;  /* 0x000003807f7e7812 */ /* 0x000fe400078ec0ff */
[----:B------:R-:W-:Y:S01]  /*d380*/  LOP3.LUT R152, R102, R103, RZ, 0x3c, !PT ;  /* 0x0000006766987212 */ /* 0x000fe200078e3cff */
[----:B0-----:R-:W-:Y:S01]  /*d390*/  IMAD.MOV R32, RZ, RZ, -R36 ;  /* 0x000000ffff207224 */ /* 0x001fe200078e0a24 */
[----:B------:R-:W-:-:S02]  /*d3a0*/  MOV R164, R164 ;  /* 0x000000a400a47202 */ /* 0x000fc40000000f00 */
[----:B--2---:R-:W-:Y:S01]  /*d3b0*/  F2FP.BF16.F32.PACK_AB R4, R65, R183 ;  /* 0x000000b74104723e */ /* 0x004fe200000010ff */
[----:B------:R-:W-:Y:S01]  /*d3c0*/  IMAD R37, R199, R32, R37 ;  /* 0x00000020c7257224 */ /* 0x000fe200078e0225 */
[----:B------:R-:W-:Y:S02]  /*d3d0*/  F2FP.BF16.F32.PACK_AB R5, R67, R66 ;  /* 0x000000424305723e */ /* 0x000fe400000010ff */
[----:B------:R-:W-:Y:S02]  /*d3e0*/  F2FP.BF16.F32.PACK_AB R6, R69, R184 ;  /* 0x000000b84506723e */ /* 0x000fe400000010ff */
[----:B------:R-:W-:Y:S02]  /*d3f0*/  F2FP.BF16.F32.PACK_AB R7, R71, R70 ;  /* 0x000000464707723e */ /* 0x000fe400000010ff */
[----:B------:R-:W-:Y:S02]  /*d400*/  IADD3 R103, P1, R168, 0x6000, RZ ;  /* 0x00006000a8677810 */ /* 0x000fe40007f3e0ff */
[----:B------:R-:W-:Y:S01]  /*d410*/  MOV R162, R162 ;  /* 0x000000a200a27202 */ /* 0x000fe20000000f00 */
[----:B------:R-:W-:Y:S01]  /*d420*/  STSM.16.M88.4 [R164], R4 ;  /* 0x00000004a4007844 */ /* 0x000fe20000000200 */
[----:B-1----:R-:W-:-:S02]  /*d430*/  F2FP.BF16.F32.PACK_AB R8, R73, R185 ;  /* 0x000000b94908723e */ /* 0x002fc400000010ff */
[----:B------:R-:W-:Y:S02]  /*d440*/  F2FP.BF16.F32.PACK_AB R9, R75, R74 ;  /* 0x0000004a4b09723e */ /* 0x000fe400000010ff */
[----:B------:R-:W-:Y:S02]  /*d450*/  F2FP.BF16.F32.PACK_AB R10, R77, R186 ;  /* 0x000000ba4d0a723e */ /* 0x000fe400000010ff */
[----:B------:R-:W-:Y:S02]  /*d460*/  F2FP.BF16.F32.PACK_AB R11, R79, R78 ;  /* 0x0000004e4f0b723e */ /* 0x000fe400000010ff */
[----:B------:R-:W-:Y:S02]  /*d470*/  SHF.R.U64 R126, R126, 0x3, RZ ;  /* 0x000000037e7e7819 */ /* 0x000fe400000012ff */
[----:B------:R-:W-:Y:S01]  /*d480*/  MOV R158, R158 ;  /* 0x0000009e009e7202 */ /* 0x000fe20000000f00 */
[----:B------:R0:W-:Y:S01]  /*d490*/  STSM.16.M88.4 [R162], R8 ;  /* 0x00000008a2007844 */ /* 0x0001e20000000200 */
[----:B------:R-:W-:-:S02]  /*d4a0*/  F2FP.BF16.F32.PACK_AB R24, R81, R187 ;  /* 0x000000bb5118723e */ /* 0x000fc400000010ff */
[----:B------:R-:W-:Y:S02]  /*d4b0*/  F2FP.BF16.F32.PACK_AB R25, R83, R82 ;  /* 0x000000525319723e */ /* 0x000fe400000010ff */
[----:B------:R-:W-:Y:S02]  /*d4c0*/  F2FP.BF16.F32.PACK_AB R26, R85, R188 ;  /* 0x000000bc551a723e */ /* 0x000fe400000010ff */
[----:B------:R-:W-:Y:S02]  /*d4d0*/  F2FP.BF16.F32.PACK_AB R27, R87, R86 ;  /* 0x00000056571b723e */ /* 0x000fe400000010ff */
[----:B------:R-:W-:Y:S02]  /*d4e0*/  LOP3.LUT R102, R103, 0x380, RZ, 0xc0, !PT ;  /* 0x0000038067667812 */ /* 0x000fe400078ec0ff */
[----:B------:R-:W-:Y:S01]  /*d4f0*/  LOP3.LUT R126, R126, R127, RZ, 0x3c, !PT ;  /* 0x0000007f7e7e7212 */ /* 0x000fe200078e3cff */
[----:B------:R-:W-:Y:S01]  /*d500*/  IMAD.X R127, RZ, RZ, R169, P0 ;  /* 0x000000ffff7f7224 */ /* 0x000fe200000e06a9 */
[----:B------:R1:W-:Y:S01]  /*d510*/  STSM.16.M88.4 [R158], R24 ;  /* 0x000000189e007844 */ /* 0x0003e20000000200 */
[----:B------:R-:W-:Y:S01]  /*d520*/  SHF.R.U64 R102, R102, 0x3, RZ ;  /* 0x0000000366667819 */ /* 0x000fe200000012ff */
[----:B0-----:R-:W-:Y:S01]  /*d530*/  IMAD.U32 R9, RZ, RZ, UR5 ;  /* 0x00000005ff097e24 */ /* 0x001fe2000f8e00ff */
[----:B------:R-:W-:Y:S01]  /*d540*/  SHF.R.S32.HI R8, RZ, 0x1f, R36 ;  /* 0x0000001fff087819 */ /* 0x000fe20000011424 */
[----:B------:R-:W-:Y:S01]  /*d550*/  ULDC UR5, c[0x0][0xa88] ;  /* 0x0002a20000057ab9 */ /* 0x000fe20000000800 */
[----:B------:R-:W-:-:S02]  /*d560*/  F2FP.BF16.F32.PACK_AB R5, R48, R3 ;  /* 0x000000033005723e */ /* 0x000fc400000010ff */
[----:B------:R-:W-:Y:S02]  /*d570*/  SHF.R.S32.HI R3, RZ, 0x1f, R37 ;  /* 0x0000001fff037819 */ /* 0x000fe40000011425 */
[----:B------:R-:W-:Y:S01]  /*d580*/  LOP3.LUT R102, R102, R103, RZ, 0x3c, !PT ;  /* 0x0000006766667212 */ /* 0x000fe200078e3cff */
[----:B------:R-:W-:Y:S01]  /*d590*/  IMAD.X R103, RZ, RZ, R169, P1 ;  /* 0x000000ffff677224 */ /* 0x000fe200008e06a9 */
[----:B------:R-:W-:Y:S02]  /*d5a0*/  IADD3 R131, P1, R168, 0xd000, RZ ;  /* 0x0000d000a8837810 */ /* 0x000fe40007f3e0ff */
[----:B------:R-:W-:Y:S02]  /*d5b0*/  MOV R156, R156 ;  /* 0x0000009c009c7202 */ /* 0x000fe40000000f00 */
[----:B-1----:R-:W-:Y:S01]  /*d5c0*/  IADD3 R24, P0, R36, UR6, RZ ;  /* 0x0000000624187c10 */ /* 0x002fe2000ff1e0ff */
[----:B------:R-:W-:Y:S01]  /*d5d0*/  VIADD R26, R210, UR60 ;  /* 0x0000003cd21a7c36 */ /* 0x000fe20008000000 */
[----:B------:R-:W-:-:S02]  /*d5e0*/  F2FP.BF16.F32.PACK_AB R32, R89, R189 ;  /* 0x000000bd5920723e */ /* 0x000fc400000010ff */
[----:B------:R-:W-:Y:S01]  /*d5f0*/  IADD3.X R25, R8, UR7, R9, P0, !PT ;  /* 0x0000000708197c10 */ /* 0x000fe200087fe409 */
[----:B------:R-:W-:Y:S01]  /*d600*/  ULDC.64 UR6, c[0x0][0xb88] ;  /* 0x0002e20000067ab9 */ /* 0x000fe20000000a00 */
[----:B------:R-:W-:Y:S01]  /*d610*/  F2FP.BF16.F32.PACK_AB R33, R91, R90 ;  /* 0x0000005a5b21723e */ /* 0x000fe200000010ff */
[----:B------:R-:W-:Y:S01]  /*d620*/  IMAD R8, R3, UR6, RZ ;  /* 0x0000000603087c24 */ /* 0x000fe2000f8e02ff */
[----:B------:R-:W-:Y:S01]  /*d630*/  F2FP.BF16.F32.PACK_AB R34, R93, R190 ;  /* 0x000000be5d22723e */ /* 0x000fe200000010ff */
[----:B------:R-:W-:Y:S01]  /*d640*/  IMAD.WIDE.U32 R24, R37, UR6, R24 ;  /* 0x0000000625187c25 */ /* 0x000fe2000f8e0018 */
[----:B------:R-:W-:Y:S02]  /*d650*/  F2FP.BF16.F32.PACK_AB R35, R95, R94 ;  /* 0x0000005e5f23723e */ /* 0x000fe400000010ff */
[----:B------:R-:W-:Y:S01]  /*d660*/  MOV R154, R154 ;  /* 0x0000009a009a7202 */ /* 0x000fe20000000f00 */
[----:B------:R-:W-:Y:S01]  /*d670*/  IMAD R37, R37, UR7, R8 ;  /* 0x0000000725257c24 */ /* 0x000fe2000f8e0208 */
[----:B------:R-:W-:Y:S01]  /*d680*/  F2FP.BF16.F32.PACK_AB R4, R97, R191 ;  /* 0x000000bf6104723e */ /* 0x000fe200000010ff */
[----:B------:R0:W-:Y:S01]  /*d690*/  STSM.16.M88.4 [R156], R32 ;  /* 0x000000209c007844 */ /* 0x0001e20000000200 */
[----:B------:R-:W-:Y:S01]  /*d6a0*/  F2FP.BF16.F32.PACK_AB R6, R101, R192 ;  /* 0x000000c06506723e */ /* 0x000fe200000010ff */
[----:B------:R-:W-:Y:S01]  /*d6b0*/  ULDC.64 UR6, c[0x0][0xb50] ;  /* 0x0002d40000067ab9 */ /* 0x000fe20000000a00 */
[----:B------:R-:W-:Y:S01]  /*d6c0*/  F2FP.BF16.F32.PACK_AB R7, R56, R52 ;  /* 0x000000343807723e */ /* 0x000fe200000010ff */
[----:B------:R-:W-:Y:S01]  /*d6d0*/  IMAD R3, R199, UR5, RZ ;  /* 0x00000005c7037c24 */ /* 0x000fe2000f8e02ff */
[----:B------:R-:W-:-:S02]  /*d6e0*/  LOP3.LUT R130, R131, 0x380, RZ, 0xc0, !PT ;  /* 0x0000038083827812 */ /* 0x000fc400078ec0ff */
[----:B------:R-:W-:Y:S01]  /*d6f0*/  LOP3.LUT P0, RZ, R208, 0x3, RZ, 0xc0, !PT ;  /* 0x00000003d0ff7812 */ /* 0x000fe2000780c0ff */
[----:B------:R1:W-:Y:S01]  /*d700*/  STSM.16.M88.4 [R154], R4 ;  /* 0x000000049a007844 */ /* 0x0003e20000000200 */
[----:B------:R-:W-:Y:S02]  /*d710*/  SHF.R.U64 R130, R130, 0x3, RZ ;  /* 0x0000000382827819 */ /* 0x000fe400000012ff */
[----:B------:R-:W-:Y:S02]  /*d720*/  MOV R152, R152 ;  /* 0x0000009800987202 */ /* 0x000fe40000000f00 */
[----:B------:R-:W-:Y:S02]  /*d730*/  F2FP.BF16.F32.PACK_AB R8, R105, R193 ;  /* 0x000000c16908723e */ /* 0x000fe400000010ff */
[----:B------:R-:W-:Y:S02]  /*d740*/  F2FP.BF16.F32.PACK_AB R9, R64, R60 ;  /* 0x0000003c4009723e */ /* 0x000fe400000010ff */
[----:B0-----:R-:W-:-:S02]  /*d750*/  LEA R34, P3, R24, UR6, 0x2 ;  /* 0x0000000618227c11 */ /* 0x001fc4000f8610ff */
[----:B------:R-:W-:Y:S02]  /*d760*/  F2FP.BF16.F32.PACK_AB R10, R109, R194 ;  /* 0x000000c26d0a723e */ /* 0x000fe400000010ff */
[----:B------:R-:W-:Y:S01]  /*d770*/  F2FP.BF16.F32.PACK_AB R11, R72, R68 ;  /* 0x00000044480b723e */ /* 0x000fe200000010ff */
[----:B------:R-:W-:Y:S01]  /*d780*/  SHFL.IDX PT, R46, R34, RZ, 0x1c1f ;  /* 0x001c1fff222e7589 */ /* 0x000fe200000e0000 */
[----:B------:R-:W-:Y:S01]  /*d790*/  LOP3.LUT R130, R130, R131, RZ, 0x3c, !PT ;  /* 0x0000008382827212 */ /* 0x000fe200078e3cff */
[----:B-1----:R-:W-:Y:S01]  /*d7a0*/  IMAD.IADD R5, R25, 0x1, R37 ;  /* 0x0000000119057824 */ /* 0x002fe200078e0225 */
[----:B------:R-:W-:Y:S01]  /*d7b0*/  MOV R146, R146 ;  /* 0x0000009200927202 */ /* 0x000fe20000000f00 */
[----:B------:R-:W-:Y:S01]  /*d7c0*/  VIADD R4, R26, 0x8 ;  /* 0x000000081a047836 */ /* 0x000fe20000000000 */
[----:B------:R0:W-:Y:S01]  /*d7d0*/  STSM.16.M88.4 [R152], R8 ;  /* 0x0000000898007844 */ /* 0x0001e20000000200 */
[----:B------:R-:W-:Y:S01]  /*d7e0*/  IMAD.X R131, RZ, RZ, R169, P1 ;  /* 0x000000ffff837224 */ /* 0x000fe200008e06a9 */
[----:B------:R-:W-:-:S02]  /*d7f0*/  LEA.HI.X R35, R24, UR7, R5, 0x2, P3 ;  /* 0x0000000718237c11 */ /* 0x000fc400098f1405 */
[-C--:B------:R-:W-:Y:S01]  /*d800*/  ISETP.GE.OR P1, PT, R26, R3.reuse, P0 ;  /* 0x000000031a00720c */ /* 0x080fe20000726670 */
[----:B------:R1:W-:Y:S01]  /*d810*/  SHFL.IDX PT, R56, R34, 0x1, 0x1c1f ;  /* 0x003c1f0022387f89 */ /* 0x0003e200000e0000 */
[----:B------:R-:W-:Y:S02]  /*d820*/  ISETP.GE.OR P0, PT, R4, R3, P0 ;  /* 0x000000030400720c */ /* 0x000fe40000706670 */
[----:B------:R-:W-:Y:S01]  /*d830*/  F2FP.BF16.F32.PACK_AB R4, R113, R195 ;  /* 0x000000c37104723e */ /* 0x000fe200000010ff */
[----:B------:R-:W2:Y:S01]  /*d840*/  SHFL.IDX PT, R47, R35, RZ, 0x1c1f ;  /* 0x001c1fff232f7589 */ /* 0x000ea200000e0000 */
[----:B------:R-:W-:Y:S02]  /*d850*/  F2FP.BF16.F32.PACK_AB R5, R80, R76 ;  /* 0x0000004c5005723e */ /* 0x000fe400000010ff */
[----:B------:R-:W-:Y:S01]  /*d860*/  F2FP.BF16.F32.PACK_AB R6, R117, R196 ;  /* 0x000000c47506723e */ /* 0x000fe200000010ff */
[----:B------:R3:W4:Y:S01]  /*d870*/  SHFL.IDX PT, R57, R35, 0x1, 0x1c1f ;  /* 0x003c1f0023397f89 */ /* 0x00072200000e0000 */
[----:B------:R-:W-:-:S02]  /*d880*/  F2FP.BF16.F32.PACK_AB R7, R88, R84 ;  /* 0x000000545807723e */ /* 0x000fc400000010ff */
[----:B------:R-:W-:Y:S02]  /*d890*/  MOV R142, R142 ;  /* 0x0000008e008e7202 */ /* 0x000fe40000000f00 */
[----:B0-----:R-:W-:Y:S01]  /*d8a0*/  F2FP.BF16.F32.PACK_AB R8, R121, R197 ;  /* 0x000000c57908723e */ /* 0x001fe200000010ff */
[----:B------:R0:W-:Y:S01]  /*d8b0*/  STSM.16.M88.4 [R146], R4 ;  /* 0x0000000492007844 */ /* 0x0001e20000000200 */
[----:B------:R-:W-:Y:S02]  /*d8c0*/  F2FP.BF16.F32.PACK_AB R9, R96, R92 ;  /* 0x0000005c6009723e */ /* 0x000fe400000010ff */
        /* <DEDUP_REMOVED lines=10> */
[----:B-1----:R-:W-:-:S02]  /*d970*/  F2FP.BF16.F32.PACK_AB R34, R141, R140 ;  /* 0x0000008c8d22723e */ /* 0x002fc400000010ff */
[----:B---3--:R-:W-:Y:S02]  /*d980*/  F2FP.BF16.F32.PACK_AB R35, R173, R172 ;  /* 0x000000acad23723e */ /* 0x008fe400000010ff */
[----:B------:R-:W-:Y:S02]  /*d990*/  F2FP.BF16.F32.PACK_AB R52, R145, R144 ;  /* 0x000000909134723e */ /* 0x000fe400000010ff */
[----:B------:R-:W-:Y:S01]  /*d9a0*/  F2FP.BF16.F32.PACK_AB R53, R175, R174 ;  /* 0x000000aeaf35723e */ /* 0x000fe200000010ff */
[----:B------:R-:W-:Y:S01]  /*d9b0*/  STSM.16.M88.4 [R22], R32 ;  /* 0x0000002016007844 */ /* 0x000fe20000000200 */
[----:B------:R-:W-:Y:S02]  /*d9c0*/  F2FP.BF16.F32.PACK_AB R54, R149, R148 ;  /* 0x000000949536723e */ /* 0x000fe400000010ff */
[----:B------:R-:W-:Y:S02]  /*d9d0*/  F2FP.BF16.F32.PACK_AB R55, R178, R176 ;  /* 0x000000b0b237723e */ /* 0x000fe400000010ff */
[----:B------:R-:W-:-:S02]  /*d9e0*/  IADD3 R20, P4, R168, 0x2000, RZ ;  /* 0x00002000a8147810 */ /* 0x000fc40007f9e0ff */
[----:B------:R-:W-:Y:S01]  /*d9f0*/  IADD3 R21, P5, R168, 0x3000, RZ ;  /* 0x00003000a8157810 */ /* 0x000fe20007fbe0ff */
[----:B------:R-:W-:Y:S01]  /*da00*/  STSM.16.M88.4 [R16], R52 ;  /* 0x0000003410007844 */ /* 0x000fe20000000200 */
[----:B------:R-:W-:Y:S02]  /*da10*/  LOP3.LUT R15, R20, 0x380, RZ, 0xc0, !PT ;  /* 0x00000380140f7812 */ /* 0x000fe400078ec0ff */
[----:B------:R-:W-:Y:S01]  /*da20*/  IADD3 R31, P6, R168, 0x4000, RZ ;  /* 0x00004000a81f7810 */ /* 0x000fe20007fde0ff */
[----:B------:R-:W-:Y:S01]  /*da30*/  BAR.SYNC.DEFER_BLOCKING 0x1, 0x100 ;  /* 0x0044000000007b1d */ /* 0x000fe20000010000 */
[----:B------:R-:W-:Y:S02]  /*da40*/  SHF.R.U64 R15, R15, 0x3, RZ ;  /* 0x000000030f0f7819 */ /* 0x000fe400000012ff */
[----:B------:R-:W-:Y:S02]  /*da50*/  LOP3.LUT R30, R31, 0x380, RZ, 0xc0, !PT ;  /* 0x000003801f1e7812 */ /* 0x000fe400078ec0ff */
[----:B------:R-:W-:Y:S01]  /*da60*/  LOP3.LUT R14, R15, R20, RZ, 0x3c, !PT ;  /* 0x000000140f0e7212 */ /* 0x000fe200078e3cff */
[----:B------:R-:W-:Y:S01]  /*da70*/  IMAD.X R15, RZ, RZ, R169, P4 ;  /* 0x000000ffff0f7224 */ /* 0x000fe200020e06a9 */
[----:B------:R-:W-:-:S02]  /*da80*/  LOP3.LUT R20, R21, 0x380, RZ, 0xc0, !PT ;  /* 0x0000038015147812 */ /* 0x000fc400078ec0ff */
[----:B------:R-:W-:Y:S02]  /*da90*/  SHF.R.U64 R30, R30, 0x3, RZ ;  /* 0x000000031e1e7819 */ /* 0x000fe400000012ff */
[----:B------:R-:W-:Y:S01]  /*daa0*/  SHF.R.U64 R20, R20, 0x3, RZ ;  /* 0x0000000314147819 */ /* 0x000fe200000012ff */
[----:B------:R-:W-:Y:S01]  /*dab0*/  UIMAD UR5, UR10, UR8, URZ ;  /* 0x000000080a0572a4 */ /* 0x000fe2000f8e023f */
[----:B------:R-:W-:Y:S01]  /*dac0*/  LOP3.LUT R30, R30, R31, RZ, 0x3c, !PT ;  /* 0x0000001f1e1e7212 */ /* 0x000fe200078e3cff */
[--C-:B------:R-:W-:Y:S01]  /*dad0*/  IMAD.X R31, RZ, RZ, R169.reuse, P6 ;  /* 0x000000ffff1f7224 */ /* 0x100fe200030e06a9 */
[----:B------:R-:W-:Y:S01]  /*dae0*/  LOP3.LUT R20, R20, R21, RZ, 0x3c, !PT ;  /* 0x0000001514147212 */ /* 0x000fe200078e3cff */
[----:B------:R-:W-:Y:S01]  /*daf0*/  IMAD.X R21, RZ, RZ, R169, P5 ;  /* 0x000000ffff157224 */ /* 0x000fe200028e06a9 */
[C---:B------:R-:W-:Y:S02]  /*db00*/  IADD3 R115, P4, R168.reuse, 0x9000, RZ ;  /* 0x00009000a8737810 */ /* 0x040fe40007f9e0ff */
[C---:B------:R-:W-:Y:S01]  /*db10*/  LOP3.LUT R29, R168.reuse, 0x380, RZ, 0xc0, !PT ;  /* 0x00000380a81d7812 */ /* 0x040fe200078ec0ff */
[----:B--2---:R1:W-:Y:S01]  /*db20*/  @!P1 ST.E desc[UR14][R46.64], R0 ;  /* 0x000000002e009985 */ /* 0x0043e2000c10190e */
[C---:B------:R-:W-:Y:S01]  /*db30*/  IADD3 R119, P5, R168.reuse, 0xa000, RZ ;  /* 0x0000a000a8777810 */ /* 0x040fe20007fbe0ff */
[----:B------:R-:W-:Y:S01]  /*db40*/  UIMAD.WIDE.U32 UR6, UR11, UR8, URZ ;  /* 0x000000080b0672a5 */ /* 0x000fe2000f8e003f */
[----:B------:R-:W-:Y:S01]  /*db50*/  IADD3 R123, P6, R168, 0xb000, RZ ;  /* 0x0000b000a87b7810 */ /* 0x000fe20007fde0ff */
[----:B----4-:R2:W-:Y:S01]  /*db60*/  @!P0 ST.E desc[UR14][R56.64], R2 ;  /* 0x0000000238008985 */ /* 0x0105e2000c10190e */
[----:B------:R-:W-:Y:S01]  /*db70*/  UIMAD UR5, UR11, UR9, UR5 ;  /* 0x000000090b0572a4 */ /* 0x000fe2000f8e0205 */
[----:B------:R-:W-:-:S02]  /*db80*/  LOP3.LUT R114, R115, 0x380, RZ, 0xc0, !PT ;  /* 0x0000038073727812 */ /* 0x000fc400078ec0ff */
[----:B------:R3:W5:Y:S01]  /*db90*/  LD.E.128 R40, desc[UR14][R12.64] ;  /* 0x0000000e0c287980 */ /* 0x000762000c101d00 */
[----:B------:R-:W-:Y:S01]  /*dba0*/  ULDC.64 UR10, c[0x0][0xaf0] ;  /* 0x0002bc00000a7ab9 */ /* 0x000fe20000000a00 */
[----:B------:R-:W-:Y:S02]  /*dbb0*/  LOP3.LUT R118, R119, 0x380, RZ, 0xc0, !PT ;  /* 0x0000038077767812 */ /* 0x000fe400078ec0ff */
[----:B0-----:R0:W5:Y:S01]  /*dbc0*/  LD.E.128 R4, desc[UR14][R20.64] ;  /* 0x0000000e14047980 */ /* 0x001162000c101d00 */
[----:B-1----:R-:W-:Y:S01]  /*dbd0*/  IMAD R0, R202, 0x20, R206 ;  /* 0x00000020ca007824 */ /* 0x002fe200078e02ce */
[----:B------:R-:W-:Y:S02]  /*dbe0*/  LOP3.LUT R122, R123, 0x380, RZ, 0xc0, !PT ;  /* 0x000003807b7a7812 */ /* 0x000fe400078ec0ff */
[----:B------:R1:W5:Y:S01]  /*dbf0*/  LD.E.128 R48, desc[UR14][R14.64] ;  /* 0x0000000e0e307980 */ /* 0x000362000c101d00 */
[----:B------:R-:W-:Y:S01]  /*dc00*/  UIADD3 UR7, UR7, UR5, URZ ;  /* 0x0000000507077290 */ /* 0x000fe2000fffe03f */
[----:B---3--:R-:W3:Y:S01]  /*dc10*/  @P2 LDC R13, c[0x0][0xbec] ;  /* 0x0002fb00ff0d2b82 */ /* 0x008ee20000000800 */
[----:B------:R-:W-:Y:S01]  /*dc20*/  UIMAD UR8, UR12, UR10, URZ ;  /* 0x0000000a0c0872a4 */ /* 0x000fe2000f8e023f */
[----:B------:R-:W-:Y:S01]  /*dc30*/  SHF.R.U64 R114, R114, 0x3, RZ ;  /* 0x0000000372727819 */ /* 0x000fe200000012ff */
[----:B------:R4:W5:Y:S01]  /*dc40*/  LD.E.128 R8, desc[UR14][R30.64] ;  /* 0x0000000e1e087980 */ /* 0x000962000c101d00 */
[----:B------:R-:W-:-:S02]  /*dc50*/  SHF.R.U64 R118, R118, 0x3, RZ ;  /* 0x0000000376767819 */ /* 0x000fc400000012ff */
[----:B------:R-:W-:Y:S01]  /*dc60*/  SHF.R.U64 R122, R122, 0x3, RZ ;  /* 0x000000037a7a7819 */ /* 0x000fe200000012ff */
[----:B------:R-:W5:Y:S01]  /*dc70*/  LD.E.128 R96, desc[UR14][R98.64] ;  /* 0x0000000e62607980 */ /* 0x000f62000c101d00 */
[----:B0-----:R-:W0:Y:S01]  /*dc80*/  @P2 LDC R21, c[0x0][0xbf0] ;  /* 0x0002fc00ff152b82 */ /* 0x001e220000000800 */
[----:B-1----:R-:W-:Y:S01]  /*dc90*/  VIADD R14, R0, UR60 ;  /* 0x0000003c000e7c36 */ /* 0x002fe20008000000 */
[----:B------:R-:W-:Y:S01]  /*dca0*/  UIMAD UR5, UR13, UR11, UR8 ;  /* 0x0000000b0d0572a4 */ /* 0x000fe2000f8e0208 */
[----:B------:R-:W-:Y:S01]  /*dcb0*/  SHF.R.U64 R29, R29, 0x3, RZ ;  /* 0x000000031d1d7819 */ /* 0x000fe200000012ff */
[----:B------:R-:W5:Y:S01]  /*dcc0*/  LD.E.128 R100, desc[UR14][R102.64] ;  /* 0x0000000e66647980 */ /* 0x000f62000c101d00 */
[----:B------:R-:W-:Y:S01]  /*dcd0*/  IMAD.MOV.U32 R15, RZ, RZ, R14 ;  /* 0x000000ffff0f7224 */ /* 0x000fe200078e000e */
[----:B------:R-:W-:Y:S01]  /*dce0*/  UIMAD.WIDE.U32 UR6, UR13, UR10, UR6 ;  /* 0x0000000a0d0672a5 */ /* 0x000fe2000f8e0006 */
[----:B------:R-:W-:Y:S01]  /*dcf0*/  LOP3.LUT R114, R114, R115, RZ, 0x3c, !PT ;  /* 0x0000007372727212 */ /* 0x000fe200078e3cff */
[----:B------:R-:W-:Y:S01]  /*dd00*/  IMAD.X R115, RZ, RZ, R169, P4 ;  /* 0x000000ffff737224 */ /* 0x000fe200020e06a9 */
[----:B------:R-:W-:Y:S01]  /*dd10*/  LOP3.LUT R118, R118, R119, RZ, 0x3c, !PT ;  /* 0x0000007776767212 */ /* 0x000fe200078e3cff */
[----:B------:R-:W5:Y:S01]  /*dd20*/  LD.E.128 R104, desc[UR14][R106.64] ;  /* 0x0000000e6a687980 */ /* 0x000f62000c101d00 */
[----:B------:R-:W-:-:S03]  /*dd30*/  LOP3.LUT R122, R122, R123, RZ, 0x3c, !PT ;  /* 0x0000007b7a7a7212 */ /* 0x000fc600078e3cff */
[----:B------:R-:W5:Y:S01]  /*dd40*/  LD.E.128 R108, desc[UR14][R110.64] ;  /* 0x0000000e6e6c7980 */ /* 0x000f62000c101d00 */
[----:B---3--:R-:W-:Y:S01]  /*dd50*/  @P2 IMAD.HI.U32 R0, R14, R13, RZ ;  /* 0x0000000d0e002227 */ /* 0x008fe200078e00ff */
[----:B------:R-:W-:Y:S01]  /*dd60*/  UIADD3 UR5, UR7, UR5, URZ ;  /* 0x0000000507057290 */ /* 0x000fe2000fffe03f */
[----:B------:R-:W-:Y:S01]  /*dd70*/  LOP3.LUT R28, R29, R168, RZ, 0x3c, !PT ;  /* 0x000000a81d1c7212 */ /* 0x000fe200078e3cff */
[----:B------:R-:W-:Y:S01]  /*dd80*/  ULDC.64 UR8, c[0x0][0xae0] ;  /* 0x0002b80000087ab9 */ /* 0x000fe20000000a00 */
[--C-:B------:R-:W-:Y:S01]  /*dd90*/  IMAD.X R119, RZ, RZ, R169.reuse, P5 ;  /* 0x000000ffff777224 */ /* 0x100fe200028e06a9 */
[----:B------:R-:W5:Y:S01]  /*dda0*/  LD.E.128 R112, desc[UR14][R114.64] ;  /* 0x0000000e72707980 */ /* 0x000f62000c101d00 */
[--C-:B------:R-:W-:Y:S01]  /*ddb0*/  IMAD.X R123, RZ, RZ, R169.reuse, P6 ;  /* 0x000000ffff7b7224 */ /* 0x100fe200030e06a9 */
[----:B0-----:R-:W-:Y:S01]  /*ddc0*/  @P2 SHF.R.U32.HI R15, RZ, R21, R0 ;  /* 0x00000015ff0f2219 */ /* 0x001fe20000011600 */
[----:B------:R-:W-:Y:S02]  /*ddd0*/  IMAD.MOV.U32 R29, RZ, RZ, R169 ;  /* 0x000000ffff1d7224 */ /* 0x000fe400078e00a9 */
[----:B------:R-:W5:Y:S01]  /*dde0*/  LD.E.128 R116, desc[UR14][R118.64] ;  /* 0x0000000e76747980 */ /* 0x000f62000c101d00 */
[--C-:B------:R-:W-:Y:S01]  /*ddf0*/  SHF.R.S32.HI R0, RZ, 0x1f, R15.reuse ;  /* 0x0000001fff007819 */ /* 0x100fe2000001140f */
[----:B--2---:R-:W-:-:S02]  /*de00*/  IMAD.MOV R2, RZ, RZ, -R15 ;  /* 0x000000ffff027224 */ /* 0x004fc400078e0a0f */
[----:B------:R4:W5:Y:S01]  /*de10*/  LD.E.128 R36, desc[UR14][R28.64] ;  /* 0x0000000e1c247980 */ /* 0x000962000c101d00 */
[----:B------:R-:W-:Y:S02]  /*de20*/  IMAD.U32 R13, RZ, RZ, UR7 ;  /* 0x00000007ff0d7e24 */ /* 0x000fe4000f8e00ff */
[----:B------:R-:W-:Y:S01]  /*de30*/  IMAD R0, R0, UR8, RZ ;  /* 0x0000000800007c24 */ /* 0x000fe2000f8e02ff */
[----:B------:R-:W5:Y:S01]  /*de40*/  LD.E.128 R120, desc[UR14][R122.64] ;  /* 0x0000000e7a787980 */ /* 0x000f62000c101d00 */
[----:B------:R-:W-:Y:S02]  /*de50*/  IMAD R199, R199, R2, R14 ;  /* 0x00000002c7c77224 */ /* 0x000fe400078e020e */
[----:B------:R-:W-:Y:S01]  /*de60*/  IMAD.U32 R12, RZ, RZ, UR6 ;  /* 0x00000006ff0c7e24 */ /* 0x000fe2000f8e00ff */
[----:B------:R-:W5:Y:S01]  /*de70*/  LD.E.128 R124, desc[UR14][R126.64] ;  /* 0x0000000e7e7c7980 */ /* 0x000f62000c101d00 */
[----:B------:R-:W-:Y:S01]  /*de80*/  IMAD.U32 R13, RZ, RZ, UR5 ;  /* 0x00000005ff0d7e24 */ /* 0x000fe2000f8e00ff */
[----:B------:R-:W-:Y:S01]  /*de90*/  ULDC.64 UR6, c[0x0][0xad8] ;  /* 0x0002b60000067ab9 */ /* 0x000fe20000000a00 */
[----:B------:R-:W-:Y:S01]  /*dea0*/  IMAD R21, R15, UR9, R0 ;  /* 0x000000090f157c24 */ /* 0x000fe2000f8e0200 */
[----:B------:R-:W5:Y:S01]  /*deb0*/  LD.E.128 R128, desc[UR14][R130.64] ;  /* 0x0000000e82807980 */ /* 0x000f62000c101d00 */
[----:B------:R-:W-:-:S03]  /*dec0*/  SHF.R.S32.HI R0, RZ, 0x1f, R199 ;  /* 0x0000001fff007819 */ /* 0x000fc600000114c7 */
[----:B------:R-:W5:Y:S01]  /*ded0*/  LD.E.128 R132, desc[UR14][R134.64] ;  /* 0x0000000e86847980 */ /* 0x000f62000c101d00 */
[----:B------:R-:W-:-:S03]  /*dee0*/  IMAD.WIDE.U32 R12, R15, UR8, R12 ;  /* 0x000000080f0c7c25 */ /* 0x000fc6000f8e000c */
[----:B------:R-:W5:Y:S01]  /*def0*/  LD.E.128 R136, desc[UR14][R138.64] ;  /* 0x0000000e8a887980 */ /* 0x000f62000c101d00 */
[----:B------:R-:W-:Y:S01]  /*df00*/  @!PT LDS RZ, [RZ] ;  /* 0x00000000fffff984 */ /* 0x000fe20000000800 */
[----:B------:R-:W-:Y:S01]  /*df10*/  @!PT LDS RZ, [RZ] ;  /* 0x00000000fffff984 */ /* 0x000fe20000000800 */
[----:B------:R-:W-:Y:S01]  /*df20*/  @!PT LDS RZ, [RZ] ;  /* 0x00000000fffff984 */ /* 0x000fe20000000800 */
[----:B------:R-:W-:Y:S01]  /*df30*/  @!PT LDS RZ, [RZ] ;  /* 0x00000000fffff984 */ /* 0x000fe20000000800 */
[----:B------:R0:W-:Y:S06]  /*df40*/  MEMBAR.ALL.CTA ;  /* 0x0000000000007992 */ /* 0x0001ec0000008000 */
[----:B0-----:R-:W0:Y:S01]  /*df50*/  FENCE.VIEW.ASYNC.S ;  /* 0x00000000000073c6 */ /* 0x001e220000000000 */
[----:B------:R-:W-:Y:S02]  /*df60*/  IMAD.IADD R13, R13, 0x1, R21 ;  /* 0x000000010d0d7824 */ /* 0x000fe400078e0215 */
[----:B------:R-:W-:-:S02]  /*df70*/  IMAD R2, R0, UR6, RZ ;  /* 0x0000000600027c24 */ /* 0x000fc4000f8e02ff */
[----:B------:R-:W-:Y:S02]  /*df80*/  VIADD R22, R206, UR60 ;  /* 0x0000003cce167c36 */ /* 0x000fe40008000000 */
[C---:B------:R-:W-:Y:S02]  /*df90*/  IMAD R15, R199.reuse, UR7, R2 ;  /* 0x00000007c70f7c24 */ /* 0x040fe4000f8e0202 */
[----:B------:R-:W-:Y:S01]  /*dfa0*/  IMAD.WIDE.U32 R12, R199, UR6, R12 ;  /* 0x00000006c70c7c25 */ /* 0x000fe2000f8e000c */
[C---:B------:R-:W-:Y:S01]  /*dfb0*/  ISETP.GE.AND P2, PT, R22.reuse, R3, PT ;  /* 0x000000031600720c */ /* 0x040fe20003f46270 */
[----:B------:R-:W-:Y:S02]  /*dfc0*/  ULDC.64 UR6, c[0x0][0xa80] ;  /* 0x0002a00000067ab9 */ /* 0x000fe40000000a00 */
[----:B------:R-:W-:Y:S01]  /*dfd0*/  VIADD R0, R22, 0x20 ;  /* 0x0000002016007836 */ /* 0x000fe20000000000 */
[----:B------:R-:W-:Y:S01]  /*dfe0*/  LEA R2, P3, R12, UR6, 0x1 ;  /* 0x000000060c027c11 */ /* 0x000fe2000f8608ff */
[----:B------:R-:W-:-:S02]  /*dff0*/  IMAD.IADD R13, R13, 0x1, R15 ;  /* 0x000000010d0d7824 */ /* 0x000fc400078e020f */
[----:B------:R-:W-:Y:S01]  /*e000*/  VIADD R198, R198, 0x30820 ;  /* 0x00030820c6c67836 */ /* 0x000fe20000000000 */
[-C--:B------:R-:W-:Y:S01]  /*e010*/  ISETP.GE.AND P1, PT, R0, R3.reuse, PT ;  /* 0x000000030000720c */ /* 0x080fe20003f26270 */
[----:B------:R-:W-:Y:S01]  /*e020*/  VIADD R0, R22, 0x40 ;  /* 0x0000004016007836 */ /* 0x000fe20000000000 */
[----:B------:R-:W-:Y:S02]  /*e030*/  LEA.HI.X R16, R12, UR7, R13, 0x1, P3 ;  /* 0x000000070c107c11 */ /* 0x000fe400098f0c0d */
[----:B------:R-:W-:Y:S01]  /*e040*/  PRMT R198, RZ, 0x654, R198 ;  /* 0x00000654ffc67816 */ /* 0x000fe200000000c6 */
[----:B0-----:R4:W0:Y:S01]  /*e050*/  SHFL.IDX PT, R24, R2, RZ, 0x181f ;  /* 0x00181fff02187589 */ /* 0x00182200000e0000 */
[----:B------:R-:W-:Y:S01]  /*e060*/  ISETP.GE.AND P0, PT, R0, R3, PT ;  /* 0x000000030000720c */ /* 0x000fe20003f06270 */
[----:B------:R-:W-:Y:S01]  /*e070*/  BSSY B1, `(.L_x_1233) ;  /* 0x0000016000017945 */ /* 0x000fe20003800000 */
[----:B------:R4:W-:Y:S01]  /*e080*/  SYNCS.ARRIVE.TRANS64.RED.A1T0 RZ, [R198+URZ], RZ ;  /* 0x000000ffc6ff79a7 */ /* 0x0009e2000810043f */
[----:B------:R4:W1:Y:S02]  /*e090*/  SHFL.IDX PT, R0, R16, RZ, 0x181f ;  /* 0x00181fff10007589 */ /* 0x00086400000e0000 */
[----:B------:R-:W-:Y:S08]  /*e0a0*/  @P2 BRA `(.L_x_1234) ;  /* 0x0000000000482947 */ /* 0x000ff00003800000 */
        /* <DEDUP_REMOVED lines=18> */
.L_x_1234:
[----:B------:R-:W-:Y:S05]  /*e1d0*/  BSYNC B1 ;  /* 0x0000000000017941 */ /* 0x000fea0003800000 */
.L_x_1233:
[----:B-1----:R1:W3:Y:S01]  /*e1e0*/  SHFL.IDX PT, R0, R16, 0x1, 0x181f ;  /* 0x00381f0010007f89 */ /* 0x0022e200000e0000 */
[----:B------:R-:W-:Y:S03]  /*e1f0*/  BSSY B1, `(.L_x_1235) ;  /* 0x0000015000017945 */ /* 0x000fe60003800000 */
[----:B--2---:R1:W2:Y:S01]  /*e200*/  SHFL.IDX PT, R14, R2, 0x1, 0x181f ;  /* 0x00381f00020e7f89 */ /* 0x0042a200000e0000 */
[----:B------:R-:W-:Y:S05]  /*e210*/  @P1 BRA `(.L_x_1236) ;  /* 0x0000000000481947 */ /* 0x000fea0003800000 */
[----:B------:R-:W-:Y:S01]  /*e220*/  ULDC UR5, c[0x0][0xac8] ;  /* 0x0002b20000057ab9 */ /* 0x000fe20000000800 */
[----:B------:R-:W-:Y:S01]  /*e230*/  ULDC.64 UR6, c[0x0][0x208] ;  /* 0x0000820000067ab9 */ /* 0x000fe20000000a00 */
[----:B------:R-:W-:Y:S02]  /*e240*/  ISETP.GE.AND P4, PT, R18, UR5, PT ;  /* 0x0000000512007c0c */ /* 0x000fe4000bf86270 */
[----:B------:R-:W-:Y:S02]  /*e250*/  ISETP.GE.AND P3, PT, R200, UR5, PT ;  /* 0x00000005c8007c0c */ /* 0x000fe4000bf66270 */
[----:B------:R-:W-:Y:S02]  /*e260*/  ISETP.GE.AND P2, PT, R23, UR5, PT ;  /* 0x0000000517007c0c */ /* 0x000fe4000bf46270 */
[----:B------:R-:W-:-:S07]  /*e270*/  ISETP.GE.AND P1, PT, R201, UR5, PT ;  /* 0x00000005c9007c0c */ /* 0x000fce000bf26270 */
[-C--:B--2--5:R-:W-:Y:S02]  /*e280*/  @!P4 LEA R8, P6, R18, R14.reuse, 0x1 ;  /* 0x0000000e1208c211 */ /* 0x0a4fe400078c08ff */
        /* <DEDUP_REMOVED lines=11> */
.L_x_1236:
[----:B------:R-:W-:Y:S05]  /*e340*/  BSYNC B1 ;  /* 0x0000000000017941 */ /* 0x000fea0003800000 */
.L_x_1235:
[----:B---3--:R3:W0:Y:S01]  /*e350*/  SHFL.IDX PT, R0, R16, 0x2, 0x181f ;  /* 0x00581f0010007f89 */ /* 0x00862200000e0000 */
        /* <DEDUP_REMOVED lines=21> */
.L_x_1238:
[----:B------:R-:W-:Y:S05]  /*e4b0*/  BSYNC B1 ;  /* 0x0000000000017941 */ /* 0x000fea0003800000 */
.L_x_1237:
[----:B0-----:R-:W-:Y:S01]  /*e4c0*/  VIADD R0, R22, 0x60 ;  /* 0x0000006016007836 */ /* 0x001fe20000000000 */
[----:B-1-34-:R-:W3:Y:S04]  /*e4d0*/  SHFL.IDX PT, R16, R16, 0x3, 0x181f ;  /* 0x00781f0010107f89 */ /* 0x01aee800000e0000 */
[----:B------:R-:W-:Y:S01]  /*e4e0*/  ISETP.GE.AND P0, PT, R0, R3, PT ;  /* 0x000000030000720c */ /* 0x000fe20003f06270 */
[----:B------:R4:W0:-:S12]  /*e4f0*/  SHFL.IDX PT, R12, R2, 0x3, 0x181f ;  /* 0x00781f00020c7f89 */ /* 0x00081800000e0000 */
[----:B----4-:R-:W-:Y:S05]  /*e500*/  @P0 BRA `(.L_x_1239) ;  /* 0x0000000c00540947 */ /* 0x010fea0003800000 */
[----:B------:R-:W-:Y:S01]  /*e510*/  ULDC UR5, c[0x0][0xac8] ;  /* 0x0002b20000057ab9 */ /* 0x000fe20000000800 */
[----:B------:R-:W-:Y:S01]  /*e520*/  ULDC.64 UR6, c[0x0][0x208] ;  /* 0x0000820000067ab9 */ /* 0x000fe20000000a00 */
[----:B------:R-:W-:Y:S02]  /*e530*/  ISETP.GE.AND P3, PT, R18, UR5, PT ;  /* 0x0000000512007c0c */ /* 0x000fe4000bf66270 */
[----:B------:R-:W-:Y:S02]  /*e540*/  ISETP.GE.AND P4, PT, R200, UR5, PT ;  /* 0x00000005c8007c0c */ /* 0x000fe4000bf86270 */
[----:B------:R-:W-:-:S09]  /*e550*/  ISETP.GE.AND P5, PT, R23, UR5, PT ;  /* 0x0000000517007c0c */ /* 0x000fd2000bfa6270 */
[-C--:B0-----:R-:W-:Y:S02]  /*e560*/  @!P3 LEA R2, P0, R18, R12.reuse, 0x1 ;  /* 0x0000000c1202b211 */ /* 0x081fe400078008ff */
[----:B-----5:R-:W-:Y:S02]  /*e570*/  @!P4 LEA R8, P1, R200, R12, 0x1 ;  /* 0x0000000cc808c211 */ /* 0x020fe400078208ff */
[----:B---3--:R-:W-:Y:S02]  /*e580*/  @!P3 LEA.HI.X R3, R18, R16, R216, 0x1, P0 ;  /* 0x000000101203b211 */ /* 0x008fe400000f0cd8 */
        /* <DEDUP_REMOVED lines=8> */
[----:B----4-:R-:W-:Y:S01]  /*e610*/  LEA R2, P0, R201, R12, 0x1 ;  /* 0x0000000cc9027211 */ /* 0x010fe200078008ff */
[----:B------:R-:W-:-:S03]  /*e620*/  ULDC.64 UR6, c[0x0][0x208] ;  /* 0x0000820000067ab9 */ /* 0x000fc60000000a00 */
[----:B------:R-:W-:-:S05]  /*e630*/  LEA.HI.X R3, R201, R16, R213, 0x1, P0 ;  /* 0x00000010c9037211 */ /* 0x000fca00000f0cd5 */
[----:B------:R0:W-:Y:S01]  /*e640*/  ST.E.128 desc[UR6][R2.64], R136 ;  /* 0x0000008802007985 */ /* 0x0001e2000c101d06 */
[----:B------:R-:W-:Y:S05]  /*e650*/  BRA `(.L_x_1239) ;  /* 0x0000000c00007947 */ /* 0x000fea0003800000 */
.L_x_1232:
[----:B------:R-:W0:Y:S01]  /*e660*/  LDC R8, c[0x0][0xbe8] ;  /* 0x0002fa00ff087b82 */ /* 0x000e220000000800 */
[----:B------:R-:W-:Y:S01]  /*e670*/  R2UR UR6, R203 ;  /* 0x00000000cb0672ca */ /* 0x000fe200000e0000 */
[----:B------:R-:W-:Y:S01]  /*e680*/  BSSY B1, `(.L_x_1240) ;  /* 0x0000035000017945 */ /* 0x000fe20003800000 */
[----:B------:R-:W-:Y:S01]  /*e690*/  R2UR UR5, R204 ;  /* 0x00000000cc0572ca */ /* 0x000fe200000e0000 */
[----:B------:R-:W-:Y:S01]  /*e6a0*/  IMAD R6, R202, 0x20, R206 ;  /* 0x00000020ca067824 */ /* 0x000fe200078e02ce */
[----:B------:R-:W-:-:S09]  /*e6b0*/  ISETP.GE.AND P0, PT, R217, 0x80, PT ;  /* 0x00000080d900780c */ /* 0x000fd20003f06270 */
[----:B------:R-:W-:Y:S02]  /*e6c0*/  USHF.R.S32.HI UR8, URZ, 0x1f, UR6 ;  /* 0x0000001f3f087899 */ /* 0x000fe40008011406 */
[----:B------:R-:W-:Y:S01]  /*e6d0*/  USHF.R.S32.HI UR9, URZ, 0x1f, UR5 ;  /* 0x0000001f3f097899 */ /* 0x000fe20008011405 */
[----:B0-----:R-:W-:-:S13]  /*e6e0*/  ISETP.NE.AND P1, PT, R8, 0x1, PT ;  /* 0x000000010800780c */ /* 0x001fda0003f25270 */
[----:B------:R-:W0:Y:S08]  /*e6f0*/  @P1 LDC R9, c[0x0][0xbec] ;  /* 0x0002fb00ff091b82 */ /* 0x000e300000000800 */
[----:B------:R-:W1:Y:S01]  /*e700*/  @P1 LDC R11, c[0x0][0xbf0] ;  /* 0x0002fc00ff0b1b82 */ /* 0x000e620000000800 */
[----:B------:R-:W-:Y:S05]  /*e710*/  @P0 BRA `(.L_x_1241) ;  /* 0x0000000000ac0947 */ /* 0x000fea0003800000 */
[----:B------:R-:W2:Y:S01]  /*e720*/  S2R R0, SR_TID.X ;  /* 0x0000000000007919 */ /* 0x000ea20000002100 */
[----:B------:R-:W3:Y:S01]  /*e730*/  LDC R3, c[0x0][0xbe8] ;  /* 0x0002fa00ff037b82 */ /* 0x000ee20000000800 */
[----:B------:R-:W-:Y:S01]  /*e740*/  IMAD.U32 R4, RZ, RZ, UR60 ;  /* 0x0000003cff047e24 */ /* 0x000fe2000f8e00ff */
[----:B------:R-:W-:Y:S02]  /*e750*/  ULDC UR5, c[0x0][0xa88] ;  /* 0x0002a20000057ab9 */ /* 0x000fe40000000800 */
[----:B---3--:R-:W-:Y:S02]  /*e760*/  IMAD R5, R3, UR5, RZ ;  /* 0x0000000503057c24 */ /* 0x008fe4000f8e02ff */
[----:B--2---:R-:W-:-:S04]  /*e770*/  IADD3 R4, R4, -0x80, R0 ;  /* 0xffffff8004047810 */ /* 0x004fc80007ffe000 */
[----:B------:R-:W-:-:S13]  /*e780*/  ISETP.GE.AND P0, PT, R4, R5, PT ;  /* 0x000000050400720c */ /* 0x000fda0003f06270 */
[----:B------:R-:W-:Y:S05]  /*e790*/  @P0 BRA `(.L_x_1241) ;  /* 0x00000000008c0947 */ /* 0x000fea0003800000 */
[----:B------:R-:W-:Y:S01]  /*e7a0*/  ISETP.NE.AND P0, PT, R3, 0x1, PT ;  /* 0x000000010300780c */ /* 0x000fe20003f05270 */
[----:B------:R-:W-:Y:S01]  /*e7b0*/  ULDC.64 UR10, c[0x0][0xb90] ;  /* 0x0002e400000a7ab9 */ /* 0x000fe20000000a00 */
[----:B------:R-:W-:Y:S01]  /*e7c0*/  R2UR UR13, R203 ;  /* 0x00000000cb0d72ca */ /* 0x000fe200000e0000 */
[----:B------:R-:W-:Y:S01]  /*e7d0*/  UIMAD UR5, UR8, UR10, URZ ;  /* 0x0000000a080572a4 */ /* 0x000fe2000f8e023f */
[----:B------:R-:W-:Y:S01]  /*e7e0*/  R2UR UR12, R204 ;  /* 0x00000000cc0c72ca */ /* 0x000fe200000e0000 */
[----:B------:R-:W-:-:S08]  /*e7f0*/  IMAD.MOV.U32 R2, RZ, RZ, R4 ;  /* 0x000000ffff027224 */ /* 0x000fd000078e0004 */
[----:B------:R-:W2:Y:S02]  /*e800*/  @P0 LDC R5, c[0x0][0xbec] ;  /* 0x0002fb00ff050b82 */ /* 0x000ea40000000800 */
[----:B------:R-:W-:Y:S02]  /*e810*/  UIMAD.WIDE.U32 UR6, UR13, UR10, URZ ;  /* 0x0000000a0d0672a5 */ /* 0x000fe4000f8e003f */
[----:B------:R-:W-:-:S03]  /*e820*/  UIMAD UR5, UR13, UR11, UR5 ;  /* 0x0000000b0d0572a4 */ /* 0x000fc6000f8e0205 */
[----:B------:R-:W-:Y:S01]  /*e830*/  ULDC.64 UR10, c[0x0][0xb98] ;  /* 0x0002e600000a7ab9 */ /* 0x000fe20000000a00 */
[----:B------:R-:W3:Y:S01]  /*e840*/  @P0 LDC R7, c[0x0][0xbf0] ;  /* 0x0002fc00ff070b82 */ /* 0x000ee20000000800 */
[----:B------:R-:W-:Y:S02]  /*e850*/  UIADD3 UR7, UR7, UR5, URZ ;  /* 0x0000000507077290 */ /* 0x000fe4000fffe03f */
[----:B------:R-:W-:Y:S02]  /*e860*/  UIMAD UR5, UR9, UR10, URZ ;  /* 0x0000000a090572a4 */ /* 0x000fe4000f8e023f */
[----:B------:R-:W-:Y:S02]  /*e870*/  UIMAD.WIDE.U32 UR6, UR12, UR10, UR6 ;  /* 0x0000000a0c0672a5 */ /* 0x000fe4000f8e0006 */
[----:B------:R-:W-:-:S03]  /*e880*/  UIMAD UR5, UR12, UR11, UR5 ;  /* 0x0000000b0c0572a4 */ /* 0x000fc6000f8e0205 */
[----:B------:R-:W-:Y:S01]  /*e890*/  ULDC.64 UR10, c[0x0][0xb88] ;  /* 0x0002e200000a7ab9 */ /* 0x000fe20000000a00 */
[----:B------:R-:W-:Y:S01]  /*e8a0*/  ULDC.64 UR12, c[0x0][0x208] ;  /* 0x00008200000c7ab9 */ /* 0x000fe20000000a00 */
[----:B--2---:R-:W-:-:S05]  /*e8b0*/  @P0 IMAD.HI.U32 R0, R4, R5, RZ ;  /* 0x0000000504000227 */ /* 0x004fca00078e00ff */
[----:B---3--:R-:W-:-:S05]  /*e8c0*/  @P0 SHF.R.U32.HI R2, RZ, R7, R0 ;  /* 0x00000007ff020219 */ /* 0x008fca0000011600 */
[----:B------:R-:W-:-:S04]  /*e8d0*/  IMAD.MOV R5, RZ, RZ, -R2 ;  /* 0x000000ffff057224 */ /* 0x000fc800078e0a02 */
[----:B------:R-:W-:Y:S01]  /*e8e0*/  IMAD R5, R3, R5, R4 ;  /* 0x0000000503057224 */ /* 0x000fe200078e0204 */
[----:B------:R-:W-:Y:S01]  /*e8f0*/  SHF.R.S32.HI R3, RZ, 0x1f, R2 ;  /* 0x0000001fff037819 */ /* 0x000fe20000011402 */
[----:B------:R-:W-:Y:S01]  /*e900*/  IMAD.U32 R4, RZ, RZ, UR5 ;  /* 0x00000005ff047e24 */ /* 0x000fe2000f8e00ff */
[----:B------:R-:W-:Y:S02]  /*e910*/  IADD3 R2, P0, R2, UR6, RZ ;  /* 0x0000000602027c10 */ /* 0x000fe4000ff1e0ff */
[----:B------:R-:W-:Y:S02]  /*e920*/  SHF.R.S32.HI R0, RZ, 0x1f, R5 ;  /* 0x0000001fff007819 */ /* 0x000fe40000011405 */
[----:B------:R-:W-:Y:S01]  /*e930*/  IADD3.X R3, R3, UR7, R4, P0, !PT ;  /* 0x0000000703037c10 */ /* 0x000fe200087fe404 */
[----:B------:R-:W-:Y:S02]  /*e940*/  ULDC.64 UR6, c[0x0][0xb50] ;  /* 0x0002d40000067ab9 */ /* 0x000fe40000000a00 */
[----:B------:R-:W-:-:S02]  /*e950*/  IMAD R0, R0, UR10, RZ ;  /* 0x0000000a00007c24 */ /* 0x000fc4000f8e02ff */
[----:B------:R-:W-:-:S04]  /*e960*/  IMAD.WIDE.U32 R2, R5, UR10, R2 ;  /* 0x0000000a05027c25 */ /* 0x000fc8000f8e0002 */
[----:B------:R-:W-:Y:S01]  /*e970*/  IMAD R7, R5, UR11, R0 ;  /* 0x0000000b05077c24 */ /* 0x000fe2000f8e0200 */
[----:B------:R-:W-:-:S03]  /*e980*/  LEA R4, P0, R2, UR6, 0x2 ;  /* 0x0000000602047c11 */ /* 0x000fc6000f8010ff */
[----:B------:R-:W-:-:S05]  /*e990*/  IMAD.IADD R3, R3, 0x1, R7 ;  /* 0x0000000103037824 */ /* 0x000fca00078e0207 */
[----:B------:R-:W-:Y:S01]  /*e9a0*/  LEA.HI.X R5, R2, UR7, R3, 0x2, P0 ;  /* 0x0000000702057c11 */ /* 0x000fe200080f1403 */
[----:B------:R-:W-:-:S05]  /*e9b0*/  IMAD.MOV.U32 R3, RZ, RZ, -0x800000 ;  /* 0xff800000ff037424 */ /* 0x000fca00078e00ff */
[----:B------:R2:W-:Y:S02]  /*e9c0*/  STG.E desc[UR12][R4.64], R3 ;  /* 0x0000000304007986 */ /* 0x0005e4000c10190c */
.L_x_1241:
[----:B------:R-:W-:Y:S05]  /*e9d0*/  BSYNC B1 ;  /* 0x0000000000017941 */ /* 0x000fea0003800000 */
.L_x_1240:
[----:B------:R-:W-:Y:S01]  /*e9e0*/  R2UR UR13, R203 ;  /* 0x00000000cb0d72ca */ /* 0x000fe200000e0000 */
[----:B------:R-:W-:Y:S01]  /*e9f0*/  ULDC.64 UR10, c[0x0][0xae8] ;  /* 0x0002ba00000a7ab9 */ /* 0x000fe20000000a00 */
[----:B------:R-:W-:Y:S01]  /*ea00*/  R2UR UR12, R204 ;  /* 0x00000000cc0c72ca */ /* 0x000fe200000e0000 */
[----:B------:R-:W-:Y:S01]  /*ea10*/  UIMAD UR5, UR8, UR10, URZ ;  /* 0x0000000a080572a4 */ /* 0x000fe2000f8e023f */
[----:B------:R-:W-:Y:S01]  /*ea20*/  VIADD R6, R6, UR60 ;  /* 0x0000003c06067c36 */ /* 0x000fe20008000000 */
[----:B------:R-:W-:Y:S03]  /*ea30*/  BSSY B1, `(.L_x_1242) ;  /* 0x000003d000017945 */ /* 0x000fe60003800000 */
[----:B0-----:R-:W-:-:S04]  /*ea40*/  @P1 IMAD.HI.U32 R0, R6, R9, RZ ;  /* 0x0000000906001227 */ /* 0x001fc800078e00ff */
[----:B--2---:R-:W-:Y:S01]  /*ea50*/  IMAD.MOV.U32 R5, RZ, RZ, R6 ;  /* 0x000000ffff057224 */ /* 0x004fe200078e0006 */
[----:B------:R-:W-:Y:S01]  /*ea60*/  UIMAD.WIDE.U32 UR6, UR13, UR10, URZ ;  /* 0x0000000a0d0672a5 */ /* 0x000fe2000f8e003f */
[----:B-1----:R-:W-:Y:S01]  /*ea70*/  @P1 SHF.R.U32.HI R5, RZ, R11, R0 ;  /* 0x0000000bff051219 */ /* 0x002fe20000011600 */
[----:B------:R-:W-:-:S03]  /*ea80*/  UIMAD UR5, UR13, UR11, UR5 ;  /* 0x0000000b0d0572a4 */ /* 0x000fc6000f8e0205 */
[----:B------:R-:W-:Y:S01]  /*ea90*/  ULDC.64 UR10, c[0x0][0xaf0] ;  /* 0x0002bc00000a7ab9 */ /* 0x000fe20000000a00 */
[----:B------:R-:W-:Y:S01]  /*eaa0*/  UIADD3 UR7, UR7, UR5, URZ ;  /* 0x0000000507077290 */ /* 0x000fe2000fffe03f */
[--C-:B------:R-:W-:Y:S01]  /*eab0*/  SHF.R.S32.HI R0, RZ, 0x1f, R5.reuse ;  /* 0x0000001fff007819 */ /* 0x100fe20000011405 */
[----:B------:R-:W-:Y:S01]  /*eac0*/  UIMAD UR5, UR9, UR10, URZ ;  /* 0x0000000a090572a4 */ /* 0x000fe2000f8e023f */
[----:B------:R-:W-:Y:S01]  /*ead0*/  IMAD.MOV R7, RZ, RZ, -R5 ;  /* 0x000000ffff077224 */ /* 0x000fe200078e0a05 */
[----:B------:R-:W-:Y:S02]  /*eae0*/  UIMAD.WIDE.U32 UR6, UR12, UR10, UR6 ;  /* 0x0000000a0c0672a5 */ /* 0x000fe4000f8e0006 */
[----:B------:R-:W-:Y:S01]  /*eaf0*/  UIMAD UR5, UR12, UR11, UR5 ;  /* 0x0000000b0c0572a4 */ /* 0x000fe2000f8e0205 */
[----:B------:R-:W-:Y:S01]  /*eb00*/  IMAD R7, R8, R7, R6 ;  /* 0x0000000708077224 */ /* 0x000fe200078e0206 */
[----:B------:R-:W-:Y:S01]  /*eb10*/  ULDC.64 UR8, c[0x0][0xae0] ;  /* 0x0002b80000087ab9 */ /* 0x000fe20000000a00 */
[----:B------:R-:W-:Y:S01]  /*eb20*/  VIADD R6, R206, UR60 ;  /* 0x0000003cce067c36 */ /* 0x000fe20008000000 */
[----:B------:R-:W-:Y:S01]  /*eb30*/  UIADD3 UR5, UR7, UR5, URZ ;  /* 0x0000000507057290 */ /* 0x000fe2000fffe03f */
[----:B------:R-:W-:-:S02]  /*eb40*/  IMAD R0, R0, UR8, RZ ;  /* 0x0000000800007c24 */ /* 0x000fc4000f8e02ff */
[----:B------:R-:W-:Y:S02]  /*eb50*/  IMAD.U32 R3, RZ, RZ, UR7 ;  /* 0x00000007ff037e24 */ /* 0x000fe4000f8e00ff */
[----:B------:R-:W-:Y:S01]  /*eb60*/  IMAD.U32 R2, RZ, RZ, UR6 ;  /* 0x00000006ff027e24 */ /* 0x000fe2000f8e00ff */
[----:B------:R-:W-:Y:S01]  /*eb70*/  ULDC.64 UR6, c[0x0][0xad8] ;  /* 0x0002b60000067ab9 */ /* 0x000fe20000000a00 */
[----:B------:R-:W-:Y:S01]  /*eb80*/  IMAD.U32 R3, RZ, RZ, UR5 ;  /* 0x00000005ff037e24 */ /* 0x000fe2000f8e00ff */
[----:B------:R-:W-:Y:S01]  /*eb90*/  ULDC UR5, c[0x0][0xa88] ;  /* 0x0002a20000057ab9 */ /* 0x000fe20000000800 */
[C---:B------:R-:W-:Y:S01]  /*eba0*/  IMAD R9, R5.reuse, UR9, R0 ;  /* 0x0000000905097c24 */ /* 0x040fe2000f8e0200 */
[----:B------:R-:W-:Y:S01]  /*ebb0*/  SHF.R.S32.HI R0, RZ, 0x1f, R7 ;  /* 0x0000001fff007819 */ /* 0x000fe20000011407 */
[----:B------:R-:W-:-:S04]  /*ebc0*/  IMAD.WIDE.U32 R2, R5, UR8, R2 ;  /* 0x0000000805027c25 */ /* 0x000fc8000f8e0002 */
[----:B------:R-:W-:Y:S02]  /*ebd0*/  IMAD.IADD R3, R3, 0x1, R9 ;  /* 0x0000000103037824 */ /* 0x000fe400078e0209 */
[----:B------:R-:W-:Y:S02]  /*ebe0*/  IMAD R4, R0, UR6, RZ ;  /* 0x0000000600047c24 */ /* 0x000fe4000f8e02ff */
[----:B------:R-:W-:Y:S02]  /*ebf0*/  IMAD R9, R8, UR5, RZ ;  /* 0x0000000508097c24 */ /* 0x000fe4000f8e02ff */
[C---:B------:R-:W-:Y:S02]  /*ec00*/  IMAD R5, R7.reuse, UR7, R4 ;  /* 0x0000000707057c24 */ /* 0x040fe4000f8e0204 */
[----:B------:R-:W-:Y:S01]  /*ec10*/  IMAD.WIDE.U32 R2, R7, UR6, R2 ;  /* 0x0000000607027c25 */ /* 0x000fe2000f8e0002 */
[----:B------:R-:W-:Y:S01]  /*ec20*/  ISETP.GE.AND P2, PT, R6, R9, PT ;  /* 0x000000090600720c */ /* 0x000fe20003f46270 */
[----:B------:R-:W-:-:S02]  /*ec30*/  ULDC.64 UR6, c[0x0][0xa80] ;  /* 0x0002a00000067ab9 */ /* 0x000fc40000000a00 */
[----:B------:R-:W-:Y:S01]  /*ec40*/  VIADD R0, R6, 0x20 ;  /* 0x0000002006007836 */ /* 0x000fe20000000000 */
[----:B------:R-:W-:Y:S01]  /*ec50*/  LEA R4, P3, R2, UR6, 0x1 ;  /* 0x0000000602047c11 */ /* 0x000fe2000f8608ff */
[----:B------:R-:W-:-:S03]  /*ec60*/  IMAD.IADD R3, R3, 0x1, R5 ;  /* 0x0000000103037824 */ /* 0x000fc600078e0205 */
[-C--:B------:R-:W-:Y:S01]  /*ec70*/  ISETP.GE.AND P1, PT, R0, R9.reuse, PT ;  /* 0x000000090000720c */ /* 0x080fe20003f26270 */
[----:B------:R-:W-:Y:S01]  /*ec80*/  VIADD R0, R6, 0x40 ;  /* 0x0000004006007836 */ /* 0x000fe20000000000 */
[----:B------:R-:W-:Y:S02]  /*ec90*/  LEA.HI.X R5, R2, UR7, R3, 0x1, P3 ;  /* 0x0000000702057c11 */ /* 0x000fe400098f0c03 */
[----:B------:R0:W1:Y:S02]  /*eca0*/  SHFL.IDX PT, R2, R4, RZ, 0x181f ;  /* 0x00181fff04027589 */ /* 0x00006400000e0000 */
[----:B------:R-:W-:Y:S02]  /*ecb0*/  ISETP.GE.AND P0, PT, R0, R9, PT ;  /* 0x000000090000720c */ /* 0x000fe40003f06270 */
[----:B------:R0:W2:Y:S01]  /*ecc0*/  SHFL.IDX PT, R0, R5, RZ, 0x181f ;  /* 0x00181fff05007589 */ /* 0x0000a200000e0000 */
[----:B------:R-:W-:Y:S10]  /*ecd0*/  @P2 BRA `(.L_x_1243) ;  /* 0x0000000000482947 */ /* 0x000ff40003800000 */
        /* <DEDUP_REMOVED lines=18> */
.L_x_1243:
[----:B------:R-:W-:Y:S05]  /*ee00*/  BSYNC B1 ;  /* 0x0000000000017941 */ /* 0x000fea0003800000 */
.L_x_1242:
[----:B--2---:R2:W4:Y:S01]  /*ee10*/  SHFL.IDX PT, R0, R5, 0x1, 0x181f ;  /* 0x00381f0005007f89 */ /* 0x00452200000e0000 */
[----:B------:R-:W-:Y:S03]  /*ee20*/  BSSY B1, `(.L_x_1244) ;  /* 0x0000015000017945 */ /* 0x000fe60003800000 */
[----:B-1-3--:R2:W1:Y:S01]  /*ee30*/  SHFL.IDX PT, R2, R4, 0x1, 0x181f ;  /* 0x00381f0004027f89 */ /* 0x00a46200000e0000 */
        /* <DEDUP_REMOVED lines=8> */
[----:B------:R-:W-:Y:S02]  /*eec0*/  @!P3 LEA R12, P5, R200, R2, 0x1 ;  /* 0x00000002c80cb211 */ /* 0x000fe400078a08ff */
[----:B----4-:R-:W-:Y:S02]  /*eed0*/  @!P4 LEA.HI.X R11, R18, R0, R216, 0x1, P6 ;  /* 0x00000000120bc211 */ /* 0x010fe400030f0cd8 */
        /* <DEDUP_REMOVED lines=9> */
.L_x_1245:
[----:B------:R-:W-:Y:S05]  /*ef70*/  BSYNC B1 ;  /* 0x0000000000017941 */ /* 0x000fea0003800000 */
.L_x_1244:
[----:B----4-:R4:W0:Y:S01]  /*ef80*/  SHFL.IDX PT, R0, R5, 0x2, 0x181f ;  /* 0x00581f0005007f89 */ /* 0x01082200000e0000 */
        /* <DEDUP_REMOVED lines=10> */
[-C--:B------:R-:W-:Y:S02]  /*f030*/  @!P2 LEA R12, P5, R200, R2.reuse, 0x1 ;  /* 0x00000002c80ca211 */ /* 0x080fe400078a08ff */
        /* <DEDUP_REMOVED lines=10> */
.L_x_1247:
[----:B------:R-:W-:Y:S05]  /*f0e0*/  BSYNC B1 ;  /* 0x0000000000017941 */ /* 0x000fea0003800000 */
.L_x_1246:
[----:B0-----:R-:W-:Y:S01]  /*f0f0*/  VIADD R0, R6, 0x60 ;  /* 0x0000006006007836 */ /* 0x001fe20000000000 */
[----:B--2-4-:R-:W0:Y:S04]  /*f100*/  SHFL.IDX PT, R5, R5, 0x3, 0x181f ;  /* 0x00781f0005057f89 */ /* 0x014e2800000e0000 */
[----:B------:R-:W-:Y:S01]  /*f110*/  ISETP.GE.AND P0, PT, R0, R9, PT ;  /* 0x000000090000720c */ /* 0x000fe20003f06270 */
[----:B-1-3--:R1:W2:-:S12]  /*f120*/  SHFL.IDX PT, R2, R4, 0x3, 0x181f ;  /* 0x00781f0004027f89 */ /* 0x00a29800000e0000 */
        /* <DEDUP_REMOVED lines=8> */
[-C--:B------:R-:W-:Y:S02]  /*f1b0*/  @!P2 LEA R8, P5, R200, R2.reuse, 0x1 ;  /* 0x00000002c808a211 */ /* 0x080fe400078a08ff */
[-C--:B------:R-:W-:Y:S02]  /*f1c0*/  @!P1 LEA R10, P4, R23, R2.reuse, 0x1 ;  /* 0x00000002170a9211 */ /* 0x080fe400078808ff */
[-C--:B0-----:R-:W-:Y:S02]  /*f1d0*/  @!P3 LEA.HI.X R7, R18, R5.reuse, R216, 0x1, P6 ;  /* 0x000000051207b211 */ /* 0x081fe400030f0cd8 */
        /* <DEDUP_REMOVED lines=8> */
.L_x_1239:
[----:B------:R-:W-:Y:S05]  /*f260*/  BSYNC B0 ;  /* 0x0000000000007941 */ /* 0x000fea0003800000 */
.L_x_1231:
[----:B------:R-:W-:Y:S02]  /*f270*/  ULDC UR5, c[0x0][0xc38] ;  /* 0x00030e0000057ab9 */ /* 0x000fe40000000800 */
[----:B------:R-:W-:-:S06]  /*f280*/  UISETP.GE.AND UP0, UPT, UR4, UR5, UPT ;  /* 0x000000050400728c */ /* 0x000fcc000bf06270 */
[----:B------:R-:W-:-:S13]  /*f290*/  PLOP3.LUT P0, PT, PT, PT, UP0, 0x80, 0x0 ;  /* 0x000000000000781c */ /* 0x000fda0003f0f008 */
[----:B------:R-:W-:Y:S05]  /*f2a0*/  @!P0 BRA `(.L_x_1248) ;  /* 0xffffff1800d48947 */ /* 0x000fea000383ffff */
[----:B------:R-:W-:Y:S05]  /*f2b0*/  EXIT ;  /* 0x000000000000794d */ /* 0x000fea0003800000 */
.L_x_1150:
[----:B------:R-:W-:-:S08]  /*f2c0*/  NOP ;  /* 0x0000000000007918 */ /* 0x000fd00000000000 */
[----:B0-----:R-:W0:-:S00]  /*f2d0*/  USETMAXREG.DEALLOC.CTAPOOL 0x18 ;  /* 0x00000018000079c8 */ /* 0x001e0000080e0500 */
[----:B0-----:R-:W-:-:S06]  /*f2e0*/  LOP3.LUT R0, R0, 0x3, RZ, 0xc0, !PT ;  /* 0x0000000300007812 */ /* 0x001fcc00078ec0ff */
[----:B------:R-:W0:Y:S01]  /*f2f0*/  S2UR UR6, SR_CTAID.X ;  /* 0x00000000000679c3 */ /* 0x000e220000002500 */
[----:B------:R-:W-:Y:S01]  /*f300*/  LOP3.LUT R19, R19, 0xfffffffb, RZ, 0xc0, !PT ;  /* 0xfffffffb13137812 */ /* 0x000fe200078ec0ff */
[----:B------:R-:W-:Y:S01]  /*f310*/  STL [R1+0x18], RZ ;  /* 0x000018ff01007387 */ /* 0x000fe20000100800 */
[----:B------:R-:W-:-:S03]  /*f320*/  IMAD.MOV.U32 R18, RZ, RZ, RZ ;  /* 0x000000ffff127224 */ /* 0x000fc600078e00ff */
[----:B------:R-:W1:Y:S02]  /*f330*/  SHFL.IDX PT, R0, R0, RZ, 0x1f ;  /* 0x00001fff00007589 */ /* 0x000e6400000e0000 */
[----:B-1----:R-:W-:Y:S02]  /*f340*/  ISETP.NE.AND P0, PT, R0, RZ, PT ;  /* 0x000000ff0000720c */ /* 0x002fe40003f05270 */
[----:B------:R-:W0:Y:S11]  /*f350*/  LDC R0, c[0x0][0xc38] ;  /* 0x00030e00ff007b82 */ /* 0x000e360000000800 */
[----:B------:R-:W-:Y:S01]  /*f360*/  @P0 LOP3.LUT R19, R19, 0x4, RZ, 0xfc, !PT ;  /* 0x0000000413130812 */ /* 0x000fe200078efcff */
[----:B------:R-:W-:Y:S06]  /*f370*/  @P0 BAR.ARV 0x4, 0x180 ;  /* 0x0106000000000b1d */ /* 0x000fec0000002000 */
[----:B0-----:R-:W-:Y:S01]  /*f380*/  ISETP.LE.AND P0, PT, R0, UR6, PT ;  /* 0x0000000600007c0c */ /* 0x001fe2000bf03270 */
[----:B------:R-:W-:-:S05]  /*f390*/  IMAD.MOV.U32 R0, RZ, RZ, 0x1 ;  /* 0x00000001ff007424 */ /* 0x000fca00078e00ff */
[----:B------:R0:W-:Y:S07]  /*f3a0*/  STL [R1+0x8], R0 ;  /* 0x0000080001007387 */ /* 0x0001ee0000100800 */
[----:B------:R-:W-:Y:S05]  /*f3b0*/  @P0 BRA `(.L_x_1249) ;  /* 0x0000005400780947 */ /* 0x000fea0003800000 */
[----:B------:R-:W1:Y:S01]  /*f3c0*/  S2R R6, SR_TID.X ;  /* 0x0000000000067919 */ /* 0x000e620000002100 */
[----:B------:R-:W2:Y:S01]  /*f3d0*/  S2UR UR5, SR_CgaCtaId ;  /* 0x00000000000579c3 */ /* 0x000ea20000008800 */
[----:B------:R-:W-:Y:S01]  /*f3e0*/  UMOV UR4, 0x400 ;  /* 0x0000040000047882 */ /* 0x000fe20000000000 */
[----:B------:R-:W-:Y:S01]  /*f3f0*/  IMAD.MOV.U32 R18, RZ, RZ, RZ ;  /* 0x000000ffff127224 */ /* 0x000fe200078e00ff */
[----:B------:R-:W-:Y:S01]  /*f400*/  ULDC UR44, c[0x0][0xc] ;  /* 0x00000300002c7ab9 */ /* 0x000fe20000000800 */
[----:B------:R-:W-:Y:S01]  /*f410*/  ULDC.64 UR38, c[0x0][0x198] ;  /* 0x0000660000267ab9 */ /* 0x000fe20000000a00 */
[----:B--2---:R-:W-:-:S06]  /*f420*/  ULEA UR4, UR5, UR4, 0x18 ;  /* 0x0000000405047291 */ /* 0x004fcc000f8ec03f */
[----:B------:R-:W-:Y:S01]  /*f430*/  IMAD.U32 R17, RZ, RZ, UR4 ;  /* 0x00000004ff117e24 */ /* 0x000fe2000f8e00ff */
[C---:B-1----:R-:W-:Y:S01]  /*f440*/  LOP3.LUT R5, R6.reuse, 0x7f, RZ, 0xc0, !PT ;  /* 0x0000007f06057812 */ /* 0x042fe200078ec0ff */
[----:B0-----:R-:W-:-:S05]  /*f450*/  IMAD.SHL.U32 R0, R6, 0x8, RZ ;  /* 0x0000000806007824 */ /* 0x001fca00078e00ff */
[C---:B------:R-:W-:Y:S02]  /*f460*/  LOP3.LUT R2, R0.reuse, 0x1f8, RZ, 0xc0, !PT ;  /* 0x000001f800027812 */ /* 0x040fe400078ec0ff */
[----:B------:R-:W-:Y:S02]  /*f470*/  LOP3.LUT R0, R0, 0x38, RZ, 0xc0, !PT ;  /* 0x0000003800007812 */ /* 0x000fe400078ec0ff */
[----:B------:R-:W-:Y:S01]  /*f480*/  LOP3.LUT R3, R2, 0x38, R6, 0x78, !PT ;  /* 0x0000003802037812 */ /* 0x000fe200078e7806 */
[----:B------:R-:W-:-:S05]  /*f490*/  IMAD.SHL.U32 R2, R5, 0x8, RZ ;  /* 0x0000000805027824 */ /* 0x000fca00078e00ff */
[----:B------:R-:W-:Y:S01]  /*f4a0*/  LOP3.LUT R4, R3, 0x200, R2, 0xf8, !PT ;  /* 0x0000020003047812 */ /* 0x000fe200078ef802 */
[----:B------:R-:W-:Y:S01]  /*f4b0*/  IMAD.SHL.U32 R2, R6, 0x10, RZ ;  /* 0x0000001006027824 */ /* 0x000fe200078e00ff */
[----:B------:R-:W-:-:S03]  /*f4c0*/  SHF.R.U32.HI R3, RZ, 0x3, R5 ;  /* 0x00000003ff037819 */ /* 0x000fc60000011605 */
[----:B------:R-:W-:Y:S01]  /*f4d0*/  IMAD R4, R4, 0x2, R17 ;  /* 0x0000000204047824 */ /* 0x000fe200078e0211 */
[----:B------:R-:W-:Y:S01]  /*f4e0*/  LOP3.LUT R2, R3, 0x70, R2, 0xf8, !PT ;  /* 0x0000007003027812 */ /* 0x000fe200078ef802 */
[----:B------:R-:W-:Y:S02]  /*f4f0*/  IMAD.U32 R3, RZ, RZ, UR6 ;  /* 0x00000006ff037e24 */ /* 0x000fe4000f8e00ff */
[----:B------:R-:W-:Y:S01]  /*f500*/  IMAD.MOV.U32 R2, RZ, RZ, 0x1 ;  /* 0x00000001ff027424 */ /* 0x000fe200078e00ff */
[----:B------:R-:W-:Y:S04]  /*f510*/  STL [R1+0x10], R4 ;  /* 0x0000100401007387 */ /* 0x000fe80000100800 */
[----:B------:R0:W-:Y:S04]  /*f520*/  STL [R1+0x14], R3 ;  /* 0x0000140301007387 */ /* 0x0001e80000100800 */
[----:B------:R-:W-:Y:S04]  /*f530*/  STL [R1+0x18], RZ ;  /* 0x000018ff01007387 */ /* 0x000fe80000100800 */
[----:B------:R1:W-:Y:S01]  /*f540*/  STL [R1+0x8], R2 ;  /* 0x0000080201007387 */ /* 0x0003e20000100800 */
[----:B0-----:R-:W-:-:S02]  /*f550*/  LOP3.LUT R3, R0, 0x40, RZ, 0xfc, !PT ;  /* 0x0000004000037812 */ /* 0x001fc400078efcff */
[C---:B-1----:R-:W-:Y:S02]  /*f560*/  LOP3.LUT R2, R0.reuse, 0x80, RZ, 0xfc, !PT ;  /* 0x0000008000027812 */ /* 0x042fe400078efcff */
[----:B------:R-:W-:-:S07]  /*f570*/  LOP3.LUT R0, R0, 0xc0, RZ, 0xfc, !PT ;  /* 0x000000c000007812 */ /* 0x000fce00078efcff */
.L_x_1356:
[----:B--2---:R-:W2:Y:S01]  /*f580*/  LDL R0, [R1+0x14] ;  /* 0x0000140001007983 */ /* 0x004ea20000100800 */
[----:B------:R-:W-:Y:S02]  /*f590*/  ULDC UR8, c[0x0][0xc60] ;  /* 0x0003180000087ab9 */ /* 0x000fe40000000800 */
[----:B------:R-:W-:-:S11]  /*f5a0*/  UISETP.NE.AND UP0, UPT, UR8, 0x1, UPT ;  /* 0x000000010800788c */ /* 0x000fd6000bf05270 */
[----:B------:R-:W-:Y:S01]  /*f5b0*/  @UP0 ULDC UR4, c[0x0][0xc64] ;  /* 0x0003190000040ab9 */ /* 0x000fe20000000800 */
[----:B------:R-:W-:Y:S01]  /*f5c0*/  @UP0 ULDC UR9, c[0x0][0xc68] ;  /* 0x00031a0000090ab9 */ /* 0x000fe20000000800 */
[C---:B--2---:R-:W-:Y:S02]  /*f5d0*/  R2UR UR7, R0.reuse ;  /* 0x00000000000772ca */ /* 0x044fe400000e0000 */
[----:B------:R-:W-:-:S11]  /*f5e0*/  R2UR UR6, R0 ;  /* 0x00000000000672ca */ /* 0x000fd600000e0000 */
[----:B------:R-:W-:-:S04]  /*f5f0*/  UIMAD.WIDE.U32 UR4, UR7, UR4, URZ ;  /* 0x00000004070472a5 */ /* 0x000fc8000f8e003f */
[----:B------:R-:W-:-:S03]  /*f600*/  @UP0 USHF.R.U32.HI UR7, URZ, UR9, UR5 ;  /* 0x000000093f070299 */ /* 0x000fc60008011605 */
[----:B------:R-:W-:Y:S02]  /*f610*/  ULDC UR4, c[0x0][0xc78] ;  /* 0x00031e0000047ab9 */ /* 0x000fe40000000800 */
[----:B------:R-:W-:Y:S02]  /*f620*/  UISETP.GE.AND UP0, UPT, UR7, UR4, UPT ;  /* 0x000000040700728c */ /* 0x000fe4000bf06270 */
[----:B------:R-:W-:-:S04]  /*f630*/  UIADD3 UR4, -UR7, URZ, URZ ;  /* 0x0000003f07047290 */ /* 0x000fc8000fffe13f */
[----:B------:R-:W-:Y:S01]  /*f640*/  PLOP3.LUT P0, PT, PT, PT, UP0, 0x80, 0x0 ;  /* 0x000000000000781c */ /* 0x000fe20003f0f008 */
[----:B------:R-:W-:-:S12]  /*f650*/  UIMAD UR8, UR8, UR4, UR6 ;  /* 0x00000004080872a4 */ /* 0x000fd8000f8e0206 */
[----:B01--4-:R-:W-:Y:S05]  /*f660*/  @!P0 BRA `(.L_x_1250) ;  /* 0x0000000000208947 */ /* 0x013fea0003800000 */
        /* <DEDUP_REMOVED lines=8> */
.L_x_1250:
[----:B------:R-:W-:Y:S01]  /*f6f0*/  ULDC UR9, c[0x0][0xc54] ;  /* 0x0003150000097ab9 */ /* 0x000fe20000000800 */
[----:B------:R-:W-:Y:S01]  /*f700*/  UMOV UR6, UR8 ;  /* 0x0000000800067c82 */ /* 0x000fe20008000000 */
[----:B------:R-:W-:-:S11]  /*f710*/  UISETP.NE.AND UP0, UPT, UR9, 0x1, UPT ;  /* 0x000000010900788c */ /* 0x000fd6000bf05270 */
[----:B------:R-:W-:Y:S02]  /*f720*/  @UP0 ULDC.64 UR10, c[0x0][0xc58] ;  /* 0x00031600000a0ab9 */ /* 0x000fe40000000a00 */
[----:B------:R-:W-:-:S04]  /*f730*/  UIMAD.WIDE.U32 UR4, UR8, UR10, URZ ;  /* 0x0000000a080472a5 */ /* 0x000fc8000f8e003f */
[----:B------:R-:W-:-:S04]  /*f740*/  @UP0 USHF.R.U32.HI UR6, URZ, UR11, UR5 ;  /* 0x0000000b3f060299 */ /* 0x000fc80008011605 */
[----:B------:R-:W-:-:S12]  /*f750*/  UIMAD UR4, UR6, UR9, URZ ;  /* 0x00000009060472a4 */ /* 0x000fd8000f8e023f */
.L_x_1251:
[----:B------:R-:W-:Y:S02]  /*f760*/  UIADD3 UR4, UR8, -UR4, URZ ;  /* 0x8000000408047290 */ /* 0x000fe4000fffe03f */
        /* <DEDUP_REMOVED lines=8> */
[----:B------:R-:W-:Y:S01]  /*f7f0*/  ULDC UR13, c[0x0][0xc54] ;  /* 0x00031500000d7ab9 */ /* 0x000fe20000000800 */
[----:B------:R-:W-:-:S02]  /*f800*/  UISETP.NE.U32.AND UP0, UPT, UR10, URZ, UPT ;  /* 0x0000003f0a00728c */ /* 0x000fc4000bf05070 */
[----:B------:R-:W-:Y:S02]  /*f810*/  UIMAD UR13, UR7, UR13, UR4 ;  /* 0x0000000d070d72a4 */ /* 0x000fe4000f8e0204 */
[----:B------:R-:W-:Y:S01]  /*f820*/  USHF.L.U32 UR43, UR43, 0x7, URZ ;  /* 0x000000072b2b7899 */ /* 0x000fe2000800063f */
[----:B------:R-:W-:Y:S01]  /*f830*/  ULDC.64 UR4, c[0x0][0x9e0] ;  /* 0x0002780000047ab9 */ /* 0x000fe20000000a00 */
[----:B------:R-:W-:Y:S02]  /*f840*/  UISETP.NE.AND.EX UP0, UPT, UR11, URZ, UPT, UP0 ;  /* 0x0000003f0b00728c */ /* 0x000fe4000bf05300 */
[----:B------:R-:W-:Y:S02]  /*f850*/  UISETP.GE.AND UP3, UPT, UR5, 0x1, UPT ;  /* 0x000000010500788c */ /* 0x000fe4000bf66270 */
[----:B------:R-:W-:Y:S01]  /*f860*/  UIADD3 UR12, UR43, 0x7f, URZ ;  /* 0x0000007f2b0c7890 */ /* 0x000fe2000fffe03f */
[----:B------:R-:W-:Y:S01]  /*f870*/  ULDC UR10, c[0x0][0x424] ;  /* 0x00010900000a7ab9 */ /* 0x000fe20000000800 */
[----:B------:R-:W-:Y:S01]  /*f880*/  ULDC UR6, c[0x0][0x288] ;  /* 0x0000a20000067ab9 */ /* 0x000fe20000000800 */
[----:B------:R-:W-:Y:S01]  /*f890*/  @UP2 ULDC UR8, c[0x0][0xc4c] ;  /* 0x0003130000082ab9 */ /* 0x000fe20000000800 */
[----:B------:R-:W-:Y:S01]  /*f8a0*/  @UP1 ULDC UR11, c[0x0][0x44c] ;  /* 0x00011300000b1ab9 */ /* 0x000fe20000000800 */
[----:B------:R-:W-:Y:S01]  /*f8b0*/  USEL UR15, UR10, 0x1, UP0 ;  /* 0x000000010a0f7887 */ /* 0x000fe20008000000 */
[----:B------:R-:W-:Y:S01]  /*f8c0*/  PLOP3.LUT P1, PT, PT, PT, UP3, 0x80, 0x0 ;  /* 0x000000000000781c */ /* 0x000fe20003f2f038 */
[----:B------:R-:W-:-:S02]  /*f8d0*/  UIADD3 UR16, -UR6, 0x1, URZ ;  /* 0x0000000106107890 */ /* 0x000fc4000fffe13f */
[----:B------:R-:W-:Y:S02]  /*f8e0*/  UIMAD.WIDE.U32 UR8, UR13, UR8, URZ ;  /* 0x000000080d0872a5 */ /* 0x000fe4000f8e003f */
[----:B------:R-:W-:Y:S01]  /*f8f0*/  UIMAD.WIDE.U32 UR10, UR12, UR11, URZ ;  /* 0x0000000b0c0a72a5 */ /* 0x000fe2000f8e003f */
[----:B------:R-:W-:Y:S01]  /*f900*/  ULDC UR7, c[0x0][0x2f0] ;  /* 0x0000bc0000077ab9 */ /* 0x000fe20000000800 */
[----:B------:R-:W-:Y:S01]  /*f910*/  @UP2 ULDC UR17, c[0x0][0xc50] ;  /* 0x0003140000112ab9 */ /* 0x000fe20000000800 */
[----:B------:R-:W-:Y:S01]  /*f920*/  @UP1 ULDC UR18, c[0x0][0x450] ;  /* 0x0001140000121ab9 */ /* 0x000fe20000000800 */
[----:B------:R-:W-:Y:S01]  /*f930*/  UMOV UR42, UR13 ;  /* 0x0000000d002a7c82 */ /* 0x000fe20008000000 */
[----:B------:R-:W-:Y:S02]  /*f940*/  UIMAD UR16, UR15, UR7, UR16 ;  /* 0x000000070f1072a4 */ /* 0x000fe4000f8e0210 */
[----:B------:R-:W-:Y:S02]  /*f950*/  @UP2 USHF.R.U32.HI UR42, URZ, UR17, UR9 ;  /* 0x000000113f2a2299 */ /* 0x000fe40008011609 */
[----:B------:R-:W-:-:S02]  /*f960*/  @UP1 USHF.R.U32.HI UR12, URZ, UR18, UR11 ;  /* 0x000000123f0c1299 */ /* 0x000fc4000801160b */
[----:B------:R-:W-:Y:S02]  /*f970*/  UIADD3 UR36, -UR42, URZ, URZ ;  /* 0x0000003f2a247290 */ /* 0x000fe4000fffe13f */
[----:B------:R-:W-:Y:S02]  /*f980*/  UIADD3 UR12, UR16, UR12, URZ ;  /* 0x0000000c100c7290 */ /* 0x000fe4000fffe03f */
[----:B------:R-:W-:Y:S02]  /*f990*/  UIMAD UR36, UR14, UR36, UR13 ;  /* 0x000000240e2472a4 */ /* 0x000fe4000f8e020d */
[----:B------:R-:W-:Y:S01]  /*f9a0*/  UIADD3 UR4, UR12, UR4, URZ ;  /* 0x000000040c047290 */ /* 0x000fe2000fffe03f */
[----:B------:R-:W-:Y:S11]  /*f9b0*/  @!P1 BRA `(.L_x_1252) ;  /* 0x0000000000449947 */ /* 0x000ff60003800000 */
        /* <DEDUP_REMOVED lines=10> */
.L_x_1253:
[----:B------:R-:W-:-:S11]  /*fa60*/  UISETP.NE.AND UP0, UPT, UR5, 0x1, UPT ;  /* 0x000000010500788c */ /* 0x000fd6000bf05270 */
[----:B------:R-:W-:Y:S02]  /*fa70*/  @UP0 ULDC.64 UR12, c[0x0][0x9e8] ;  /* 0x00027a00000c0ab9 */ /* 0x000fe40000000a00 */
[----:B------:R-:W-:-:S04]  /*fa80*/  UIMAD.WIDE.U32 UR8, UR10, UR12, URZ ;  /* 0x0000000c0a0872a5 */ /* 0x000fc8000f8e003f */
[----:B------:R-:W-:-:S12]  /*fa90*/  @UP0 USHF.R.U32.HI UR10, URZ, UR13, UR9 ;  /* 0x0000000d3f0a0299 */ /* 0x000fd80008011609 */
.L_x_1254:
[----:B------:R-:W-:-:S04]  /*faa0*/  UIMAD UR10, UR10, UR5, UR5 ;  /* 0x000000050a0a72a4 */ /* 0x000fc8000f8e0205 */
[----:B------:R-:W-:-:S04]  /*fab0*/  UISETP.LT.AND UP0, UPT, UR4, UR10, UPT ;  /* 0x0000000a0400728c */ /* 0x000fc8000bf01270 */
[----:B------:R-:W-:-:S12]  /*fac0*/  USEL UR4, UR4, UR10, UP0 ;  /* 0x0000000a04047287 */ /* 0x000fd80008000000 */
.L_x_1252:
[----:B------:R-:W-:Y:S02]  /*fad0*/  UIMAD UR12, UR15, UR7, 0x3f ;  /* 0x0000003f0f0c74a4 */ /* 0x000fe4000f8e0207 */
[----:B------:R-:W-:Y:S02]  /*fae0*/  UIADD3 UR4, UR4, 0x3f, URZ ;  /* 0x0000003f04047890 */ /* 0x000fe4000fffe03f */
[----:B------:R-:W-:Y:S02]  /*faf0*/  USHF.R.S32.HI UR13, URZ, 0x1f, UR12 ;  /* 0x0000001f3f0d7899 */ /* 0x000fe4000801140c */
[----:B------:R-:W-:Y:S01]  /*fb00*/  USHF.R.S32.HI UR10, URZ, 0x1f, UR4 ;  /* 0x0000001f3f0a7899 */ /* 0x000fe20008011404 */
[----:B------:R-:W-:Y:S01]  /*fb10*/  @UP1 ULDC UR8, c[0x0][0x44c] ;  /* 0x0001130000081ab9 */ /* 0x000fe20000000800 */
[----:B------:R-:W-:Y:S02]  /*fb20*/  ULEA.HI UR13, UR13, UR12, URZ, 0x6 ;  /* 0x0000000c0d0d7291 */ /* 0x000fe4000f8f303f */
[----:B------:R-:W-:-:S02]  /*fb30*/  UIMAD.WIDE.U32 UR8, UR43, UR8, URZ ;  /* 0x000000082b0872a5 */ /* 0x000fc4000f8e003f */
[----:B------:R-:W-:Y:S01]  /*fb40*/  ULEA.HI UR10, UR10, UR4, URZ, 0x6 ;  /* 0x000000040a0a7291 */ /* 0x000fe2000f8f303f */
[----:B------:R-:W-:Y:S01]  /*fb50*/  @UP1 ULDC UR14, c[0x0][0x450] ;  /* 0x00011400000e1ab9 */ /* 0x000fe20000000800 */
[----:B------:R-:W-:Y:S01]  /*fb60*/  UMOV UR11, UR43 ;  /* 0x0000002b000b7c82 */ /* 0x000fe20008000000 */
[----:B------:R-:W-:Y:S02]  /*fb70*/  UIMAD UR4, UR15, UR7, -UR6 ;  /* 0x000000070f0472a4 */ /* 0x000fe4000f8e0a06 */
[----:B------:R-:W-:Y:S02]  /*fb80*/  USHF.R.S32.HI UR13, URZ, 0x6, UR13 ;  /* 0x000000063f0d7899 */ /* 0x000fe4000801140d */
[----:B------:R-:W-:Y:S02]  /*fb90*/  USHF.R.S32.HI UR10, URZ, 0x6, UR10 ;  /* 0x000000063f0a7899 */ /* 0x000fe4000801140a */
[----:B------:R-:W-:Y:S02]  /*fba0*/  @UP1 USHF.R.U32.HI UR11, URZ, UR14, UR9 ;  /* 0x0000000e3f0b1299 */ /* 0x000fe40008011609 */
[----:B------:R-:W-:-:S02]  /*fbb0*/  UISETP.LT.AND UP0, UPT, UR13, UR10, UPT ;  /* 0x0000000a0d00728c */ /* 0x000fc4000bf01270 */
[----:B------:R-:W-:Y:S01]  /*fbc0*/  UIADD3 UR4, UR4, UR11, URZ ;  /* 0x0000000b04047290 */ /* 0x000fe2000fffe03f */
[----:B------:R-:W-:Y:S01]  /*fbd0*/  ULDC UR8, c[0x0][0x9dc] ;  /* 0x0002770000087ab9 */ /* 0x000fe20000000800 */
[----:B------:R-:W-:Y:S02]  /*fbe0*/  USEL UR41, UR13, UR10, UP0 ;  /* 0x0000000a0d297287 */ /* 0x000fe40008000000 */
        /* <DEDUP_REMOVED lines=12> */
.L_x_1256:
[----:B------:R-:W-:-:S11]  /*fcb0*/  UISETP.NE.AND UP0, UPT, UR5, 0x1, UPT ;  /* 0x000000010500788c */ /* 0x000fd6000bf05270 */
[----:B------:R-:W-:Y:S02]  /*fcc0*/  @UP0 ULDC.64 UR10, c[0x0][0x9e8] ;  /* 0x00027a00000a0ab9 */ /* 0x000fe40000000a00 */
[----:B------:R-:W-:-:S04]  /*fcd0*/  UIMAD.WIDE.U32 UR6, UR4, UR10, URZ ;  /* 0x0000000a040672a5 */ /* 0x000fc8000f8e003f */
[----:B------:R-:W-:-:S12]  /*fce0*/  @UP0 USHF.R.U32.HI UR4, URZ, UR11, UR7 ;  /* 0x0000000b3f040299 */ /* 0x000fd80008011607 */
.L_x_1257:
[----:B------:R-:W-:-:S04]  /*fcf0*/  UIMAD UR4, UR4, UR5, URZ ;  /* 0x00000005040472a4 */ /* 0x000fc8000f8e023f */
[----:B------:R-:W-:-:S04]  /*fd00*/  UISETP.LT.AND UP0, UPT, UR8, UR4, UPT ;  /* 0x000000040800728c */ /* 0x000fc8000bf01270 */
[----:B------:R-:W-:-:S12]  /*fd10*/  USEL UR8, UR8, UR4, !UP0 ;  /* 0x0000000408087287 */ /* 0x000fd8000c000000 */
.L_x_1255:
[----:B------:R-:W-:Y:S01]  /*fd20*/  USHF.R.S32.HI UR4, URZ, 0x1f, UR8 ;  /* 0x0000001f3f047899 */ /* 0x000fe20008011408 */
[----:B------:R-:W-:Y:S03]  /*fd30*/  BSSY B7, `(.L_x_1258) ;  /* 0x00004aa000077945 */ /* 0x000fe60003800000 */
[----:B------:R-:W-:-:S04]  /*fd40*/  ULEA.HI UR4, UR4, UR8, URZ, 0x6 ;  /* 0x0000000804047291 */ /* 0x000fc8000f8f303f */
[----:B------:R-:W-:-:S04]  /*fd50*/  USHF.R.S32.HI UR4, URZ, 0x6, UR4 ;  /* 0x000000063f047899 */ /* 0x000fc80008011404 */
[----:B------:R-:W-:-:S04]  /*fd60*/  UISETP.LT.AND UP0, UPT, URZ, UR4, UPT ;  /* 0x000000043f00728c */ /* 0x000fc8000bf01270 */
[----:B------:R-:W-:-:S04]  /*fd70*/  USEL UR40, URZ, UR4, !UP0 ;  /* 0x000000043f287287 */ /* 0x000fc8000c000000 */
[----:B------:R-:W-:-:S06]  /*fd80*/  UISETP.GT.AND UP0, UPT, UR41, UR40, UPT ;  /* 0x000000282900728c */ /* 0x000fcc000bf04270 */
[----:B------:R-:W-:-:S13]  /*fd90*/  PLOP3.LUT P0, PT, PT, PT, UP0, 0x80, 0x0 ;  /* 0x000000000000781c */ /* 0x000fda0003f0f008 */
[----:B------:R-:W-:Y:S05]  /*fda0*/  @P0 BRA `(.L_x_1259) ;  /* 0x00000000004c0947 */ /* 0x000fea0003800000 */
[----:B------:R-:W0:Y:S02]  /*fdb0*/  S2R R0, SR_TID.X ;  /* 0x0000000000007919 */ /* 0x000e240000002100 */
[----:B0-----:R-:W-:-:S04]  /*fdc0*/  LOP3.LUT R0, R0, 0x7f, RZ, 0xc0, !PT ;  /* 0x0000007f00007812 */ /* 0x001fc800078ec0ff */
[----:B------:R-:W-:-:S13]  /*fdd0*/  ISETP.NE.AND P1, PT, R0, RZ, PT ;  /* 0x000000ff0000720c */ /* 0x000fda0003f25270 */
[----:B------:R-:W-:Y:S05]  /*fde0*/  @P1 BRA `(.L_x_1260) ;  /* 0x0000004800781947 */ /* 0x000fea0003800000 */
[----:B------:R-:W0:Y:S01]  /*fdf0*/  S2R R5, SR_LANEID ;  /* 0x0000000000057919 */ /* 0x000e220000000000 */
[----:B------:R-:W-:Y:S01]  /*fe00*/  VOTEU.ANY UR4, UPT, PT ;  /* 0x0000000000047886 */ /* 0x000fe200038e0100 */
[----:B------:R-:W1:Y:S01]  /*fe10*/  LDC.64 R2, c[0x0][0xc80] ;  /* 0x00032000ff027b82 */ /* 0x000e620000000a00 */
[----:B------:R-:W0:Y:S01]  /*fe20*/  FLO.U32 R0, UR4 ;  /* 0x0000000400007d00 */ /* 0x000e2200080e0000 */
[----:B------:R-:W-:Y:S01]  /*fe30*/  ULDC.64 UR6, c[0x0][0x208] ;  /* 0x0000820000067ab9 */ /* 0x000fe20000000a00 */
[----:B0-----:R-:W-:-:S06]  /*fe40*/  ISETP.EQ.U32.AND P0, PT, R0, R5, PT ;  /* 0x000000050000720c */ /* 0x001fcc0003f02070 */
[----:B------:R-:W1:Y:S07]  /*fe50*/  POPC R5, UR4 ;  /* 0x0000000400057d09 */ /* 0x000e6e0008000000 */
[----:B-1----:R-:W2:Y:S01]  /*fe60*/  @P0 ATOMG.E.ADD.STRONG.GPU PT, R3, desc[UR6][R2.64], R5 ;  /* 0x00000005020309a8 */ /* 0x002ea200081ee1c6 */
[----:B------:R-:W0:Y:S02]  /*fe70*/  S2R R4, SR_LTMASK ;  /* 0x0000000000047919 */ /* 0x000e240000003900 */
[----:B0-----:R-:W-:-:S04]  /*fe80*/  LOP3.LUT R4, R4, UR4, RZ, 0xc0, !PT ;  /* 0x0000000404047c12 */ /* 0x001fc8000f8ec0ff */
[----:B------:R-:W0:Y:S01]  /*fe90*/  POPC R7, R4 ;  /* 0x0000000400077309 */ /* 0x000e220000000000 */
[----:B--2---:R-:W0:Y:S02]  /*fea0*/  SHFL.IDX PT, R0, R3, R0, 0x1f ;  /* 0x00001f0003007589 */ /* 0x004e2400000e0000 */
[----:B0-----:R-:W-:-:S05]  /*feb0*/  IADD3 R0, R0, UR44, R7 ;  /* 0x0000002c00007c10 */ /* 0x001fca000fffe007 */
[----:B------:R3:W-:Y:S01]  /*fec0*/  STL [R1+0x14], R0 ;  /* 0x0000140001007387 */ /* 0x0007e20000100800 */
[----:B------:R-:W-:Y:S05]  /*fed0*/  BRA `(.L_x_1260) ;  /* 0x00000048003c7947 */ /* 0x000fea0003800000 */
.L_x_1259:
[----:B------:R-:W-:Y:S01]  /*fee0*/  VIADD R0, R17, 0x20400 ;  /* 0x0002040011007836 */ /* 0x000fe20000000000 */
[----:B------:R-:W-:Y:S04]  /*fef0*/  BSSY B6, `(.L_x_1261) ;  /* 0x0000013000067945 */ /* 0x000fe80003800000 */
        /* <DEDUP_REMOVED lines=18> */
.L_x_1262:
[----:B------:R-:W-:Y:S05]  /*10020*/  BSYNC B6 ;  /* 0x0000000000067941 */ /* 0x000fea0003800000 */
.L_x_1261:
        /* <DEDUP_REMOVED lines=8> */
[----:B------:R0:W1:Y:S01]  /*100b0*/  LDC.64 R2, c[0x4][R16] ;  /* 0x0100000010027b82 */ /* 0x0000620000000a00 */
        /* <DEDUP_REMOVED lines=11> */
.L_x_1265:
        /* <DEDUP_REMOVED lines=15> */
.L_x_1264:
[----:B------:R-:W-:Y:S05]  /*10260*/  BSYNC B6 ;  /* 0x0000000000067941 */ /* 0x000fea0003800000 */
.L_x_1263:
[----:B------:R-:W-:Y:S01]  /*10270*/  ULDC.64 UR4, c[0x0][0x9f8] ;  /* 0x00027e0000047ab9 */ /* 0x000fe20000000a00 */
[----:B------:R-:W-:Y:S01]  /*10280*/  IMAD.U32 R7, RZ, RZ, UR42 ;  /* 0x0000002aff077e24 */ /* 0x000fe2000f8e00ff */
[----:B------:R-:W-:Y:S01]  /*10290*/  UISETP.NE.U32.AND UP0, UPT, UR4, URZ, UPT ;  /* 0x0000003f0400728c */ /* 0x000fe2000bf05070 */
[----:B------:R-:W-:-:S03]  /*102a0*/  ULDC.64 UR6, c[0x0][0x208] ;  /* 0x0000820000067ab9 */ /* 0x000fc60000000a00 */
[----:B------:R-:W-:-:S06]  /*102b0*/  UISETP.NE.AND.EX UP0, UPT, UR5, URZ, UPT, UP0 ;  /* 0x0000003f0500728c */ /* 0x000fcc000bf05300 */
[----:B------:R-:W-:-:S05]  /*102c0*/  PLOP3.LUT P0, PT, PT, PT, UP0, 0x80, 0x0 ;  /* 0x000000000000781c */ /* 0x000fca0003f0f008 */
[----:B------:R-:W-:Y:S02]  /*102d0*/  @UP0 ULDC.64 UR4, c[0x0][0x9f8] ;  /* 0x00027e0000040ab9 */ /* 0x000fe40000000a00 */
[----:B------:R-:W-:-:S06]  /*102e0*/  @UP0 UIMAD.WIDE UR4, UR42, 0x4, UR4 ;  /* 0x000000042a0408a5 */ /* 0x000fcc000f8e0204 */
[----:B------:R-:W-:Y:S02]  /*102f0*/  IMAD.U32 R2, RZ, RZ, UR4 ;  /* 0x00000004ff027e24 */ /* 0x000fe4000f8e00ff */
[----:B------:R-:W-:-:S05]  /*10300*/  IMAD.U32 R3, RZ, RZ, UR5 ;  /* 0x00000005ff037e24 */ /* 0x000fca000f8e00ff */
[----:B------:R0:W2:Y:S01]  /*10310*/  @P0 LDG.E R7, desc[UR6][R2.64] ;  /* 0x0000000602070981 */ /* 0x0000a2000c1e1900 */
[----:B------:R-:W-:Y:S01]  /*10320*/  UMOV UR4, 0xffffffff ;  /* 0xffffffff00047882 */ /* 0x000fe20000000000 */
[----:B------:R-:W-:Y:S01]  /*10330*/  IMAD.U32 R0, RZ, RZ, UR41 ;  /* 0x00000029ff007e24 */ /* 0x000fe2000f8e00ff */
[----:B------:R-:W-:Y:S01]  /*10340*/  LOP3.LUT R19, R19, 0xfffffffe, RZ, 0xc0, !PT ;  /* 0xfffffffe13137812 */ /* 0x000fe200078ec0ff */
[----:B------:R-:W1:Y:S02]  /*10350*/  S2R R4, SR_TID.X ;  /* 0x0000000000047919 */ /* 0x000e640000002100 */
[----:B------:R-:W-:Y:S01]  /*10360*/  VIADD R0, R0, 0xffffffff ;  /* 0xffffffff00007836 */ /* 0x000fe20000000000 */
[----:B0-----:R-:W0:Y:S02]  /*10370*/  LDC.64 R2, c[0x0][0x418] ;  /* 0x00010600ff027b82 */ /* 0x001e240000000a00 */
[----:B0-----:R-:W-:Y:S02]  /*10380*/  ISETP.NE.U32.AND P0, PT, R2, RZ, PT ;  /* 0x000000ff0200720c */ /* 0x001fe40003f05070 */
[----:B-1----:R-:W-:-:S02]  /*10390*/  SHF.R.U32.HI R4, RZ, 0x5, R4 ;  /* 0x00000005ff047819 */ /* 0x002fc40000011604 */
[----:B------:R-:W-:Y:S02]  /*103a0*/  ISETP.NE.AND.EX P1, PT, R3, RZ, PT, P0 ;  /* 0x000000ff0300720c */ /* 0x000fe40003f25300 */
[----:B------:R-:W-:-:S11]  /*103b0*/  LOP3.LUT R4, R4, 0x3, RZ, 0xc0, !PT ;  /* 0x0000000304047812 */ /* 0x000fd600078ec0ff */
[----:B------:R-:W-:Y:S02]  /*103c0*/  @P1 LOP3.LUT R19, R19, 0x1, RZ, 0xfc, !PT ;  /* 0x0000000113131812 */ /* 0x000fe400078efcff */
[----:B--2---:R-:W-:Y:S01]  /*103d0*/  SHF.R.S32.HI R8, RZ, 0x1f, R7 ;  /* 0x0000001fff087819 */ /* 0x004fe20000011407 */
[----:B------:R0:W-:Y:S01]  /*103e0*/  STL [R1+0x4], R7 ;  /* 0x0000040701007387 */ /* 0x0001e20000100800 */
[----:B------:R-:W-:-:S03]  /*103f0*/  SEL R16, R7, RZ, !P1 ;  /* 0x000000ff07107207 */ /* 0x000fc60004800000 */
[----:B------:R0:W-:Y:S01]  /*10400*/  STL [R1+0xc], R8 ;  /* 0x00000c0801007387 */ /* 0x0001e20000100800 */
[----:B------:R-:W-:Y:S05]  /*10410*/  BRA.DIV UR4, `(.L_x_1266) ;  /* 0x0000004e04287947 */ /* 0x000fea000b800000 */
[----:B------:R1:W2:Y:S02]  /*10420*/  SHFL.IDX PT, R14, R4, RZ, 0x1f ;  /* 0x00001fff040e7589 */ /* 0x0002a400000e0000 */
.L_x_1371:
[----:B------:R3:W-:Y:S01]  /*10430*/  STL [R1], R0 ;  /* 0x0000000001007387 */ /* 0x0007e20000100800 */
[----:B--2---:R-:W-:Y:S02]  /*10440*/  ISETP.NE.AND P0, PT, R14, RZ, PT ;  /* 0x000000ff0e00720c */ /* 0x004fe40003f05270 */
[----:B------:R-:W-:Y:S02]  /*10450*/  PLOP3.LUT P2, PT, PT, PT, PT, 0x8, 0x0 ;  /* 0x000000000000781c */ /* 0x000fe40003f4e170 */
[----:B------:R-:W-:-:S11]  /*10460*/  LOP3.LUT R19, R19, 0xfffffffd, RZ, 0xc0, !PT ;  /* 0xfffffffd13137812 */ /* 0x000fd600078ec0ff */
[----:B------:R-:W-:Y:S01]  /*10470*/  @P2 LOP3.LUT R19, R19, 0x2, RZ, 0xfc, !PT ;  /* 0x0000000213132812 */ /* 0x000fe200078efcff */
[----:B---3--:R-:W-:Y:S06]  /*10480*/  @P0 BRA `(.L_x_1267) ;  /* 0x0000000400480947 */ /* 0x008fec0003800000 */
[----:B------:R-:W-:-:S03]  /*10490*/  UMOV UR4, 0xffffffff ;  /* 0xffffffff00047882 */ /* 0x000fc60000000000 */
[----:B------:R-:W-:Y:S05]  /*104a0*/  BRA.DIV UR4, `(.L_x_1268) ;  /* 0x0000004e04247947 */ /* 0x000fea000b800000 */
[----:B------:R-:W-:-:S13]  /*104b0*/  ELECT P6, URZ, PT ;  /* 0x00000000003f782f */ /* 0x000fda00038c0000 */
.L_x_1374:
[----:B------:R-:W-:Y:S05]  /*104c0*/  @!P6 BRA `(.L_x_1267) ;  /* 0x000000040038e947 */ /* 0x000fea0003800000 */
[----:B------:R-:W-:Y:S01]  /*104d0*/  IMAD.MOV.U32 R16, RZ, RZ, R7 ;  /* 0x000000ffff107224 */ /* 0x000fe200078e0007 */
[----:B------:R-:W-:Y:S06]  /*104e0*/  @!P1 BRA `(.L_x_1269) ;  /* 0x0000000000509947 */ /* 0x000fec0003800000 */
[----:B------:R-:W2:Y:S01]  /*104f0*/  LDC R6, c[0x0][0x43c] ;  /* 0x00010f00ff067b82 */ /* 0x000ea20000000800 */
[----:B------:R-:W-:Y:S01]  /*10500*/  IMAD.MOV.U32 R9, RZ, RZ, R0 ;  /* 0x000000ffff097224 */ /* 0x000fe200078e0000 */
[----:B------:R-:W-:Y:S01]  /*10510*/  ULDC.64 UR4, c[0x0][0x428] ;  /* 0x00010a0000047ab9 */ /* 0x000fe20000000a00 */
[----:B------:R-:W-:Y:S01]  /*10520*/  ULDC.64 UR6, c[0x0][0x208] ;  /* 0x0000820000067ab9 */ /* 0x000fe20000000a00 */
[----:B--2---:R-:W-:-:S13]  /*10530*/  ISETP.NE.AND P0, PT, R6, 0x1, PT ;  /* 0x000000010600780c */ /* 0x004fda0003f05270 */
[----:B-1----:R-:W1:Y:S02]  /*10540*/  @P0 LDC.64 R4, c[0x0][0x440] ;  /* 0x00011000ff040b82 */ /* 0x002e640000000a00 */
[----:B-1----:R-:W-:-:S04]  /*10550*/  @P0 IMAD.HI.U32 R0, R9, R4, RZ ;  /* 0x0000000409000227 */ /* 0x002fc800078e00ff */
[----:B------:R-:W-:Y:S01]  /*10560*/  IMAD.MOV.U32 R4, RZ, RZ, R9 ;  /* 0x000000ffff047224 */ /* 0x000fe200078e0009 */
[----:B------:R-:W-:-:S04]  /*10570*/  @P0 SHF.R.U32.HI R4, RZ, R5, R0 ;  /* 0x00000005ff040219 */ /* 0x000fc80000011600 */
[--C-:B------:R-:W-:Y:S01]  /*10580*/  SHF.R.S32.HI R5, RZ, 0x1f, R4.reuse ;  /* 0x0000001fff057819 */ /* 0x100fe20000011404 */
[----:B------:R-:W-:-:S04]  /*10590*/  IMAD.MOV R0, RZ, RZ, -R4 ;  /* 0x000000ffff007224 */ /* 0x000fc800078e0a04 */
[----:B------:R-:W-:Y:S02]  /*105a0*/  IMAD R9, R6, R0, R9 ;  /* 0x0000000006097224 */ /* 0x000fe400078e0209 */
[----:B------:R-:W-:Y:S02]  /*105b0*/  IMAD R0, R8, UR4, RZ ;  /* 0x0000000408007c24 */ /* 0x000fe4000f8e02ff */
[C---:B------:R-:W-:Y:S01]  /*105c0*/  IMAD.WIDE.U32 R4, R7.reuse, UR4, R4 ;  /* 0x0000000407047c25 */ /* 0x040fe2000f8e0004 */
[----:B------:R2:W-:Y:S03]  /*105d0*/  STL [R1], R9 ;  /* 0x0000000901007387 */ /* 0x0005e60000100800 */
[----:B------:R-:W-:Y:S01]  /*105e0*/  IMAD R0, R7, UR5, R0 ;  /* 0x0000000507007c24 */ /* 0x000fe2000f8e0200 */
[----:B------:R-:W-:-:S03]  /*105f0*/  LEA R2, P0, R4, R2, 0x2 ;  /* 0x0000000204027211 */ /* 0x000fc600078010ff */
[----:B------:R-:W-:-:S05]  /*10600*/  IMAD.IADD R0, R5, 0x1, R0 ;  /* 0x0000000105007824 */ /* 0x000fca00078e0200 */
[----:B------:R-:W-:-:S05]  /*10610*/  LEA.HI.X R3, R4, R3, R0, 0x2, P0 ;  /* 0x0000000304037211 */ /* 0x000fca00000f1400 */
[----:B------:R2:W5:Y:S02]  /*10620*/  LDG.E R16, desc[UR6][R2.64] ;  /* 0x0000000602107981 */ /* 0x000564000c1e1900 */
.L_x_1269:
[----:B--2---:R-:W2:Y:S01]  /*10630*/  LDL R2, [R1+0x8] ;  /* 0x0000080001027983 */ /* 0x004ea20000100800 */
[----:B------:R-:W-:Y:S01]  /*10640*/  IMAD R0, R18, 0x8, R17 ;  /* 0x0000000812007824 */ /* 0x000fe200078e0211 */
[----:B--2---:R-:W-:-:S04]  /*10650*/  SHF.L.U32 R2, R2, 0x1f, RZ ;  /* 0x0000001f02027819 */ /* 0x004fc800000006ff */
[----:B------:R-:W2:Y:S02]  /*10660*/  SYNCS.PHASECHK.TRANS64.TRYWAIT P0, [R0+URZ+0x30840], R2 ;  /* 0x03084002000075a7 */ /* 0x000ea4000800017f */
[----:B--2---:R-:W-:Y:S05]  /*10670*/  @!P0 BRA `(.L_x_1270) ;  /* 0x0000004800d08947 */ /* 0x004fea0003800000 */
.L_x_1375:
[----:B------:R-:W3:Y:S02]  /*10680*/  S2R R3, SR_TID.X ;  /* 0x0000000000037919 */ /* 0x000ee40000002100 */
[----:B---3--:R-:W-:-:S04]  /*10690*/  LOP3.LUT R3, R3, 0x7f, RZ, 0xc0, !PT ;  /* 0x0000007f03037812 */ /* 0x008fc800078ec0ff */
[----:B------:R-:W-:-:S13]  /*106a0*/  ISETP.NE.AND P0, PT, R3, RZ, PT ;  /* 0x000000ff0300720c */ /* 0x000fda0003f05270 */
[----:B------:R-:W-:Y:S05]  /*106b0*/  @P0 BRA `(.L_x_1271) ;  /* 0x00000000001c0947 */ /* 0x000fea0003800000 */
[----:B------:R-:W3:Y:S01]  /*106c0*/  S2R R3, SR_TID.X ;  /* 0x0000000000037919 */ /* 0x000ee20000002100 */
[----:B--2---:R-:W-:-:S04]  /*106d0*/  IMAD.MOV.U32 R2, RZ, RZ, 0x8000 ;  /* 0x00008000ff027424 */ /* 0x004fc800078e00ff */
[----:B------:R4:W-:Y:S01]  /*106e0*/  SYNCS.ARRIVE.TRANS64 RZ, [R0+URZ+0x30830], R2 ;  /* 0x0308300200ff79a7 */ /* 0x0009e2000800003f */
[----:B---3--:R-:W-:-:S04]  /*106f0*/  LOP3.LUT R3, R3, 0x1f, RZ, 0xc0, !PT ;  /* 0x0000001f03037812 */ /* 0x008fc800078ec0ff */
[----:B------:R-:W-:-:S13]  /*10700*/  ISETP.NE.AND P0, PT, R3, RZ, PT ;  /* 0x000000ff0300720c */ /* 0x000fda0003f05270 */
[----:B----4-:R-:W-:Y:S05]  /*10710*/  @!P0 BRA `(.L_x_1271) ;  /* 0x0000000000048947 */ /* 0x010fea0003800000 */
[----:B------:R-:W-:Y:S01]  /*10720*/  BPT.TRAP 0x1 ;  /* 0x000000040000795c */ /* 0x000fe20000300000 */
.L_x_1271:
[----:B--2---:R-:W2:Y:S01]  /*10730*/  LDL R2, [R1] ;  /* 0x0000000001027983 */ /* 0x004ea20000100800 */
[----:B------:R-:W-:Y:S01]  /*10740*/  R2UR UR33, R0 ;  /* 0x00000000002172ca */ /* 0x000fe200000e0000 */
[----:B------:R-:W-:Y:S01]  /*10750*/  IMAD R0, R18, 0x8000, R17 ;  /* 0x0000800012007824 */ /* 0x000fe200078e0211 */
[----:B-----5:R-:W-:Y:S01]  /*10760*/  R2UR UR37, R16 ;  /* 0x00000000102572ca */ /* 0x020fe200000e0000 */
[----:B------:R-:W-:Y:S01]  /*10770*/  UIADD3 UR4, UP0, UR38, 0x370, URZ ;  /* 0x0000037026047890 */ /* 0x000fe2000ff1e03f */
[----:B------:R-:W-:Y:S01]  /*10780*/  PLOP3.LUT P0, PT, PT, PT, PT, 0x80, 0x0 ;  /* 0x000000000000781c */ /* 0x000fe20003f0f070 */
[----:B------:R-:W-:Y:S01]  /*10790*/  UMOV UR6, 0x0 ;  /* 0x0000000000067882 */ /* 0x000fe20000000000 */
[----:B------:R-:W-:Y:S01]  /*107a0*/  R2UR UR8, R0 ;  /* 0x00000000000872ca */ /* 0x000fe200000e0000 */
[----:B------:R-:W-:Y:S01]  /*107b0*/  UIADD3.X UR5, URZ, UR39, URZ, UP0, !UPT ;  /* 0x000000273f057290 */ /* 0x000fe200087fe43f */
[----:B------:R-:W-:Y:S01]  /*107c0*/  LOP3.LUT R19, R19, 0xfffffffd, RZ, 0xc0, !PT ;  /* 0xfffffffd13137812 */ /* 0x000fe200078ec0ff */
[----:B------:R-:W-:Y:S01]  /*107d0*/  UMOV UR7, 0x14f00000 ;  /* 0x14f0000000077882 */ /* 0x000fe20000000000 */
[----:B------:R-:W-:Y:S01]  /*107e0*/  UMOV UR34, URZ ;  /* 0x0000003f00227c82 */ /* 0x000fe20008000000 */
[----:B------:R-:W-:Y:S01]  /*107f0*/  UMOV UR26, 0x40 ;  /* 0x00000040001a7882 */ /* 0x000fe20000000000 */
[----:B------:R-:W-:Y:S01]  /*10800*/  UMOV UR28, UR36 ;  /* 0x00000024001c7c82 */ /* 0x000fe20008000000 */
[----:B------:R-:W-:-:S02]  /*10810*/  UIADD3 UR33, UR33, 0x30830, URZ ;  /* 0x0003083021217890 */ /* 0x000fc4000fffe03f */
[----:B------:R-:W-:Y:S01]  /*10820*/  UMOV UR29, UR37 ;  /* 0x00000025001d7c82 */ /* 0x000fe20008000000 */
[----:B------:R-:W-:Y:S01]  /*10830*/  UMOV UR18, 0x80 ;  /* 0x0000008000127882 */ /* 0x000fe20000000000 */
[----:B------:R-:W-:Y:S01]  /*10840*/  UMOV UR20, UR36 ;  /* 0x0000002400147c82 */ /* 0x000fe20008000000 */
[----:B------:R-:W-:Y:S01]  /*10850*/  UMOV UR21, UR37 ;  /* 0x0000002500157c82 */ /* 0x000fe20008000000 */
[----:B------:R-:W-:Y:S01]  /*10860*/  UIADD3 UR32, UR8, 0x20400, URZ ;  /* 0x0002040008207890 */ /* 0x000fe2000fffe03f */
[----:B------:R-:W-:Y:S01]  /*10870*/  @P0 LOP3.LUT R19, R19, 0x2, RZ, 0xfc, !PT ;  /* 0x0000000213130812 */ /* 0x000fe200078efcff */
[----:B------:R-:W-:Y:S02]  /*10880*/  UIADD3 UR24, UR8, 0x22400, URZ ;  /* 0x0002240008187890 */ /* 0x000fe4000fffe03f */
[----:B------:R-:W-:Y:S02]  /*10890*/  UIADD3 UR16, UR8, 0x24400, URZ ;  /* 0x0002440008107890 */ /* 0x000fe4000fffe03f */
[----:B------:R-:W-:Y:S01]  /*108a0*/  UIADD3 UR8, UR8, 0x26400, URZ ;  /* 0x0002640008087890 */ /* 0x000fe2000fffe03f */
[----:B------:R-:W-:Y:S01]  /*108b0*/  UMOV UR25, UR33 ;  /* 0x0000002100197c82 */ /* 0x000fe20008000000 */
[----:B------:R-:W-:Y:S01]  /*108c0*/  UMOV UR17, UR33 ;  /* 0x0000002100117c82 */ /* 0x000fe20008000000 */
[----:B------:R-:W-:Y:S01]  /*108d0*/  UMOV UR10, 0xc0 ;  /* 0x000000c0000a7882 */ /* 0x000fe20000000000 */
[----:B------:R-:W-:Y:S01]  /*108e0*/  UMOV UR12, UR36 ;  /* 0x00000024000c7c82 */ /* 0x000fe20008000000 */
[----:B------:R-:W-:Y:S01]  /*108f0*/  UMOV UR13, UR37 ;  /* 0x00000025000d7c82 */ /* 0x000fe20008000000 */
[----:B------:R-:W-:Y:S01]  /*10900*/  UMOV UR9, UR33 ;  /* 0x0000002100097c82 */ /* 0x000fe20008000000 */
[----:B--2---:R-:W-:-:S13]  /*10910*/  R2UR UR35, R2 ;  /* 0x00000000022372ca */ /* 0x004fda00000e0000 */
[----:B------:R-:W-:-:S07]  /*10920*/  USHF.L.U32 UR35, UR35, 0x6, URZ ;  /* 0x0000000623237899 */ /* 0x000fce000800063f */
[----:B------:R-:W-:Y:S01]  /*10930*/  UMOV UR27, UR35 ;  /* 0x00000023001b7c82 */ /* 0x000fe20008000000 */
[----:B------:R-:W-:Y:S01]  /*10940*/  UMOV UR19, UR35 ;  /* 0x0000002300137c82 */ /* 0x000fe20008000000 */
[----:B------:R2:W-:Y:S01]  /*10950*/  UTMALDG.4D [UR32], [UR4], desc[UR6] ;  /* 0x00000620040075b4 */ /* 0x0005e20008019000 */
[----:B------:R-:W-:Y:S01]  /*10960*/  UMOV UR11, UR35 ;  /* 0x00000023000b7c82 */ /* 0x000fe20008000000 */
[----:B------:R2:W-:Y:S01]  /*10970*/  UTMALDG.4D [UR24], [UR4], desc[UR6] ;  /* 0x00000618040075b4 */ /* 0x0005e20008019000 */
[----:B------:R2:W-:Y:S01]  /*10980*/  UTMALDG.4D [UR16], [UR4], desc[UR6] ;  /* 0x00000610040075b4 */ /* 0x0005e20008019000 */
[----:B------:R2:W-:Y:S02]  /*10990*/  UTMALDG.4D [UR8], [UR4], desc[UR6] ;  /* 0x00000608040075b4 */ /* 0x0005e40008019000 */
[----:B--2---:R-:W-:Y:S01]  /*109a0*/  NOP ;  /* 0x0000000000007918 */ /* 0x004fe20000000000 */
.L_x_1267:
[----:B------:R-:W-:Y:S01]  /*109b0*/  VIADD R0, R17, 0x10400 ;  /* 0x0001040011007836 */ /* 0x000fe20000000000 */
[----:B------:R-:W-:Y:S05]  /*109c0*/  WARPSYNC.ALL ;  /* 0x0000000000007948 */ /* 0x000fea0003800000 */
[----:B------:R-:W-:Y:S01]  /*109d0*/  BAR.SYNC.DEFER_BLOCKING 0x8, 0x180 ;  /* 0x0206000000007b1d */ /* 0x000fe20000010000 */
[----:B------:R-:W-:-:S05]  /*109e0*/  LOP3.LUT P0, RZ, R0, 0x3ff, RZ, 0xc0, !PT ;  /* 0x000003ff00ff7812 */ /* 0x000fca000780c0ff */
[----:B------:R-:W-:Y:S08]  /*109f0*/  BSSY B6, `(.L_x_1272) ;  /* 0x0000012000067945 */ /* 0x000ff00003800000 */
[----:B------:R-:W-:Y:S05]  /*10a00*/  @!P0 BRA `(.L_x_1273) ;  /* 0x0000000000408947 */ /* 0x000fea0003800000 */
[----:B------:R-:W-:Y:S01]  /*10a10*/  MOV R2, 0x0 ;  /* 0x0000000000027802 */ /* 0x000fe20000000f00 */
[----:B------:R-:W-:Y:S01]  /*10a20*/  ULDC.64 UR6, c[0x4][0xa8] ;  /* 0x01002a0000067ab9 */ /* 0x000fe20000000a00 */
[----:B------:R-:W-:Y:S01]  /*10a30*/  ULDC.64 UR8, c[0x4][0xb0] ;  /* 0x01002c0000087ab9 */ /* 0x000fe20000000a00 */
[----:B------:R-:W-:Y:S01]  /*10a40*/  ULDC.64 UR4, c[0x4][0x20] ;  /* 0x0100080000047ab9 */ /* 0x000fe20000000a00 */
[----:B-1----:R-:W-:Y:S02]  /*10a50*/  IMAD.U32 R4, RZ, RZ, UR6 ;  /* 0x00000006ff047e24 */ /* 0x002fe4000f8e00ff */
[----:B------:R-:W1:Y:S01]  /*10a60*/  LDC.64 R2, c[0x4][R2] ;  /* 0x0100000002027b82 */ /* 0x000e620000000a00 */
[----:B------:R-:W-:Y:S02]  /*10a70*/  IMAD.U32 R5, RZ, RZ, UR7 ;  /* 0x00000007ff057e24 */ /* 0x000fe4000f8e00ff */
[----:B------:R-:W-:Y:S02]  /*10a80*/  IMAD.U32 R6, RZ, RZ, UR8 ;  /* 0x00000008ff067e24 */ /* 0x000fe4000f8e00ff */
[----:B0-----:R-:W-:-:S02]  /*10a90*/  IMAD.U32 R7, RZ, RZ, UR9 ;  /* 0x00000009ff077e24 */ /* 0x001fc4000f8e00ff */
[----:B------:R-:W-:Y:S02]  /*10aa0*/  IMAD.U32 R10, RZ, RZ, UR4 ;  /* 0x00000004ff0a7e24 */ /* 0x000fe4000f8e00ff */
[----:B------:R-:W-:Y:S02]  /*10ab0*/  IMAD.U32 R11, RZ, RZ, UR5 ;  /* 0x00000005ff0b7e24 */ /* 0x000fe4000f8e00ff */
[----:B------:R-:W-:Y:S02]  /*10ac0*/  IMAD.MOV.U32 R8, RZ, RZ, 0x70 ;  /* 0x00000070ff087424 */ /* 0x000fe400078e00ff */
[----:B------:R-:W-:Y:S02]  /*10ad0*/  IMAD.MOV.U32 R12, RZ, RZ, 0x1 ;  /* 0x00000001ff0c7424 */ /* 0x000fe400078e00ff */
[----:B------:R-:W-:-:S07]  /*10ae0*/  IMAD.MOV.U32 R13, RZ, RZ, RZ ;  /* 0x000000ffff0d7224 */ /* 0x000fce00078e00ff */
[----:B------:R-:W-:-:S07]  /*10af0*/  LEPC R20, `(.L_x_1273) ;  /* 0x000000001014794e */ /* 0x000fce0000000000 */
[----:B-1----:R-:W-:Y:S05]  /*10b00*/  CALL.ABS.NOINC R2 ;  /* 0x0000000002007343 */ /* 0x002fea0003c00000 */
.L_x_1273:
[----:B------:R-:W-:Y:S05]  /*10b10*/  BSYNC B6 ;  /* 0x0000000000067941 */ /* 0x000fea0003800000 */
.L_x_1272:
[----:B------:R-:W2:Y:S01]  /*10b20*/  S2R R2, SR_TID.X ;  /* 0x0000000000027919 */ /* 0x000ea20000002100 */
[----:B0-----:R-:W0:Y:S01]  /*10b30*/  LDC R7, c[0x0][0x448] ;  /* 0x00011200ff077b82 */ /* 0x001e220000000800 */
[----:B------:R-:W-:Y:S01]  /*10b40*/  USHF.R.S32.HI UR4, URZ, 0x1f, UR36 ;  /* 0x0000001f3f047899 */ /* 0x000fe20008011424 */
[----:B------:R-:W-:Y:S01]  /*10b50*/  ULDC.64 UR8, c[0x0][0x2d8] ;  /* 0x0000b60000087ab9 */ /* 0x000fe20000000a00 */
[----:B------:R-:W3:Y:S02]  /*10b60*/  S2R R10, SR_TID.X ;  /* 0x00000000000a7919 */ /* 0x000ee40000002100 */
[----:B------:R-:W-:Y:S02]  /*10b70*/  UIMAD UR6, UR4, UR8, URZ ;  /* 0x00000008040672a4 */ /* 0x000fe4000f8e023f */
[----:B------:R-:W-:Y:S01]  /*10b80*/  UIMAD.WIDE.U32 UR4, UR36, UR8, URZ ;  /* 0x00000008240472a5 */ /* 0x000fe2000f8e003f */
[----:B------:R-:W4:Y:S01]  /*10b90*/  S2R R8, SR_TID.X ;  /* 0x0000000000087919 */ /* 0x000f220000002100 */
[----:B------:R-:W-:-:S02]  /*10ba0*/  UIMAD UR6, UR36, UR9, UR6 ;  /* 0x00000009240672a4 */ /* 0x000fc4000f8e0206 */
[----:B------:R-:W-:Y:S02]  /*10bb0*/  USHF.R.S32.HI UR7, URZ, 0x1f, UR42 ;  /* 0x0000001f3f077899 */ /* 0x000fe4000801142a */
[----:B------:R-:W-:Y:S01]  /*10bc0*/  UIADD3 UR5, UR5, UR6, URZ ;  /* 0x0000000605057290 */ /* 0x000fe2000fffe03f */
[----:B------:R-:W-:-:S03]  /*10bd0*/  ULDC.64 UR8, c[0x0][0x2e0] ;  /* 0x0000b80000087ab9 */ /* 0x000fc60000000a00 */
[----:B------:R-:W-:Y:S02]  /*10be0*/  UIMAD.WIDE.U32 UR4, UR42, UR8, UR4 ;  /* 0x000000082a0472a5 */ /* 0x000fe4000f8e0004 */
[----:B------:R-:W-:-:S04]  /*10bf0*/  UIMAD UR6, UR7, UR8, URZ ;  /* 0x00000008070672a4 */ /* 0x000fc8000f8e023f */
[----:B------:R-:W-:Y:S01]  /*10c00*/  UIMAD UR6, UR42, UR9, UR6 ;  /* 0x000000092a0672a4 */ /* 0x000fe2000f8e0206 */
[----:B0-----:R-:W-:Y:S01]  /*10c10*/  ISETP.NE.AND P0, PT, R7, 0x1, PT ;  /* 0x000000010700780c */ /* 0x001fe20003f05270 */
[----:B-1----:R-:W-:Y:S02]  /*10c20*/  IMAD.U32 R4, RZ, RZ, UR4 ;  /* 0x00000004ff047e24 */ /* 0x002fe4000f8e00ff */
[----:B------:R-:W-:Y:S02]  /*10c30*/  UIADD3 UR6, UR5, UR6, URZ ;  /* 0x0000000605067290 */ /* 0x000fe4000fffe03f */
[----:B------:R-:W-:Y:S01]  /*10c40*/  IMAD.U32 R5, RZ, RZ, UR5 ;  /* 0x00000005ff057e24 */ /* 0x000fe2000f8e00ff */
[----:B------:R-:W-:Y:S01]  /*10c50*/  ULDC.64 UR4, c[0x0][0x2d0] ;  /* 0x0000b40000047ab9 */ /* 0x000fe20000000a00 */
[C---:B--2---:R-:W-:Y:S01]  /*10c60*/  LOP3.LUT R0, R2.reuse, 0x7f, RZ, 0xc0, !PT ;  /* 0x0000007f02007812 */ /* 0x044fe200078ec0ff */
[----:B------:R-:W-:-:S03]  /*10c70*/  IMAD.SHL.U32 R2, R2, 0x10, RZ ;  /* 0x0000001002027824 */ /* 0x000fc600078e00ff */
[----:B------:R-:W-:Y:S01]  /*10c80*/  SHF.R.U32.HI R0, RZ, 0x3, R0 ;  /* 0x00000003ff007819 */ /* 0x000fe20000011600 */
[----:B---3--:R-:W-:Y:S01]  /*10c90*/  IMAD.SHL.U32 R10, R10, 0x8, RZ ;  /* 0x000000080a0a7824 */ /* 0x008fe200078e00ff */
[----:B------:R-:W0:Y:S02]  /*10ca0*/  @P0 LDC R3, c[0x0][0x44c] ;  /* 0x00011300ff030b82 */ /* 0x000e240000000800 */
[----:B------:R-:W-:Y:S01]  /*10cb0*/  LOP3.LUT R2, R0, 0x70, R2, 0xf8, !PT ;  /* 0x0000007000027812 */ /* 0x000fe200078ef802 */
[----:B----4-:R-:W-:Y:S01]  /*10cc0*/  IMAD.SHL.U32 R9, R8, 0x8, RZ ;  /* 0x0000000808097824 */ /* 0x010fe200078e00ff */
[----:B------:R-:W-:-:S03]  /*10cd0*/  LOP3.LUT R10, R10, 0x38, RZ, 0xc0, !PT ;  /* 0x000000380a0a7812 */ /* 0x000fc600078ec0ff */
[----:B------:R-:W-:Y:S01]  /*10ce0*/  VIADD R2, R2, UR43 ;  /* 0x0000002b02027c36 */ /* 0x000fe20008000000 */
[----:B------:R-:W1:Y:S01]  /*10cf0*/  @P0 LDC R0, c[0x0][0x450] ;  /* 0x00011400ff000b82 */ /* 0x000e620000000800 */
[C---:B------:R-:W-:Y:S02]  /*10d00*/  LOP3.LUT R12, R10.reuse, 0x40, RZ, 0xfc, !PT ;  /* 0x000000400a0c7812 */ /* 0x040fe400078efcff */
[----:B------:R-:W-:Y:S01]  /*10d10*/  IMAD.MOV.U32 R6, RZ, RZ, R2 ;  /* 0x000000ffff067224 */ /* 0x000fe200078e0002 */
[C---:B------:R-:W-:Y:S02]  /*10d20*/  LOP3.LUT R11, R10.reuse, 0x80, RZ, 0xfc, !PT ;  /* 0x000000800a0b7812 */ /* 0x040fe400078efcff */
[----:B------:R-:W-:Y:S02]  /*10d30*/  LOP3.LUT R10, R10, 0xc0, RZ, 0xfc, !PT ;  /* 0x000000c00a0a7812 */ /* 0x000fe400078efcff */
[----:B------:R-:W-:Y:S01]  /*10d40*/  LOP3.LUT R9, R9, 0x38, RZ, 0xc0, !PT ;  /* 0x0000003809097812 */ /* 0x000fe200078ec0ff */
[----:B0-----:R-:W-:-:S05]  /*10d50*/  @P0 IMAD.HI.U32 R3, R2, R3, RZ ;  /* 0x0000000302030227 */ /* 0x001fca00078e00ff */
[----:B-1----:R-:W-:Y:S01]  /*10d60*/  @P0 SHF.R.U32.HI R6, RZ, R0, R3 ;  /* 0x00000000ff060219 */ /* 0x002fe20000011603 */
[----:B------:R-:W-:-:S04]  /*10d70*/  IMAD.U32 R3, RZ, RZ, UR6 ;  /* 0x00000006ff037e24 */ /* 0x000fc8000f8e00ff */
[----:B------:R-:W-:-:S04]  /*10d80*/  IMAD.MOV R0, RZ, RZ, -R6 ;  /* 0x000000ffff007224 */ /* 0x000fc800078e0a06 */
[----:B------:R-:W-:Y:S02]  /*10d90*/  IMAD R0, R7, R0, R2 ;  /* 0x0000000007007224 */ /* 0x000fe400078e0202 */
[----:B------:R-:W-:Y:S01]  /*10da0*/  IMAD.MOV.U32 R2, RZ, RZ, R4 ;  /* 0x000000ffff027224 */ /* 0x000fe200078e0004 */
[----:B------:R-:W-:-:S03]  /*10db0*/  SHF.R.S32.HI R4, RZ, 0x1f, R6 ;  /* 0x0000001fff047819 */ /* 0x000fc60000011406 */
[----:B------:R-:W-:-:S04]  /*10dc0*/  IMAD.WIDE.U32 R2, R6, UR4, R2 ;  /* 0x0000000406027c25 */ /* 0x000fc8000f8e0002 */
[----:B------:R-:W-:-:S04]  /*10dd0*/  IMAD R4, R4, UR4, RZ ;  /* 0x0000000404047c24 */ /* 0x000fc8000f8e02ff */
[----:B------:R-:W-:Y:S01]  /*10de0*/  IMAD R4, R6, UR5, R4 ;  /* 0x0000000506047c24 */ /* 0x000fe2000f8e0204 */
[----:B------:R-:W-:-:S03]  /*10df0*/  ULDC.64 UR4, c[0x0][0x2c8] ;  /* 0x0000b20000047ab9 */ /* 0x000fc60000000a00 */
[----:B------:R-:W-:Y:S01]  /*10e00*/  IMAD.IADD R3, R3, 0x1, R4 ;  /* 0x0000000103037824 */ /* 0x000fe200078e0204 */
[----:B------:R-:W-:Y:S01]  /*10e10*/  SHF.R.S32.HI R4, RZ, 0x1f, R0 ;  /* 0x0000001fff047819 */ /* 0x000fe20000011400 */
[----:B------:R-:W-:-:S04]  /*10e20*/  IMAD.WIDE.U32 R2, R0, UR4, R2 ;  /* 0x0000000400027c25 */ /* 0x000fc8000f8e0002 */
[----:B------:R-:W-:-:S04]  /*10e30*/  IMAD R4, R4, UR4, RZ ;  /* 0x0000000404047c24 */ /* 0x000fc8000f8e02ff */
[----:B------:R-:W-:Y:S01]  /*10e40*/  IMAD R4, R0, UR5, R4 ;  /* 0x0000000500047c24 */ /* 0x000fe2000f8e0204 */
[----:B------:R-:W-:Y:S02]  /*10e50*/  ULDC.64 UR4, c[0x0][0x280] ;  /* 0x0000a00000047ab9 */ /* 0x000fe40000000a00 */
[----:B------:R-:W-:Y:S01]  /*10e60*/  LEA R6, P0, R2, UR4, 0x1 ;  /* 0x0000000402067c11 */ /* 0x000fe2000f8008ff */
[----:B------:R-:W-:Y:S01]  /*10e70*/  ULDC UR4, c[0x0][0x2b8] ;  /* 0x0000ae0000047ab9 */ /* 0x000fe20000000800 */
[----:B------:R-:W-:Y:S01]  /*10e80*/  IMAD.IADD R5, R3, 0x1, R4 ;  /* 0x0000000103057824 */ /* 0x000fe200078e0204 */
[----:B------:R-:W-:Y:S02]  /*10e90*/  ISETP.GE.AND P3, PT, R10, UR4, PT ;  /* 0x000000040a007c0c */ /* 0x000fe4000bf66270 */
[----:B------:R-:W-:Y:S02]  /*10ea0*/  LOP3.LUT R10, R8, 0x7f, RZ, 0xc0, !PT ;  /* 0x0000007f080a7812 */ /* 0x000fe400078ec0ff */
[----:B------:R0:W5:Y:S01]  /*10eb0*/  LDL R8, [R1+0x10] ;  /* 0x0000100001087983 */ /* 0x0001620000100800 */
[----:B------:R-:W-:-:S02]  /*10ec0*/  LEA.HI.X R5, R2, UR5, R5, 0x1, P0 ;  /* 0x0000000502057c11 */ /* 0x000fc400080f0c05 */
[----:B------:R-:W-:Y:S02]  /*10ed0*/  ISETP.GE.AND P0, PT, R9, UR4, PT ;  /* 0x0000000409007c0c */ /* 0x000fe4000bf06270 */
[----:B------:R-:W-:Y:S02]  /*10ee0*/  ISETP.GE.AND P1, PT, R12, UR4, PT ;  /* 0x000000040c007c0c */ /* 0x000fe4000bf26270 */
[----:B------:R-:W-:Y:S01]  /*10ef0*/  ISETP.GE.AND P2, PT, R11, UR4, PT ;  /* 0x000000040b007c0c */ /* 0x000fe2000bf46270 */
[----:B------:R-:W-:Y:S01]  /*10f00*/  UMOV UR4, 0xffffffff ;  /* 0xffffffff00047882 */ /* 0x000fe20000000000 */
[----:B------:R-:W-:Y:S02]  /*10f10*/  SHF.R.U32.HI R10, RZ, 0x3, R10 ;  /* 0x00000003ff0a7819 */ /* 0x000fe4000001160a */
[----:B0-----:R-:W-:Y:S09]  /*10f20*/  BRA.DIV UR4, `(.L_x_1274) ;  /* 0x0000004204b87947 */ /* 0x001ff2000b800000 */
[----:B------:R-:W0:Y:S01]  /*10f30*/  SHFL.IDX PT, R3, R6, RZ, 0x181f ;  /* 0x00181fff06037589 */ /* 0x000e2200000e0000 */
[----:B------:R-:W-:Y:S01]  /*10f40*/  ULDC UR4, c[0x0][0x288] ;  /* 0x0000a20000047ab9 */ /* 0x000fe20000000800 */
[----:B------:R-:W-:Y:S01]  /*10f50*/  VIADD R0, R10, UR43 ;  /* 0x0000002b0a007c36 */ /* 0x000fe20008000000 */
[----:B------:R-:W-:Y:S01]  /*10f60*/  ULDC.64 UR6, c[0x0][0x208] ;  /* 0x0000820000067ab9 */ /* 0x000fe20000000a00 */
[----:B------:R-:W1:Y:S01]  /*10f70*/  SHFL.IDX PT, R2, R5, RZ, 0x181f ;  /* 0x00181fff05027589 */ /* 0x000e6200000e0000 */
[----:B------:R-:W-:-:S03]  /*10f80*/  IMAD R4, R7, UR4, RZ ;  /* 0x0000000407047c24 */ /* 0x000fc6000f8e02ff */
[----:B------:R-:W-:Y:S02]  /*10f90*/  SHFL.IDX PT, R7, R5, 0x7, 0x181f ;  /* 0x00f81f0005077f89 */ /* 0x000fe400000e0000 */
[----:B------:R-:W-:-:S13]  /*10fa0*/  ISETP.GE.AND P4, PT, R0, R4, PT ;  /* 0x000000040000720c */ /* 0x000fda0003f86270 */
        /* <DEDUP_REMOVED lines=8> */
[----:B------:R0:W-:Y:S02]  /*11030*/  @!P4 LDGSTS.E.BYPASS.LTC128B.128 [R8+0x1c400], desc[UR6][R2.64+0x180], !P3 ;  /* 0x1c4001800208cfae */ /* 0x0001e4000d901d46 */
[----:B0-----:R-:W-:-:S02]  /*11040*/  VIADD R2, R0, 0x10 ;  /* 0x0000001000027836 */ /* 0x001fc40000000000 */
[----:B------:R-:W0:Y:S03]  /*11050*/  SHFL.IDX PT, R3, R6, 0x1, 0x181f ;  /* 0x00381f0006037f89 */ /* 0x000e2600000e0000 */
[----:B------:R-:W-:Y:S02]  /*11060*/  ISETP.GE.AND P4, PT, R2, R4, PT ;  /* 0x000000040200720c */ /* 0x000fe40003f86270 */
[----:B------:R-:W1:Y:S11]  /*11070*/  SHFL.IDX PT, R2, R5, 0x1, 0x181f ;  /* 0x00381f0005027f89 */ /* 0x000e7600000e0000 */
        /* <DEDUP_REMOVED lines=73> */
[----:B------:R0:W-:Y:S04]  /*11510*/  @!P4 LDGSTS.E.BYPASS.LTC128B.128 [R8+0x1f400], desc[UR6][R2.64+0x180], !P3 ;  /* 0x1f4001800208cfae */ /* 0x0001e8000d901d46 */
[----:B0-----:R0:W1:Y:S02]  /*11520*/  SHFL.IDX PT, R2, R6, 0x7, 0x181f ;  /* 0x00f81f0006027f89 */ /* 0x00106400000e0000 */
.L_x_1392:
[----:B------:R-:W-:Y:S01]  /*11530*/  VIADD R0, R0, 0x70 ;  /* 0x0000007000007836 */ /* 0x000fe20000000000 */
[----:B------:R-:W-:Y:S04]  /*11540*/  BSSY B0, `(.L_x_1275) ;  /* 0x000000d000007945 */ /* 0x000fe80003800000 */
[----:B------:R-:W-:-:S13]  /*11550*/  ISETP.GE.AND P4, PT, R0, R4, PT ;  /* 0x000000040000720c */ /* 0x000fda0003f86270 */
[----:B------:R-:W-:Y:S05]  /*11560*/  @P4 BRA `(.L_x_1276) ;  /* 0x0000000000284947 */ /* 0x000fea0003800000 */
[----:B-1----:R-:W-:Y:S01]  /*11570*/  LEA R2, P4, R9, R2, 0x1 ;  /* 0x0000000209027211 */ /* 0x002fe200078808ff */
[----:B------:R-:W-:-:S04]  /*11580*/  ULDC.64 UR4, c[0x0][0x208] ;  /* 0x0000820000047ab9 */ /* 0x000fc80000000a00 */
[----:B------:R-:W-:-:S05]  /*11590*/  IMAD.X R3, RZ, RZ, R7, P4 ;  /* 0x000000ffff037224 */ /* 0x000fca00020e0607 */
[----:B------:R-:W-:Y:S01]  /*115a0*/  @!PT LDS RZ, [RZ] ;  /* 0x00000000fffff984 */ /* 0x000fe20000000800 */
[----:B------:R-:W-:Y:S01]  /*115b0*/  @!PT LDS RZ, [RZ] ;  /* 0x00000000fffff984 */ /* 0x000fe20000000800 */
[----:B------:R-:W-:Y:S01]  /*115c0*/  @!PT LDS RZ, [RZ] ;  /* 0x00000000fffff984 */ /* 0x000fe20000000800 */
[----:B------:R2:W-:Y:S04]  /*115d0*/  LDGSTS.E.BYPASS.LTC128B.128 [R8+0x13c00], desc[UR4][R2.64], !P0 ;  /* 0x13c0000002087fae */ /* 0x0005e8000c101d44 */
[----:B------:R2:W-:Y:S04]  /*115e0*/  LDGSTS.E.BYPASS.LTC128B.128 [R8+0x17c00], desc[UR4][R2.64+0x80], !P1 ;  /* 0x17c0008002087fae */ /* 0x0005e8000c901d44 */
[----:B------:R2:W-:Y:S04]  /*115f0*/  LDGSTS.E.BYPASS.LTC128B.128 [R8+0x1bc00], desc[UR4][R2.64+0x100], !P2 ;  /* 0x1bc0010002087fae */ /* 0x0005e8000d101d44 */
[----:B------:R2:W-:Y:S02]  /*11600*/  LDGSTS.E.BYPASS.LTC128B.128 [R8+0x1fc00], desc[UR4][R2.64+0x180], !P3 ;  /* 0x1fc0018002087fae */ /* 0x0005e4000d901d44 */
.L_x_1276:
[----:B------:R-:W-:Y:S05]  /*11610*/  BSYNC B0 ;  /* 0x0000000000007941 */ /* 0x000fea0003800000 */
.L_x_1275:
[----:B------:R-:W-:Y:S01]  /*11620*/  NOP ;  /* 0x0000000000007918 */ /* 0x000fe20000000000 */
[----:B------:R-:W-:Y:S01]  /*11630*/  PLOP3.LUT P0, PT, PT, PT, PT, 0x80, 0x0 ;  /* 0x000000000000781c */ /* 0x000fe20003f0f070 */
[----:B0-----:R-:W-:-:S12]  /*11640*/  VIADD R6, R17, 0x30800 ;  /* 0x0003080011067836 */ /* 0x001fd80000000000 */
.L_x_1277:
[----:B------:R-:W-:Y:S02]  /*11650*/  PLOP3.LUT P1, PT, P1, P0, PT, 0xa2, 0x0 ;  /* 0x000000000000781c */ /* 0x000fe40000f21472 */
[----:B------:R-:W-:-:S08]  /*11660*/  @P0 R2UR P1, UR4, R17 ;  /* 0x00000000110402ca */ /* 0x000fd00000020000 */
[----:B------:R-:W-:-:S05]  /*11670*/  @P0 PLOP3.LUT P0, PT, P1, PT, PT, 0x80, 0x0 ;  /* 0x000000000000081c */ /* 0x000fca0000f0f070 */
[----:B------:R-:W-:Y:S01]  /*11680*/  @!P1 SYNCS.ARRIVE.TRANS64.RED.A0T1 RZ, [UR4+0x30800], RZ ;  /* 0x030800ffffff99a7 */ /* 0x000fe20008200404 */
[----:B------:R-:W-:Y:S07]  /*11690*/  @!P1 ARRIVES.LDGSTSBAR.64.TRANSCNT [UR4+0x30800] ;  /* 0x03080000ff0099b0 */ /* 0x000fee0008000a84 */
[----:B------:R-:W-:Y:S05]  /*116a0*/  @P0 BRA.U.ANY `(.L_x_1277) ;  /* 0xfffffffd00e80947 */ /* 0x000fea000393ffff */
[----:B-12---:R-:W2:Y:S02]  /*116b0*/  LDL.LU R2, [R1+0x18] ;  /* 0x0000180001027983 */ /* 0x006ea40000300800 */
        /* <DEDUP_REMOVED lines=9> */
[----:B------:R-:W1:Y:S03]  /*11750*/  SYNCS.PHASECHK.TRANS64.TRYWAIT P0, [R17+URZ+0x30820], R0 ;  /* 0x03082000110075a7 */ /* 0x000e66000800017f */
[----:B01----:R-:W-:Y:S05]  /*11760*/  @!P0 BRA `(.L_x_1279) ;  /* 0x0000004400c08947 */ /* 0x003fea0003800000 */
.L_x_1393:
[----:B------:R-:W-:Y:S05]  /*11770*/  BSYNC B0 ;  /* 0x0000000000007941 */ /* 0x000fea0003800000 */
.L_x_1278:
[----:B------:R-:W-:-:S04]  /*11780*/  UIADD3 UR4, UR41, -0x2, URZ ;  /* 0xfffffffe29047890 */ /* 0x000fc8000fffe03f */
[----:B------:R-:W-:-:S06]  /*11790*/  UISETP.GE.AND UP0, UPT, UR4, UR40, UPT ;  /* 0x000000280400728c */ /* 0x000fcc000bf06270 */
[----:B------:R-:W-:-:S13]  /*117a0*/  PLOP3.LUT P0, PT, PT, PT, UP0, 0x80, 0x0 ;  /* 0x000000000000781c */ /* 0x000fda0003f0f008 */
[----:B------:R-:W-:Y:S05]  /*117b0*/  @!P0 BRA `(.L_x_1280) ;  /* 0x0000002800388947 */ /* 0x000fea0003800000 */
[----:B0-----:R-:W-:Y:S01]  /*117c0*/  IMAD R0, RZ, RZ, -UR41 ;  /* 0x80000029ff007e24 */ /* 0x001fe2000f8e02ff */
[----:B------:R-:W-:Y:S01]  /*117d0*/  LOP3.LUT R5, RZ, UR40, RZ, 0x33, !PT ;  /* 0x00000028ff057c12 */ /* 0x000fe2000f8e33ff */
[----:B------:R-:W-:-:S03]  /*117e0*/  IMAD.U32 R4, RZ, RZ, UR4 ;  /* 0x00000004ff047e24 */ /* 0x000fc6000f8e00ff */
[----:B------:R-:W-:-:S05]  /*117f0*/  VIADDMNMX R5, R0, 0x1, R5, !PT ;  /* 0x0000000100057846 */ /* 0x000fca0007800105 */
[----:B------:R-:W-:-:S05]  /*11800*/  VIADD R0, R5, UR41 ;  /* 0x0000002905007c36 */ /* 0x000fca0008000000 */
[----:B------:R-:W-:-:S04]  /*11810*/  LOP3.LUT R0, R0, 0x1, RZ, 0xc0, !PT ;  /* 0x0000000100007812 */ /* 0x000fc800078ec0ff */
[----:B------:R-:W-:-:S13]  /*11820*/  ISETP.NE.U32.AND P0, PT, R0, 0x1, PT ;  /* 0x000000010000780c */ /* 0x000fda0003f05070 */
[----:B------:R-:W-:Y:S05]  /*11830*/  @P0 BRA `(.L_x_1281) ;  /* 0x0000000c00600947 */ /* 0x000fea0003800000 */
[----:B------:R-:W2:Y:S01]  /*11840*/  LDL R2, [R1+0x8] ;  /* 0x0000080001027983 */ /* 0x000ea20000100800 */
[----:B------:R-:W-:Y:S01]  /*11850*/  LOP3.LUT P1, RZ, R19, 0x2, RZ, 0xc0, !PT ;  /* 0x0000000213ff7812 */ /* 0x000fe2000782c0ff */
[----:B------:R-:W-:Y:S01]  /*11860*/  VIADD R0, R18, 0x1 ;  /* 0x0000000112007836 */ /* 0x000fe20000000000 */
[----:B------:R-:W-:Y:S04]  /*11870*/  BSSY B0, `(.L_x_1282) ;  /* 0x00000d0000007945 */ /* 0x000fe80003800000 */
[----:B------:R-:W-:-:S04]  /*11880*/  ISETP.NE.AND P0, PT, R0, 0x2, PT ;  /* 0x000000020000780c */ /* 0x000fc80003f05270 */
[----:B------:R-:W-:Y:S02]  /*11890*/  SEL R10, RZ, 0x1, P0 ;  /* 0x00000001ff0a7807 */ /* 0x000fe40000000000 */
[----:B------:R-:W-:Y:S02]  /*118a0*/  SEL R0, R0, RZ, P0 ;  /* 0x000000ff00007207 */ /* 0x000fe40000000000 */
[----:B--2---:R-:W-:Y:S01]  /*118b0*/  LOP3.LUT R10, R2, R10, RZ, 0x3c, !PT ;  /* 0x0000000a020a7212 */ /* 0x004fe200078e3cff */
[----:B------:R-:W-:Y:S06]  /*118c0*/  @!P1 BRA `(.L_x_1283) ;  /* 0x0000000c00289947 */ /* 0x000fec0003800000 */
[----:B------:R-:W-:Y:S01]  /*118d0*/  LOP3.LUT P1, RZ, R19, 0x1, RZ, 0xc0, !PT ;  /* 0x0000000113ff7812 */ /* 0x000fe2000782c0ff */
[----:B------:R-:W-:-:S12]  /*118e0*/  IMAD.MOV.U32 R8, RZ, RZ, R16 ;  /* 0x000000ffff087224 */ /* 0x000fd800078e0010 */
[----:B------:R-:W-:Y:S05]  /*118f0*/  @!P1 BRA `(.L_x_1284) ;  /* 0x0000000000589947 */ /* 0x000fea0003800000 */
[----:B------:R-:W2:Y:S01]  /*11900*/  LDL R9, [R1+0xc] ;  /* 0x00000c0001097983 */ /* 0x000ea20000100800 */
[----:B------:R-:W0:Y:S03]  /*11910*/  LDC R8, c[0x0][0x43c] ;  /* 0x00010f00ff087b82 */ /* 0x000e260000000800 */
[----:B------:R-:W3:Y:S01]  /*11920*/  LDL R12, [R1+0x4] ;  /* 0x00000400010c7983 */ /* 0x000ee20000100800 */
[----:B------:R-:W-:Y:S01]  /*11930*/  IMAD.MOV.U32 R7, RZ, RZ, R4 ;  /* 0x000000ffff077224 */ /* 0x000fe200078e0004 */
[----:B------:R-:W-:Y:S01]  /*11940*/  ULDC.64 UR4, c[0x0][0x428] ;  /* 0x00010a0000047ab9 */ /* 0x000fe20000000a00 */
[----:B------:R-:W-:Y:S01]  /*11950*/  ULDC.64 UR6, c[0x0][0x208] ;  /* 0x0000820000067ab9 */ /* 0x000fe20000000a00 */
[----:B0-----:R-:W-:-:S13]  /*11960*/  ISETP.NE.AND P0, PT, R8, 0x1, PT ;  /* 0x000000010800780c */ /* 0x001fda0003f05270 */
[----:B------:R-:W0:Y:S02]  /*11970*/  @P0 LDC.64 R2, c[0x0][0x440] ;  /* 0x00011000ff020b82 */ /* 0x000e240000000a00 */
[----:B0-----:R-:W-:-:S05]  /*11980*/  @P0 IMAD.HI.U32 R2, R4, R2, RZ ;  /* 0x0000000204020227 */ /* 0x001fca00078e00ff */
[----:B------:R-:W-:-:S05]  /*11990*/  @P0 SHF.R.U32.HI R7, RZ, R3, R2 ;  /* 0x00000003ff070219 */ /* 0x000fca0000011602 */
[----:B------:R-:W-:-:S04]  /*119a0*/  IMAD.MOV R2, RZ, RZ, -R7 ;  /* 0x000000ffff027224 */ /* 0x000fc800078e0a07 */
[----:B------:R-:W-:Y:S02]  /*119b0*/  IMAD R4, R8, R2, R4 ;  /* 0x0000000208047224 */ /* 0x000fe400078e0204 */
[----:B------:R-:W0:Y:S01]  /*119c0*/  LDC.64 R2, c[0x0][0x418] ;  /* 0x00010600ff027b82 */ /* 0x000e220000000a00 */
[----:B--2---:R-:W-:Y:S01]  /*119d0*/  IMAD R8, R9, UR4, RZ ;  /* 0x0000000409087c24 */ /* 0x004fe2000f8e02ff */
[----:B------:R-:W-:-:S03]  /*119e0*/  SHF.R.S32.HI R9, RZ, 0x1f, R7 ;  /* 0x0000001fff097819 */ /* 0x000fc60000011407 */
[----:B---3--:R-:W-:Y:S02]  /*119f0*/  IMAD R11, R12, UR5, R8 ;  /* 0x000000050c0b7c24 */ /* 0x008fe4000f8e0208 */
[----:B------:R-:W-:-:S04]  /*11a00*/  IMAD.MOV.U32 R8, RZ, RZ, R7 ;  /* 0x000000ffff087224 */ /* 0x000fc800078e0007 */
[----:B------:R-:W-:-:S04]  /*11a10*/  IMAD.WIDE.U32 R8, R12, UR4, R8 ;  /* 0x000000040c087c25 */ /* 0x000fc8000f8e0008 */
[----:B------:R-:W-:Y:S01]  /*11a20*/  IMAD.IADD R7, R11, 0x1, R9 ;  /* 0x000000010b077824 */ /* 0x000fe200078e0209 */
[----:B0-----:R-:W-:-:S04]  /*11a30*/  LEA R2, P0, R8, R2, 0x2 ;  /* 0x0000000208027211 */ /* 0x001fc800078010ff */
[----:B------:R-:W-:-:S05]  /*11a40*/  LEA.HI.X R3, R8, R3, R7, 0x2, P0 ;  /* 0x0000000308037211 */ /* 0x000fca00000f1407 */
[----:B------:R0:W5:Y:S04]  /*11a50*/  LDG.E R8, desc[UR6][R2.64] ;  /* 0x0000000602087981 */ /* 0x000168000c1e1900 */
.L_x_1284:
[----:B0-----:R-:W-:Y:S01]  /*11a60*/  IMAD R3, R0, 0x8, R17 ;  /* 0x0000000800037824 */ /* 0x001fe200078e0211 */
[----:B------:R-:W-:Y:S01]  /*11a70*/  SHF.L.U32 R2, R10, 0x1f, RZ ;  /* 0x0000001f0a027819 */ /* 0x000fe200000006ff */
[----:B------:R-:W-:Y:S03]  /*11a80*/  BSSY B1, `(.L_x_1285) ;  /* 0x0000003000017945 */ /* 0x000fe60003800000 */
[----:B------:R-:W0:Y:S02]  /*11a90*/  SYNCS.PHASECHK.TRANS64.TRYWAIT P0, [R3+URZ+0x30840], R2 ;  /* 0x03084002030075a7 */ /* 0x000e24000800017f */
[----:B0-----:R-:W-:Y:S05]  /*11aa0*/  @!P0 BRA `(.L_x_1286) ;  /* 0x0000004400048947 */ /* 0x001fea0003800000 */
.L_x_1394:
[----:B------:R-:W-:Y:S05]  /*11ab0*/  BSYNC B1 ;  /* 0x0000000000017941 */ /* 0x000fea0003800000 */
.L_x_1285:
[----:B------:R-:W1:Y:S01]  /*11ac0*/  S2R R7, SR_TID.X ;  /* 0x0000000000077919 */ /* 0x000e620000002100 */
[----:B------:R-:W-:Y:S01]  /*11ad0*/  BSSY B1, `(.L_x_1287) ;  /* 0x000000b000017945 */ /* 0x000fe20003800000 */
[----:B-1----:R-:W-:-:S04]  /*11ae0*/  LOP3.LUT R7, R7, 0x7f, RZ, 0xc0, !PT ;  /* 0x0000007f07077812 */ /* 0x002fc800078ec0ff */
[----:B------:R-:W-:-:S13]  /*11af0*/  ISETP.NE.AND P1, PT, R7, RZ, PT ;  /* 0x000000ff0700720c */ /* 0x000fda0003f25270 */
[----:B------:R-:W-:Y:S05]  /*11b00*/  @P1 BRA `(.L_x_1288) ;  /* 0x00000000001c1947 */ /* 0x000fea0003800000 */
[----:B------:R-:W1:Y:S01]  /*11b10*/  S2R R7, SR_TID.X ;  /* 0x0000000000077919 */ /* 0x000e620000002100 */
[----:B0-----:R-:W-:-:S04]  /*11b20*/  IMAD.MOV.U32 R2, RZ, RZ, 0x8000 ;  /* 0x00008000ff027424 */ /* 0x001fc800078e00ff */
[----:B------:R2:W-:Y:S01]  /*11b30*/  SYNCS.ARRIVE.TRANS64 RZ, [R3+URZ+0x30830], R2 ;  /* 0x0308300203ff79a7 */ /* 0x0005e2000800003f */
[----:B-1----:R-:W-:-:S04]  /*11b40*/  LOP3.LUT R7, R7, 0x1f, RZ, 0xc0, !PT ;  /* 0x0000001f07077812 */ /* 0x002fc800078ec0ff */
[----:B------:R-:W-:-:S13]  /*11b50*/  ISETP.NE.AND P0, PT, R7, RZ, PT ;  /* 0x000000ff0700720c */ /* 0x000fda0003f05270 */
[----:B--2---:R-:W-:Y:S05]  /*11b60*/  @!P0 BRA `(.L_x_1288) ;  /* 0x0000000000048947 */ /* 0x004fea0003800000 */
[----:B------:R-:W-:Y:S01]  /*11b70*/  BPT.TRAP 0x1 ;  /* 0x000000040000795c */ /* 0x000fe20000300000 */
.L_x_1288:
[----:B------:R-:W-:Y:S05]  /*11b80*/  BSYNC B1 ;  /* 0x0000000000017941 */ /* 0x000fea0003800000 */
.L_x_1287:
[----:B------:R-:W-:Y:S01]  /*11b90*/  IMAD.MOV.U32 R11, RZ, RZ, RZ ;  /* 0x000000ffff0b7224 */ /* 0x000fe200078e00ff */
[----:B------:R-:W-:Y:S01]  /*11ba0*/  UIADD3 UR4, UP0, UR38, 0x370, URZ ;  /* 0x0000037026047890 */ /* 0x000fe2000ff1e03f */
[----:B------:R-:W-:Y:S01]  /*11bb0*/  IMAD R7, R0, 0x8000, R17 ;  /* 0x0000800000077824 */ /* 0x000fe200078e0211 */
[----:B------:R-:W-:Y:S01]  /*11bc0*/  PLOP3.LUT P0, PT, PT, PT, PT, 0x80, 0x0 ;  /* 0x000000000000781c */ /* 0x000fe20003f0f070 */
[----:B0-----:R-:W-:Y:S01]  /*11bd0*/  VIADD R3, R3, 0x30830 ;  /* 0x0003083003037836 */ /* 0x001fe20000000000 */
[----:B------:R-:W-:Y:S01]  /*11be0*/  R2UR UR10, R11 ;  /* 0x000000000b0a72ca */ /* 0x000fe200000e0000 */
[----:B------:R-:W-:Y:S01]  /*11bf0*/  IMAD.SHL.U32 R2, R4, 0x40, RZ ;  /* 0x0000004004027824 */ /* 0x000fe200078e00ff */
[----:B------:R-:W-:Y:S01]  /*11c00*/  UIADD3.X UR5, URZ, UR39, URZ, UP0, !UPT ;  /* 0x000000273f057290 */ /* 0x000fe200087fe43f */
[----:B------:R-:W-:Y:S01]  /*11c10*/  VIADD R9, R7, 0x20400 ;  /* 0x0002040007097836 */ /* 0x000fe20000000000 */
[----:B------:R-:W-:Y:S01]  /*11c20*/  UMOV UR6, 0x0 ;  /* 0x0000000000067882 */ /* 0x000fe20000000000 */
[----:B------:R-:W-:-:S10]  /*11c30*/  UMOV UR7, 0x14f00000 ;  /* 0x14f0000000077882 */ /* 0x000fd40000000000 */
.L_x_1289:
[----:B------:R-:W-:-:S13]  /*11c40*/  @P0 ELECT P2, URZ, PT ;  /* 0x00000000003f082f */ /* 0x000fda0003840000 */
[----:B-----5:R-:W-:Y:S01]  /*11c50*/  @P2 R2UR UR13, R8 ;  /* 0x00000000080d22ca */ /* 0x020fe200000e0000 */
[----:B------:R-:W-:Y:S01]  /*11c60*/  UMOV UR12, UR36 ;  /* 0x00000024000c7c82 */ /* 0x000fe20008000000 */
[----:B------:R-:W-:Y:S02]  /*11c70*/  @P2 R2UR UR11, R2 ;  /* 0x00000000020b22ca */ /* 0x000fe400000e0000 */
[----:B------:R-:W-:Y:S02]  /*11c80*/  @P2 R2UR UR9, R3 ;  /* 0x00000000030922ca */ /* 0x000fe400000e0000 */
[----:B------:R-:W-:Y:S02]  /*11c90*/  @P2 R2UR UR8, R9 ;  /* 0x00000000090822ca */ /* 0x000fe400000e0000 */
[----:B------:R-:W-:Y:S02]  /*11ca0*/  @P2 PLOP3.LUT P0, PT, P2, PT, PT, 0x8, 0x0 ;  /* 0x000000000000281c */ /* 0x000fe4000170e170 */
        /* <DEDUP_REMOVED lines=9> */
.L_x_1290:
[----:B------:R-:W-:-:S13]  /*11d40*/  @P0 ELECT P2, URZ, PT ;  /* 0x00000000003f082f */ /* 0x000fda0003840000 */
[----:B------:R-:W-:Y:S01]  /*11d50*/  @P2 R2UR UR13, R8 ;  /* 0x00000000080d22ca */ /* 0x000fe200000e0000 */
        /* <DEDUP_REMOVED lines=14> */
.L_x_1291:
        /* <DEDUP_REMOVED lines=16> */
.L_x_1292:
        /* <DEDUP_REMOVED lines=10> */
[----:B------:R-:W2:Y:S01]  /*11fe0*/  LDL.LU R9, [R1+0x8] ;  /* 0x0000080001097983 */ /* 0x000ea20000300800 */
[----:B------:R-:W-:Y:S01]  /*11ff0*/  IMAD R3, R18, 0x8, R6 ;  /* 0x0000000812037824 */ /* 0x000fe200078e0206 */
[----:B------:R-:W-:Y:S01]  /*12000*/  BSSY B1, `(.L_x_1293) ;  /* 0x0000004000017945 */ /* 0x000fe20003800000 */
[----:B--2---:R-:W-:-:S04]  /*12010*/  SHF.L.U32 R2, R9, 0x1f, RZ ;  /* 0x0000001f09027819 */ /* 0x004fc800000006ff */
[----:B------:R-:W0:Y:S02]  /*12020*/  SYNCS.PHASECHK.TRANS64.TRYWAIT P0, [R3+URZ+0x60], R2 ;  /* 0x00006002030075a7 */ /* 0x000e24000800017f */
[----:B0-----:R-:W-:Y:S05]  /*12030*/  @!P0 BRA `(.L_x_1294) ;  /* 0x0000003c00b48947 */ /* 0x001fea0003800000 */
.L_x_1395:
[----:B------:R-:W-:Y:S05]  /*12040*/  BSYNC B1 ;  /* 0x0000000000017941 */ /* 0x000fea0003800000 */
.L_x_1293:
[----:B------:R-:W-:Y:S01]  /*12050*/  BSSY B1, `(.L_x_1295) ;  /* 0x000000c000017945 */ /* 0x000fe20003800000 */
[----:B------:R-:W-:Y:S02]  /*12060*/  IMAD.MOV.U32 R12, RZ, RZ, 0x0 ;  /* 0x00000000ff0c7424 */ /* 0x000fe400078e00ff */
[----:B------:R-:W-:Y:S01]  /*12070*/  IMAD.MOV.U32 R13, RZ, RZ, 0x14f00000 ;  /* 0x14f00000ff0d7424 */ /* 0x000fe200078e00ff */
[----:B------:R-:W-:Y:S06]  /*12080*/  @P1 BRA `(.L_x_1296) ;  /* 0x0000000000201947 */ /* 0x000fec0003800000 */
[----:B------:R-:W1:Y:S01]  /*12090*/  S2R R7, SR_TID.X ;  /* 0x0000000000077919 */ /* 0x000e620000002100 */
[----:B0-----:R-:W-:Y:S02]  /*120a0*/  IMAD R2, R18, 0x8, R17 ;  /* 0x0000000812027824 */ /* 0x001fe400078e0211 */
[----:B------:R-:W-:-:S04]  /*120b0*/  IMAD.MOV.U32 R3, RZ, RZ, 0x8000 ;  /* 0x00008000ff037424 */ /* 0x000fc800078e00ff */
[----:B------:R2:W-:Y:S01]  /*120c0*/  SYNCS.ARRIVE.TRANS64 RZ, [R2+URZ+0x30850], R3 ;  /* 0x0308500302ff79a7 */ /* 0x0005e2000800003f */
[----:B-1----:R-:W-:-:S04]  /*120d0*/  LOP3.LUT R7, R7, 0x1f, RZ, 0xc0, !PT ;  /* 0x0000001f07077812 */ /* 0x002fc800078ec0ff */
[----:B------:R-:W-:-:S13]  /*120e0*/  ISETP.NE.AND P0, PT, R7, RZ, PT ;  /* 0x000000ff0700720c */ /* 0x000fda0003f05270 */
[----:B--2---:R-:W-:Y:S05]  /*120f0*/  @!P0 BRA `(.L_x_1296) ;  /* 0x0000000000048947 */ /* 0x004fea0003800000 */
[----:B------:R-:W-:Y:S01]  /*12100*/  BPT.TRAP 0x1 ;  /* 0x000000040000795c */ /* 0x000fe20000300000 */
.L_x_1296:
[----:B------:R-:W-:Y:S05]  /*12110*/  BSYNC B1 ;  /* 0x0000000000017941 */ /* 0x000fea0003800000 */
.L_x_1295:
[----:B------:R-:W2:Y:S01]  /*12120*/  LDL.LU R7, [R1] ;  /* 0x0000000001077983 */ /* 0x000ea20000300800 */
[----:B------:R-:W-:Y:S01]  /*12130*/  R2UR UR10, R11 ;  /* 0x000000000b0a72ca */ /* 0x000fe200000e0000 */
[--C-:B0-----:R-:W-:Y:S01]  /*12140*/  IMAD R2, R18, 0x8, R17.reuse ;  /* 0x0000000812027824 */ /* 0x101fe200078e0211 */
[----:B------:R-:W-:Y:S01]  /*12150*/  R2UR UR6, R12 ;  /* 0x000000000c0672ca */ /* 0x000fe200000e0000 */
[----:B------:R-:W-:Y:S01]  /*12160*/  IMAD R3, R18, 0x8000, R17 ;  /* 0x0000800012037824 */ /* 0x000fe200078e0211 */
[----:B------:R-:W-:Y:S01]  /*12170*/  R2UR UR7, R13 ;  /* 0x000000000d0772ca */ /* 0x000fe200000e0000 */
[----:B------:R-:W-:Y:S01]  /*12180*/  UIADD3 UR4, UP0, UR38, 0x470, URZ ;  /* 0x0000047026047890 */ /* 0x000fe2000ff1e03f */
[----:B------:R-:W-:Y:S01]  /*12190*/  PLOP3.LUT P0, PT, PT, PT, PT, 0x80, 0x0 ;  /* 0x000000000000781c */ /* 0x000fe20003f0f070 */
[----:B------:R-:W-:Y:S02]  /*121a0*/  VIADD R2, R2, 0x30850 ;  /* 0x0003085002027836 */ /* 0x000fe40000000000 */
[----:B------:R-:W-:Y:S01]  /*121b0*/  VIADD R9, R3, 0x400 ;  /* 0x0000040003097836 */ /* 0x000fe20000000000 */
[----:B------:R-:W-:Y:S01]  /*121c0*/  UIADD3.X UR5, URZ, UR39, URZ, UP0, !UPT ;  /* 0x000000273f057290 */ /* 0x000fe200087fe43f */
[----:B--2---:R-:W-:-:S11]  /*121d0*/  IMAD.SHL.U32 R7, R7, 0x40, RZ ;  /* 0x0000004007077824 */ /* 0x004fd600078e00ff */
.L_x_1297:
        /* <DEDUP_REMOVED lines=15> */
.L_x_1298:
        /* <DEDUP_REMOVED lines=15> */
.L_x_1299:
        /* <DEDUP_REMOVED lines=15> */
.L_x_1300:
        /* <DEDUP_REMOVED lines=10> */
[----:B------:R0:W-:Y:S01]  /*12550*/  STL [R1], R4 ;  /* 0x0000000401007387 */ /* 0x0001e20000100800 */
[----:B------:R-:W-:-:S07]  /*12560*/  IMAD.MOV.U32 R16, RZ, RZ, R8 ;  /* 0x000000ffff107224 */ /* 0x000fce00078e0008 */
.L_x_1283:
[----:B------:R-:W-:Y:S05]  /*12570*/  BSYNC B0 ;  /* 0x0000000000007941 */ /* 0x000fea0003800000 */
.L_x_1282:
[----:B------:R1:W-:Y:S01]  /*12580*/  STL [R1+0x8], R10 ;  /* 0x0000080a01007387 */ /* 0x0003e20000100800 */
[----:B------:R-:W-:Y:S01]  /*12590*/  UIADD3 UR4, UR41, -0x3, URZ ;  /* 0xfffffffd29047890 */ /* 0x000fe2000fffe03f */
[----:B------:R-:W-:-:S05]  /*125a0*/  IMAD.MOV.U32 R18, RZ, RZ, R0 ;  /* 0x000000ffff127224 */ /* 0x000fca00078e0000 */
[----:B0-----:R-:W-:-:S07]  /*125b0*/  IMAD.U32 R4, RZ, RZ, UR4 ;  /* 0x00000004ff047e24 */ /* 0x001fce000f8e00ff */
.L_x_1281:
[----:B------:R-:W-:Y:S01]  /*125c0*/  ULOP3.LUT UR4, URZ, UR41, URZ, 0x33, !UPT ;  /* 0x000000293f047292 */ /* 0x000fe2000f8e333f */
[----:B------:R-:W-:Y:S01]  /*125d0*/  VIADD R5, R5, 0xfffffffe ;  /* 0xfffffffe05057836 */ /* 0x000fe20000000000 */
[----:B------:R-:W-:Y:S04]  /*125e0*/  BSSY B0, `(.L_x_1280) ;  /* 0x00001ab000007945 */ /* 0x000fe80003800000 */
[----:B------:R-:W-:-:S13]  /*125f0*/  ISETP.NE.AND P0, PT, R5, UR4, PT ;  /* 0x0000000405007c0c */ /* 0x000fda000bf05270 */
[----:B------:R-:W-:Y:S05]  /*12600*/  @!P0 BRA `(.L_x_1301) ;  /* 0x0000001800a08947 */ /* 0x000fea0003800000 */
[----:B------:R-:W-:-:S07]  /*12610*/  IMAD.MOV.U32 R8, RZ, RZ, R16 ;  /* 0x000000ffff087224 */ /* 0x000fce00078e0010 */
.L_x_1340:
[----:B--2---:R-:W2:Y:S01]  /*12620*/  LDL R2, [R1+0x8] ;  /* 0x0000080001027983 */ /* 0x004ea20000100800 */
[----:B------:R-:W-:Y:S01]  /*12630*/  LOP3.LUT P1, RZ, R19, 0x2, RZ, 0xc0, !PT ;  /* 0x0000000213ff7812 */ /* 0x000fe2000782c0ff */
[----:B------:R-:W-:Y:S01]  /*12640*/  VIADD R0, R18, 0x1 ;  /* 0x0000000112007836 */ /* 0x000fe20000000000 */
[----:B------:R-:W-:Y:S05]  /*12650*/  YIELD ;  /* 0x0000000000007946 */ /* 0x000fea0003800000 */
[----:B------:R-:W-:Y:S01]  /*12660*/  ISETP.NE.AND P0, PT, R0, 0x2, PT ;  /* 0x000000020000780c */ /* 0x000fe20003f05270 */
[----:B------:R-:W-:Y:S03]  /*12670*/  BSSY B1, `(.L_x_1302) ;  /* 0x00000cc000017945 */ /* 0x000fe60003800000 */
[----:B------:R-:W-:-:S02]  /*12680*/  SEL R5, RZ, 0x1, P0 ;  /* 0x00000001ff057807 */ /* 0x000fc40000000000 */
[----:B------:R-:W-:Y:S02]  /*12690*/  SEL R0, R0, RZ, P0 ;  /* 0x000000ff00007207 */ /* 0x000fe40000000000 */
[----:B--2---:R-:W-:Y:S01]  /*126a0*/  LOP3.LUT R5, R2, R5, RZ, 0x3c, !PT ;  /* 0x0000000502057212 */ /* 0x004fe200078e3cff */
[----:B0-----:R-:W-:Y:S06]  /*126b0*/  @!P1 BRA `(.L_x_1303) ;  /* 0x0000000c001c9947 */ /* 0x001fec0003800000 */
[----:B------:R-:W-:Y:S01]  /*126c0*/  LOP3.LUT P1, RZ, R19, 0x1, RZ, 0xc0, !PT ;  /* 0x0000000113ff7812 */ /* 0x000fe2000782c0ff */
[----:B------:R-:W-:-:S12]  /*126d0*/  IMAD.MOV.U32 R7, RZ, RZ, R4 ;  /* 0x000000ffff077224 */ /* 0x000fd800078e0004 */
[----:B------:R-:W-:Y:S05]  /*126e0*/  @!P1 BRA `(.L_x_1304) ;  /* 0x0000000000549947 */ /* 0x000fea0003800000 */
[----:B-1----:R-:W2:Y:S01]  /*126f0*/  LDL R10, [R1+0xc] ;  /* 0x00000c00010a7983 */ /* 0x002ea20000100800 */
[----:B------:R-:W0:Y:S01]  /*12700*/  LDC R8, c[0x0][0x43c] ;  /* 0x00010f00ff087b82 */ /* 0x000e220000000800 */
[----:B------:R-:W-:Y:S02]  /*12710*/  ULDC.64 UR4, c[0x0][0x428] ;  /* 0x00010a0000047ab9 */ /* 0x000fe40000000a00 */
[----:B------:R-:W3:Y:S01]  /*12720*/  LDL R9, [R1+0x4] ;  /* 0x0000040001097983 */ /* 0x000ee20000100800 */
[----:B------:R-:W-:Y:S01]  /*12730*/  ULDC.64 UR6, c[0x0][0x208] ;  /* 0x0000820000067ab9 */ /* 0x000fe20000000a00 */
[----:B0-----:R-:W-:-:S13]  /*12740*/  ISETP.NE.AND P0, PT, R8, 0x1, PT ;  /* 0x000000010800780c */ /* 0x001fda0003f05270 */
[----:B------:R-:W0:Y:S02]  /*12750*/  @P0 LDC.64 R2, c[0x0][0x440] ;  /* 0x00011000ff020b82 */ /* 0x000e240000000a00 */
[----:B0-----:R-:W-:-:S04]  /*12760*/  @P0 IMAD.HI.U32 R7, R4, R2, RZ ;  /* 0x0000000204070227 */ /* 0x001fc800078e00ff */
[----:B------:R-:W-:Y:S01]  /*12770*/  IMAD.MOV.U32 R2, RZ, RZ, R4 ;  /* 0x000000ffff027224 */ /* 0x000fe200078e0004 */
[----:B------:R-:W-:-:S04]  /*12780*/  @P0 SHF.R.U32.HI R2, RZ, R3, R7 ;  /* 0x00000003ff020219 */ /* 0x000fc80000011607 */
[--C-:B------:R-:W-:Y:S01]  /*12790*/  SHF.R.S32.HI R3, RZ, 0x1f, R2.reuse ;  /* 0x0000001fff037819 */ /* 0x100fe20000011402 */
[----:B------:R-:W-:-:S04]  /*127a0*/  IMAD.MOV R7, RZ, RZ, -R2 ;  /* 0x000000ffff077224 */ /* 0x000fc800078e0a02 */
[----:B------:R-:W-:Y:S02]  /*127b0*/  IMAD R7, R8, R7, R4 ;  /* 0x0000000708077224 */ /* 0x000fe400078e0204 */
[----:B--2---:R-:W-:-:S04]  /*127c0*/  IMAD R8, R10, UR4, RZ ;  /* 0x000000040a087c24 */ /* 0x004fc8000f8e02ff */
[C---:B---3--:R-:W-:Y:S02]  /*127d0*/  IMAD R8, R9.reuse, UR5, R8 ;  /* 0x0000000509087c24 */ /* 0x048fe4000f8e0208 */
[----:B------:R-:W-:Y:S01]  /*127e0*/  IMAD.WIDE.U32 R2, R9, UR4, R2 ;  /* 0x0000000409027c25 */ /* 0x000fe2000f8e0002 */
[----:B------:R-:W-:-:S03]  /*127f0*/  ULDC.64 UR4, c[0x0][0x418] ;  /* 0x0001060000047ab9 */ /* 0x000fc60000000a00 */
[----:B------:R-:W-:Y:S01]  /*12800*/  IMAD.IADD R3, R8, 0x1, R3 ;  /* 0x0000000108037824 */ /* 0x000fe200078e0203 */
[----:B------:R-:W-:-:S04]  /*12810*/  LEA R8, P0, R2, UR4, 0x2 ;  /* 0x0000000402087c11 */ /* 0x000fc8000f8010ff */
[----:B------:R-:W-:-:S05]  /*12820*/  LEA.HI.X R9, R2, UR5, R3, 0x2, P0 ;  /* 0x0000000502097c11 */ /* 0x000fca00080f1403 */
[----:B------:R0:W5:Y:S04]  /*12830*/  LDG.E R8, desc[UR6][R8.64] ;  /* 0x0000000608087981 */ /* 0x000168000c1e1900 */
.L_x_1304:
[----:B------:R-:W-:Y:S01]  /*12840*/  IMAD R3, R0, 0x8, R17 ;  /* 0x0000000800037824 */ /* 0x000fe200078e0211 */
[----:B------:R-:W-:Y:S01]  /*12850*/  SHF.L.U32 R2, R5, 0x1f, RZ ;  /* 0x0000001f05027819 */ /* 0x000fe200000006ff */
[----:B------:R-:W-:Y:S03]  /*12860*/  BSSY B2, `(.L_x_1305) ;  /* 0x0000003000027945 */ /* 0x000fe60003800000 */
[----:B------:R-:W2:Y:S02]  /*12870*/  SYNCS.PHASECHK.TRANS64.TRYWAIT P0, [R3+URZ+0x30840], R2 ;  /* 0x03084002030075a7 */ /* 0x000ea4000800017f */
[----:B--2---:R-:W-:Y:S05]  /*12880*/  @!P0 BRA `(.L_x_1306) ;  /* 0x0000003400b48947 */ /* 0x004fea0003800000 */
.L_x_1396:
[----:B------:R-:W-:Y:S05]  /*12890*/  BSYNC B2 ;  /* 0x0000000000027941 */ /* 0x000fea0003800000 */
.L_x_1305:
[----:B0-----:R-:W0:Y:S01]  /*128a0*/  S2R R9, SR_TID.X ;  /* 0x0000000000097919 */ /* 0x001e220000002100 */
        /* <DEDUP_REMOVED lines=9> */
[----:B---3--:R-:W-:Y:S05]  /*12940*/  @!P0 BRA `(.L_x_1308) ;  /* 0x0000000000048947 */ /* 0x008fea0003800000 */
[----:B------:R-:W-:Y:S01]  /*12950*/  BPT.TRAP 0x1 ;  /* 0x000000040000795c */ /* 0x000fe20000300000 */
.L_x_1308:
[----:B------:R-:W-:Y:S05]  /*12960*/  BSYNC B2 ;  /* 0x0000000000027941 */ /* 0x000fea0003800000 */
.L_x_1307:
[----:B------:R-:W-:Y:S01]  /*12970*/  IMAD.MOV.U32 R11, RZ, RZ, RZ ;  /* 0x000000ffff0b7224 */ /* 0x000fe200078e00ff */
[----:B------:R-:W-:Y:S01]  /*12980*/  UIADD3 UR4, UP0, UR38, 0x370, URZ ;  /* 0x0000037026047890 */ /* 0x000fe2000ff1e03f */
[----:B------:R-:W-:Y:S01]  /*12990*/  IMAD R9, R0, 0x8000, R17 ;  /* 0x0000800000097824 */ /* 0x000fe200078e0211 */
[----:B------:R-:W-:Y:S01]  /*129a0*/  PLOP3.LUT P0, PT, PT, PT, PT, 0x80, 0x0 ;  /* 0x000000000000781c */ /* 0x000fe20003f0f070 */
[----:B--2---:R-:W-:Y:S01]  /*129b0*/  VIADD R3, R3, 0x30830 ;  /* 0x0003083003037836 */ /* 0x004fe20000000000 */
[----:B------:R-:W-:Y:S01]  /*129c0*/  R2UR UR10, R11 ;  /* 0x000000000b0a72ca */ /* 0x000fe200000e0000 */
[----:B------:R-:W-:Y:S01]  /*129d0*/  IMAD.SHL.U32 R2, R7, 0x40, RZ ;  /* 0x0000004007027824 */ /* 0x000fe200078e00ff */
[----:B------:R-:W-:Y:S01]  /*129e0*/  UIADD3.X UR5, URZ, UR39, URZ, UP0, !UPT ;  /* 0x000000273f057290 */ /* 0x000fe200087fe43f */
[----:B-1----:R-:W-:Y:S01]  /*129f0*/  VIADD R10, R9, 0x20400 ;  /* 0x00020400090a7836 */ /* 0x002fe20000000000 */
[----:B------:R-:W-:Y:S01]  /*12a00*/  UMOV UR6, 0x0 ;  /* 0x0000000000067882 */ /* 0x000fe20000000000 */
[----:B------:R-:W-:-:S10]  /*12a10*/  UMOV UR7, 0x14f00000 ;  /* 0x14f0000000077882 */ /* 0x000fd40000000000 */
.L_x_1309:
        /* <DEDUP_REMOVED lines=16> */
.L_x_1310:
        /* <DEDUP_REMOVED lines=16> */
.L_x_1311:
        /* <DEDUP_REMOVED lines=16> */
.L_x_1312:
        /* <DEDUP_REMOVED lines=16> */
.L_x_1397:
[----:B------:R-:W-:Y:S05]  /*12e20*/  BSYNC B2 ;  /* 0x0000000000027941 */ /* 0x000fea0003800000 */
.L_x_1313:
[----:B------:R-:W-:Y:S01]  /*12e30*/  BSSY B2, `(.L_x_1315) ;  /* 0x000000b000027945 */ /* 0x000fe20003800000 */
[----:B0-----:R-:W-:Y:S02]  /*12e40*/  IMAD.MOV.U32 R2, RZ, RZ, 0x0 ;  /* 0x00000000ff027424 */ /* 0x001fe400078e00ff */
[----:B------:R-:W-:Y:S01]  /*12e50*/  IMAD.MOV.U32 R3, RZ, RZ, 0x14f00000 ;  /* 0x14f00000ff037424 */ /* 0x000fe200078e00ff */
[----:B------:R-:W-:Y:S06]  /*12e60*/  @P1 BRA `(.L_x_1316) ;  /* 0x00000000001c1947 */ /* 0x000fec0003800000 */
[----:B------:R-:W0:Y:S02]  /*12e70*/  S2R R10, SR_TID.X ;  /* 0x00000000000a7919 */ /* 0x000e240000002100 */
[----:B0-----:R-:W-:Y:S01]  /*12e80*/  LOP3.LUT R15, R10, 0x1f, RZ, 0xc0, !PT ;  /* 0x0000001f0a0f7812 */ /* 0x001fe200078ec0ff */
[----:B------:R-:W-:-:S03]  /*12e90*/  IMAD.MOV.U32 R10, RZ, RZ, 0x8000 ;  /* 0x00008000ff0a7424 */ /* 0x000fc600078e00ff */
[----:B------:R-:W-:Y:S01]  /*12ea0*/  ISETP.NE.AND P0, PT, R15, RZ, PT ;  /* 0x000000ff0f00720c */ /* 0x000fe20003f05270 */
[----:B------:R0:W-:-:S12]  /*12eb0*/  SYNCS.ARRIVE.TRANS64 RZ, [R9+URZ+0x50], R10 ;  /* 0x0000500a09ff79a7 */ /* 0x0001d8000800003f */
[----:B0-----:R-:W-:Y:S05]  /*12ec0*/  @!P0 BRA `(.L_x_1316) ;  /* 0x0000000000048947 */ /* 0x001fea0003800000 */
[----:B------:R-:W-:Y:S01]  /*12ed0*/  BPT.TRAP 0x1 ;  /* 0x000000040000795c */ /* 0x000fe20000300000 */
.L_x_1316:
[----:B------:R-:W-:Y:S05]  /*12ee0*/  BSYNC B2 ;  /* 0x0000000000027941 */ /* 0x000fea0003800000 */
.L_x_1315:
[----:B------:R-:W2:Y:S01]  /*12ef0*/  LDL.LU R10, [R1] ;  /* 0x00000000010a7983 */ /* 0x000ea20000300800 */
        /* <DEDUP_REMOVED lines=9> */
[----:B--2---:R-:W-:-:S11]  /*12f90*/  IMAD.SHL.U32 R10, R10, 0x40, RZ ;  /* 0x000000400a0a7824 */ /* 0x004fd600078e00ff */
.L_x_1317:
        /* <DEDUP_REMOVED lines=15> */
.L_x_1318:
        /* <DEDUP_REMOVED lines=15> */
.L_x_1319:
        /* <DEDUP_REMOVED lines=15> */
.L_x_1320:
        /* <DEDUP_REMOVED lines=12> */
.L_x_1303:
[----:B------:R-:W-:Y:S05]  /*13330*/  BSYNC B1 ;  /* 0x0000000000017941 */ /* 0x000fea0003800000 */
.L_x_1302:
[----:B------:R-:W-:Y:S01]  /*13340*/  VIADD R18, R0, 0x1 ;  /* 0x0000000100127836 */ /* 0x000fe20000000000 */
[----:B------:R-:W-:Y:S01]  /*13350*/  LOP3.LUT P1, RZ, R19, 0x2, RZ, 0xc0, !PT ;  /* 0x0000000213ff7812 */ /* 0x000fe2000782c0ff */
[----:B------:R-:W-:Y:S01]  /*13360*/  BSSY B1, `(.L_x_1321) ;  /* 0x00000cf000017945 */ /* 0x000fe20003800000 */
[----:B0-----:R-:W-:Y:S02]  /*13370*/  VIADD R7, R4, 0xffffffff ;  /* 0xffffffff04077836 */ /* 0x001fe40000000000 */
[----:B------:R-:W-:-:S04]  /*13380*/  ISETP.NE.AND P0, PT, R18, 0x2, PT ;  /* 0x000000021200780c */ /* 0x000fc80003f05270 */
[----:B------:R-:W-:Y:S02]  /*13390*/  SEL R2, RZ, 0x1, P0 ;  /* 0x00000001ff027807 */ /* 0x000fe40000000000 */
[----:B------:R-:W-:Y:S02]  /*133a0*/  SEL R18, R18, RZ, P0 ;  /* 0x000000ff12127207 */ /* 0x000fe40000000000 */
[----:B------:R-:W-:-:S05]  /*133b0*/  LOP3.LUT R11, R5, R2, RZ, 0x3c, !PT ;  /* 0x00000002050b7212 */ /* 0x000fca00078e3cff */
[----:B------:R0:W-:Y:S01]  /*133c0*/  STL [R1+0x8], R11 ;  /* 0x0000080b01007387 */ /* 0x0001e20000100800 */
[----:B------:R-:W-:Y:S05]  /*133d0*/  @!P1 BRA `(.L_x_1322) ;  /* 0x0000000c001c9947 */ /* 0x000fea0003800000 */
[----:B------:R-:W-:Y:S01]  /*133e0*/  LOP3.LUT P1, RZ, R19, 0x1, RZ, 0xc0, !PT ;  /* 0x0000000113ff7812 */ /* 0x000fe2000782c0ff */
[----:B-1----:R-:W-:-:S12]  /*133f0*/  IMAD.MOV.U32 R10, RZ, RZ, R7 ;  /* 0x000000ffff0a7224 */ /* 0x002fd800078e0007 */
[----:B------:R-:W-:Y:S05]  /*13400*/  @!P1 BRA `(.L_x_1323) ;  /* 0x0000000000549947 */ /* 0x000fea0003800000 */
[----:B------:R-:W2:Y:S01]  /*13410*/  LDL R13, [R1+0xc] ;  /* 0x00000c00010d7983 */ /* 0x000ea20000100800 */
[----:B------:R-:W1:Y:S01]  /*13420*/  LDC R9, c[0x0][0x43c] ;  /* 0x00010f00ff097b82 */ /* 0x000e620000000800 */
        /* <DEDUP_REMOVED lines=19> */
.L_x_1323:
[----:B------:R-:W-:Y:S01]  /*13560*/  IMAD R2, R18, 0x8, R17 ;  /* 0x0000000812027824 */ /* 0x000fe200078e0211 */
[----:B------:R-:W-:Y:S01]  /*13570*/  SHF.L.U32 R3, R11, 0x1f, RZ ;  /* 0x0000001f0b037819 */ /* 0x000fe200000006ff */
[----:B------:R-:W-:Y:S03]  /*13580*/  BSSY B2, `(.L_x_1324) ;  /* 0x0000003000027945 */ /* 0x000fe60003800000 */
[----:B------:R-:W2:Y:S02]  /*13590*/  SYNCS.PHASECHK.TRANS64.TRYWAIT P0, [R2+URZ+0x30840], R3 ;  /* 0x03084003020075a7 */ /* 0x000ea4000800017f */
[----:B--2---:R-:W-:Y:S05]  /*135a0*/  @!P0 BRA `(.L_x_1325) ;  /* 0x0000002800948947 */ /* 0x004fea0003800000 */
.L_x_1398:
[----:B------:R-:W-:Y:S05]  /*135b0*/  BSYNC B2 ;  /* 0x0000000000027941 */ /* 0x000fea0003800000 */
.L_x_1324:
        /* <DEDUP_REMOVED lines=12> */
.L_x_1327:
[----:B------:R-:W-:Y:S05]  /*13680*/  BSYNC B2 ;  /* 0x0000000000027941 */ /* 0x000fea0003800000 */
.L_x_1326:
[----:B------:R-:W-:Y:S01]  /*13690*/  IMAD.MOV.U32 R14, RZ, RZ, RZ ;  /* 0x000000ffff0e7224 */ /* 0x000fe200078e00ff */
[----:B------:R-:W-:Y:S01]  /*136a0*/  UIADD3 UR4, UP0, UR38, 0x370, URZ ;  /* 0x0000037026047890 */ /* 0x000fe2000ff1e03f */
[C---:B--2---:R-:W-:Y:S01]  /*136b0*/  IMAD R3, R18.reuse, 0x8, R6 ;  /* 0x0000000812037824 */ /* 0x044fe200078e0206 */
[----:B------:R-:W-:Y:S01]  /*136c0*/  PLOP3.LUT P0, PT, PT, PT, PT, 0x80, 0x0 ;  /* 0x000000000000781c */ /* 0x000fe20003f0f070 */
[----:B------:R-:W-:Y:S01]  /*136d0*/  IMAD R9, R18, 0x8000, R17 ;  /* 0x0000800012097824 */ /* 0x000fe200078e0211 */
[----:B------:R-:W-:Y:S01]  /*136e0*/  R2UR UR10, R14 ;  /* 0x000000000e0a72ca */ /* 0x000fe200000e0000 */
[----:B------:R-:W-:Y:S01]  /*136f0*/  VIADD R3, R3, 0x30 ;  /* 0x0000003003037836 */ /* 0x000fe20000000000 */
[----:B------:R-:W-:Y:S01]  /*13700*/  UIADD3.X UR5, URZ, UR39, URZ, UP0, !UPT ;  /* 0x000000273f057290 */ /* 0x000fe200087fe43f */
[----:B------:R-:W-:Y:S01]  /*13710*/  IMAD.SHL.U32 R2, R10, 0x40, RZ ;  /* 0x000000400a027824 */ /* 0x000fe200078e00ff */
[----:B------:R-:W-:Y:S01]  /*13720*/  UMOV UR6, 0x0 ;  /* 0x0000000000067882 */ /* 0x000fe20000000000 */
[----:B0-----:R-:W-:Y:S01]  /*13730*/  VIADD R11, R9, 0x20400 ;  /* 0x00020400090b7836 */ /* 0x001fe20000000000 */
[----:B------:R-:W-:-:S09]  /*13740*/  UMOV UR7, 0x14f00000 ;  /* 0x14f0000000077882 */ /* 0x000fd20000000000 */
.L_x_1328:
        /* <DEDUP_REMOVED lines=16> */
.L_x_1329:
        /* <DEDUP_REMOVED lines=16> */
.L_x_1330:
        /* <DEDUP_REMOVED lines=16> */
.L_x_1331:
        /* <DEDUP_REMOVED lines=15> */
.L_x_1399:
[----:B------:R-:W-:Y:S05]  /*13b40*/  BSYNC B2 ;  /* 0x0000000000027941 */ /* 0x000fea0003800000 */
.L_x_1332:
[----:B------:R-:W-:Y:S01]  /*13b50*/  BSSY B2, `(.L_x_1334) ;  /* 0x000000b000027945 */ /* 0x000fe20003800000 */
[----:B------:R-:W-:Y:S02]  /*13b60*/  IMAD.MOV.U32 R12, RZ, RZ, 0x0 ;  /* 0x00000000ff0c7424 */ /* 0x000fe400078e00ff */
[----:B------:R-:W-:Y:S01]  /*13b70*/  IMAD.MOV.U32 R13, RZ, RZ, 0x14f00000 ;  /* 0x14f00000ff0d7424 */ /* 0x000fe200078e00ff */
[----:B------:R-:W-:Y:S06]  /*13b80*/  @P1 BRA `(.L_x_1335) ;  /* 0x00000000001c1947 */ /* 0x000fec0003800000 */
[----:B------:R-:W1:Y:S02]  /*13b90*/  S2R R3, SR_TID.X ;  /* 0x0000000000037919 */ /* 0x000e640000002100 */
[----:B-1----:R-:W-:Y:S01]  /*13ba0*/  LOP3.LUT R9, R3, 0x1f, RZ, 0xc0, !PT ;  /* 0x0000001f03097812 */ /* 0x002fe200078ec0ff */
[----:B------:R-:W-:-:S03]  /*13bb0*/  IMAD.MOV.U32 R3, RZ, RZ, 0x8000 ;  /* 0x00008000ff037424 */ /* 0x000fc600078e00ff */
[----:B------:R-:W-:Y:S01]  /*13bc0*/  ISETP.NE.AND P0, PT, R9, RZ, PT ;  /* 0x000000ff0900720c */ /* 0x000fe20003f05270 */
[----:B------:R1:W-:-:S12]  /*13bd0*/  SYNCS.ARRIVE.TRANS64 RZ, [R2+URZ+0x50], R3 ;  /* 0x0000500302ff79a7 */ /* 0x0003d8000800003f */
[----:B-1----:R-:W-:Y:S05]  /*13be0*/  @!P0 BRA `(.L_x_1335) ;  /* 0x0000000000048947 */ /* 0x002fea0003800000 */
[----:B------:R-:W-:Y:S01]  /*13bf0*/  BPT.TRAP 0x1 ;  /* 0x000000040000795c */ /* 0x000fe20000300000 */
.L_x_1335:
[----:B------:R-:W-:Y:S05]  /*13c00*/  BSYNC B2 ;  /* 0x0000000000027941 */ /* 0x000fea0003800000 */
.L_x_1334:
[----:B------:R-:W2:Y:S01]  /*13c10*/  LDL.LU R3, [R1] ;  /* 0x0000000001037983 */ /* 0x000ea20000300800 */
[----:B------:R-:W-:Y:S01]  /*13c20*/  R2UR UR10, R14 ;  /* 0x000000000e0a72ca */ /* 0x000fe200000e0000 */
[----:B------:R-:W-:Y:S01]  /*13c30*/  IMAD R0, R0, 0x8000, R17 ;  /* 0x0000800000007824 */ /* 0x000fe200078e0211 */
[----:B------:R-:W-:Y:S01]  /*13c40*/  R2UR UR6, R12 ;  /* 0x000000000c0672ca */ /* 0x000fe200000e0000 */
[----:B------:R-:W-:Y:S01]  /*13c50*/  UIADD3 UR4, UP0, UR38, 0x470, URZ ;  /* 0x0000047026047890 */ /* 0x000fe2000ff1e03f */
[----:B------:R-:W-:Y:S01]  /*13c60*/  R2UR UR7, R13 ;  /* 0x000000000d0772ca */ /* 0x000fe200000e0000 */
[----:B0-----:R-:W-:Y:S01]  /*13c70*/  VIADD R2, R2, 0x50 ;  /* 0x0000005002027836 */ /* 0x001fe20000000000 */
[----:B------:R-:W-:Y:S01]  /*13c80*/  PLOP3.LUT P0, PT, PT, PT, PT, 0x80, 0x0 ;  /* 0x000000000000781c */ /* 0x000fe20003f0f070 */
[----:B------:R-:W-:Y:S01]  /*13c90*/  VIADD R5, R0, 0x400 ;  /* 0x0000040000057836 */ /* 0x000fe20000000000 */
[----:B------:R-:W-:Y:S01]  /*13ca0*/  UIADD3.X UR5, URZ, UR39, URZ, UP0, !UPT ;  /* 0x000000273f057290 */ /* 0x000fe200087fe43f */
[----:B--2---:R-:W-:-:S11]  /*13cb0*/  IMAD.SHL.U32 R3, R3, 0x40, RZ ;  /* 0x0000004003037824 */ /* 0x004fd600078e00ff */
.L_x_1336:
        /* <DEDUP_REMOVED lines=15> */
.L_x_1337:
        /* <DEDUP_REMOVED lines=15> */
.L_x_1338:
        /* <DEDUP_REMOVED lines=15> */
.L_x_1339:
        /* <DEDUP_REMOVED lines=12> */
.L_x_1322:
[----:B------:R-:W-:Y:S05]  /*14050*/  BSYNC B1 ;  /* 0x0000000000017941 */ /* 0x000fea0003800000 */
.L_x_1321:
[----:B------:R-:W-:Y:S01]  /*14060*/  ISETP.GT.AND P0, PT, R7, UR40, PT ;  /* 0x0000002807007c0c */ /* 0x000fe2000bf04270 */
[----:B------:R-:W-:-:S12]  /*14070*/  VIADD R4, R4, 0xfffffffe ;  /* 0xfffffffe04047836 */ /* 0x000fd80000000000 */
[----:B------:R-:W-:Y:S05]  /*14080*/  @P0 BRA `(.L_x_1340) ;  /* 0xffffffe400640947 */ /* 0x000fea000383ffff */
.L_x_1301:
[----:B------:R-:W-:Y:S05]  /*14090*/  BSYNC B0 ;  /* 0x0000000000007941 */ /* 0x000fea0003800000 */
.L_x_1280:
[----:B0-----:R-:W0:Y:S01]  /*140a0*/  S2R R0, SR_TID.X ;  /* 0x0000000000007919 */ /* 0x001e220000002100 */
[----:B------:R-:W-:Y:S01]  /*140b0*/  BSSY B0, `(.L_x_1341) ;  /* 0x0000012000007945 */ /* 0x000fe20003800000 */
[----:B0-----:R-:W-:-:S04]  /*140c0*/  LOP3.LUT R6, R0, 0x7f, RZ, 0xc0, !PT ;  /* 0x0000007f00067812 */ /* 0x001fc800078ec0ff */
[----:B------:R-:W-:-:S13]  /*140d0*/  ISETP.NE.AND P1, PT, R6, RZ, PT ;  /* 0x000000ff0600720c */ /* 0x000fda0003f25270 */
[----:B------:R-:W-:Y:S05]  /*140e0*/  @P1 BRA `(.L_x_1342) ;  /* 0x0000000000381947 */ /* 0x000fea0003800000 */
[----:B------:R-:W0:Y:S01]  /*140f0*/  S2R R3, SR_LANEID ;  /* 0x0000000000037919 */ /* 0x000e220000000000 */
[----:B------:R-:W-:Y:S01]  /*14100*/  VOTEU.ANY UR4, UPT, PT ;  /* 0x0000000000047886 */ /* 0x000fe200038e0100 */
[----:B------:R-:W3:Y:S01]  /*14110*/  LDC.64 R4, c[0x0][0xc80] ;  /* 0x00032000ff047b82 */ /* 0x000ee20000000a00 */
[----:B------:R-:W0:Y:S01]  /*14120*/  FLO.U32 R0, UR4 ;  /* 0x0000000400007d00 */ /* 0x000e2200080e0000 */
[----:B------:R-:W-:-:S07]  /*14130*/  ULDC.64 UR6, c[0x0][0x208] ;  /* 0x0000820000067ab9 */ /* 0x000fce0000000a00 */
[----:B------:R-:W3:Y:S01]  /*14140*/  POPC R2, UR4 ;  /* 0x0000000400027d09 */ /* 0x000ee20008000000 */
[----:B0-----:R-:W-:-:S13]  /*14150*/  ISETP.EQ.U32.AND P0, PT, R0, R3, PT ;  /* 0x000000030000720c */ /* 0x001fda0003f02070 */
[----:B---3--:R-:W3:Y:S01]  /*14160*/  @P0 ATOMG.E.ADD.STRONG.GPU PT, R5, desc[UR6][R4.64], R2 ;  /* 0x00000002040509a8 */ /* 0x008ee200081ee1c6 */
[----:B------:R-:W0:Y:S02]  /*14170*/  S2R R3, SR_LTMASK ;  /* 0x0000000000037919 */ /* 0x000e240000003900 */
[----:B0-----:R-:W-:-:S06]  /*14180*/  LOP3.LUT R3, R3, UR4, RZ, 0xc0, !PT ;  /* 0x0000000403037c12 */ /* 0x001fcc000f8ec0ff */
[----:B------:R-:W0:Y:S01]  /*14190*/  POPC R3, R3 ;  /* 0x0000000300037309 */ /* 0x000e220000000000 */
[----:B---3--:R-:W0:Y:S02]  /*141a0*/  SHFL.IDX PT, R0, R5, R0, 0x1f ;  /* 0x00001f0005007589 */ /* 0x008e2400000e0000 */
[----:B0-----:R-:W-:-:S05]  /*141b0*/  IADD3 R0, R0, UR44, R3 ;  /* 0x0000002c00007c10 */ /* 0x001fca000fffe003 */
[----:B------:R0:W-:Y:S02]  /*141c0*/  STL [R1+0x14], R0 ;  /* 0x0000140001007387 */ /* 0x0001e40000100800 */
.L_x_1342:
[----:B------:R-:W-:Y:S05]  /*141d0*/  BSYNC B0 ;  /* 0x0000000000007941 */ /* 0x000fea0003800000 */
.L_x_1341:
[----:B------:R-:W-:Y:S01]  /*141e0*/  LOP3.LUT P0, RZ, R19, 0x2, RZ, 0xc0, !PT ;  /* 0x0000000213ff7812 */ /* 0x000fe2000780c0ff */
[----:B------:R-:W-:-:S12]  /*141f0*/  BSSY B0, `(.L_x_1343) ;  /* 0x0000056000007945 */ /* 0x000fd80003800000 */
[----:B------:R-:W-:Y:S05]  /*14200*/  @!P0 BRA `(.L_x_1344) ;  /* 0x0000000400508947 */ /* 0x000fea0003800000 */
[----:B------:R-:W3:Y:S01]  /*14210*/  LDL R2, [R1+0x8] ;  /* 0x0000080001027983 */ /* 0x000ee20000100800 */
[----:B0-----:R-:W-:Y:S01]  /*14220*/  IMAD R0, R18, 0x8, R17 ;  /* 0x0000000812007824 */ /* 0x001fe200078e0211 */
[----:B------:R-:W-:Y:S01]  /*14230*/  BSSY B1, `(.L_x_1345) ;  /* 0x0000005000017945 */ /* 0x000fe20003800000 */
[----:B------:R-:W-:Y:S02]  /*14240*/  ISETP.NE.AND P2, PT, R6, RZ, PT ;  /* 0x000000ff0600720c */ /* 0x000fe40003f45270 */
[----:B---3--:R-:W-:-:S04]  /*14250*/  SHF.L.U32 R3, R2, 0x1f, RZ ;  /* 0x0000001f02037819 */ /* 0x008fc800000006ff */
[----:B------:R-:W0:Y:S02]  /*14260*/  SYNCS.PHASECHK.TRANS64.TRYWAIT P0, [R0+URZ+0x30860], R3 ;  /* 0x03086003000075a7 */ /* 0x000e24000800017f */
[----:B0-----:R-:W-:Y:S05]  /*14270*/  @!P0 BRA `(.L_x_1346) ;  /* 0x0000001c00888947 */ /* 0x001fea0003800000 */
.L_x_1400:
[----:B------:R-:W-:Y:S05]  /*14280*/  BSYNC B1 ;  /* 0x0000000000017941 */ /* 0x000fea0003800000 */
.L_x_1345:
[----:B------:R-:W-:Y:S04]  /*14290*/  BSSY B1, `(.L_x_1347) ;  /* 0x0000009000017945 */ /* 0x000fe80003800000 */
[----:B------:R-:W-:Y:S05]  /*142a0*/  @P2 BRA `(.L_x_1348) ;  /* 0x00000000001c2947 */ /* 0x000fea0003800000 */
[----:B------:R-:W3:Y:S01]  /*142b0*/  S2R R2, SR_TID.X ;  /* 0x0000000000027919 */ /* 0x000ee20000002100 */
[----:B0-----:R-:W-:-:S04]  /*142c0*/  IMAD.MOV.U32 R3, RZ, RZ, 0x8000 ;  /* 0x00008000ff037424 */ /* 0x001fc800078e00ff */
[----:B------:R4:W-:Y:S01]  /*142d0*/  SYNCS.ARRIVE.TRANS64 RZ, [R0+URZ+0x30850], R3 ;  /* 0x0308500300ff79a7 */ /* 0x0009e2000800003f */
[----:B---3--:R-:W-:-:S04]  /*142e0*/  LOP3.LUT R2, R2, 0x1f, RZ, 0xc0, !PT ;  /* 0x0000001f02027812 */ /* 0x008fc800078ec0ff */
[----:B------:R-:W-:-:S13]  /*142f0*/  ISETP.NE.AND P0, PT, R2, RZ, PT ;  /* 0x000000ff0200720c */ /* 0x000fda0003f05270 */
[----:B----4-:R-:W-:Y:S05]  /*14300*/  @!P0 BRA `(.L_x_1348) ;  /* 0x0000000000048947 */ /* 0x010fea0003800000 */
[----:B------:R-:W-:Y:S01]  /*14310*/  BPT.TRAP 0x1 ;  /* 0x000000040000795c */ /* 0x000fe20000300000 */
.L_x_1348:
[----:B------:R-:W-:Y:S05]  /*14320*/  BSYNC B1 ;  /* 0x0000000000017941 */ /* 0x000fea0003800000 */
.L_x_1347:
[----:B------:R-:W3:Y:S01]  /*14330*/  LDL.LU R2, [R1] ;  /* 0x0000000001027983 */ /* 0x000ee20000300800 */
[----:B------:R-:W-:Y:S01]  /*14340*/  UIADD3 UR4, UP0, UR38, 0x470, URZ ;  /* 0x0000047026047890 */ /* 0x000fe2000ff1e03f */
[----:B------:R-:W-:Y:S01]  /*14350*/  PLOP3.LUT P0, PT, PT, PT, PT, 0x80, 0x0 ;  /* 0x000000000000781c */ /* 0x000fe20003f0f070 */
[----:B0-----:R-:W-:Y:S01]  /*14360*/  VIADD R0, R0, 0x30850 ;  /* 0x0003085000007836 */ /* 0x001fe20000000000 */
[----:B------:R-:W-:Y:S01]  /*14370*/  UMOV UR6, 0x0 ;  /* 0x0000000000067882 */ /* 0x000fe20000000000 */
[----:B------:R-:W-:Y:S01]  /*14380*/  UIADD3.X UR5, URZ, UR39, URZ, UP0, !UPT ;  /* 0x000000273f057290 */ /* 0x000fe200087fe43f */
[----:B------:R-:W-:Y:S01]  /*14390*/  UMOV UR7, 0x14f00000 ;  /* 0x14f0000000077882 */ /* 0x000fe20000000000 */
[----:B------:R-:W-:Y:S01]  /*143a0*/  UMOV UR10, URZ ;  /* 0x0000003f000a7c82 */ /* 0x000fe20008000000 */
[----:B---3--:R-:W-:Y:S02]  /*143b0*/  IMAD.SHL.U32 R3, R2, 0x40, RZ ;  /* 0x0000004002037824 */ /* 0x008fe400078e00ff */
[----:B------:R-:W-:-:S04]  /*143c0*/  IMAD R2, R18, 0x8000, R17 ;  /* 0x0000800012027824 */ /* 0x000fc800078e0211 */
[----:B------:R-:W-:-:S07]  /*143d0*/  VIADD R4, R2, 0x400 ;  /* 0x0000040002047836 */ /* 0x000fce0000000000 */
.L_x_1349:
        /* <DEDUP_REMOVED lines=15> */
.L_x_1350:
        /* <DEDUP_REMOVED lines=15> */
.L_x_1351:
        /* <DEDUP_REMOVED lines=15> */
.L_x_1352:
        /* <DEDUP_REMOVED lines=9> */
[----:B---3--:R-:W-:Y:S05]  /*14740*/  @P0 BRA.U.ANY `(.L_x_1352) ;  /* 0xfffffffd00d80947 */ /* 0x008fea000393ffff */
.L_x_1344:
[----:B------:R-:W-:Y:S05]  /*14750*/  BSYNC B0 ;  /* 0x0000000000007941 */ /* 0x000fea0003800000 */
.L_x_1343:
[----:B------:R-:W3:Y:S01]  /*14760*/  LDL.LU R4, [R1+0x8] ;  /* 0x0000080001047983 */ /* 0x000ee20000300800 */
[----:B------:R-:W-:-:S05]  /*14770*/  VIADD R18, R18, 0x1 ;  /* 0x0000000112127836 */ /* 0x000fca0000000000 */
[----:B------:R-:W-:-:S04]  /*14780*/  ISETP.NE.AND P0, PT, R18, 0x2, PT ;  /* 0x000000021200780c */ /* 0x000fc80003f05270 */
[----:B0-----:R-:W-:Y:S02]  /*14790*/  SEL R0, RZ, 0x1, P0 ;  /* 0x00000001ff007807 */ /* 0x001fe40000000000 */
[----:B------:R-:W-:Y:S02]  /*147a0*/  SEL R18, R18, RZ, P0 ;  /* 0x000000ff12127207 */ /* 0x000fe40000000000 */
[----:B---3--:R-:W-:-:S05]  /*147b0*/  LOP3.LUT R4, R4, R0, RZ, 0x3c, !PT ;  /* 0x0000000004047212 */ /* 0x008fca00078e3cff */
[----:B------:R0:W-:Y:S02]  /*147c0*/  STL [R1+0x8], R4 ;  /* 0x0000080401007387 */ /* 0x0001e40000100800 */
.L_x_1260:
[----:B------:R-:W-:Y:S05]  /*147d0*/  BSYNC B7 ;  /* 0x0000000000077941 */ /* 0x000fea0003800000 */
.L_x_1258:
[----:B------:R4:W5:Y:S01]  /*147e0*/  LDL R2, [R1+0x14] ;  /* 0x0000140001027983 */ /* 0x0009620000100800 */
[----:B------:R-:W-:-:S13]  /*147f0*/  LOP3.LUT P0, RZ, R19, 0x4, RZ, 0xc0, !PT ;  /* 0x0000000413ff7812 */ /* 0x000fda000780c0ff */
[----:B----4-:R-:W-:Y:S05]  /*14800*/  @!P0 BRA `(.L_x_1353) ;  /* 0x0000000000288947 */ /* 0x010fea0003800000 */
[----:B------:R-:W-:Y:S05]  /*14810*/  WARPSYNC.ALL ;  /* 0x0000000000007948 */ /* 0x000fea0003800000 */
[----:B------:R-:W4:Y:S08]  /*14820*/  S2UR UR5, SR_CgaCtaId ;  /* 0x00000000000579c3 */ /* 0x000f300000008800 */
[----:B------:R-:W-:Y:S06]  /*14830*/  BAR.SYNC.DEFER_BLOCKING 0x5, 0x180 ;  /* 0x0146000000007b1d */ /* 0x000fec0000010000 */
[----:B------:R-:W-:-:S02]  /*14840*/  UMOV UR4, 0x400 ;  /* 0x0000040000047882 */ /* 0x000fc40000000000 */
[----:B----4-:R-:W-:-:S06]  /*14850*/  ULEA UR4, UR5, UR4, 0x18 ;  /* 0x0000000405047291 */ /* 0x010fcc000f8ec03f */
[----:B------:R-:W-:-:S05]  /*14860*/  IMAD.U32 R17, RZ, RZ, UR4 ;  /* 0x00000004ff117e24 */ /* 0x000fca000f8e00ff */
[----:B-----5:R-:W4:Y:S04]  /*14870*/  LDS R2, [R17+0x308d0] ;  /* 0x0308d00011027984 */ /* 0x020f280000000800 */
[----:B----4-:R4:W-:Y:S01]  /*14880*/  STL [R1+0x14], R2 ;  /* 0x0000140201007387 */ /* 0x0109e20000100800 */
[----:B------:R-:W-:Y:S06]  /*14890*/  BAR.ARV 0x4, 0x180 ;  /* 0x0106000000007b1d */ /* 0x000fec0000002000 */
[----:B------:R-:W-:Y:S05]  /*148a0*/  BRA `(.L_x_1354) ;  /* 0x00000000002c7947 */ /* 0x000fea0003800000 */
.L_x_1353:
[----:B------:R-:W-:-:S03]  /*148b0*/  UMOV UR4, 0xffffffff ;  /* 0xffffffff00047882 */ /* 0x000fc60000000000 */
[----:B------:R-:W-:Y:S05]  /*148c0*/  BRA.DIV UR4, `(.L_x_1355) ;  /* 0x0000001a04087947 */ /* 0x000fea000b800000 */
[----:B-----5:R4:W0:Y:S02]  /*148d0*/  SHFL.IDX PT, R14, R2, RZ, 0x1f ;  /* 0x00001fff020e7589 */ /* 0x02082400000e0000 */
.L_x_1403:
[----:B------:R-:W5:Y:S01]  /*148e0*/  @!P1 S2R R3, SR_CgaCtaId ;  /* 0x0000000000039919 */ /* 0x000f620000008800 */
[----:B------:R-:W-:Y:S05]  /*148f0*/  WARPSYNC.ALL ;  /* 0x0000000000007948 */ /* 0x000fea0003800000 */
[----:B------:R-:W-:Y:S01]  /*14900*/  BAR.SYNC.DEFER_BLOCKING 0x4, 0x180 ;  /* 0x0106000000007b1d */ /* 0x000fe20000010000 */
[----:B---3--:R-:W-:-:S05]  /*14910*/  @!P1 MOV R0, 0x400 ;  /* 0x0000040000009802 */ /* 0x008fca0000000f00 */
[----:B0-----:R0:W-:Y:S01]  /*14920*/  STL [R1+0x14], R14 ;  /* 0x0000140e01007387 */ /* 0x0011e20000100800 */
[----:B-----5:R-:W-:-:S05]  /*14930*/  @!P1 LEA R17, R3, R0, 0x18 ;  /* 0x0000000003119211 */ /* 0x020fca00078ec0ff */
[----:B------:R0:W-:Y:S01]  /*14940*/  @!P1 STS [R17+0x308d0], R2 ;  /* 0x0308d00211009388 */ /* 0x0001e20000000800 */
[----:B------:R-:W-:Y:S06]  /*14950*/  BAR.ARV 0x5, 0x180 ;  /* 0x0146000000007b1d */ /* 0x000fec0000002000 */
.L_x_1354:
[----:B---3--:R-:W3:Y:S01]  /*14960*/  LDL R0, [R1+0x14] ;  /* 0x0000140001007983 */ /* 0x008ee20000100800 */
[----:B------:R-:W-:Y:S02]  /*14970*/  ULDC UR4, c[0x0][0xc38] ;  /* 0x00030e0000047ab9 */ /* 0x000fe40000000800 */
[----:B---3--:R-:W-:-:S13]  /*14980*/  ISETP.GE.AND P0, PT, R0, UR4, PT ;  /* 0x0000000400007c0c */ /* 0x008fda000bf06270 */
[----:B------:R-:W-:Y:S05]  /*14990*/  @!P0 BRA `(.L_x_1356) ;  /* 0xffffffa800f88947 */ /* 0x000fea000383ffff */
.L_x_1249:
[----:B0-----:R-:W3:Y:S01]  /*149a0*/  LDL.LU R0, [R1+0x18] ;  /* 0x0000180001007983 */ /* 0x001ee20000300800 */
[----:B------:R-:W-:Y:S01]  /*149b0*/  BSSY B0, `(.L_x_1357) ;  /* 0x000000b000007945 */ /* 0x000fe20003800000 */
[----:B------:R-:W0:Y:S01]  /*149c0*/  S2R R5, SR_CgaCtaId ;  /* 0x0000000000057919 */ /* 0x000e220000008800 */
[----:B---3--:R-:W-:-:S05]  /*149d0*/  VIADD R0, R0, 0x1 ;  /* 0x0000000100007836 */ /* 0x008fca0000000000 */
[----:B----4-:R-:W-:-:S04]  /*149e0*/  LEA.HI R2, R0, R0, RZ, 0x1 ;  /* 0x0000000000027211 */ /* 0x010fc800078f08ff */
[----:B------:R-:W-:-:S05]  /*149f0*/  LOP3.LUT R3, R2, 0xfffffffe, RZ, 0xc0, !PT ;  /* 0xfffffffe02037812 */ /* 0x000fca00078ec0ff */
[----:B------:R-:W-:Y:S01]  /*14a00*/  IMAD.IADD R3, R0, 0x1, -R3 ;  /* 0x0000000100037824 */ /* 0x000fe200078e0a03 */
[----:B------:R-:W-:-:S04]  /*14a10*/  MOV R0, 0x400 ;  /* 0x0000040000007802 */ /* 0x000fc80000000f00 */
[----:B0-----:R-:W-:Y:S02]  /*14a20*/  LEA R0, R5, R0, 0x18 ;  /* 0x0000000005007211 */ /* 0x001fe400078ec0ff */
[----:B------:R-:W-:-:S04]  /*14a30*/  SHF.L.U32 R3, R3, 0x1f, RZ ;  /* 0x0000001f03037819 */ /* 0x000fc800000006ff */
[----:B------:R-:W0:Y:S02]  /*14a40*/  SYNCS.PHASECHK.TRANS64.TRYWAIT P0, [R0+URZ+0x30820], R3 ;  /* 0x03082003000075a7 */ /* 0x000e24000800017f */
[----:B0-----:R-:W-:Y:S05]  /*14a50*/  @!P0 BRA `(.L_x_1358) ;  /* 0x0000001400cc8947 */ /* 0x001fea0003800000 */
.L_x_1404:
[----:B------:R-:W-:Y:S05]  /*14a60*/  BSYNC B0 ;  /* 0x0000000000007941 */ /* 0x000fea0003800000 */
.L_x_1357:
[----:B------:R-:W-:-:S03]  /*14a70*/  UMOV UR4, 0xffffffff ;  /* 0xffffffff00047882 */ /* 0x000fc60000000000 */
[----:B------:R-:W-:Y:S05]  /*14a80*/  BRA.DIV UR4, `(.L_x_1359) ;  /* 0x0000001604d47947 */ /* 0x000fea000b800000 */
[----:B------:R-:W3:Y:S02]  /*14a90*/  S2R R2, SR_TID.X ;  /* 0x0000000000027919 */ /* 0x000ee40000002100 */
[----:B---3--:R-:W-:-:S04]  /*14aa0*/  SHF.R.U32.HI R2, RZ, 0x5, R2 ;  /* 0x00000005ff027819 */ /* 0x008fc80000011602 */
[----:B------:R-:W-:-:S05]  /*14ab0*/  LOP3.LUT R2, R2, 0x3, RZ, 0xc0, !PT ;  /* 0x0000000302027812 */ /* 0x000fca00078ec0ff */
[----:B------:R3:W4:Y:S02]  /*14ac0*/  SHFL.IDX PT, R14, R2, RZ, 0x1f ;  /* 0x00001fff020e7589 */ /* 0x00072400000e0000 */
.L_x_1407:
[----:B----4-:R-:W-:Y:S01]  /*14ad0*/  ISETP.NE.AND P0, PT, R14, RZ, PT ;  /* 0x000000ff0e00720c */ /* 0x010fe20003f05270 */
[----:B------:R-:W-:-:S12]  /*14ae0*/  BSSY B0, `(.L_x_1360) ;  /* 0x0000027000007945 */ /* 0x000fd80003800000 */
[----:B------:R-:W-:Y:S05]  /*14af0*/  @P0 BRA `(.L_x_1361) ;  /* 0x0000000000940947 */ /* 0x000fea0003800000 */
[----:B------:R-:W-:-:S03]  /*14b00*/  UMOV UR4, 0xffffffff ;  /* 0xffffffff00047882 */ /* 0x000fc60000000000 */
[----:B------:R-:W-:Y:S05]  /*14b10*/  BRA.DIV UR4, `(.L_x_1362) ;  /* 0x0000001604e47947 */ /* 0x000fea000b800000 */
[----:B------:R-:W-:-:S13]  /*14b20*/  ELECT P6, URZ, PT ;  /* 0x00000000003f782f */ /* 0x000fda00038c0000 */
.L_x_1410:
        /* <DEDUP_REMOVED lines=8> */
.L_x_1363:
[----:B------:R-:W3:Y:S01]  /*14bb0*/  LDL.LU R7, [R1+0x8] ;  /* 0x0000080001077983 */ /* 0x000ee20000300800 */
[----:B0-----:R-:W-:Y:S02]  /*14bc0*/  VIADD R3, R0, 0x30840 ;  /* 0x0003084000037836 */ /* 0x001fe40000000000 */
[C---:B------:R-:W-:Y:S02]  /*14bd0*/  VIADD R2, R18.reuse, 0x1 ;  /* 0x0000000112027836 */ /* 0x040fe40000000000 */
[----:B------:R-:W-:-:S03]  /*14be0*/  IMAD R6, R18, 0x8, R3 ;  /* 0x0000000812067824 */ /* 0x000fc600078e0203 */
[----:B------:R-:W-:-:S04]  /*14bf0*/  ISETP.NE.AND P1, PT, R2, 0x2, PT ;  /* 0x000000020200780c */ /* 0x000fc80003f25270 */
[----:B------:R-:W-:Y:S02]  /*14c00*/  SEL R4, RZ, 0x1, P1 ;  /* 0x00000001ff047807 */ /* 0x000fe40000800000 */
[C---:B---3--:R-:W-:Y:S02]  /*14c10*/  SHF.L.U32 R5, R7.reuse, 0x1f, RZ ;  /* 0x0000001f07057819 */ /* 0x048fe400000006ff */
[----:B------:R-:W-:Y:S02]  /*14c20*/  LOP3.LUT R7, R7, R4, RZ, 0x3c, !PT ;  /* 0x0000000407077212 */ /* 0x000fe400078e3cff */
[----:B------:R-:W0:Y:S01]  /*14c30*/  SYNCS.PHASECHK.TRANS64.TRYWAIT P0, [R6+URZ], R5 ;  /* 0x00000005060075a7 */ /* 0x000e22000800017f */
[----:B------:R-:W-:Y:S02]  /*14c40*/  SEL R4, R2, RZ, P1 ;  /* 0x000000ff02047207 */ /* 0x000fe40000800000 */
[----:B------:R-:W-:-:S03]  /*14c50*/  SHF.L.U32 R2, R7, 0x1f, RZ ;  /* 0x0000001f07027819 */ /* 0x000fc600000006ff */
[----:B------:R-:W-:Y:S01]  /*14c60*/  IMAD R3, R4, 0x8, R3 ;  /* 0x0000000804037824 */ /* 0x000fe200078e0203 */
[----:B0-----:R-:W-:Y:S06]  /*14c70*/  @!P0 BRA `(.L_x_1364) ;  /* 0x0000001400ac8947 */ /* 0x001fec0003800000 */
.L_x_1411:
[----:B------:R-:W3:Y:S02]  /*14c80*/  SYNCS.PHASECHK.TRANS64.TRYWAIT P0, [R3+URZ], R2 ;  /* 0x00000002030075a7 */ /* 0x000ee4000800017f */
[----:B---3--:R-:W-:Y:S05]  /*14c90*/  @!P0 BRA `(.L_x_1365) ;  /* 0x0000001400b88947 */ /* 0x008fea0003800000 */
.L_x_1412:
[----:B------:R-:W-:Y:S05]  /*14ca0*/  @!P2 BRA `(.L_x_1366) ;  /* 0x000000000004a947 */ /* 0x000fea0003800000 */
[----:B------:R-:W-:Y:S01]  /*14cb0*/  BPT.TRAP 0x1 ;  /* 0x000000040000795c */ /* 0x000fe20000300000 */
.L_x_1366:
[----:B---3--:R-:W-:-:S04]  /*14cc0*/  VIADD R3, R0, 0x30860 ;  /* 0x0003086000037836 */ /* 0x008fc80000000000 */
[----:B------:R-:W-:-:S04]  /*14cd0*/  IMAD R18, R18, 0x8, R3 ;  /* 0x0000000812127824 */ /* 0x000fc800078e0203 */
[----:B------:R-:W3:Y:S02]  /*14ce0*/  SYNCS.PHASECHK.TRANS64.TRYWAIT P0, [R18+URZ], R5 ;  /* 0x00000005120075a7 */ /* 0x000ee4000800017f */
[----:B---3--:R-:W-:Y:S05]  /*14cf0*/  @!P0 BRA `(.L_x_1367) ;  /* 0x0000001400b48947 */ /* 0x008fea0003800000 */
.L_x_1413:
[----:B------:R-:W-:-:S07]  /*14d00*/  IMAD R3, R4, 0x8, R3 ;  /* 0x0000000804037824 */ /* 0x000fce00078e0203 */
.L_x_1368:
[----:B----4-:R4:W0:Y:S02]  /*14d10*/  SYNCS.PHASECHK.TRANS64.TRYWAIT P0, [R3+URZ], R2 ;  /* 0x00000002030075a7 */ /* 0x010824000800017f */
[----:B0-----:R-:W-:Y:S05]  /*14d20*/  @!P0 NANOSLEEP.SYNCS 0x989680 ;  /* 0x009896800000895d */ /* 0x001fea0003900000 */
[----:B------:R-:W0:Y:S02]  /*14d30*/  @!P0 SYNCS.PHASECHK.TRANS64 P0, [R3+URZ], R2 ;  /* 0x00000002030085a7 */ /* 0x000e24000800007f */
[----:B0-----:R-:W-:Y:S05]  /*14d40*/  @!P0 BRA `(.L_x_1368) ;  /* 0xfffffffc00f08947 */ /* 0x001fea000383ffff */
.L_x_1361:
[----:B------:R-:W-:Y:S05]  /*14d50*/  BSYNC B0 ;  /* 0x0000000000007941 */ /* 0x000fea0003800000 */
.L_x_1360:
[----:B------:R-:W-:Y:S05]  /*14d60*/  EXIT ;  /* 0x000000000000794d */ /* 0x000fea0003800000 */
.L_x_1162:
[----:B0-----:R-:W-:-:S04]  /*14d70*/  IMAD.U32 R3, RZ, RZ, UR37 ;  /* 0x00000025ff037e24 */ /* 0x001fc8000f8e00ff */
[----:B------:R0:W1:Y:S03]  /*14d80*/  SYNCS.PHASECHK.TRANS64.TRYWAIT P1, [R3+URZ+0x30800], R0 ;  /* 0x03080000030075a7 */ /* 0x000066000802017f */
[----:B-1----:R-:W-:Y:S05]  /*14d90*/  @!P1 NANOSLEEP.SYNCS 0x989680 ;  /* 0x009896800000995d */ /* 0x002fea0003900000 */
[----:B------:R-:W1:Y:S02]  /*14da0*/  @!P1 SYNCS.PHASECHK.TRANS64 P1, [R3+URZ+0x30800], R0 ;  /* 0x03080000030095a7 */ /* 0x000e64000802007f */
[----:B-1----:R-:W-:Y:S05]  /*14db0*/  @!P1 BRA `(.L_x_1162) ;  /* 0xfffffffc00ec9947 */ /* 0x002fea000383ffff */
[----:B------:R-:W-:Y:S05]  /*14dc0*/  BRA `(.L_x_1369) ;  /* 0xfffffecc00c47947 */ /* 0x000fea000383ffff */
.L_x_1166:
[----:B-1----:R1:W2:Y:S02]  /*14dd0*/  SYNCS.PHASECHK.TRANS64.TRYWAIT P2, [R3+URZ+0x30830], R0 ;  /* 0x03083000030075a7 */ /* 0x0022a4000804017f */
[----:B--2---:R-:W-:Y:S05]  /*14de0*/  @!P2 NANOSLEEP.SYNCS 0x989680 ;  /* 0x009896800000a95d */ /* 0x004fea0003900000 */
[----:B------:R-:W2:Y:S02]  /*14df0*/  @!P2 SYNCS.PHASECHK.TRANS64 P2, [R3+URZ+0x30830], R0 ;  /* 0x030830000300a5a7 */ /* 0x000ea4000804007f */
[----:B--2---:R-:W-:Y:S05]  /*14e00*/  @!P2 BRA `(.L_x_1166) ;  /* 0xfffffffc00f0a947 */ /* 0x004fea000383ffff */
[----:B------:R-:W-:Y:S05]  /*14e10*/  BRA `(.L_x_1165) ;  /* 0xfffffecc00e87947 */ /* 0x000fea000383ffff */
.L_x_1182:
[----:B-1----:R-:W-:-:S04]  /*14e20*/  IMAD.U32 R21, RZ, RZ, UR6 ;  /* 0x00000006ff157e24 */ /* 0x002fc8000f8e00ff */
[----:B------:R1:W2:Y:S03]  /*14e30*/  SYNCS.PHASECHK.TRANS64.TRYWAIT P2, [R21+URZ+0x30830], R20 ;  /* 0x03083014150075a7 */ /* 0x0002a6000804017f */
[----:B--2---:R-:W-:Y:S05]  /*14e40*/  @!P2 NANOSLEEP.SYNCS 0x989680 ;  /* 0x009896800000a95d */ /* 0x004fea0003900000 */
[----:B------:R-:W2:Y:S02]  /*14e50*/  @!P2 SYNCS.PHASECHK.TRANS64 P2, [R21+URZ+0x30830], R20 ;  /* 0x030830141500a5a7 */ /* 0x000ea4000804007f */
[----:B--2---:R-:W-:Y:S05]  /*14e60*/  @!P2 BRA `(.L_x_1182) ;  /* 0xfffffffc00eca947 */ /* 0x004fea000383ffff */
[----:B------:R-:W-:Y:S05]  /*14e70*/  BRA `(.L_x_1181) ;  /* 0xfffffef400c07947 */ /* 0x000fea000383ffff */
.L_x_1186:
[----:B-1----:R-:W-:-:S04]  /*14e80*/  IMAD.U32 R21, RZ, RZ, UR10 ;  /* 0x0000000aff157e24 */ /* 0x002fc8000f8e00ff */
[----:B------:R1:W3:Y:S03]  /*14e90*/  SYNCS.PHASECHK.TRANS64.TRYWAIT P2, [R21+URZ+0x30850], R0 ;  /* 0x03085000150075a7 */ /* 0x0002e6000804017f */
[----:B---3--:R-:W-:Y:S05]  /*14ea0*/  @!P2 NANOSLEEP.SYNCS 0x989680 ;  /* 0x009896800000a95d */ /* 0x008fea0003900000 */
[----:B------:R-:W3:Y:S02]  /*14eb0*/  @!P2 SYNCS.PHASECHK.TRANS64 P2, [R21+URZ+0x30850], R0 ;  /* 0x030850001500a5a7 */ /* 0x000ee4000804007f */
[----:B---3--:R-:W-:Y:S05]  /*14ec0*/  @!P2 BRA `(.L_x_1186) ;  /* 0xfffffffc00eca947 */ /* 0x008fea000383ffff */
[----:B------:R-:W-:Y:S05]  /*14ed0*/  BRA `(.L_x_1185) ;  /* 0xffffff0400487947 */ /* 0x000fea000383ffff */
.L_x_1203:
[----:B-1----:R-:W-:-:S04]  /*14ee0*/  IMAD.U32 R4, RZ, RZ, UR5 ;  /* 0x00000005ff047e24 */ /* 0x002fc8000f8e00ff */
[----:B------:R1:W2:Y:S03]  /*14ef0*/  SYNCS.PHASECHK.TRANS64.TRYWAIT P2, [R4+URZ+0x30830], R3 ;  /* 0x03083003040075a7 */ /* 0x0002a6000804017f */
[----:B--2---:R-:W-:Y:S05]  /*14f00*/  @!P2 NANOSLEEP.SYNCS 0x989680 ;  /* 0x009896800000a95d */ /* 0x004fea0003900000 */
[----:B------:R-:W2:Y:S02]  /*14f10*/  @!P2 SYNCS.PHASECHK.TRANS64 P2, [R4+URZ+0x30830], R3 ;  /* 0x030830030400a5a7 */ /* 0x000ea4000804007f */
[----:B--2---:R-:W-:Y:S05]  /*14f20*/  @!P2 BRA `(.L_x_1203) ;  /* 0xfffffffc00eca947 */ /* 0x004fea000383ffff */
[----:B------:R-:W-:Y:S05]  /*14f30*/  BRA `(.L_x_1202) ;  /* 0xffffff20002c7947 */ /* 0x000fea000383ffff */
.L_x_1207:
[----:B01----:R-:W-:-:S04]  /*14f40*/  IMAD.U32 R3, RZ, RZ, UR14 ;  /* 0x0000000eff037e24 */ /* 0x003fc8000f8e00ff */
[----:B------:R0:W1:Y:S03]  /*14f50*/  SYNCS.PHASECHK.TRANS64.TRYWAIT P2, [R3+URZ+0x30850], R0 ;  /* 0x03085000030075a7 */ /* 0x000066000804017f */
[----:B-1----:R-:W-:Y:S05]  /*14f60*/  @!P2 NANOSLEEP.SYNCS 0x989680 ;  /* 0x009896800000a95d */ /* 0x002fea0003900000 */
[----:B------:R-:W1:Y:S02]  /*14f70*/  @!P2 SYNCS.PHASECHK.TRANS64 P2, [R3+URZ+0x30850], R0 ;  /* 0x030850000300a5a7 */ /* 0x000e64000804007f */
[----:B-1----:R-:W-:Y:S05]  /*14f80*/  @!P2 BRA `(.L_x_1207) ;  /* 0xfffffffc00eca947 */ /* 0x002fea000383ffff */
[----:B------:R-:W-:Y:S05]  /*14f90*/  BRA `(.L_x_1206) ;  /* 0xffffff2c00b47947 */ /* 0x000fea000383ffff */
.L_x_1213:
[----:B-1----:R-:W-:-:S04]  /*14fa0*/  IMAD.U32 R4, RZ, RZ, UR5 ;  /* 0x00000005ff047e24 */ /* 0x002fc8000f8e00ff */
[----:B------:R1:W2:Y:S03]  /*14fb0*/  SYNCS.PHASECHK.TRANS64.TRYWAIT P2, [R4+URZ+0x30830], R3 ;  /* 0x03083003040075a7 */ /* 0x0002a6000804017f */
[----:B--2---:R-:W-:Y:S05]  /*14fc0*/  @!P2 NANOSLEEP.SYNCS 0x989680 ;  /* 0x009896800000a95d */ /* 0x004fea0003900000 */
[----:B------:R-:W2:Y:S02]  /*14fd0*/  @!P2 SYNCS.PHASECHK.TRANS64 P2, [R4+URZ+0x30830], R3 ;  /* 0x030830030400a5a7 */ /* 0x000ea4000804007f */
[----:B--2---:R-:W-:Y:S05]  /*14fe0*/  @!P2 BRA `(.L_x_1213) ;  /* 0xfffffffc00eca947 */ /* 0x004fea000383ffff */
[----:B------:R-:W-:Y:S05]  /*14ff0*/  BRA `(.L_x_1212) ;  /* 0xffffff3c00347947 */ /* 0x000fea000383ffff */
.L_x_1217:
[----:B01----:R-:W-:-:S04]  /*15000*/  IMAD.U32 R3, RZ, RZ, UR14 ;  /* 0x0000000eff037e24 */ /* 0x003fc8000f8e00ff */
[----:B------:R0:W1:Y:S03]  /*15010*/  SYNCS.PHASECHK.TRANS64.TRYWAIT P2, [R3+URZ+0x30850], R0 ;  /* 0x03085000030075a7 */ /* 0x000066000804017f */
[----:B-1----:R-:W-:Y:S05]  /*15020*/  @!P2 NANOSLEEP.SYNCS 0x989680 ;  /* 0x009896800000a95d */ /* 0x002fea0003900000 */
[----:B------:R-:W1:Y:S02]  /*15030*/  @!P2 SYNCS.PHASECHK.TRANS64 P2, [R3+URZ+0x30850], R0 ;  /* 0x030850000300a5a7 */ /* 0x000e64000804007f */
[----:B-1----:R-:W-:Y:S05]  /*15040*/  @!P2 BRA `(.L_x_1217) ;  /* 0xfffffffc00eca947 */ /* 0x002fea000383ffff */
[----:B------:R-:W-:Y:S05]  /*15050*/  BRA `(.L_x_1216) ;  /* 0xffffff4800bc7947 */ /* 0x000fea000383ffff */
.L_x_1230:
[----:B-1----:R-:W-:-:S04]  /*15060*/  IMAD.U32 R7, RZ, RZ, UR7 ;  /* 0x00000007ff077e24 */ /* 0x002fc8000f8e00ff */
[----:B------:R1:W2:Y:S03]  /*15070*/  SYNCS.PHASECHK.TRANS64.TRYWAIT P0, [R7+URZ+0x30850], R0 ;  /* 0x03085000070075a7 */ /* 0x0002a6000800017f */
[----:B--2---:R-:W-:Y:S05]  /*15080*/  @!P0 NANOSLEEP.SYNCS 0x989680 ;  /* 0x009896800000895d */ /* 0x004fea0003900000 */
[----:B------:R-:W2:Y:S02]  /*15090*/  @!P0 SYNCS.PHASECHK.TRANS64 P0, [R7+URZ+0x30850], R0 ;  /* 0x03085000070085a7 */ /* 0x000ea4000800007f */
[----:B--2---:R-:W-:Y:S05]  /*150a0*/  @!P0 BRA `(.L_x_1230) ;  /* 0xfffffffc00ec8947 */ /* 0x004fea000383ffff */
[----:B------:R-:W-:Y:S05]  /*150b0*/  BRA `(.L_x_1229) ;  /* 0xffffff6800c47947 */ /* 0x000fea000383ffff */
.L_x_1266:
[----:B------:R-:W-:Y:S02]  /*150c0*/  IMAD.MOV.U32 R13, RZ, RZ, R4 ;  /* 0x000000ffff0d7224 */ /* 0x000fe400078e0004 */
[----:B------:R-:W-:Y:S02]  /*150d0*/  IMAD.MOV.U32 R12, RZ, RZ, RZ ;  /* 0x000000ffff0c7224 */ /* 0x000fe400078e00ff */
[----:B------:R-:W-:Y:S02]  /*150e0*/  IMAD.MOV.U32 R11, RZ, RZ, 0x1f ;  /* 0x0000001fff0b7424 */ /* 0x000fe400078e00ff */
[----:B------:R-:W-:-:S07]  /*150f0*/  IMAD.MOV.U32 R15, RZ, RZ, -0x1 ;  /* 0xffffffffff0f7424 */ /* 0x000fce00078e00ff */
[----:B0-----:R-:W-:Y:S05]  /*15100*/  WARPSYNC.COLLECTIVE R15, `(.L_x_1370) ;  /* 0x000000000f087348 */ /* 0x001fea0003c00000 */
[----:B------:R1:W2:Y:S02]  /*15110*/  SHFL.IDX P6, R14, R13, R12, R11 ;  /* 0x0000000c0d0e7389 */ /* 0x0002a400000c000b */
[----:B012---:R-:W-:Y:S01]  /*15120*/  ENDCOLLECTIVE ;  /* 0x000000000000791b */ /* 0x007fe20003800000 */
.L_x_1370:
[----:B------:R-:W-:Y:S05]  /*15130*/  BRA `(.L_x_1371) ;  /* 0xffffffb000bc7947 */ /* 0x000fea000383ffff */
.L_x_1268:
[----:B------:R-:W-:Y:S01]  /*15140*/  BSSY B0, `(.L_x_1372) ;  /* 0x0000006000007945 */ /* 0x000fe20003800000 */
[----:B------:R-:W-:-:S07]  /*15150*/  IMAD.MOV.U32 R15, RZ, RZ, -0x1 ;  /* 0xffffffffff0f7424 */ /* 0x000fce00078e00ff */
[----:B01----:R-:W-:Y:S05]  /*15160*/  WARPSYNC.COLLECTIVE R15, `(.L_x_1373) ;  /* 0x000000000f0c7348 */ /* 0x003fea0003c00000 */
[----:B------:R-:W-:Y:S02]  /*15170*/  ELECT P6, UR62, PT ;  /* 0x00000000003e782f */ /* 0x000fe400038c0000 */
[----:B------:R-:W-:Y:S01]  /*15180*/  MOV R14, UR62 ;  /* 0x0000003e000e7c02 */ /* 0x000fe20008000f00 */
[----:B01----:R-:W-:Y:S10]  /*15190*/  ENDCOLLECTIVE ;  /* 0x000000000000791b */ /* 0x003ff40003800000 */
.L_x_1373:
[----:B------:R-:W-:Y:S05]  /*151a0*/  BSYNC B0 ;  /* 0x0000000000007941 */ /* 0x000fea0003800000 */
.L_x_1372:
[----:B------:R-:W-:Y:S05]  /*151b0*/  BRA `(.L_x_1374) ;  /* 0xffffffb000c07947 */ /* 0x000fea000383ffff */
.L_x_1270:
[----:B--2---:R2:W3:Y:S02]  /*151c0*/  SYNCS.PHASECHK.TRANS64.TRYWAIT P0, [R0+URZ+0x30840], R2 ;  /* 0x03084002000075a7 */ /* 0x0044e4000800017f */
[----:B---3--:R-:W-:Y:S05]  /*151d0*/  @!P0 NANOSLEEP.SYNCS 0x989680 ;  /* 0x009896800000895d */ /* 0x008fea0003900000 */
[----:B------:R-:W3:Y:S02]  /*151e0*/  @!P0 SYNCS.PHASECHK.TRANS64 P0, [R0+URZ+0x30840], R2 ;  /* 0x03084002000085a7 */ /* 0x000ee4000800007f */
[----:B---3--:R-:W-:Y:S05]  /*151f0*/  @!P0 BRA `(.L_x_1270) ;  /* 0xfffffffc00f08947 */ /* 0x008fea000383ffff */
[----:B------:R-:W-:Y:S05]  /*15200*/  BRA `(.L_x_1375) ;  /* 0xffffffb4001c7947 */ /* 0x000fea000383ffff */
.L_x_1274:
[----:B------:R-:W-:Y:S02]  /*15210*/  IMAD.MOV.U32 R13, RZ, RZ, R5 ;  /* 0x000000ffff0d7224 */ /* 0x000fe400078e0005 */
[----:B------:R-:W-:Y:S02]  /*15220*/  IMAD.MOV.U32 R12, RZ, RZ, RZ ;  /* 0x000000ffff0c7224 */ /* 0x000fe400078e00ff */
[----:B------:R-:W-:Y:S02]  /*15230*/  IMAD.MOV.U32 R11, RZ, RZ, 0x181f ;  /* 0x0000181fff0b7424 */ /* 0x000fe400078e00ff */
[----:B------:R-:W-:Y:S02]  /*15240*/  IMAD.MOV.U32 R15, RZ, RZ, -0x1 ;  /* 0xffffffffff0f7424 */ /* 0x000fe400078e00ff */
[----:B------:R-:W-:-:S07]  /*15250*/  VIADD R0, R10, UR43 ;  /* 0x0000002b0a007c36 */ /* 0x000fce0008000000 */
[----:B-----5:R-:W-:Y:S05]  /*15260*/  WARPSYNC.COLLECTIVE R15, `(.L_x_1376) ;  /* 0x000000000f087348 */ /* 0x020fea0003c00000 */
[----:B------:R0:W1:Y:S02]  /*15270*/  SHFL.IDX P6, R14, R13, R12, R11 ;  /* 0x0000000c0d0e7389 */ /* 0x00006400000c000b */
[----:B01---5:R-:W-:Y:S01]  /*15280*/  ENDCOLLECTIVE ;  /* 0x000000000000791b */ /* 0x023fe20003800000 */
.L_x_1376:
[----:B------:R-:W-:Y:S02]  /*15290*/  IMAD.MOV.U32 R13, RZ, RZ, R6 ;  /* 0x000000ffff0d7224 */ /* 0x000fe400078e0006 */
[----:B------:R-:W-:-:S07]  /*152a0*/  IMAD.MOV.U32 R2, RZ, RZ, R14 ;  /* 0x000000ffff027224 */ /* 0x000fce00078e000e */
[----:B------:R-:W-:Y:S05]  /*152b0*/  WARPSYNC.COLLECTIVE R15, `(.L_x_1377) ;  /* 0x000000000f087348 */ /* 0x000fea0003c00000 */
[----:B------:R0:W1:Y:S02]  /*152c0*/  SHFL.IDX P6, R14, R13, R12, R11 ;  /* 0x0000000c0d0e7389 */ /* 0x00006400000c000b */
[----:B01----:R-:W-:Y:S01]  /*152d0*/  ENDCOLLECTIVE ;  /* 0x000000000000791b */ /* 0x003fe20003800000 */
.L_x_1377:
[----:B------:R-:W-:Y:S01]  /*152e0*/  ULDC UR4, c[0x0][0x288] ;  /* 0x0000a20000047ab9 */ /* 0x000fe20000000800 */
[----:B------:R-:W-:Y:S01]  /*152f0*/  ULDC.64 UR6, c[0x0][0x208] ;  /* 0x0000820000067ab9 */ /* 0x000fe20000000a00 */
[----:B------:R-:W-:Y:S02]  /*15300*/  IMAD R4, R7, UR4, RZ ;  /* 0x0000000407047c24 */ /* 0x000fe4000f8e02ff */
[----:B------:R-:W-:-:S03]  /*15310*/  VIADD R7, R0, 0x10 ;  /* 0x0000001000077836 */ /* 0x000fc60000000000 */
        /* <DEDUP_REMOVED lines=20> */
.L_x_1378:
[----:B------:R-:W-:Y:S02]  /*15460*/  IMAD.MOV.U32 R13, RZ, RZ, R6 ;  /* 0x000000ffff0d7224 */ /* 0x000fe400078e0006 */
[----:B------:R-:W-:-:S07]  /*15470*/  IMAD.MOV.U32 R2, RZ, RZ, R14 ;  /* 0x000000ffff027224 */ /* 0x000fce00078e000e */
[----:B------:R-:W-:Y:S05]  /*15480*/  WARPSYNC.COLLECTIVE R15, `(.L_x_1379) ;  /* 0x000000000f087348 */ /* 0x000fea0003c00000 */
[----:B------:R0:W1:Y:S02]  /*15490*/  SHFL.IDX P6, R14, R13, R12, R11 ;  /* 0x0000000c0d0e7389 */ /* 0x00006400000c000b */
[----:B01----:R-:W-:Y:S01]  /*154a0*/  ENDCOLLECTIVE ;  /* 0x000000000000791b */ /* 0x003fe20003800000 */
.L_x_1379:
        /* <DEDUP_REMOVED lines=19> */
.L_x_1380:
[----:B------:R-:W-:-:S05]  /*155e0*/  VIADD R2, R0, 0x20 ;  /* 0x0000002000027836 */ /* 0x000fca0000000000 */
[----:B------:R-:W-:Y:S01]  /*155f0*/  ISETP.GE.AND P4, PT, R2, R4, PT ;  /* 0x000000040200720c */ /* 0x000fe20003f86270 */
[----:B------:R-:W-:Y:S02]  /*15600*/  IMAD.MOV.U32 R13, RZ, RZ, R6 ;  /* 0x000000ffff0d7224 */ /* 0x000fe400078e0006 */
[----:B------:R-:W-:-:S10]  /*15610*/  IMAD.MOV.U32 R2, RZ, RZ, R14 ;  /* 0x000000ffff027224 */ /* 0x000fd400078e000e */
[----:B------:R-:W-:Y:S05]  /*15620*/  WARPSYNC.COLLECTIVE R15, `(.L_x_1381) ;  /* 0x000000000f087348 */ /* 0x000fea0003c00000 */
[----:B------:R0:W1:Y:S02]  /*15630*/  SHFL.IDX P6, R14, R13, R12, R11 ;  /* 0x0000000c0d0e7389 */ /* 0x00006400000c000b */
[----:B01----:R-:W-:Y:S01]  /*15640*/  ENDCOLLECTIVE ;  /* 0x000000000000791b */ /* 0x003fe20003800000 */
.L_x_1381:
        /* <DEDUP_REMOVED lines=19> */
.L_x_1382:
[----:B------:R-:W-:-:S05]  /*15780*/  VIADD R2, R0, 0x30 ;  /* 0x0000003000027836 */ /* 0x000fca0000000000 */
[----:B------:R-:W-:Y:S01]  /*15790*/  ISETP.GE.AND P4, PT, R2, R4, PT ;  /* 0x000000040200720c */ /* 0x000fe20003f86270 */
[----:B------:R-:W-:Y:S02]  /*157a0*/  IMAD.MOV.U32 R13, RZ, RZ, R6 ;  /* 0x000000ffff0d7224 */ /* 0x000fe400078e0006 */
[----:B------:R-:W-:-:S10]  /*157b0*/  IMAD.MOV.U32 R2, RZ, RZ, R14 ;  /* 0x000000ffff027224 */ /* 0x000fd400078e000e */
[----:B------:R-:W-:Y:S05]  /*157c0*/  WARPSYNC.COLLECTIVE R15, `(.L_x_1383) ;  /* 0x000000000f087348 */ /* 0x000fea0003c00000 */
[----:B------:R0:W1:Y:S02]  /*157d0*/  SHFL.IDX P6, R14, R13, R12, R11 ;  /* 0x0000000c0d0e7389 */ /* 0x00006400000c000b */
[----:B01----:R-:W-:Y:S01]  /*157e0*/  ENDCOLLECTIVE ;  /* 0x000000000000791b */ /* 0x003fe20003800000 */
.L_x_1383:
        /* <DEDUP_REMOVED lines=19> */
.L_x_1384:
[----:B------:R-:W-:-:S05]  /*15920*/  VIADD R2, R0, 0x40 ;  /* 0x0000004000027836 */ /* 0x000fca0000000000 */
[----:B------:R-:W-:Y:S01]  /*15930*/  ISETP.GE.AND P4, PT, R2, R4, PT ;  /* 0x000000040200720c */ /* 0x000fe20003f86270 */
[----:B------:R-:W-:Y:S02]  /*15940*/  IMAD.MOV.U32 R13, RZ, RZ, R6 ;  /* 0x000000ffff0d7224 */ /* 0x000fe400078e0006 */
[----:B------:R-:W-:-:S10]  /*15950*/  IMAD.MOV.U32 R2, RZ, RZ, R14 ;  /* 0x000000ffff027224 */ /* 0x000fd400078e000e */
[----:B------:R-:W-:Y:S05]  /*15960*/  WARPSYNC.COLLECTIVE R15, `(.L_x_1385) ;  /* 0x000000000f087348 */ /* 0x000fea0003c00000 */
[----:B------:R0:W1:Y:S02]  /*15970*/  SHFL.IDX P6, R14, R13, R12, R11 ;  /* 0x0000000c0d0e7389 */ /* 0x00006400000c000b */
[----:B01----:R-:W-:Y:S01]  /*15980*/  ENDCOLLECTIVE ;  /* 0x000000000000791b */ /* 0x003fe20003800000 */
.L_x_1385:
        /* <DEDUP_REMOVED lines=19> */
.L_x_1386:
[----:B------:R-:W-:-:S05]  /*15ac0*/  VIADD R2, R0, 0x50 ;  /* 0x0000005000027836 */ /* 0x000fca0000000000 */
[----:B------:R-:W-:Y:S01]  /*15ad0*/  ISETP.GE.AND P4, PT, R2, R4, PT ;  /* 0x000000040200720c */ /* 0x000fe20003f86270 */
[----:B------:R-:W-:Y:S02]  /*15ae0*/  IMAD.MOV.U32 R13, RZ, RZ, R6 ;  /* 0x000000ffff0d7224 */ /* 0x000fe400078e0006 */
[----:B------:R-:W-:-:S10]  /*15af0*/  IMAD.MOV.U32 R2, RZ, RZ, R14 ;  /* 0x000000ffff027224 */ /* 0x000fd400078e000e */
[----:B------:R-:W-:Y:S05]  /*15b00*/  WARPSYNC.COLLECTIVE R15, `(.L_x_1387) ;  /* 0x000000000f087348 */ /* 0x000fea0003c00000 */
[----:B------:R0:W1:Y:S02]  /*15b10*/  SHFL.IDX P6, R14, R13, R12, R11 ;  /* 0x0000000c0d0e7389 */ /* 0x00006400000c000b */
[----:B01----:R-:W-:Y:S01]  /*15b20*/  ENDCOLLECTIVE ;  /* 0x000000000000791b */ /* 0x003fe20003800000 */
.L_x_1387:
        /* <DEDUP_REMOVED lines=19> */
.L_x_1388:
[----:B------:R-:W-:-:S05]  /*15c60*/  VIADD R2, R0, 0x60 ;  /* 0x0000006000027836 */ /* 0x000fca0000000000 */
[----:B------:R-:W-:Y:S01]  /*15c70*/  ISETP.GE.AND P4, PT, R2, R4, PT ;  /* 0x000000040200720c */ /* 0x000fe20003f86270 */
[----:B------:R-:W-:Y:S02]  /*15c80*/  IMAD.MOV.U32 R13, RZ, RZ, R6 ;  /* 0x000000ffff0d7224 */ /* 0x000fe400078e0006 */
[----:B------:R-:W-:-:S10]  /*15c90*/  IMAD.MOV.U32 R2, RZ, RZ, R14 ;  /* 0x000000ffff027224 */ /* 0x000fd400078e000e */
[----:B------:R-:W-:Y:S05]  /*15ca0*/  WARPSYNC.COLLECTIVE R15, `(.L_x_1389) ;  /* 0x000000000f087348 */ /* 0x000fea0003c00000 */
[----:B------:R0:W1:Y:S02]  /*15cb0*/  SHFL.IDX P6, R14, R13, R12, R11 ;  /* 0x0000000c0d0e7389 */ /* 0x00006400000c000b */
[----:B01----:R-:W-:Y:S01]  /*15cc0*/  ENDCOLLECTIVE ;  /* 0x000000000000791b */ /* 0x003fe20003800000 */
.L_x_1389:
        /* <DEDUP_REMOVED lines=19> */
.L_x_1390:
[----:B------:R-:W-:Y:S02]  /*15e00*/  IMAD.MOV.U32 R13, RZ, RZ, R6 ;  /* 0x000000ffff0d7224 */ /* 0x000fe400078e0006 */
[----:B------:R-:W-:-:S07]  /*15e10*/  IMAD.MOV.U32 R7, RZ, RZ, R14 ;  /* 0x000000ffff077224 */ /* 0x000fce00078e000e */
[----:B------:R-:W-:Y:S05]  /*15e20*/  WARPSYNC.COLLECTIVE R15, `(.L_x_1391) ;  /* 0x000000000f087348 */ /* 0x000fea0003c00000 */
[----:B------:R0:W1:Y:S02]  /*15e30*/  SHFL.IDX P6, R14, R13, R12, R11 ;  /* 0x0000000c0d0e7389 */ /* 0x00006400000c000b */
[----:B01----:R-:W-:Y:S01]  /*15e40*/  ENDCOLLECTIVE ;  /* 0x000000000000791b */ /* 0x003fe20003800000 */
.L_x_1391:
[----:B------:R-:W-:Y:S01]  /*15e50*/  IMAD.MOV.U32 R2, RZ, RZ, R14 ;  /* 0x000000ffff027224 */ /* 0x000fe200078e000e */
[----:B------:R-:W-:Y:S06]  /*15e60*/  BRA `(.L_x_1392) ;  /* 0xffffffb400b07947 */ /* 0x000fec000383ffff */
.L_x_1279:
[----:B0-----:R0:W1:Y:S02]  /*15e70*/  SYNCS.PHASECHK.TRANS64.TRYWAIT P0, [R17+URZ+0x30820], R0 ;  /* 0x03082000110075a7 */ /* 0x001064000800017f */
[----:B-1----:R-:W-:Y:S05]  /*15e80*/  @!P0 NANOSLEEP.SYNCS 0x989680 ;  /* 0x009896800000895d */ /* 0x002fea0003900000 */
[----:B------:R-:W1:Y:S02]  /*15e90*/  @!P0 SYNCS.PHASECHK.TRANS64 P0, [R17+URZ+0x30820], R0 ;  /* 0x03082000110085a7 */ /* 0x000e64000800007f */
[----:B-1----:R-:W-:Y:S05]  /*15ea0*/  @!P0 BRA `(.L_x_1279) ;  /* 0xfffffffc00f08947 */ /* 0x002fea000383ffff */
[----:B------:R-:W-:Y:S05]  /*15eb0*/  BRA `(.L_x_1393) ;  /* 0xffffffb8002c7947 */ /* 0x000fea000383ffff */
.L_x_1286:
[----:B0-----:R0:W1:Y:S02]  /*15ec0*/  SYNCS.PHASECHK.TRANS64.TRYWAIT P0, [R3+URZ+0x30840], R2 ;  /* 0x03084002030075a7 */ /* 0x001064000800017f */
[----:B-1----:R-:W-:Y:S05]  /*15ed0*/  @!P0 NANOSLEEP.SYNCS 0x989680 ;  /* 0x009896800000895d */ /* 0x002fea0003900000 */
[----:B------:R-:W1:Y:S02]  /*15ee0*/  @!P0 SYNCS.PHASECHK.TRANS64 P0, [R3+URZ+0x30840], R2 ;  /* 0x03084002030085a7 */ /* 0x000e64000800007f */
[----:B-1----:R-:W-:Y:S05]  /*15ef0*/  @!P0 BRA `(.L_x_1286) ;  /* 0xfffffffc00f08947 */ /* 0x002fea000383ffff */
[----:B------:R-:W-:Y:S05]  /*15f00*/  BRA `(.L_x_1394) ;  /* 0xffffffb800e87947 */ /* 0x000fea000383ffff */
.L_x_1294:
[----:B0-----:R0:W1:Y:S02]  /*15f10*/  SYNCS.PHASECHK.TRANS64.TRYWAIT P0, [R3+URZ+0x60], R2 ;  /* 0x00006002030075a7 */ /* 0x001064000800017f */
[----:B-1----:R-:W-:Y:S05]  /*15f20*/  @!P0 NANOSLEEP.SYNCS 0x989680 ;  /* 0x009896800000895d */ /* 0x002fea0003900000 */
[----:B------:R-:W1:Y:S02]  /*15f30*/  @!P0 SYNCS.PHASECHK.TRANS64 P0, [R3+URZ+0x60], R2 ;  /* 0x00006002030085a7 */ /* 0x000e64000800007f */
[----:B-1----:R-:W-:Y:S05]  /*15f40*/  @!P0 BRA `(.L_x_1294) ;  /* 0xfffffffc00f08947 */ /* 0x002fea000383ffff */
[----:B------:R-:W-:Y:S05]  /*15f50*/  BRA `(.L_x_1395) ;  /* 0xffffffc000387947 */ /* 0x000fea000383ffff */
.L_x_1306:
[----:B--2---:R2:W3:Y:S02]  /*15f60*/  SYNCS.PHASECHK.TRANS64.TRYWAIT P0, [R3+URZ+0x30840], R2 ;  /* 0x03084002030075a7 */ /* 0x0044e4000800017f */
[----:B---3--:R-:W-:Y:S05]  /*15f70*/  @!P0 NANOSLEEP.SYNCS 0x989680 ;  /* 0x009896800000895d */ /* 0x008fea0003900000 */
[----:B------:R-:W3:Y:S02]  /*15f80*/  @!P0 SYNCS.PHASECHK.TRANS64 P0, [R3+URZ+0x30840], R2 ;  /* 0x03084002030085a7 */ /* 0x000ee4000800007f */
[----:B---3--:R-:W-:Y:S05]  /*15f90*/  @!P0 BRA `(.L_x_1306) ;  /* 0xfffffffc00f08947 */ /* 0x008fea000383ffff */
[----:B------:R-:W-:Y:S05]  /*15fa0*/  BRA `(.L_x_1396) ;  /* 0xffffffc800387947 */ /* 0x000fea000383ffff */
.L_x_1314:
[----:B0-----:R0:W1:Y:S02]  /*15fb0*/  SYNCS.PHASECHK.TRANS64.TRYWAIT P0, [R9+URZ+0x60], R2 ;  /* 0x00006002090075a7 */ /* 0x001064000800017f */
[----:B-1----:R-:W-:Y:S05]  /*15fc0*/  @!P0 NANOSLEEP.SYNCS 0x989680 ;  /* 0x009896800000895d */ /* 0x002fea0003900000 */
[----:B------:R-:W1:Y:S02]  /*15fd0*/  @!P0 SYNCS.PHASECHK.TRANS64 P0, [R9+URZ+0x60], R2 ;  /* 0x00006002090085a7 */ /* 0x000e64000800007f */
[----:B-1----:R-:W-:Y:S05]  /*15fe0*/  @!P0 BRA `(.L_x_1314) ;  /* 0xfffffffc00f08947 */ /* 0x002fea000383ffff */
[----:B------:R-:W-:Y:S05]  /*15ff0*/  BRA `(.L_x_1397) ;  /* 0xffffffcc00887947 */ /* 0x000fea000383ffff */
.L_x_1325:
[----:B--2---:R2:W3:Y:S02]  /*16000*/  SYNCS.PHASECHK.TRANS64.TRYWAIT P0, [R2+URZ+0x30840], R3 ;  /* 0x03084003020075a7 */ /* 0x0044e4000800017f */
[----:B---3--:R-:W-:Y:S05]  /*16010*/  @!P0 NANOSLEEP.SYNCS 0x989680 ;  /* 0x009896800000895d */ /* 0x008fea0003900000 */
[----:B------:R-:W3:Y:S02]  /*16020*/  @!P0 SYNCS.PHASECHK.TRANS64 P0, [R2+URZ+0x30840], R3 ;  /* 0x03084003020085a7 */ /* 0x000ee4000800007f */
[----:B---3--:R-:W-:Y:S05]  /*16030*/  @!P0 BRA `(.L_x_1325) ;  /* 0xfffffffc00f08947 */ /* 0x008fea000383ffff */
[----:B------:R-:W-:Y:S05]  /*16040*/  BRA `(.L_x_1398) ;  /* 0xffffffd400587947 */ /* 0x000fea000383ffff */
.L_x_1333:
[----:B0-----:R0:W1:Y:S02]  /*16050*/  SYNCS.PHASECHK.TRANS64.TRYWAIT P0, [R2+URZ+0x60], R5 ;  /* 0x00006005020075a7 */ /* 0x001064000800017f */
[----:B-1----:R-:W-:Y:S05]  /*16060*/  @!P0 NANOSLEEP.SYNCS 0x989680 ;  /* 0x009896800000895d */ /* 0x002fea0003900000 */
[----:B------:R-:W1:Y:S02]  /*16070*/  @!P0 SYNCS.PHASECHK.TRANS64 P0, [R2+URZ+0x60], R5 ;  /* 0x00006005020085a7 */ /* 0x000e64000800007f */
[----:B-1----:R-:W-:Y:S05]  /*16080*/  @!P0 BRA `(.L_x_1333) ;  /* 0xfffffffc00f08947 */ /* 0x002fea000383ffff */
[----:B------:R-:W-:Y:S05]  /*16090*/  BRA `(.L_x_1399) ;  /* 0xffffffd800a87947 */ /* 0x000fea000383ffff */
.L_x_1346:
[----:B0-----:R0:W3:Y:S02]  /*160a0*/  SYNCS.PHASECHK.TRANS64.TRYWAIT P0, [R0+URZ+0x30860], R3 ;  /* 0x03086003000075a7 */ /* 0x0010e4000800017f */
[----:B---3--:R-:W-:Y:S05]  /*160b0*/  @!P0 NANOSLEEP.SYNCS 0x989680 ;  /* 0x009896800000895d */ /* 0x008fea0003900000 */
[----:B------:R-:W3:Y:S02]  /*160c0*/  @!P0 SYNCS.PHASECHK.TRANS64 P0, [R0+URZ+0x30860], R3 ;  /* 0x03086003000085a7 */ /* 0x000ee4000800007f */
[----:B---3--:R-:W-:Y:S05]  /*160d0*/  @!P0 BRA `(.L_x_1346) ;  /* 0xfffffffc00f08947 */ /* 0x008fea000383ffff */
[----:B------:R-:W-:Y:S05]  /*160e0*/  BRA `(.L_x_1400) ;  /* 0xffffffe000647947 */ /* 0x000fea000383ffff */
.L_x_1355:
[----:B------:R-:W-:Y:S01]  /*160f0*/  BSSY B0, `(.L_x_1401) ;  /* 0x0000008000007945 */ /* 0x000fe20003800000 */
[----:B-----5:R-:W-:Y:S02]  /*16100*/  IMAD.MOV.U32 R13, RZ, RZ, R2 ;  /* 0x000000ffff0d7224 */ /* 0x020fe400078e0002 */
[----:B------:R-:W-:Y:S02]  /*16110*/  IMAD.MOV.U32 R12, RZ, RZ, RZ ;  /* 0x000000ffff0c7224 */ /* 0x000fe400078e00ff */
[----:B------:R-:W-:Y:S02]  /*16120*/  IMAD.MOV.U32 R11, RZ, RZ, 0x1f ;  /* 0x0000001fff0b7424 */ /* 0x000fe400078e00ff */
[----:B------:R-:W-:-:S07]  /*16130*/  IMAD.MOV.U32 R15, RZ, RZ, -0x1 ;  /* 0xffffffffff0f7424 */ /* 0x000fce00078e00ff */
[----:B0123--:R-:W-:Y:S05]  /*16140*/  WARPSYNC.COLLECTIVE R15, `(.L_x_1402) ;  /* 0x000000000f087348 */ /* 0x00ffea0003c00000 */
[----:B------:R4:W0:Y:S02]  /*16150*/  SHFL.IDX P6, R14, R13, R12, R11 ;  /* 0x0000000c0d0e7389 */ /* 0x00082400000c000b */
[----:B01234-:R-:W-:Y:S01]  /*16160*/  ENDCOLLECTIVE ;  /* 0x000000000000791b */ /* 0x01ffe20003800000 */
.L_x_1402:
[----:B------:R-:W-:Y:S05]  /*16170*/  BSYNC B0 ;  /* 0x0000000000007941 */ /* 0x000fea0003800000 */
.L_x_1401:
[----:B------:R-:W-:Y:S05]  /*16180*/  BRA `(.L_x_1403) ;  /* 0xffffffe400d47947 */ /* 0x000fea000383ffff */
.L_x_1358:
[----:B0-----:R0:W3:Y:S02]  /*16190*/  SYNCS.PHASECHK.TRANS64.TRYWAIT P0, [R0+URZ+0x30820], R3 ;  /* 0x03082003000075a7 */ /* 0x0010e4000800017f */
[----:B---3--:R-:W-:Y:S05]  /*161a0*/  @!P0 NANOSLEEP.SYNCS 0x989680 ;  /* 0x009896800000895d */ /* 0x008fea0003900000 */
[----:B------:R-:W3:Y:S02]  /*161b0*/  @!P0 SYNCS.PHASECHK.TRANS64 P0, [R0+URZ+0x30820], R3 ;  /* 0x03082003000085a7 */ /* 0x000ee4000800007f */
[----:B---3--:R-:W-:Y:S05]  /*161c0*/  @!P0 BRA `(.L_x_1358) ;  /* 0xfffffffc00f08947 */ /* 0x008fea000383ffff */
[----:B------:R-:W-:Y:S05]  /*161d0*/  BRA `(.L_x_1404) ;  /* 0xffffffe800207947 */ /* 0x000fea000383ffff */
.L_x_1359:
        /* <DEDUP_REMOVED lines=8> */
[----:B012---:R-:W-:Y:S05]  /*16260*/  WARPSYNC.COLLECTIVE R15, `(.L_x_1406) ;  /* 0x000000000f087348 */ /* 0x007fea0003c00000 */
[----:B------:R3:W4:Y:S02]  /*16270*/  SHFL.IDX P6, R14, R13, R12, R11 ;  /* 0x0000000c0d0e7389 */ /* 0x00072400000c000b */
[----:B01234-:R-:W-:Y:S01]  /*16280*/  ENDCOLLECTIVE ;  /* 0x000000000000791b */ /* 0x01ffe20003800000 */
.L_x_1406:
[----:B------:R-:W-:Y:S05]  /*16290*/  BSYNC B0 ;  /* 0x0000000000007941 */ /* 0x000fea0003800000 */
.L_x_1405:
[----:B------:R-:W-:Y:S05]  /*162a0*/  BRA `(.L_x_1407) ;  /* 0xffffffe800087947 */ /* 0x000fea000383ffff */
.L_x_1362:
[----:B------:R-:W-:Y:S01]  /*162b0*/  BSSY B1, `(.L_x_1408) ;  /* 0x0000006000017945 */ /* 0x000fe20003800000 */
[----:B------:R-:W-:-:S07]  /*162c0*/  IMAD.MOV.U32 R15, RZ, RZ, -0x1 ;  /* 0xffffffffff0f7424 */ /* 0x000fce00078e00ff */
[----:B0123--:R-:W-:Y:S05]  /*162d0*/  WARPSYNC.COLLECTIVE R15, `(.L_x_1409) ;  /* 0x000000000f0c7348 */ /* 0x00ffea0003c00000 */
[----:B------:R-:W-:Y:S02]  /*162e0*/  ELECT P6, UR62, PT ;  /* 0x00000000003e782f */ /* 0x000fe400038c0000 */
[----:B------:R-:W-:Y:S01]  /*162f0*/  MOV R14, UR62 ;  /* 0x0000003e000e7c02 */ /* 0x000fe20008000f00 */
[----:B0123--:R-:W-:Y:S10]  /*16300*/  ENDCOLLECTIVE ;  /* 0x000000000000791b */ /* 0x00fff40003800000 */
.L_x_1409:
[----:B------:R-:W-:Y:S05]  /*16310*/  BSYNC B1 ;  /* 0x0000000000017941 */ /* 0x000fea0003800000 */
.L_x_1408:
[----:B------:R-:W-:Y:S05]  /*16320*/  BRA `(.L_x_1410) ;  /* 0xffffffe800007947 */ /* 0x000fea000383ffff */
.L_x_1364:
[----:B0-----:R0:W3:Y:S02]  /*16330*/  SYNCS.PHASECHK.TRANS64.TRYWAIT P0, [R6+URZ], R5 ;  /* 0x00000005060075a7 */ /* 0x0010e4000800017f */
[----:B---3--:R-:W-:Y:S05]  /*16340*/  @!P0 NANOSLEEP.SYNCS 0x989680 ;  /* 0x009896800000895d */ /* 0x008fea0003900000 */
[----:B------:R-:W3:Y:S02]  /*16350*/  @!P0 SYNCS.PHASECHK.TRANS64 P0, [R6+URZ], R5 ;  /* 0x00000005060085a7 */ /* 0x000ee4000800007f */
[----:B---3--:R-:W-:Y:S05]  /*16360*/  @!P0 BRA `(.L_x_1364) ;  /* 0xfffffffc00f08947 */ /* 0x008fea000383ffff */
[----:B------:R-:W-:Y:S05]  /*16370*/  BRA `(.L_x_1411) ;  /* 0xffffffe800407947 */ /* 0x000fea000383ffff */
.L_x_1365:
[----:B---3--:R3:W4:Y:S02]  /*16380*/  SYNCS.PHASECHK.TRANS64.TRYWAIT P0, [R3+URZ], R2 ;  /* 0x00000002030075a7 */ /* 0x008724000800017f */
[----:B----4-:R-:W-:Y:S05]  /*16390*/  @!P0 NANOSLEEP.SYNCS 0x989680 ;  /* 0x009896800000895d */ /* 0x010fea0003900000 */
[----:B------:R-:W4:Y:S02]  /*163a0*/  @!P0 SYNCS.PHASECHK.TRANS64 P0, [R3+URZ], R2 ;  /* 0x00000002030085a7 */ /* 0x000f24000800007f */
[----:B----4-:R-:W-:Y:S05]  /*163b0*/  @!P0 BRA `(.L_x_1365) ;  /* 0xfffffffc00f08947 */ /* 0x010fea000383ffff */
[----:B------:R-:W-:Y:S05]  /*163c0*/  BRA `(.L_x_1412) ;  /* 0xffffffe800347947 */ /* 0x000fea000383ffff */
.L_x_1367:
[----:B---3--:R3:W4:Y:S02]  /*163d0*/  SYNCS.PHASECHK.TRANS64.TRYWAIT P0, [R18+URZ], R5 ;  /* 0x00000005120075a7 */ /* 0x008724000800017f */
[----:B----4-:R-:W-:Y:S05]  /*163e0*/  @!P0 NANOSLEEP.SYNCS 0x989680 ;  /* 0x009896800000895d */ /* 0x010fea0003900000 */
[----:B------:R-:W4:Y:S02]  /*163f0*/  @!P0 SYNCS.PHASECHK.TRANS64 P0, [R18+URZ], R5 ;  /* 0x00000005120085a7 */ /* 0x000f24000800007f */
[----:B----4-:R-:W-:Y:S05]  /*16400*/  @!P0 BRA `(.L_x_1367) ;  /* 0xfffffffc00f08947 */ /* 0x010fea000383ffff */
[----:B------:R-:W-:Y:S05]  /*16410*/  BRA `(.L_x_1413) ;  /* 0xffffffe800387947 */ /* 0x000fea000383ffff */
.L_x_1414:
        /* <DEDUP_REMOVED lines=14> */
.L_x_3428:


//--------------------- .text._ZN7cutlass13device_kernelIN5flash11enable_sm90INS1_16FlashAttnFwdSm90INS1_25CollectiveMainloopFwdSm90ILi2EN4cute5tupleIJNS5_1CILi1EEES8_S8_EEENS6_IJNS7_ILi128EEENS7_ILi64EEENS7_ILi256EEEEEELi256ENS_10bfloat16_tEfNS_4arch4Sm90ELb0ELb1ELb0ELb1ELb0ELb0ELb0ELb1ELb1ELb1ELb0ELb0EEENS1_21CollectiveEpilogueFwdINS6_IJSA_SC_SB_EEES9_SE_SG_Li256ELb1ELb1ELb0ELb0EEENS1_36VarlenDynamicPersistentTileSchedulerILi128ELi64ELi256ELi128ELb0ELb1ELb1ELb1ELb0ELb1EEEEEEEEEvNT_6ParamsE --------------------------
	.section	.text._ZN7cutlass13device_kernelIN5flash11enable_sm90INS1_16FlashAttnFwdSm90INS1_25CollectiveMainloopFwdSm90ILi2EN4cute5tupleIJNS5_1CILi1EEES8_S8_EEENS6_IJNS7_ILi128EEENS7_ILi64EEENS7_ILi256EEEEEELi256ENS_10bfloat16_tEfNS_4arch4Sm90ELb0ELb1ELb0ELb1ELb0ELb0ELb0ELb1ELb1ELb1ELb0ELb0EEENS1_21CollectiveEpilogueFwdINS6_IJSA_SC_SB_EEES9_SE_SG_Li256ELb1ELb1ELb0ELb0EEENS1_36VarlenDynamicPersistentTileSchedulerILi128ELi64ELi256ELi128ELb0ELb1ELb1ELb1ELb0ELb1EEEEEEEEEvNT_6ParamsE,"ax",@progbits
	.align	128
.text._ZN7cutlass13device_kernelIN5flash11enable_sm90INS1_16FlashAttnFwdSm90INS1_25CollectiveMainloopFwdSm90ILi2EN4cute5tupleIJNS5_1CILi1EEES8_S8_EEENS6_IJNS7_ILi128EEENS7_ILi64EEENS7_ILi256EEEEEELi256ENS_10bfloat16_tEfNS_4arch4Sm90ELb0ELb1ELb0ELb1ELb0ELb0ELb0ELb1ELb1ELb1ELb0ELb0EEENS1_21CollectiveEpilogueFwdINS6_IJSA_SC_SB_EEES9_SE_SG_Li256ELb1ELb1ELb0ELb0EEENS1_36VarlenDynamicPersistentTileSchedulerILi128ELi64ELi256ELi128ELb0ELb1ELb1ELb1ELb0ELb1EEEEEEEEEvNT_6ParamsE:
        .type           _ZN7cutlass13device_kernelIN5flash11enable_sm90INS1_16FlashAttnFwdSm90INS1_25CollectiveMainloopFwdSm90ILi2EN4cute5tupleIJNS5_1CILi1EEES8_S8_EEENS6_IJNS7_ILi128EEENS7_ILi64EEENS7_ILi256EEEEEELi256ENS_10bfloat16_tEfNS_4arch4Sm90ELb0ELb1ELb0ELb1ELb0ELb0ELb0ELb1ELb1ELb1ELb0ELb0EEENS1_21CollectiveEpilogueFwdINS6_IJSA_SC_SB_EEES9_SE_SG_Li256ELb1ELb1ELb0ELb0EEENS1_36VarlenDynamicPersistentTileSchedulerILi128ELi64ELi256ELi128ELb0ELb1ELb1ELb1ELb0ELb1EEEEEEEEEvNT_6ParamsE,@function
        .size           _ZN7cutlass13device_kernelIN5flash11enable_sm90INS1_16FlashAttnFwdSm90INS1_25CollectiveMainloopFwdSm90ILi2EN4cute5tupleIJNS5_1CILi1EEES8_S8_EEENS6_IJNS7_ILi128EEENS7_ILi64EEENS7_ILi256EEEEEELi256ENS_10bfloat16_tEfNS_4arch4Sm90ELb0ELb1ELb0ELb1ELb0ELb0ELb0ELb1ELb1ELb1ELb0ELb0EEENS1_21CollectiveEpilogueFwdINS6_IJSA_SC_SB_EEES9_SE_SG_Li256ELb1ELb1ELb0ELb0EEENS1_36VarlenDynamicPersistentTileSchedulerILi128ELi64ELi256ELi128ELb0ELb1ELb1ELb1ELb0ELb1EEEEEEEEEvNT_6ParamsE,(.L_x_3429 - _ZN7cutlass13device_kernelIN5flash11enable_sm90INS1_16FlashAttnFwdSm90INS1_25CollectiveMainloopFwdSm90ILi2EN4cute5tupleIJNS5_1CILi1EEES8_S8_EEENS6_IJNS7_ILi128EEENS7_ILi64EEENS7_ILi256EEEEEELi256ENS_10bfloat16_tEfNS_4arch4Sm90ELb0ELb1ELb0ELb1ELb0ELb0ELb0ELb1ELb1ELb1ELb0ELb0EEENS1_21CollectiveEpilogueFwdINS6_IJSA_SC_SB_EEES9_SE_SG_Li256ELb1ELb1ELb0ELb0EEENS1_36VarlenDynamicPersistentTileSchedulerILi128ELi64ELi256ELi128ELb0ELb1ELb1ELb1ELb0ELb1EEEEEEEEEvNT_6ParamsE)
        .other          _ZN7cutlass13device_kernelIN5flash11enable_sm90INS1_16FlashAttnFwdSm90INS1_25CollectiveMainloopFwdSm90ILi2EN4cute5tupleIJNS5_1CILi1EEES8_S8_EEENS6_IJNS7_ILi128EEENS7_ILi64EEENS7_ILi256EEEEEELi256ENS_10bfloat16_tEfNS_4arch4Sm90ELb0ELb1ELb0ELb1ELb0ELb0ELb0ELb1ELb1ELb1ELb0ELb0EEENS1_21CollectiveEpilogueFwdINS6_IJSA_SC_SB_EEES9_SE_SG_Li256ELb1ELb1ELb0ELb0EEENS1_36VarlenDynamicPersistentTileSchedulerILi128ELi64ELi256ELi128ELb0ELb1ELb1ELb1ELb0ELb1EEEEEEEEEvNT_6ParamsE,@"STO_CUDA_ENTRY STV_DEFAULT"
_ZN7cutlass13device_kernelIN5flash11enable_sm90INS1_16FlashAttnFwdSm90INS1_25CollectiveMainloopFwdSm90ILi2EN4cute5tupleIJNS5_1CILi1EEES8_S8_EEENS6_IJNS7_ILi128EEENS7_ILi64EEENS7_ILi256EEEEEELi256ENS_10bfloat16_tEfNS_4arch4Sm90ELb0ELb1ELb0ELb1ELb0ELb0ELb0ELb1ELb1ELb1ELb0ELb0EEENS1_21CollectiveEpilogueFwdINS6_IJSA_SC_SB_EEES9_SE_SG_Li256ELb1ELb1ELb0ELb0EEENS1_36VarlenDynamicPersistentTileSchedulerILi128ELi64ELi256ELi128ELb0ELb1ELb1ELb1ELb0ELb1EEEEEEEEEvNT_6ParamsE:
        /* <DEDUP_REMOVED lines=18> */
.L_x_1416:
[----:B------:R-:W-:Y:S05]  /*0120*/  BSYNC B0 ;  /* 0x0000000000007941 */ /* 0x000fea0003800000 */
.L_x_1415:
        /* <DEDUP_REMOVED lines=41> */
.L_x_1417:
        /* <DEDUP_REMOVED lines=22> */
.L_x_1418:
        /* <DEDUP_REMOVED lines=18> */
.L_x_1419:
        /* <DEDUP_REMOVED lines=22> */
.L_x_1420:
        /* <DEDUP_REMOVED lines=22> */
.L_x_1421:
        /* <DEDUP_REMOVED lines=8> */
.L_x_1423:
        /* <DEDUP_REMOVED lines=16> */
[----:B------:R-:W-:Y:S01]  /*0a80*/  UMOV UR38, URZ ;  /* 0x0000003f00267c82 */ /* 0x000fe20008000000 */
[----:B------:R-:W-:Y:S01]  /*0a90*/  R2UR UR5, R9 ;  /* 0x00000000090572ca */ /* 0x000fe200000e0000 */
[----:B------:R-:W0:Y:S01]  /*0aa0*/  S2R R0, SR_TID.X ;  /* 0x0000000000007919 */ /* 0x000e220000002100 */
[----:B------:R-:W-:Y:S01]  /*0ab0*/  R2UR UR7, R10 ;  /* 0x000000000a0772ca */ /* 0x000fe200000e0000 */
[----:B------:R-:W-:Y:S01]  /*0ac0*/  UMOV UR36, URZ ;  /* 0x0000003f00247c82 */ /* 0x000fe20008000000 */
[----:B0-----:R-:W-:-:S05]  /*0ad0*/  VIADD R217, R0, 0xffffff80 ;  /* 0xffffff8000d97836 */ /* 0x001fca0000000000 */
[----:B------:R-:W-:-:S04]  /*0ae0*/  SHF.R.S32.HI R0, RZ, 0x1f, R217 ;  /* 0x0000001fff007819 */ /* 0x000fc800000114d9 */
[CC--:B------:R-:W-:Y:S02]  /*0af0*/  LEA.HI R3, R0.reuse, R217.reuse, RZ, 0x4 ;  /* 0x000000d900037211 */ /* 0x0c0fe400078f20ff */
[CC--:B------:R-:W-:Y:S02]  /*0b00*/  LEA.HI R4, R0.reuse, R217.reuse, RZ, 0x5 ;  /* 0x000000d900047211 */ /* 0x0c0fe400078f28ff */
[----:B------:R-:W-:Y:S02]  /*0b10*/  SHF.R.S32.HI R6, RZ, 0x4, R3 ;  /* 0x00000004ff067819 */ /* 0x000fe40000011403 */
[----:B------:R-:W-:Y:S01]  /*0b20*/  LEA.HI R11, R0, R217, RZ, 0x2 ;  /* 0x000000d9000b7211 */ /* 0x000fe200078f10ff */
[----:B------:R-:W-:Y:S01]  /*0b30*/  IMAD.SHL.U32 R5, R4, 0x20, RZ ;  /* 0x0000002004057824 */ /* 0x000fe200078e00ff */
[C---:B------:R-:W-:Y:S02]  /*0b40*/  LOP3.LUT R4, R3.reuse, 0x3fffff0, RZ, 0xc0, !PT ;  /* 0x03fffff003047812 */ /* 0x040fe400078ec0ff */
[----:B------:R-:W-:-:S02]  /*0b50*/  LEA.HI R3, R3, R6, RZ, 0x1 ;  /* 0x0000000603037211 */ /* 0x000fc400078f08ff */
[----:B------:R-:W-:Y:S01]  /*0b60*/  LOP3.LUT R5, R5, 0xfffffc00, RZ, 0xc0, !PT ;  /* 0xfffffc0005057812 */ /* 0x000fe200078ec0ff */
[----:B------:R-:W-:Y:S01]  /*0b70*/  IMAD.IADD R4, R217, 0x1, -R4 ;  /* 0x00000001d9047824 */ /* 0x000fe200078e0a04 */
[----:B------:R-:W-:-:S03]  /*0b80*/  LOP3.LUT R3, R3, 0x1ffffffe, RZ, 0xc0, !PT ;  /* 0x1ffffffe03037812 */ /* 0x000fc600078ec0ff */
[----:B------:R-:W-:Y:S02]  /*0b90*/  IMAD R4, R4, 0x40, R5 ;  /* 0x0000004004047824 */ /* 0x000fe400078e0205 */
[----:B------:R-:W-:Y:S01]  /*0ba0*/  IMAD.IADD R3, R6, 0x1, -R3 ;  /* 0x0000000106037824 */ /* 0x000fe200078e0a03 */
[----:B------:R-:W-:-:S03]  /*0bb0*/  LOP3.LUT R6, R11, 0xfffffffc, RZ, 0xc0, !PT ;  /* 0xfffffffc0b067812 */ /* 0x000fc600078ec0ff */
[----:B------:R-:W-:Y:S02]  /*0bc0*/  IMAD R211, R3, 0x8, R4 ;  /* 0x0000000803d37824 */ /* 0x000fe400078e0204 */
[----:B------:R-:W-:Y:S01]  /*0bd0*/  IMAD.IADD R5, R217, 0x1, -R6 ;  /* 0x00000001d9057824 */ /* 0x000fe200078e0a06 */
[----:B--2---:R-:W-:Y:S02]  /*0be0*/  R2UR UR4, R2 ;  /* 0x00000000020472ca */ /* 0x004fe400000e0000 */
[CC--:B------:R-:W-:Y:S02]  /*0bf0*/  LEA.HI R2, R0.reuse, R217.reuse, RZ, 0x7 ;  /* 0x000000d900027211 */ /* 0x0c0fe400078f38ff */
[----:B------:R-:W-:Y:S02]  /*0c00*/  LEA.HI R0, R0, R217, RZ, 0x3 ;  /* 0x000000d900007211 */ /* 0x000fe400078f18ff */
[----:B------:R-:W-:Y:S02]  /*0c10*/  LOP3.LUT R208, R2, 0xffffff80, RZ, 0xc0, !PT ;  /* 0xffffff8002d07812 */ /* 0x000fe400078ec0ff */
[----:B------:R-:W-:-:S02]  /*0c20*/  SHF.R.S32.HI R209, RZ, 0x7, R2 ;  /* 0x00000007ffd17819 */ /* 0x000fc40000011402 */
[----:B------:R-:W-:Y:S01]  /*0c30*/  SHF.R.S32.HI R205, RZ, 0x3, R0 ;  /* 0x00000003ffcd7819 */ /* 0x000fe20000011400 */
[----:B------:R-:W-:Y:S01]  /*0c40*/  IMAD.IADD R208, R217, 0x1, -R208 ;  /* 0x00000001d9d07824 */ /* 0x000fe200078e0ad0 */
[----:B------:R-:W-:Y:S01]  /*0c50*/  LEA.HI R2, R2, R209, RZ, 0x1 ;  /* 0x000000d102027211 */ /* 0x000fe200078f08ff */
[----:B------:R-:W-:-:S03]  /*0c60*/  ULOP3.LUT UR8, UR4, 0x1, URZ, 0xfc, !UPT ;  /* 0x0000000104087892 */ /* 0x000fc6000f8efc3f */
[----:B------:R-:W-:Y:S01]  /*0c70*/  SHF.R.S32.HI R7, RZ, 0x1f, R208 ;  /* 0x0000001fff077819 */ /* 0x000fe200000114d0 */
[----:B------:R-:W-:Y:S01]  /*0c80*/  UMOV UR4, URZ ;  /* 0x0000003f00047c82 */ /* 0x000fe20008000000 */
[----:B------:R-:W-:Y:S01]  /*0c90*/  LOP3.LUT R6, R2, 0x3fffffe, RZ, 0xc0, !PT ;  /* 0x03fffffe02067812 */ /* 0x000fe200078ec0ff */
[----:B------:R-:W-:Y:S01]  /*0ca0*/  IMAD.U32 R212, RZ, RZ, UR8 ;  /* 0x00000008ffd47e24 */ /* 0x000fe2000f8e00ff */
[CC--:B------:R-:W-:Y:S01]  /*0cb0*/  LEA.HI R8, R7.reuse, R208.reuse, RZ, 0x2 ;  /* 0x000000d007087211 */ /* 0x0c0fe200078f10ff */
[----:B------:R-:W-:Y:S01]  /*0cc0*/  IMAD.U32 R207, RZ, RZ, UR4 ;  /* 0x00000004ffcf7e24 */ /* 0x000fe2000f8e00ff */
        /* <DEDUP_REMOVED lines=11> */
[----:B------:R-:W-:Y:S01]  /*0d80*/  IMAD.IADD R10, R9, 0x1, -R10 ;  /* 0x00000001090a7824 */ /* 0x000fe200078e0a0a */
[----:B------:R-:W-:Y:S01]  /*0d90*/  LEA.HI R9, R5, R5, RZ, 0x1 ;  /* 0x0000000505097211 */ /* 0x000fe200078f08ff */
[----:B------:R-:W-:Y:S01]  /*0da0*/  VIADD R201, R19, 0x40 ;  /* 0x0000004013c97836 */ /* 0x000fe20000000000 */
[----:B------:R-:W-:Y:S01]  /*0db0*/  SHF.R.S32.HI R216, RZ, 0x1f, R19 ;  /* 0x0000001fffd87819 */ /* 0x000fe20000011413 */
[----:B------:R-:W-:Y:S01]  /*0dc0*/  IMAD R7, R7, 0x10, R10 ;  /* 0x0000001007077824 */ /* 0x000fe200078e020a */
[----:B------:R-:W-:Y:S01]  /*0dd0*/  LOP3.LUT R10, R9, 0x1ffffffe, RZ, 0xc0, !PT ;  /* 0x1ffffffe090a7812 */ /* 0x000fe200078ec0ff */
[C---:B------:R-:W-:Y:S01]  /*0de0*/  VIADD R200, R19.reuse, 0x80 ;  /* 0x0000008013c87836 */ /* 0x040fe20000000000 */
[----:B------:R-:W-:Y:S01]  /*0df0*/  SHF.R.S32.HI R215, RZ, 0x1f, R201 ;  /* 0x0000001fffd77819 */ /* 0x000fe200000114c9 */
[----:B------:R-:W-:-:S02]  /*0e00*/  VIADD R202, R19, 0xc0 ;  /* 0x000000c013ca7836 */ /* 0x000fc40000000000 */
[----:B------:R-:W-:Y:S01]  /*0e10*/  IMAD.IADD R5, R5, 0x1, -R10 ;  /* 0x0000000105057824 */ /* 0x000fe200078e0a0a */
[----:B------:R-:W-:Y:S01]  /*0e20*/  SHF.R.S32.HI R214, RZ, 0x1f, R200 ;  /* 0x0000001fffd67819 */ /* 0x000fe200000114c8 */
[----:B------:R-:W-:Y:S01]  /*0e30*/  IMAD R210, R6, 0x40, R7 ;  /* 0x0000004006d27824 */ /* 0x000fe200078e0207 */
[----:B------:R-:W-:Y:S01]  /*0e40*/  SHF.R.S32.HI R213, RZ, 0x1f, R202 ;  /* 0x0000001fffd57819 */ /* 0x000fe200000114ca */
[----:B------:R-:W-:Y:S02]  /*0e50*/  IMAD.IADD R17, R208, 0x1, -R17 ;  /* 0x00000001d0117824 */ /* 0x000fe400078e0a11 */
[----:B------:R-:W-:-:S07]  /*0e60*/  IMAD R22, R5, 0x8, R210 ;  /* 0x0000000805167824 */ /* 0x000fce00078e02d2 */
.L_x_1523:
[----:B------:R-:W-:Y:S01]  /*0e70*/  ULDC.64 UR8, c[0x0][0xa28] ;  /* 0x00028a0000087ab9 */ /* 0x000fe20000000a00 */
[----:B------:R-:W-:Y:S01]  /*0e80*/  ULDC.64 UR12, c[0x0][0x208] ;  /* 0x00008200000c7ab9 */ /* 0x000fe20000000a00 */
[----:B------:R-:W-:Y:S01]  /*0e90*/  UISETP.NE.U32.AND UP0, UPT, UR8, URZ, UPT ;  /* 0x0000003f0800728c */ /* 0x000fe2000bf05070 */
[----:B------:R-:W-:-:S03]  /*0ea0*/  ULDC UR4, c[0x0][0x424] ;  /* 0x0001090000047ab9 */ /* 0x000fc60000000800 */
[----:B------:R-:W-:-:S03]  /*0eb0*/  UISETP.NE.AND.EX UP0, UPT, UR9, URZ, UPT, UP0 ;  /* 0x0000003f0900728c */ /* 0x000fc6000bf05300 */
[----:B------:R-:W-:Y:S02]  /*0ec0*/  ULDC.64 UR8, c[0x0][0xa18] ;  /* 0x0002860000087ab9 */ /* 0x000fe40000000a00 */
[----:B------:R-:W-:Y:S01]  /*0ed0*/  UISETP.NE.U32.AND UP1, UPT, UR8, URZ, UPT ;  /* 0x0000003f0800728c */ /* 0x000fe2000bf25070 */
[----:B------:R-:W-:-:S03]  /*0ee0*/  PLOP3.LUT P0, PT, PT, PT, UP0, 0x80, 0x0 ;  /* 0x000000000000781c */ /* 0x000fc60003f0f008 */
[----:B------:R-:W-:-:S03]  /*0ef0*/  UISETP.NE.AND.EX UP1, UPT, UR9, URZ, UPT, UP1 ;  /* 0x0000003f0900728c */ /* 0x000fc6000bf25310 */
[----:B------:R-:W-:Y:S02]  /*0f00*/  @UP0 ULDC.64 UR8, c[0x0][0xa28] ;  /* 0x00028a0000080ab9 */ /* 0x000fe40000000a00 */
[----:B------:R-:W-:Y:S01]  /*0f10*/  @UP0 UIMAD.WIDE UR8, UR6, 0x4, UR8 ;  /* 0x00000004060808a5 */ /* 0x000fe2000f8e0208 */
[----:B------:R-:W-:-:S05]  /*0f20*/  PLOP3.LUT P2, PT, PT, PT, UP1, 0x80, 0x0 ;  /* 0x000000000000781c */ /* 0x000fca0003f4f018 */
[----:B------:R-:W-:Y:S01]  /*0f30*/  @UP1 ULDC.64 UR10, c[0x0][0xa18] ;  /* 0x00028600000a1ab9 */ /* 0x000fe20000000a00 */
[----:B0-2-4-:R-:W-:Y:S02]  /*0f40*/  IMAD.U32 R2, RZ, RZ, UR8 ;  /* 0x00000008ff027e24 */ /* 0x015fe4000f8e00ff */
[----:B------:R-:W-:Y:S01]  /*0f50*/  IMAD.U32 R3, RZ, RZ, UR9 ;  /* 0x00000009ff037e24 */ /* 0x000fe2000f8e00ff */
[----:B------:R-:W-:-:S04]  /*0f60*/  @UP1 UIMAD.WIDE UR8, UR6, 0x4, UR10 ;  /* 0x00000004060818a5 */ /* 0x000fc8000f8e020a */
[----:B------:R-:W2:Y:S02]  /*0f70*/  @P0 LDG.E R2, desc[UR12][R2.64] ;  /* 0x0000000c02020981 */ /* 0x000ea4000c1e1900 */
[----:B------:R-:W-:Y:S02]  /*0f80*/  IMAD.U32 R4, RZ, RZ, UR8 ;  /* 0x00000008ff047e24 */ /* 0x000fe4000f8e00ff */
[----:B------:R-:W-:Y:S01]  /*0f90*/  IMAD.U32 R5, RZ, RZ, UR9 ;  /* 0x00000009ff057e24 */ /* 0x000fe2000f8e00ff */
[----:B------:R-:W-:-:S04]  /*0fa0*/  ULDC.64 UR8, c[0x0][0x418] ;  /* 0x0001060000087ab9 */ /* 0x000fc80000000a00 */
[----:B---3--:R-:W3:Y:S01]  /*0fb0*/  @P2 LDG.E R4, desc[UR12][R4.64] ;  /* 0x0000000c04042981 */ /* 0x008ee2000c1e1900 */
[----:B------:R-:W-:Y:S01]  /*0fc0*/  UISETP.NE.U32.AND UP0, UPT, UR8, URZ, UPT ;  /* 0x0000003f0800728c */ /* 0x000fe2000bf05070 */
[----:B------:R-:W-:Y:S01]  /*0fd0*/  IMAD.U32 R204, RZ, RZ, UR7 ;  /* 0x00000007ffcc7e24 */ /* 0x000fe2000f8e00ff */
[----:B------:R-:W-:Y:S01]  /*0fe0*/  UMOV UR60, URZ ;  /* 0x0000003f003c7c82 */ /* 0x000fe20008000000 */
[----:B------:R-:W-:Y:S01]  /*0ff0*/  ULDC UR39, c[0x0][0x288] ;  /* 0x0000a20000277ab9 */ /* 0x000fe20000000800 */
[----:B------:R-:W-:-:S03]  /*1000*/  UISETP.NE.AND.EX UP0, UPT, UR9, URZ, UPT, UP0 ;  /* 0x0000003f0900728c */ /* 0x000fc6000bf05300 */
[----:B------:R-:W-:Y:S01]  /*1010*/  ULDC.64 UR8, c[0x0][0xa20] ;  /* 0x0002880000087ab9 */ /* 0x000fe20000000a00 */
[----:B------:R-:W-:Y:S01]  /*1020*/  USEL UR4, UR4, 0x1, UP0 ;  /* 0x0000000104047887 */ /* 0x000fe20008000000 */
[----:B------:R-:W-:Y:S01]  /*1030*/  ISETP.NE.U32.AND P1, PT, RZ, UR8, PT ;  /* 0x00000008ff007c0c */ /* 0x000fe2000bf25070 */
[----:B------:R-:W-:Y:S02]  /*1040*/  ULDC UR8, c[0x0][0x2f0] ;  /* 0x0000bc0000087ab9 */ /* 0x000fe40000000800 */
[----:B------:R-:W-:Y:S01]  /*1050*/  UIMAD UR4, UR4, UR8, URZ ;  /* 0x00000008040472a4 */ /* 0x000fe2000f8e023f */
[----:B------:R-:W-:Y:S02]  /*1060*/  ISETP.NE.AND.EX P1, PT, RZ, UR9, PT, P1 ;  /* 0x00000009ff007c0c */ /* 0x000fe4000bf25310 */
[----:B--2---:R-:W-:Y:S02]  /*1070*/  @P0 R2UR UR60, R2 ;  /* 0x00000000023c02ca */ /* 0x004fe400000e0000 */
[----:B---3--:R-:W-:Y:S01]  /*1080*/  @P2 R2UR UR39, R4 ;  /* 0x00000000042722ca */ /* 0x008fe200000e0000 */
[----:B-1----:R-:W-:-:S14]  /*1090*/  @P2 BRA `(.L_x_1424) ;  /* 0x0000000000382947 */ /* 0x002fdc0003800000 */
[----:B------:R-:W-:Y:S02]  /*10a0*/  ULDC.64 UR8, c[0x0][0xa00] ;  /* 0x0002800000087ab9 */ /* 0x000fe40000000a00 */
[----:B------:R-:W-:-:S04]  /*10b0*/  ISETP.NE.U32.AND P0, PT, RZ, UR8, PT ;  /* 0x00000008ff007c0c */ /* 0x000fc8000bf05070 */
[----:B------:R-:W-:-:S13]  /*10c0*/  ISETP.NE.AND.EX P0, PT, RZ, UR9, PT, P0 ;  /* 0x00000009ff007c0c */ /* 0x000fda000bf05300 */
[----:B------:R-:W-:Y:S05]  /*10d0*/  @!P0 BRA `(.L_x_1424) ;  /* 0x0000000000288947 */ /* 0x000fea0003800000 */
[----:B------:R-:W-:Y:S01]  /*10e0*/  ULDC.64 UR8, c[0x0][0xa00] ;  /* 0x0002800000087ab9 */ /* 0x000fe20000000a00 */
[----:B------:R-:W-:Y:S01]  /*10f0*/  ULDC.64 UR10, c[0x0][0x208] ;  /* 0x00008200000a7ab9 */ /* 0x000fe20000000a00 */
        /* <DEDUP_REMOVED lines=8> */
.L_x_1424:
[----:B------:R-:W-:Y:S01]  /*1180*/  IMAD.U32 R206, RZ, RZ, UR6 ;  /* 0x00000006ffce7e24 */ /* 0x000fe2000f8e00ff */
[----:B------:R-:W-:Y:S06]  /*1190*/  @!P1 BRA `(.L_x_1425) ;  /* 0x0000000000209947 */ /* 0x000fec0003800000 */
[----:B------:R-:W-:Y:S01]  /*11a0*/  ULDC.64 UR8, c[0x0][0xa20] ;  /* 0x0002880000087ab9 */ /* 0x000fe20000000a00 */
[----:B------:R-:W-:Y:S01]  /*11b0*/  ULDC.64 UR10, c[0x0][0x208] ;  /* 0x00008200000a7ab9 */ /* 0x000fe20000000a00 */
[----:B------:R-:W-:-:S06]  /*11c0*/  UIMAD.WIDE UR6, UR6, 0x4, UR8 ;  /* 0x00000004060678a5 */ /* 0x000fcc000f8e0208 */
[----:B------:R-:W-:Y:S02]  /*11d0*/  IMAD.U32 R2, RZ, RZ, UR6 ;  /* 0x00000006ff027e24 */ /* 0x000fe4000f8e00ff */
[----:B------:R-:W-:-:S05]  /*11e0*/  IMAD.U32 R3, RZ, RZ, UR7 ;  /* 0x00000007ff037e24 */ /* 0x000fca000f8e00ff */
[----:B------:R-:W2:Y:S02]  /*11f0*/  LDG.E R2, desc[UR10][R2.64] ;  /* 0x0000000a02027981 */ /* 0x000ea4000c1e1900 */
[----:B--2---:R-:W-:Y:S01]  /*1200*/  R2UR UR4, R2 ;  /* 0x00000000020472ca */ /* 0x004fe200000e0000 */
[----:B------:R-:W-:-:S14]  /*1210*/  BRA `(.L_x_1426) ;  /* 0x0000000000387947 */ /* 0x000fdc0003800000 */
.L_x_1425:
        /* <DEDUP_REMOVED lines=14> */
.L_x_1426:
[----:B------:R-:W-:Y:S01]  /*1300*/  ULDC UR6, c[0x0][0x448] ;  /* 0x0001120000067ab9 */ /* 0x000fe20000000800 */
[----:B------:R-:W-:Y:S02]  /*1310*/  USHF.L.U32 UR61, UR5, 0x7, URZ ;  /* 0x00000007053d7899 */ /* 0x000fe4000800063f */
[----:B------:R-:W-:Y:S02]  /*1320*/  UISETP.NE.AND UP0, UPT, UR6, 0x1, UPT ;  /* 0x000000010600788c */ /* 0x000fe4000bf05270 */
[----:B------:R-:W-:Y:S02]  /*1330*/  UIADD3 UR8, UR61, 0x7f, URZ ;  /* 0x0000007f3d087890 */ /* 0x000fe4000fffe03f */
[----:B------:R-:W-:-:S03]  /*1340*/  UIADD3 UR60, -UR60, UR4, URZ ;  /* 0x000000043c3c7290 */ /* 0x000fc6000fffe13f */
[----:B------:R-:W-:Y:S01]  /*1350*/  ULDC.64 UR4, c[0x0][0x9e0] ;  /* 0x0002780000047ab9 */ /* 0x000fe20000000a00 */
[----:B------:R-:W-:Y:S02]  /*1360*/  UIADD3 UR9, UR60, 0x1, -UR39 ;  /* 0x000000013c097890 */ /* 0x000fe4000fffe827 */
[----:B------:R-:W-:Y:S01]  /*1370*/  UISETP.GE.AND UP1, UPT, UR5, 0x1, UPT ;  /* 0x000000010500788c */ /* 0x000fe2000bf26270 */
[----:B------:R-:W-:Y:S01]  /*1380*/  @UP0 ULDC UR6, c[0x0][0x44c] ;  /* 0x0001130000060ab9 */ /* 0x000fe20000000800 */
[----:B------:R-:W-:Y:S01]  /*1390*/  @UP0 ULDC UR10, c[0x0][0x450] ;  /* 0x00011400000a0ab9 */ /* 0x000fe20000000800 */
[----:B------:R-:W-:-:S03]  /*13a0*/  UIMAD.WIDE.U32 UR6, UR8, UR6, URZ ;  /* 0x00000006080672a5 */ /* 0x000fc6000f8e003f */
[----:B------:R-:W-:Y:S01]  /*13b0*/  PLOP3.LUT P1, PT, PT, PT, UP1, 0x80, 0x0 ;  /* 0x000000000000781c */ /* 0x000fe20003f2f018 */
[----:B------:R-:W-:-:S04]  /*13c0*/  @UP0 USHF.R.U32.HI UR8, URZ, UR10, UR7 ;  /* 0x0000000a3f080299 */ /* 0x000fc80008011607 */
[----:B------:R-:W-:-:S04]  /*13d0*/  UIADD3 UR8, UR9, UR8, URZ ;  /* 0x0000000809087290 */ /* 0x000fc8000fffe03f */
[----:B------:R-:W-:-:S06]  /*13e0*/  UIADD3 UR4, UR8, UR4, URZ ;  /* 0x0000000408047290 */ /* 0x000fcc000fffe03f */
        /* <DEDUP_REMOVED lines=12> */
.L_x_1428:
[----:B------:R-:W-:-:S11]  /*14b0*/  UISETP.NE.AND UP1, UPT, UR5, 0x1, UPT ;  /* 0x000000010500788c */ /* 0x000fd6000bf25270 */
[----:B------:R-:W-:Y:S02]  /*14c0*/  @UP1 ULDC.64 UR8, c[0x0][0x9e8] ;  /* 0x00027a0000081ab9 */ /* 0x000fe40000000a00 */
[----:B------:R-:W-:-:S04]  /*14d0*/  UIMAD.WIDE.U32 UR6, UR4, UR8, URZ ;  /* 0x00000008040672a5 */ /* 0x000fc8000f8e003f */
[----:B------:R-:W-:-:S12]  /*14e0*/  @UP1 USHF.R.U32.HI UR4, URZ, UR9, UR7 ;  /* 0x000000093f041299 */ /* 0x000fd80008011607 */
.L_x_1429:
[----:B------:R-:W-:-:S06]  /*14f0*/  UIMAD UR4, UR4, UR5, UR5 ;  /* 0x00000005040472a4 */ /* 0x000fcc000f8e0205 */
[----:B------:R-:W-:-:S07]  /*1500*/  VIMNMX R0, R0, UR4, PT ;  /* 0x0000000400007c48 */ /* 0x000fce000bfe0100 */
.L_x_1427:
[----:B------:R-:W-:Y:S01]  /*1510*/  UIADD3 UR4, UR60, 0x3f, URZ ;  /* 0x0000003f3c047890 */ /* 0x000fe2000fffe03f */
        /* <DEDUP_REMOVED lines=10> */
[----:B------:R-:W-:-:S02]  /*15c0*/  UIADD3 UR52, UR60, -UR39, URZ ;  /* 0x800000273c347290 */ /* 0x000fc4000fffe03f */
        /* <DEDUP_REMOVED lines=17> */
.L_x_1431:
[----:B------:R-:W-:-:S11]  /*16e0*/  UISETP.NE.AND UP0, UPT, UR5, 0x1, UPT ;  /* 0x000000010500788c */ /* 0x000fd6000bf05270 */
[----:B------:R-:W-:Y:S02]  /*16f0*/  @UP0 ULDC.64 UR10, c[0x0][0x9e8] ;  /* 0x00027a00000a0ab9 */ /* 0x000fe40000000a00 */
[----:B------:R-:W-:-:S04]  /*1700*/  UIMAD.WIDE.U32 UR6, UR4, UR10, URZ ;  /* 0x0000000a040672a5 */ /* 0x000fc8000f8e003f */
[----:B------:R-:W-:-:S12]  /*1710*/  @UP0 USHF.R.U32.HI UR4, URZ, UR11, UR7 ;  /* 0x0000000b3f040299 */ /* 0x000fd80008011607 */
.L_x_1432:
[----:B------:R-:W-:-:S04]  /*1720*/  UIMAD UR4, UR4, UR5, URZ ;  /* 0x00000005040472a4 */ /* 0x000fc8000f8e023f */
[----:B------:R-:W-:-:S04]  /*1730*/  UISETP.LT.AND UP0, UPT, UR9, UR4, UPT ;  /* 0x000000040900728c */ /* 0x000fc8000bf01270 */
[----:B------:R-:W-:-:S12]  /*1740*/  USEL UR9, UR9, UR4, !UP0 ;  /* 0x0000000409097287 */ /* 0x000fd8000c000000 */
.L_x_1430:
        /* <DEDUP_REMOVED lines=45> */
[----:B------:R-:W-:Y:S01]  /*1a20*/  CS2R R80, SRZ ;  /* 0x0000000000507805 */ /* 0x000fe2000001ff00 */
        /* <DEDUP_REMOVED lines=61> */
.L_x_1434:
        /* <DEDUP_REMOVED lines=11> */
.L_x_1667:
[----:B------:R-:W-:Y:S05]  /*1eb0*/  @!P0 BRA `(.L_x_1436) ;  /* 0x0000000000048947 */ /* 0x000fea0003800000 */
[----:B------:R-:W-:Y:S01]  /*1ec0*/  BPT.TRAP 0x1 ;  /* 0x000000040000795c */ /* 0x000fe20000300000 */
.L_x_1436:
[----:B------:R-:W-:Y:S02]  /*1ed0*/  IMAD.U32 R5, RZ, RZ, UR36 ;  /* 0x00000024ff057e24 */ /* 0x000fe4000f8e00ff */
[----:B0-----:R-:W-:-:S03]  /*1ee0*/  IMAD.U32 R0, RZ, RZ, UR38 ;  /* 0x00000026ff007e24 */ /* 0x001fc6000f8e00ff */
[----:B------:R-:W-:Y:S02]  /*1ef0*/  LEA R5, R5, UR37, 0x3 ;  /* 0x0000002505057c11 */ /* 0x000fe4000f8e18ff */
[----:B------:R-:W-:-:S04]  /*1f00*/  SHF.L.U32 R0, R0, 0x1f, RZ ;  /* 0x0000001f00007819 */ /* 0x000fc800000006ff */
[----:B------:R0:W1:Y:S01]  /*1f10*/  SYNCS.PHASECHK.TRANS64.TRYWAIT P2, [R5+URZ+0x30830], R0 ;  /* 0x03083000050075a7 */ /* 0x000062000804017f */
[----:B------:R-:W-:Y:S05]  /*1f20*/  @!P0 BRA `(.L_x_1437) ;  /* 0x0000000000048947 */ /* 0x000fea0003800000 */
[----:B------:R-:W-:Y:S01]  /*1f30*/  BPT.TRAP 0x1 ;  /* 0x000000040000795c */ /* 0x000fe20000300000 */
.L_x_1437:
[----:B------:R-:W2:Y:S02]  /*1f40*/  S2R R2, SR_TID.X ;  /* 0x0000000000027919 */ /* 0x000ea40000002100 */
[----:B--2---:R-:W-:Y:S01]  /*1f50*/  LOP3.LUT P1, RZ, R2, 0x7f, RZ, 0xc0, !PT ;  /* 0x0000007f02ff7812 */ /* 0x004fe2000782c0ff */
[----:B-1----:R-:W-:-:S12]  /*1f60*/  @P2 BRA `(.L_x_1438) ;  /* 0x0000000000082947 */ /* 0x002fd80003800000 */
[----:B------:R-:W1:Y:S02]  /*1f70*/  SYNCS.PHASECHK.TRANS64.TRYWAIT P2, [R5+URZ+0x30830], R0 ;  /* 0x03083000050075a7 */ /* 0x000e64000804017f */
[----:B-1----:R-:W-:Y:S05]  /*1f80*/  @!P2 BRA `(.L_x_1439) ;  /* 0x0000014c00d8a947 */ /* 0x002fea0003800000 */
.L_x_1438:
        /* <DEDUP_REMOVED lines=14> */
[----:B------:R-:W-:Y:S01]  /*2070*/  IMAD.MOV.U32 R2, RZ, RZ, R0 ;  /* 0x000000ffff027224 */ /* 0x000fe200078e0000 */
[----:B------:R-:W-:Y:S01]  /*2080*/  ULOP3.LUT UR4, UR40, 0x10000, URZ, 0xfc, !UPT ;  /* 0x0001000028047892 */ /* 0x000fe2000f8efc3f */
[----:B------:R-:W-:Y:S01]  /*2090*/  UMOV UR21, 0x40000040 ;  /* 0x4000004000157882 */ /* 0x000fe20000000000 */
[----:B------:R-:W-:-:S02]  /*20a0*/  UMOV UR23, 0x40000040 ;  /* 0x4000004000177882 */ /* 0x000fc40000000000 */
[----:B------:R-:W-:Y:S01]  /*20b0*/  IMAD.U32 R18, RZ, RZ, UR5 ;  /* 0x00000005ff127e24 */ /* 0x000fe2000f8e00ff */
[----:B------:R-:W-:Y:S02]  /*20c0*/  ULEA UR5, UR36, UR5, 0xb ;  /* 0x0000000524057291 */ /* 0x000fe4000f8e583f */
[----:B------:R-:W-:Y:S01]  /*20d0*/  UMOV UR8, UR4 ;  /* 0x0000000400087c82 */ /* 0x000fe20008000000 */
[----:B------:R-:W-:Y:S01]  /*20e0*/  UIADD3 UR6, UR4, 0x2, URZ ;  /* 0x0000000204067890 */ /* 0x000fe2000fffe03f */
[----:B------:R-:W-:Y:S01]  /*20f0*/  IMAD.U32 R14, RZ, RZ, UR8 ;  /* 0x00000008ff0e7e24 */ /* 0x000fe2000f8e00ff */
[----:B------:R-:W-:Y:S02]  /*2100*/  UIADD3 UR7, UR5, 0x2, URZ ;  /* 0x0000000205077890 */ /* 0x000fe4000fffe03f */
[----:B------:R-:W-:Y:S01]  /*2110*/  UMOV UR10, UR5 ;  /* 0x00000005000a7c82 */ /* 0x000fe20008000000 */
[----:B------:R-:W-:Y:S01]  /*2120*/  UIADD3 UR12, UR4, 0x404, URZ ;  /* 0x00000404040c7890 */ /* 0x000fe2000fffe03f */
        /* <DEDUP_REMOVED lines=9> */
[----:B------:R-:W-:-:S02]  /*21c0*/  UIADD3 UR14, UR5, 0x204, URZ ;  /* 0x00000204050e7890 */ /* 0x000fc4000fffe03f */
[----:B------:R-:W-:Y:S02]  /*21d0*/  UIADD3 UR16, UR4, 0x406, URZ ;  /* 0x0000040604107890 */ /* 0x000fe4000fffe03f */
[----:B------:R-:W-:Y:S02]  /*21e0*/  UIADD3 UR18, UR5, 0x206, URZ ;  /* 0x0000020605127890 */ /* 0x000fe4000fffe03f */
[----:B------:R-:W-:Y:S02]  /*21f0*/  UIADD3 UR20, UR4, 0x800, URZ ;  /* 0x0000080004147890 */ /* 0x000fe4000fffe03f */
[----:B------:R-:W-:Y:S02]  /*2200*/  UIADD3 UR22, UR5, 0x400, URZ ;  /* 0x0000040005167890 */ /* 0x000fe4000fffe03f */
        /* <DEDUP_REMOVED lines=78> */
[----:B------:R-:W-:Y:S01]  /*26f0*/  IMAD.MOV.U32 R3, RZ, RZ, -0x40 ;  /* 0xffffffc0ff037424 */ /* 0x000fe200078e00ff */
[C---:B------:R-:W-:Y:S02]  /*2700*/  LEA R5, R62.reuse, 0xffffffc0, 0x6 ;  /* 0xffffffc03e057811 */ /* 0x040fe400078e30ff */
[----:B------:R-:W-:Y:S01]  /*2710*/  @!P1 PRMT R0, RZ, 0x654, R0 ;  /* 0x00000654ff009816 */ /* 0x000fe20000000000 */
[----:B------:R-:W0:Y:S01]  /*2720*/  SHFL.IDX PT, R57, R2, RZ, 0x1c1f ;  /* 0x001c1fff02397589 */ /* 0x000e2200000e0000 */
[----:B------:R-:W-:-:S02]  /*2730*/  IMAD R16, R62, R3, 0x40 ;  /* 0x000000403e107424 */ /* 0x000fc400078e0203 */
[----:B------:R-:W-:Y:S02]  /*2740*/  IMAD.U32 R3, RZ, RZ, UR39 ;  /* 0x00000027ff037e24 */ /* 0x000fe4000f8e00ff */
[----:B------:R-:W-:-:S04]  /*2750*/  VIADD R4, R16, 0x1 ;  /* 0x0000000110047836 */ /* 0x000fc80000000000 */
[----:B------:R-:W-:-:S05]  /*2760*/  IMAD R4, R17, -0x2, R4 ;  /* 0xfffffffe11047824 */ /* 0x000fca00078e0204 */
[----:B------:R-:W-:-:S05]  /*2770*/  IADD3 R4, -R3, UR60, R4 ;  /* 0x0000003c03047c10 */ /* 0x000fca000fffe104 */
        /* <DEDUP_REMOVED lines=13> */
[----:B0-----:R-:W-:Y:S01]  /*2850*/  IMAD.IADD R3, R56, 0x1, R57 ;  /* 0x0000000138037824 */ /* 0x001fe200078e0239 */
        /* <DEDUP_REMOVED lines=26> */
[----:B0-----:R-:W-:-:S04]  /*2a00*/  VIADD R0, R16, UR60 ;  /* 0x0000003c10007c36 */ /* 0x001fc80008000000 */
[----:B------:R-:W-:-:S05]  /*2a10*/  IMAD R20, R17, -0x2, R0 ;  /* 0xfffffffe11147824 */ /* 0x000fca00078e0200 */
[----:B------:R-:W-:Y:S01]  /*2a20*/  VIADDMNMX R0, R57, R21, R20, PT ;  /* 0x0000001539007246 */ /* 0x000fe20003800114 */
[----:B------:R-:W-:Y:S06]  /*2a30*/  @P2 BRA `(.L_x_1440) ;  /* 0x00000000005c2947 */ /* 0x000fec0003800000 */
[----:B------:R-:W-:Y:S01]  /*2a40*/  IMAD.U32 R4, RZ, RZ, UR39 ;  /* 0x00000027ff047e24 */ /* 0x000fe2000f8e00ff */
[----:B------:R-:W-:Y:S04]  /*2a50*/  BSSY B0, `(.L_x_1441) ;  /* 0x0000011000007945 */ /* 0x000fe80003800000 */
[----:B------:R-:W-:-:S04]  /*2a60*/  IADD3 R4, -R4, UR60, R57 ;  /* 0x0000003c04047c10 */ /* 0x000fc8000fffe139 */
        /* <DEDUP_REMOVED lines=10> */
.L_x_1442:
[----:B------:R-:W-:-:S06]  /*2b10*/  UISETP.NE.AND UP2, UPT, UR7, 0x1, UPT ;  /* 0x000000010700788c */ /* 0x000fcc000bf45270 */
[----:B------:R-:W-:-:S05]  /*2b20*/  PLOP3.LUT P2, PT, PT, PT, UP2, 0x80, 0x0 ;  /* 0x000000000000781c */ /* 0x000fca0003f4f028 */
[----:B------:R-:W-:-:S08]  /*2b30*/  @UP2 ULDC.64 UR4, c[0x0][0x9e8] ;  /* 0x00027a0000042ab9 */ /* 0x000fd00000000a00 */
[----:B------:R-:W-:-:S05]  /*2b40*/  @P2 IMAD.HI.U32 R57, R4, UR4, RZ ;  /* 0x0000000404392c27 */ /* 0x000fca000f8e00ff */
[----:B------:R-:W-:-:S07]  /*2b50*/  @P2 SHF.R.U32.HI R4, RZ, UR5, R57 ;  /* 0x00000005ff042c19 */ /* 0x000fce0008011639 */
.L_x_1443:
[----:B------:R-:W-:Y:S05]  /*2b60*/  BSYNC B0 ;  /* 0x0000000000007941 */ /* 0x000fea0003800000 */
.L_x_1441:
[----:B------:R-:W-:-:S04]  /*2b70*/  IMAD R4, R4, UR7, -R5 ;  /* 0x0000000704047c24 */ /* 0x000fc8000f8e0a05 */
[----:B------:R-:W-:-:S05]  /*2b80*/  IMAD R4, R17, -0x2, R4 ;  /* 0xfffffffe11047824 */ /* 0x000fca00078e0204 */
[----:B------:R-:W-:Y:S02]  /*2b90*/  VIMNMX R3, R3, R4, !PT ;  /* 0x0000000403037248 */ /* 0x000fe40007fe0100 */
[----:B------:R-:W-:-:S07]  /*2ba0*/  VIADDMNMX R0, R4, UR7, R0, PT ;  /* 0x0000000704007c46 */ /* 0x000fce000b800100 */
.L_x_1440:
[C---:B------:R-:W-:Y:S01]  /*2bb0*/  ISETP.GE.AND P2, PT, R16.reuse, 0x2, PT ;  /* 0x000000021000780c */ /* 0x040fe20003f46270 */
[----:B------:R-:W0:Y:S01]  /*2bc0*/  SHFL.IDX PT, R73, R2, 0x1, 0x1c1f ;  /* 0x003c1f0002497f89 */ /* 0x000e2200000e0000 */
[C---:B------:R-:W-:Y:S02]  /*2bd0*/  ISETP.GE.AND P6, PT, R16.reuse, 0xa, PT ;  /* 0x0000000a1000780c */ /* 0x040fe40003fc6270 */
[----:B------:R-:W-:Y:S02]  /*2be0*/  ISETP.GT.AND P4, PT, R3, 0x1, !P2 ;  /* 0x000000010300780c */ /* 0x000fe40005784270 */
[----:B------:R-:W-:Y:S02]  /*2bf0*/  ISETP.GE.AND P3, PT, R16, 0x9, PT ;  /* 0x000000091000780c */ /* 0x000fe40003f66270 */
[----:B------:R-:W-:Y:S02]  /*2c00*/  ISETP.LT.OR P4, PT, R0, 0x2, P4 ;  /* 0x000000020000780c */ /* 0x000fe40002781670 */
[----:B------:R-:W-:-:S02]  /*2c10*/  P2R R58, PR, RZ, 0x40 ;  /* 0x00000040ff3a7803 */ /* 0x000fc40000000000 */
[----:B------:R-:W-:Y:S02]  /*2c20*/  FSEL R57, R25, -INF , !P4 ;  /* 0xff80000019397808 */ /* 0x000fe40006000000 */
[C---:B------:R-:W-:Y:S02]  /*2c30*/  ISETP.GT.AND P4, PT, R3.reuse, 0x9, !P6 ;  /* 0x000000090300780c */ /* 0x040fe40007784270 */
        /* <DEDUP_REMOVED lines=22> */
[----:B------:R-:W-:Y:S02]  /*2da0*/  ISETP.LT.OR P4, PT, R0, 0x1a, P4 ;  /* 0x0000001a0000780c */ /* 0x000fe40002781670 */
        /* <DEDUP_REMOVED lines=63> */
.L_x_1446:
[----:B------:R-:W-:-:S06]  /*31a0*/  UISETP.NE.AND UP2, UPT, UR7, 0x1, UPT ;  /* 0x000000010700788c */ /* 0x000fcc000bf45270 */
[----:B------:R-:W-:-:S05]  /*31b0*/  PLOP3.LUT P6, PT, PT, PT, UP2, 0x80, 0x0 ;  /* 0x000000000000781c */ /* 0x000fca0003fcf028 */
[----:B------:R-:W-:-:S08]  /*31c0*/  @UP2 ULDC.64 UR4, c[0x0][0x9e8] ;  /* 0x00027a0000042ab9 */ /* 0x000fd00000000a00 */
[----:B------:R-:W-:Y:S01]  /*31d0*/  @P6 IMAD.HI.U32 R20, R2, UR4, RZ ;  /* 0x0000000402146c27 */ /* 0x000fe2000f8e00ff */
[----:B------:R-:W-:-:S13]  /*31e0*/  PLOP3.LUT P6, PT, PT, PT, UP2, 0x80, 0x0 ;  /* 0x000000000000781c */ /* 0x000fda0003fcf028 */
[----:B------:R-:W-:-:S07]  /*31f0*/  @P6 SHF.R.U32.HI R2, RZ, UR5, R20 ;  /* 0x00000005ff026c19 */ /* 0x000fce0008011614 */
.L_x_1447:
[----:B------:R-:W-:Y:S05]  /*3200*/  BSYNC B0 ;  /* 0x0000000000007941 */ /* 0x000fea0003800000 */
.L_x_1445:
[----:B------:R-:W-:-:S04]  /*3210*/  IMAD R2, R2, UR7, -R5 ;  /* 0x0000000702027c24 */ /* 0x000fc8000f8e0a05 */
[----:B------:R-:W-:-:S05]  /*3220*/  IMAD R2, R17, -0x2, R2 ;  /* 0xfffffffe11027824 */ /* 0x000fca00078e0202 */
[----:B------:R-:W-:Y:S02]  /*3230*/  VIMNMX R3, R3, R2, !PT ;  /* 0x0000000203037248 */ /* 0x000fe40007fe0100 */
[----:B------:R-:W-:-:S07]  /*3240*/  VIADDMNMX R0, R2, UR7, R0, PT ;  /* 0x0000000702007c46 */ /* 0x000fce000b800100 */
.L_x_1444:
        /* <DEDUP_REMOVED lines=12> */
[----:B------:R-:W-:-:S02]  /*3310*/  FMNMX.FTZ R2, R29, R2, !PT ;  /* 0x000000021d027209 */ /* 0x000fc40007810000 */
[----:B------:R-:W-:Y:S01]  /*3320*/  ISETP.GT.AND P2, PT, R3, 0x9, !P2 ;  /* 0x000000090300780c */ /* 0x000fe20005744270 */
[----:B------:R-:W-:Y:S01]  /*3330*/  UIADD3 UR52, UR52, UR4, URZ ;  /* 0x0000000434347290 */ /* 0x000fe2000fffe03f */
[----:B------:R-:W-:Y:S02]  /*3340*/  FMNMX.FTZ R2, R61, R2, !PT ;  /* 0x000000023d027209 */ /* 0x000fe40007810000 */
[----:B------:R-:W-:Y:S01]  /*3350*/  ISETP.LT.OR P2, PT, R0, 0xa, P2 ;  /* 0x0000000a0000780c */ /* 0x000fe20001741670 */
[----:B------:R-:W-:Y:S01]  /*3360*/  UIADD3 UR6, UR52, UR6, URZ ;  /* 0x0000000634067290 */ /* 0x000fe2000fffe03f */
[----:B------:R-:W-:Y:S02]  /*3370*/  FMNMX.FTZ R2, R33, R2, !PT ;  /* 0x0000000221027209 */ /* 0x000fe40007810000 */
[----:B------:R-:W-:Y:S02]  /*3380*/  FSEL R31, R31, -INF , !P2 ;  /* 0xff8000001f1f7808 */ /* 0x000fe40005000000 */
[----:B------:R-:W-:-:S02]  /*3390*/  ISETP.NE.AND P2, PT, R28, RZ, PT ;  /* 0x000000ff1c00720c */ /* 0x000fc40003f45270 */
[----:B------:R-:W-:Y:S02]  /*33a0*/  FMNMX.FTZ R2, R63, R2, !PT ;  /* 0x000000023f027209 */ /* 0x000fe40007810000 */
[----:B------:R-:W-:Y:S02]  /*33b0*/  ISETP.GT.AND P2, PT, R3, 0x10, !P2 ;  /* 0x000000100300780c */ /* 0x000fe40005744270 */
[----:B------:R-:W-:Y:S02]  /*33c0*/  FMNMX.FTZ R2, R37, R2, !PT ;  /* 0x0000000225027209 */ /* 0x000fe40007810000 */
[----:B------:R-:W-:Y:S02]  /*33d0*/  ISETP.LT.OR P2, PT, R0, 0x11, P2 ;  /* 0x000000110000780c */ /* 0x000fe40001741670 */
[----:B------:R-:W-:Y:S02]  /*33e0*/  FMNMX.FTZ R2, R65, R2, !PT ;  /* 0x0000000241027209 */ /* 0x000fe40007810000 */
[----:B------:R-:W-:-:S02]  /*33f0*/  FSEL R34, R34, -INF , !P2 ;  /* 0xff80000022227808 */ /* 0x000fc40005000000 */
[----:B------:R-:W-:Y:S02]  /*3400*/  ISETP.NE.AND P2, PT, R32, RZ, PT ;  /* 0x000000ff2000720c */ /* 0x000fe40003f45270 */
[C---:B------:R-:W-:Y:S02]  /*3410*/  ISETP.GT.AND P3, PT, R3.reuse, 0x8, !P3 ;  /* 0x000000080300780c */ /* 0x040fe40005f64270 */
[----:B------:R-:W-:Y:S02]  /*3420*/  ISETP.GT.AND P2, PT, R3, 0x11, !P2 ;  /* 0x000000110300780c */ /* 0x000fe40005744270 */
[----:B------:R-:W-:Y:S02]  /*3430*/  FMNMX.FTZ R2, R41, R2, !PT ;  /* 0x0000000229027209 */ /* 0x000fe40007810000 */
[C---:B------:R-:W-:Y:S02]  /*3440*/  ISETP.LT.OR P2, PT, R0.reuse, 0x12, P2 ;  /* 0x000000120000780c */ /* 0x040fe40001741670 */
[----:B------:R-:W-:-:S02]  /*3450*/  ISETP.LT.OR P3, PT, R0, 0x9, P3 ;  /* 0x000000090000780c */ /* 0x000fc40001f61670 */
[----:B------:R-:W-:Y:S02]  /*3460*/  FSEL R35, R35, -INF , !P2 ;  /* 0xff80000023237808 */ /* 0x000fe40005000000 */
[----:B------:R-:W-:Y:S02]  /*3470*/  ISETP.NE.AND P2, PT, R60, RZ, PT ;  /* 0x000000ff3c00720c */ /* 0x000fe40003f45270 */
[----:B------:R-:W-:Y:S02]  /*3480*/  FMNMX.FTZ R2, R67, R2, !PT ;  /* 0x0000000243027209 */ /* 0x000fe40007810000 */
[----:B------:R-:W-:Y:S02]  /*3490*/  ISETP.GT.AND P2, PT, R3, 0x18, !P2 ;  /* 0x000000180300780c */ /* 0x000fe40005744270 */
[----:B------:R-:W-:Y:S02]  /*34a0*/  FSEL R30, R30, -INF , !P3 ;  /* 0xff8000001e1e7808 */ /* 0x000fe40005800000 */
[----:B------:R-:W-:-:S02]  /*34b0*/  ISETP.LT.OR P2, PT, R0, 0x19, P2 ;  /* 0x000000190000780c */ /* 0x000fc40001741670 */
[----:B------:R-:W-:Y:S02]  /*34c0*/  FMNMX.FTZ R2, R45, R2, !PT ;  /* 0x000000022d027209 */ /* 0x000fe40007810000 */
[----:B------:R-:W-:Y:S02]  /*34d0*/  FSEL R38, R38, -INF , !P2 ;  /* 0xff80000026267808 */ /* 0x000fe40005000000 */
[----:B------:R-:W-:Y:S02]  /*34e0*/  ISETP.NE.AND P2, PT, R36, RZ, PT ;  /* 0x000000ff2400720c */ /* 0x000fe40003f45270 */
[----:B------:R-:W-:Y:S02]  /*34f0*/  ISETP.NE.AND P3, PT, R66, RZ, PT ;  /* 0x000000ff4200720c */ /* 0x000fe40003f65270 */
[----:B------:R-:W-:Y:S02]  /*3500*/  ISETP.GT.AND P2, PT, R3, 0x19, !P2 ;  /* 0x000000190300780c */ /* 0x000fe40005744270 */
[----:B------:R-:W-:-:S02]  /*3510*/  FMNMX.FTZ R2, R69, R2, !PT ;  /* 0x0000000245027209 */ /* 0x000fc40007810000 */
[----:B------:R-:W-:Y:S02]  /*3520*/  ISETP.LT.OR P2, PT, R0, 0x1a, P2 ;  /* 0x0000001a0000780c */ /* 0x000fe40001741670 */
[----:B------:R-:W-:Y:S02]  /*3530*/  FMNMX.FTZ R2, R49, R2, !PT ;  /* 0x0000000231027209 */ /* 0x000fe40007810000 */
[----:B------:R-:W-:Y:S02]  /*3540*/  FSEL R39, R39, -INF , !P2 ;  /* 0xff80000027277808 */ /* 0x000fe40005000000 */
[----:B------:R-:W-:Y:S02]  /*3550*/  ISETP.NE.AND P2, PT, R64, RZ, PT ;  /* 0x000000ff4000720c */ /* 0x000fe40003f45270 */
[----:B------:R-:W-:Y:S02]  /*3560*/  ISETP.NE.AND P6, PT, R4, RZ, PT ;  /* 0x000000ff0400720c */ /* 0x000fe40003fc5270 */
[----:B------:R-:W-:-:S02]  /*3570*/  ISETP.GT.AND P2, PT, R3, 0x20, !P2 ;  /* 0x000000200300780c */ /* 0x000fc40005744270 */
[----:B------:R-:W-:Y:S02]  /*3580*/  FMNMX.FTZ R2, R71, R2, !PT ;  /* 0x0000000247027209 */ /* 0x000fe40007810000 */
[----:B------:R-:W-:Y:S02]  /*3590*/  ISETP.LT.OR P2, PT, R0, 0x21, P2 ;  /* 0x000000210000780c */ /* 0x000fe40001741670 */
[C---:B------:R-:W-:Y:S02]  /*35a0*/  ISETP.GT.AND P4, PT, R3.reuse, 0x31, !P4 ;  /* 0x000000310300780c */ /* 0x040fe40006784270 */
[----:B------:R-:W-:Y:S02]  /*35b0*/  FSEL R42, R42, -INF , !P2 ;  /* 0xff8000002a2a7808 */ /* 0x000fe40005000000 */
[----:B------:R-:W-:Y:S02]  /*35c0*/  ISETP.NE.AND P2, PT, R40, RZ, PT ;  /* 0x000000ff2800720c */ /* 0x000fe40003f45270 */
[----:B------:R-:W-:-:S02]  /*35d0*/  ISETP.GT.AND P5, PT, R3, 0x38, !P5 ;  /* 0x000000380300780c */ /* 0x000fc40006fa4270 */
[----:B------:R-:W-:Y:S02]  /*35e0*/  ISETP.GT.AND P2, PT, R3, 0x21, !P2 ;  /* 0x000000210300780c */ /* 0x000fe40005744270 */
[C---:B------:R-:W-:Y:S02]  /*35f0*/  ISETP.LT.OR P4, PT, R0.reuse, 0x32, P4 ;  /* 0x000000320000780c */ /* 0x040fe40002781670 */
[C---:B------:R-:W-:Y:S02]  /*3600*/  ISETP.LT.OR P2, PT, R0.reuse, 0x22, P2 ;  /* 0x000000220000780c */ /* 0x040fe40001741670 */
[----:B------:R-:W-:Y:S02]  /*3610*/  ISETP.LT.OR P5, PT, R0, 0x39, P5 ;  /* 0x000000390000780c */ /* 0x000fe40002fa1670 */
[----:B------:R-:W-:Y:S02]  /*3620*/  FSEL R43, R43, -INF , !P2 ;  /* 0xff8000002b2b7808 */ /* 0x000fe40005000000 */
[----:B------:R-:W-:-:S02]  /*3630*/  ISETP.GT.AND P2, PT, R3, 0x28, !P3 ;  /* 0x000000280300780c */ /* 0x000fc40005f44270 */
[----:B------:R-:W-:Y:S02]  /*3640*/  ISETP.NE.AND P3, PT, R68, RZ, PT ;  /* 0x000000ff4400720c */ /* 0x000fe40003f65270 */
[----:B------:R-:W-:Y:S02]  /*3650*/  ISETP.LT.OR P2, PT, R0, 0x29, P2 ;  /* 0x000000290000780c */ /* 0x000fe40001741670 */
[C---:B------:R-:W-:Y:S02]  /*3660*/  ISETP.GT.AND P3, PT, R3.reuse, 0x30, !P3 ;  /* 0x000000300300780c */ /* 0x040fe40005f64270 */
[----:B------:R-:W-:Y:S02]  /*3670*/  FSEL R46, R46, -INF , !P2 ;  /* 0xff8000002e2e7808 */ /* 0x000fe40005000000 */
[----:B------:R-:W-:Y:S02]  /*3680*/  ISETP.GT.AND P2, PT, R3, RZ, !P6 ;  /* 0x000000ff0300720c */ /* 0x000fe40007744270 */
[----:B------:R-:W-:-:S02]  /*3690*/  ISETP.NE.AND P6, PT, R16, RZ, PT ;  /* 0x000000ff1000720c */ /* 0x000fc40003fc5270 */
[----:B------:R-:W-:Y:S02]  /*36a0*/  FMNMX.FTZ R16, R53, R2, !PT ;  /* 0x0000000235107209 */ /* 0x000fe40007810000 */
[C---:B------:R-:W-:Y:S02]  /*36b0*/  ISETP.LT.OR P2, PT, R0.reuse, 0x1, P2 ;  /* 0x000000010000780c */ /* 0x040fe40001741670 */
[----:B------:R-:W-:Y:S01]  /*36c0*/  ISETP.LT.OR P3, PT, R0, 0x31, P3 ;  /* 0x000000310000780c */ /* 0x000fe20001f61670 */
[----:B------:R-:W0:Y:S01]  /*36d0*/  SHFL.BFLY PT, R5, R16, 0x2, 0x1f ;  /* 0x0c401f0010057f89 */ /* 0x000e2200000e0000 */
[----:B------:R-:W-:Y:S02]  /*36e0*/  FSEL R26, R26, -INF , !P2 ;  /* 0xff8000001a1a7808 */ /* 0x000fe40005000000 */
[----:B------:R-:W-:Y:S02]  /*36f0*/  ISETP.NE.AND P2, PT, R44, RZ, PT ;  /* 0x000000ff2c00720c */ /* 0x000fe40003f45270 */
[----:B------:R-:W-:-:S02]  /*3700*/  FSEL R50, R50, -INF , !P3 ;  /* 0xff80000032327808 */ /* 0x000fc40005800000 */
[----:B------:R-:W-:Y:S02]  /*3710*/  ISETP.GT.AND P2, PT, R3, 0x29, !P2 ;  /* 0x000000290300780c */ /* 0x000fe40005744270 */
[----:B------:R-:W-:Y:S02]  /*3720*/  FSEL R51, R51, -INF , !P4 ;  /* 0xff80000033337808 */ /* 0x000fe40006000000 */
[----:B------:R-:W-:Y:S02]  /*3730*/  ISETP.LT.OR P2, PT, R0, 0x2a, P2 ;  /* 0x0000002a0000780c */ /* 0x000fe40001741670 */
[----:B------:R-:W-:Y:S02]  /*3740*/  FSEL R54, R54, -INF , !P5 ;  /* 0xff80000036367808 */ /* 0x000fe40006800000 */
[----:B------:R-:W-:Y:S02]  /*3750*/  FSEL R47, R47, -INF , !P2 ;  /* 0xff8000002f2f7808 */ /* 0x000fe40005000000 */
[----:B0-----:R-:W-:-:S02]  /*3760*/  FMNMX.FTZ R20, R16, R5, !PT ;  /* 0x0000000510147209 */ /* 0x001fc40007810000 */
[----:B------:R-:W-:-:S03]  /*3770*/  FMNMX.FTZ R5, R26, R27, !PT ;  /* 0x0000001b1a057209 */ /* 0x000fc60007810000 */
[----:B------:R-:W0:Y:S01]  /*3780*/  SHFL.BFLY PT, R21, R20, 0x1, 0x1f ;  /* 0x0c201f0014157f89 */ /* 0x000e2200000e0000 */
[----:B------:R-:W-:-:S04]  /*3790*/  FMNMX.FTZ R2, R30, R5, !PT ;  /* 0x000000051e027209 */ /* 0x000fc80007810000 */
[----:B------:R-:W-:-:S04]  /*37a0*/  FMNMX.FTZ R5, R31, R2, !PT ;  /* 0x000000021f057209 */ /* 0x000fc80007810000 */
[----:B------:R-:W-:-:S04]  /*37b0*/  FMNMX.FTZ R2, R34, R5, !PT ;  /* 0x0000000522027209 */ /* 0x000fc80007810000 */
[----:B------:R-:W-:-:S04]  /*37c0*/  FMNMX.FTZ R5, R35, R2, !PT ;  /* 0x0000000223057209 */ /* 0x000fc80007810000 */
[----:B------:R-:W-:-:S04]  /*37d0*/  FMNMX.FTZ R2, R38, R5, !PT ;  /* 0x0000000526027209 */ /* 0x000fc80007810000 */
[----:B------:R-:W-:Y:S02]  /*37e0*/  FMNMX.FTZ R5, R39, R2, !PT ;  /* 0x0000000227057209 */ /* 0x000fe40007810000 */
[----:B0-----:R-:W-:Y:S02]  /*37f0*/  FMNMX.FTZ R4, R20, R21, !PT ;  /* 0x0000001514047209 */ /* 0x001fe40007810000 */
[----:B------:R-:W-:Y:S02]  /*3800*/  FMNMX.FTZ R2, R42, R5, !PT ;  /* 0x000000052a027209 */ /* 0x000fe40007810000 */
[C---:B------:R-:W-:Y:S01]  /*3810*/  FSETP.NEU.FTZ.AND P2, PT, R4.reuse, -INF , PT ;  /* 0xff8000000400780b */ /* 0x040fe20003f5d000 */
[----:B------:R-:W-:Y:S01]  /*3820*/  FMUL.FTZ R16, R4, UR5 ;  /* 0x0000000504107c20 */ /* 0x000fe20008410000 */
[----:B------:R-:W-:-:S04]  /*3830*/  FMNMX.FTZ R5, R43, R2, !PT ;  /* 0x000000022b057209 */ /* 0x000fc80007810000 */
        /* <DEDUP_REMOVED lines=13> */
[--C-:B------:R-:W-:Y:S01]  /*3910*/  FFMA.FTZ R25, R33, UR5, -R16.reuse ;  /* 0x0000000521197c23 */ /* 0x100fe20008010810 */
        /* <DEDUP_REMOVED lines=17> */
[----:B------:R-:W-:-:S03]  /*3a30*/  FFMA.FTZ R41, R49, UR5, -R16 ;  /* 0x0000000531297c23 */ /* 0x000fc60008010810 */
[----:B------:R-:W0:Y:S01]  /*3a40*/  MUFU.EX2 R25, R25 ;  /* 0x0000001900197308 */ /* 0x000e220000000800 */
[----:B------:R-:W-:Y:S01]  /*3a50*/  FADD.FTZ R49, R20, R5 ;  /* 0x0000000514317221 */ /* 0x000fe20000010000 */
[----:B------:R-:W1:Y:S06]  /*3a60*/  SHFL.BFLY PT, R3, R2, 0x1, 0x1f ;  /* 0x0c201f0002037f89 */ /* 0x000e6c00000e0000 */
[----:B------:R2:W-:Y:S08]  /*3a70*/  MUFU.EX2 R33, R0 ;  /* 0x0000000000217308 */ /* 0x0005f00000000800 */
[----:B------:R-:W3:Y:S01]  /*3a80*/  MUFU.EX2 R28, R28 ;  /* 0x0000001c001c7308 */ /* 0x000ee20000000800 */
[----:B0-----:R-:W-:-:S07]  /*3a90*/  F2FP.BF16.F32.PACK_AB R192, R25, R24 ;  /* 0x0000001819c0723e */ /* 0x001fce00000010ff */
[----:B------:R-:W0:Y:S01]  /*3aa0*/  MUFU.EX2 R29, R29 ;  /* 0x0000001d001d7308 */ /* 0x000e220000000800 */
[----:B-1----:R-:W-:Y:S01]  /*3ab0*/  FMNMX.FTZ R3, R2, R3, !PT ;  /* 0x0000000302037209 */ /* 0x002fe20007810000 */
[--C-:B------:R-:W-:Y:S01]  /*3ac0*/  FFMA.FTZ R2, R71, UR5, -R16.reuse ;  /* 0x0000000547027c23 */ /* 0x100fe20008010810 */
[----:B------:R-:W-:Y:S02]  /*3ad0*/  FFMA.FTZ R16, R53, UR5, -R16 ;  /* 0x0000000535107c23 */ /* 0x000fe40008010810 */
[C---:B------:R-:W-:Y:S01]  /*3ae0*/  FSETP.NEU.FTZ.AND P2, PT, R3.reuse, -INF , PT ;  /* 0xff8000000300780b */ /* 0x040fe20003f5d000 */
[----:B--2---:R-:W-:Y:S02]  /*3af0*/  FMUL.FTZ R0, R3, UR5 ;  /* 0x0000000503007c20 */ /* 0x004fe40008410000 */
[----:B------:R1:W-:Y:S03]  /*3b00*/  MUFU.EX2 R45, R16 ;  /* 0x00000010002d7308 */ /* 0x0003e60000000800 */
[----:B------:R-:W-:-:S02]  /*3b10*/  FSEL R0, R0, RZ, P2 ;  /* 0x000000ff00007208 */ /* 0x000fc40001000000 */
[----:B------:R-:W-:-:S03]  /*3b20*/  PLOP3.LUT P2, PT, PT, PT, UP1, 0x40, 0x0 ;  /* 0x000000000000781c */ /* 0x000fc60003f4e818 */
[----:B------:R-:W2:Y:S01]  /*3b30*/  MUFU.EX2 R32, R32 ;  /* 0x0000002000207308 */ /* 0x000ea20000000800 */
[--C-:B------:R-:W-:Y:S01]  /*3b40*/  FFMA.FTZ R26, R26, UR5, -R0.reuse ;  /* 0x000000051a1a7c23 */ /* 0x100fe20008010800 */
[--C-:B------:R-:W-:Y:S01]  /*3b50*/  FFMA.FTZ R27, R27, UR5, -R0.reuse ;  /* 0x000000051b1b7c23 */ /* 0x100fe20008010800 */
[--C-:B------:R-:W-:Y:S01]  /*3b60*/  FFMA.FTZ R30, R30, UR5, -R0.reuse ;  /* 0x000000051e1e7c23 */ /* 0x100fe20008010800 */
[----:B-1----:R-:W-:Y:S01]  /*3b70*/  FADD.FTZ R16, R198, R49 ;  /* 0x00000031c6107221 */ /* 0x002fe20000010000 */
[--C-:B------:R-:W-:Y:S01]  /*3b80*/  FFMA.FTZ R31, R31, UR5, -R0.reuse ;  /* 0x000000051f1f7c23 */ /* 0x100fe20008010800 */
        /* <DEDUP_REMOVED lines=16> */
[----:B------:R-:W-:Y:S01]  /*3c90*/  FFMA.FTZ R54, R54, UR5, -R0 ;  /* 0x0000000536367c23 */ /* 0x000fe20008010800 */
[----:B------:R-:W-:Y:S01]  /*3ca0*/  F2FP.BF16.F32.PACK_AB R198, R21, R198 ;  /* 0x000000c615c6723e */ /* 0x000fe200000010ff */
[----:B------:R-:W3:Y:S01]  /*3cb0*/  MUFU.EX2 R30, R30 ;  /* 0x0000001e001e7308 */ /* 0x000ee20000000800 */
[----:B0-----:R-:W-:Y:S01]  /*3cc0*/  FADD.FTZ R53, R29, R16 ;  /* 0x000000101d357221 */ /* 0x001fe20000010000 */
[----:B------:R-:W-:Y:S01]  /*3cd0*/  FFMA.FTZ R0, R55, UR5, -R0 ;  /* 0x0000000537007c23 */ /* 0x000fe20008010800 */
[----:B------:R-:W-:-:S02]  /*3ce0*/  F2FP.BF16.F32.PACK_AB R194, R29, R28 ;  /* 0x0000001c1dc2723e */ /* 0x000fc400000010ff */
[----:B--2---:R-:W-:Y:S01]  /*3cf0*/  FADD.FTZ R44, R32, R53 ;  /* 0x00000035202c7221 */ /* 0x004fe20000010000 */
[C---:B------:R-:W-:Y:S02]  /*3d00*/  F2FP.BF16.F32.PACK_AB R188, R33.reuse, R32 ;  /* 0x0000002021bc723e */ /* 0x040fe400000010ff */
[----:B------:R-:W0:Y:S01]  /*3d10*/  MUFU.EX2 R31, R31 ;  /* 0x0000001f001f7308 */ /* 0x000e220000000800 */
[----:B-1----:R-:W-:Y:S01]  /*3d20*/  FADD.FTZ R49, R26, R27 ;  /* 0x0000001b1a317221 */ /* 0x002fe20000010000 */
[----:B------:R-:W-:Y:S01]  /*3d30*/  FADD.FTZ R53, R33, R44 ;  /* 0x0000002c21357221 */ /* 0x000fe20000010000 */
[----:B------:R-:W-:-:S05]  /*3d40*/  F2FP.BF16.F32.PACK_AB R197, R27, R26 ;  /* 0x0000001a1bc5723e */ /* 0x000fca00000010ff */
[----:B------:R-:W1:Y:S01]  /*3d50*/  MUFU.EX2 R34, R34 ;  /* 0x0000002200227308 */ /* 0x000e620000000800 */
[----:B---3--:R-:W-:-:S07]  /*3d60*/  FADD.FTZ R16, R30, R49 ;  /* 0x000000311e107221 */ /* 0x008fce0000010000 */
        /* <DEDUP_REMOVED lines=9> */
[----:B0-----:R-:W-:-:S07]  /*3e00*/  FADD.FTZ R44, R36, R53 ;  /* 0x00000035242c7221 */ /* 0x001fce0000010000 */
[----:B------:R-:W0:Y:S01]  /*3e10*/  MUFU.EX2 R39, R39 ;  /* 0x0000002700277308 */ /* 0x000e220000000800 */
[----:B-1----:R-:W-:-:S07]  /*3e20*/  FADD.FTZ R16, R38, R5 ;  /* 0x0000000526107221 */ /* 0x002fce0000010000 */
[----:B------:R-:W1:Y:S01]  /*3e30*/  MUFU.EX2 R40, R40 ;  /* 0x0000002800287308 */ /* 0x000e620000000800 */
[C---:B--2---:R-:W-:Y:S01]  /*3e40*/  FADD.FTZ R49, R37.reuse, R44 ;  /* 0x0000002c25317221 */ /* 0x044fe20000010000 */
[----:B------:R-:W-:-:S06]  /*3e50*/  F2FP.BF16.F32.PACK_AB R190, R37, R36 ;  /* 0x0000002425be723e */ /* 0x000fcc00000010ff */
        /* <DEDUP_REMOVED lines=14> */
[----:B--2---:R-:W-:Y:S01]  /*3f40*/  FADD.FTZ R20, R2, R21 ;  /* 0x0000001502147221 */ /* 0x004fe20000010000 */
[----:B------:R-:W-:-:S03]  /*3f50*/  F2FP.BF16.F32.PACK_AB R186, R45, R2 ;  /* 0x000000022dba723e */ /* 0x000fc600000010ff */
[----:B------:R-:W-:Y:S01]  /*3f60*/  FADD.FTZ R16, R45, R20 ;  /* 0x000000142d107221 */ /* 0x000fe20000010000 */
[----:B------:R-:W-:Y:S02]  /*3f70*/  VIADD R20, R62, 0xfffffffe ;  /* 0xfffffffe3e147836 */ /* 0x000fe40000000000 */
[----:B------:R-:W2:Y:S01]  /*3f80*/  MUFU.EX2 R50, R50 ;  /* 0x0000003200327308 */ /* 0x000ea20000000800 */
[----:B0-----:R-:W-:-:S07]  /*3f90*/  FADD.FTZ R2, R46, R5 ;  /* 0x000000052e027221 */ /* 0x001fce0000010000 */
[----:B------:R-:W0:Y:S01]  /*3fa0*/  MUFU.EX2 R51, R51 ;  /* 0x0000003300337308 */ /* 0x000e220000000800 */
[C---:B-1----:R-:W-:Y:S01]  /*3fb0*/  FADD.FTZ R5, R47.reuse, R2 ;  /* 0x000000022f057221 */ /* 0x042fe20000010000 */
[----:B------:R-:W-:-:S06]  /*3fc0*/  F2FP.BF16.F32.PACK_AB R191, R47, R46 ;  /* 0x0000002e2fbf723e */ /* 0x000fcc00000010ff */
[----:B------:R-:W1:Y:S01]  /*3fd0*/  MUFU.EX2 R54, R54 ;  /* 0x0000003600367308 */ /* 0x000e620000000800 */
[----:B--2---:R-:W-:-:S07]  /*3fe0*/  FADD.FTZ R2, R50, R5 ;  /* 0x0000000532027221 */ /* 0x004fce0000010000 */
[----:B------:R1:W2:Y:S01]  /*3ff0*/  MUFU.EX2 R187, R0 ;  /* 0x0000000000bb7308 */ /* 0x0002a20000000800 */
[C---:B0-----:R-:W-:Y:S01]  /*4000*/  FADD.FTZ R5, R51.reuse, R2 ;  /* 0x0000000233057221 */ /* 0x041fe20000010000 */
[----:B------:R-:W-:-:S03]  /*4010*/  F2FP.BF16.F32.PACK_AB R185, R51, R50 ;  /* 0x0000003233b9723e */ /* 0x000fc600000010ff */
[----:B-1----:R-:W-:-:S04]  /*4020*/  FADD.FTZ R0, R54, R5 ;  /* 0x0000000536007221 */ /* 0x002fc80000010000 */
[C---:B--2---:R-:W-:Y:S01]  /*4030*/  FADD.FTZ R5, R187.reuse, R0 ;  /* 0x00000000bb057221 */ /* 0x044fe20000010000 */
        /* <DEDUP_REMOVED lines=12> */
.L_x_1449:
[----:B------:R-:W-:-:S11]  /*4100*/  UISETP.NE.AND UP2, UPT, UR7, 0x1, UPT ;  /* 0x000000010700788c */ /* 0x000fd6000bf45270 */
[----:B------:R-:W-:Y:S02]  /*4110*/  @UP2 ULDC.64 UR10, c[0x0][0x9e8] ;  /* 0x00027a00000a2ab9 */ /* 0x000fe40000000a00 */
[----:B------:R-:W-:-:S04]  /*4120*/  UIMAD.WIDE.U32 UR14, UR4, UR10, URZ ;  /* 0x0000000a040e72a5 */ /* 0x000fc8000f8e003f */
[----:B------:R-:W-:-:S12]  /*4130*/  @UP2 USHF.R.U32.HI UR4, URZ, UR11, UR15 ;  /* 0x0000000b3f042299 */ /* 0x000fd8000801160f */
.L_x_1450:
[----:B------:R-:W-:-:S04]  /*4140*/  UIMAD UR4, UR4, UR7, UR7 ;  /* 0x00000007040472a4 */ /* 0x000fc8000f8e0207 */
[----:B------:R-:W-:-:S04]  /*4150*/  UISETP.LT.AND UP2, UPT, UR6, UR4, UPT ;  /* 0x000000040600728c */ /* 0x000fc8000bf41270 */
[----:B------:R-:W-:-:S12]  /*4160*/  USEL UR6, UR6, UR4, UP2 ;  /* 0x0000000406067287 */ /* 0x000fd80009000000 */
.L_x_1448:
        /* <DEDUP_REMOVED lines=77> */
.L_x_1468:
[----:B------:R-:W-:-:S04]  /*4640*/  UIADD3 UR4, UR36, 0x1, URZ ;  /* 0x0000000124047890 */ /* 0x000fc8000fffe03f */
[----:B------:R-:W-:-:S04]  /*4650*/  UISETP.NE.AND UP2, UPT, UR4, 0x2, UPT ;  /* 0x000000020400788c */ /* 0x000fc8000bf45270 */
[----:B------:R-:W-:Y:S02]  /*4660*/  USEL UR7, URZ, 0x1, UP2 ;  /* 0x000000013f077887 */ /* 0x000fe40009000000 */
[----:B------:R-:W-:Y:S02]  /*4670*/  USEL UR4, UR4, URZ, UP2 ;  /* 0x0000003f04047287 */ /* 0x000fe40009000000 */
[----:B------:R-:W-:Y:S01]  /*4680*/  ULOP3.LUT UR7, UR38, UR7, URZ, 0x3c, !UPT ;  /* 0x0000000726077292 */ /* 0x000fe2000f8e3c3f */
[----:B------:R-:W-:Y:S11]  /*4690*/  @!P0 BRA `(.L_x_1452) ;  /* 0x0000000000048947 */ /* 0x000ff60003800000 */
[----:B------:R-:W-:Y:S01]  /*46a0*/  BPT.TRAP 0x1 ;  /* 0x000000040000795c */ /* 0x000fe20000300000 */
.L_x_1452:
[----:B------:R-:W-:Y:S01]  /*46b0*/  ULEA UR6, UR4, UR37, 0x3 ;  /* 0x0000002504067291 */ /* 0x000fe2000f8e183f */
[----:B------:R-:W-:-:S05]  /*46c0*/  IMAD.U32 R21, RZ, RZ, UR7 ;  /* 0x00000007ff157e24 */ /* 0x000fca000f8e00ff */
[----:B------:R-:W-:-:S04]  /*46d0*/  SHF.L.U32 R21, R21, 0x1f, RZ ;  /* 0x0000001f15157819 */ /* 0x000fc800000006ff */
[----:B------:R0:W1:Y:S01]  /*46e0*/  SYNCS.PHASECHK.TRANS64.TRYWAIT P2, [UR6+0x30830], R21 ;  /* 0x03083015ff0075a7 */ /* 0x0000620008040146 */
[----:B------:R-:W-:Y:S05]  /*46f0*/  @!P0 BRA `(.L_x_1453) ;  /* 0x0000000000048947 */ /* 0x000fea0003800000 */
[----:B------:R-:W-:Y:S01]  /*4700*/  BPT.TRAP 0x1 ;  /* 0x000000040000795c */ /* 0x000fe20000300000 */
.L_x_1453:
[----:B-1----:R-:W-:Y:S05]  /*4710*/  @P2 BRA `(.L_x_1454) ;  /* 0x0000000000082947 */ /* 0x002fea0003800000 */
[----:B------:R-:W1:Y:S02]  /*4720*/  SYNCS.PHASECHK.TRANS64.TRYWAIT P2, [UR6+0x30830], R21 ;  /* 0x03083015ff0075a7 */ /* 0x000e640008040146 */
[----:B-1----:R-:W-:Y:S05]  /*4730*/  @!P2 BRA `(.L_x_1455) ;  /* 0x000001280000a947 */ /* 0x002fea0003800000 */
.L_x_1454:
[----:B------:R-:W-:Y:S01]  /*4740*/  R2UR UR5, R18 ;  /* 0x00000000120572ca */ /* 0x000fe200000e0000 */
[----:B-1----:R-:W-:Y:S01]  /*4750*/  WARPGROUP.ARRIVE ;  /* 0x00000000000079c5 */ /* 0x002fe20000000000 */
[----:B------:R-:W-:Y:S01]  /*4760*/  R2UR UR52, R14 ;  /* 0x000000000e3472ca */ /* 0x000fe200000e0000 */
[----:B------:R-:W-:Y:S01]  /*4770*/  UMOV UR55, 0x40000040 ;  /* 0x4000004000377882 */ /* 0x000fe20000000000 */
[----:B------:R-:W-:Y:S01]  /*4780*/  R2UR UR53, R15 ;  /* 0x000000000f3572ca */ /* 0x000fe200000e0000 */
[----:B------:R-:W-:Y:S01]  /*4790*/  UMOV UR11, 0x40000040 ;  /* 0x40000040000b7882 */ /* 0x000fe20000000000 */
[----:B------:R-:W-:Y:S01]  /*47a0*/  UMOV UR15, 0x40000040 ;  /* 0x40000040000f7882 */ /* 0x000fe20000000000 */
[----:B------:R-:W-:Y:S01]  /*47b0*/  UMOV UR19, 0x40000040 ;  /* 0x4000004000137882 */ /* 0x000fe20000000000 */
[----:B------:R-:W-:Y:S01]  /*47c0*/  UMOV UR23, 0x40000040 ;  /* 0x4000004000177882 */ /* 0x000fe20000000000 */
[----:B------:R-:W-:Y:S01]  /*47d0*/  UMOV UR27, 0x40000040 ;  /* 0x40000040001b7882 */ /* 0x000fe20000000000 */
[----:B------:R-:W-:Y:S01]  /*47e0*/  UMOV UR31, 0x40000040 ;  /* 0x40000040001f7882 */ /* 0x000fe20000000000 */
[----:B------:R-:W-:Y:S01]  /*47f0*/  UMOV UR35, 0x40000040 ;  /* 0x4000004000237882 */ /* 0x000fe20000000000 */
[----:B------:R-:W-:Y:S01]  /*4800*/  UMOV UR43, 0x40000040 ;  /* 0x40000040002b7882 */ /* 0x000fe20000000000 */
[----:B------:R-:W-:Y:S01]  /*4810*/  ULEA UR5, UR4, UR5, 0xb ;  /* 0x0000000504057291 */ /* 0x000fe2000f8e583f */
[-C--:B------:R-:W-:Y:S01]  /*4820*/  FMUL.FTZ R24, R24, R0.reuse ;  /* 0x0000000018187220 */ /* 0x080fe20000410000 */
[----:B------:R-:W-:Y:S01]  /*4830*/  UMOV UR47, 0x40000040 ;  /* 0x40000040002f7882 */ /* 0x000fe20000000000 */
[----:B------:R-:W-:Y:S01]  /*4840*/  UMOV UR51, 0x40000040 ;  /* 0x4000004000337882 */ /* 0x000fe20000000000 */
[----:B------:R-:W-:Y:S01]  /*4850*/  UIADD3 UR10, UR5, 0x202, URZ ;  /* 0x00000202050a7890 */ /* 0x000fe2000fffe03f */
[-C--:B------:R-:W-:Y:S01]  /*4860*/  FMUL.FTZ R25, R25, R0.reuse ;  /* 0x0000000019197220 */ /* 0x080fe20000410000 */
[----:B------:R-:W-:Y:S01]  /*4870*/  UIADD3 UR14, UR5, 0x204, URZ ;  /* 0x00000204050e7890 */ /* 0x000fe2000fffe03f */
[-C--:B------:R-:W-:Y:S01]  /*4880*/  FMUL.FTZ R28, R28, R0.reuse ;  /* 0x000000001c1c7220 */ /* 0x080fe20000410000 */
[----:B------:R-:W-:Y:S01]  /*4890*/  UMOV UR54, UR5 ;  /* 0x0000000500367c82 */ /* 0x000fe20008000000 */
[----:B------:R-:W-:Y:S01]  /*48a0*/  UIADD3 UR18, UR5, 0x206, URZ ;  /* 0x0000020605127890 */ /* 0x000fe2000fffe03f */
[----:B------:R-:W-:Y:S01]  /*48b0*/  HGMMA.64x64x16.F32.BF16 R152, gdesc[UR52], RZ, !UPT, gsb0 ;  /* 0x00e00000349879f0 */ /* 0x000fe2000c0018ff */
[----:B------:R-:W-:Y:S01]  /*48c0*/  R2UR UR52, R12 ;  /* 0x000000000c3472ca */ /* 0x000fe200000e0000 */
[----:B------:R-:W-:Y:S01]  /*48d0*/  UIADD3 UR54, UR5, 0x2, URZ ;  /* 0x0000000205367890 */ /* 0x000fe2000fffe03f */
[----:B------:R-:W-:Y:S01]  /*48e0*/  R2UR UR53, R13 ;  /* 0x000000000d3572ca */ /* 0x000fe200000e0000 */
        /* <DEDUP_REMOVED lines=197> */
.L_x_1456:
[----:B------:R-:W-:Y:S01]  /*5540*/  ULEA UR10, UR36, UR37, 0x3 ;  /* 0x00000025240a7291 */ /* 0x000fe2000f8e183f */
[----:B------:R-:W-:-:S05]  /*5550*/  IMAD.U32 R0, RZ, RZ, UR38 ;  /* 0x00000026ff007e24 */ /* 0x000fca000f8e00ff */
[----:B------:R-:W-:-:S04]  /*5560*/  SHF.L.U32 R0, R0, 0x1f, RZ ;  /* 0x0000001f00007819 */ /* 0x000fc800000006ff */
[----:B------:R1:W2:Y:S01]  /*5570*/  SYNCS.PHASECHK.TRANS64.TRYWAIT P2, [UR10+0x30850], R0 ;  /* 0x03085000ff0075a7 */ /* 0x0002a2000804014a */
[----:B------:R-:W-:Y:S05]  /*5580*/  @!P0 BRA `(.L_x_1457) ;  /* 0x0000000000048947 */ /* 0x000fea0003800000 */
[----:B------:R-:W-:Y:S01]  /*5590*/  BPT.TRAP 0x1 ;  /* 0x000000040000795c */ /* 0x000fe20000300000 */
.L_x_1457:
[----:B--2---:R-:W-:Y:S05]  /*55a0*/  @P2 BRA `(.L_x_1458) ;  /* 0x0000000000082947 */ /* 0x004fea0003800000 */
[----:B------:R-:W2:Y:S02]  /*55b0*/  SYNCS.PHASECHK.TRANS64.TRYWAIT P2, [UR10+0x30850], R0 ;  /* 0x03085000ff0075a7 */ /* 0x000ea4000804014a */
[----:B--2---:R-:W-:Y:S05]  /*55c0*/  @!P2 BRA `(.L_x_1459) ;  /* 0x000001180074a947 */ /* 0x004fea0003800000 */
.L_x_1458:
[----:B------:R-:W-:Y:S01]  /*55d0*/  UIADD3 UR5, UR37, 0x400, URZ ;  /* 0x0000040025057890 */ /* 0x000fe2000fffe03f */
[----:B------:R-:W-:Y:S01]  /*55e0*/  WARPGROUP.ARRIVE ;  /* 0x00000000000079c5 */ /* 0x000fe20000000000 */
[----:B------:R-:W-:Y:S01]  /*55f0*/  UMOV UR15, 0x40000040 ;  /* 0x40000040000f7882 */ /* 0x000fe20000000000 */
[----:B------:R-:W-:Y:S01]  /*5600*/  PLOP3.LUT P2, PT, PT, PT, UP0, 0x80, 0x0 ;  /* 0x000000000000781c */ /* 0x000fe20003f4f008 */
[----:B------:R-:W-:Y:S01]  /*5610*/  USHF.R.U32.HI UR5, URZ, 0x4, UR5 ;  /* 0x000000043f057899 */ /* 0x000fe20008011605 */
[----:B------:R-:W-:Y:S01]  /*5620*/  PLOP3.LUT P3, PT, PT, PT, UP0, 0x80, 0x0 ;  /* 0x000000000000781c */ /* 0x000fe20003f6f008 */
[----:B0-----:R-:W-:Y:S01]  /*5630*/  VIADD R21, R22, UR61 ;  /* 0x0000003d16157c36 */ /* 0x001fe20008000000 */
[----:B------:R-:W-:Y:S01]  /*5640*/  ULDC UR11, c[0x0][0x9dc] ;  /* 0x00027700000b7ab9 */ /* 0x000fe20000000800 */
[----:B------:R-:W-:Y:S01]  /*5650*/  ULOP3.LUT UR5, UR5, 0x3fff, URZ, 0xc0, !UPT ;  /* 0x00003fff05057892 */ /* 0x000fe2000f8ec03f */
[----:B-1----:R-:W-:Y:S01]  /*5660*/  IMAD.U32 R0, RZ, RZ, UR6 ;  /* 0x00000006ff007e24 */ /* 0x002fe2000f8e00ff */
[----:B------:R-:W-:Y:S01]  /*5670*/  UMOV UR18, UR11 ;  /* 0x0000000b00127c82 */ /* 0x000fe20008000000 */
[----:B------:R-:W-:Y:S01]  /*5680*/  ULDC UR11, c[0x0][0x9e0] ;  /* 0x00027800000b7ab9 */ /* 0x000fe20000000800 */
[----:B------:R-:W-:Y:S01]  /*5690*/  ULOP3.LUT UR5, UR5, 0x2000000, URZ, 0xfc, !UPT ;  /* 0x0200000005057892 */ /* 0x000fe2000f8efc3f */
[----:B------:R-:W-:-:S03]  /*56a0*/  @!P1 VIADD R0, R0, 0x30840 ;  /* 0x0003084000009836 */ /* 0x000fc60000000000 */
[----:B------:R-:W-:Y:S02]  /*56b0*/  ULEA UR5, UR36, UR5, 0xb ;  /* 0x0000000524057291 */ /* 0x000fe4000f8e583f */
[----:B------:R-:W-:-:S05]  /*56c0*/  @!P1 PRMT R0, RZ, 0x654, R0 ;  /* 0x00000654ff009816 */ /* 0x000fca0000000000 */
        /* <DEDUP_REMOVED lines=16> */
[----:B------:R-:W-:Y:S02]  /*57d0*/  @UP0 ULDC UR5, c[0x0][0x44c] ;  /* 0x0001130000050ab9 */ /* 0x000fe40000000800 */
[----:B------:R-:W-:Y:S01]  /*57e0*/  @P2 IMAD.HI.U32 R2, R21, UR5, RZ ;  /* 0x0000000515022c27 */ /* 0x000fe2000f8e00ff */
[----:B------:R-:W-:Y:S01]  /*57f0*/  @UP0 ULDC UR5, c[0x0][0x450] ;  /* 0x0001140000050ab9 */ /* 0x000fe20000000800 */
[----:B------:R-:W-:-:S03]  /*5800*/  PLOP3.LUT P2, PT, PT, PT, UP1, 0x40, 0x0 ;  /* 0x000000000000781c */ /* 0x000fc60003f4e818 */
[----:B------:R-:W-:Y:S01]  /*5810*/  @P3 SHF.R.U32.HI R21, RZ, UR5, R2 ;  /* 0x00000005ff153c19 */ /* 0x000fe20008011602 */
[----:B------:R-:W-:Y:S01]  /*5820*/  IMAD.SHL.U32 R2, R20, 0x40, RZ ;  /* 0x0000004014027824 */ /* 0x000fe200078e00ff */
[----:B------:R-:W-:Y:S01]  /*5830*/  ULOP3.LUT UR5, URZ, UR18, URZ, 0x33, !UPT ;  /* 0x000000123f057292 */ /* 0x000fe2000f8e333f */
[----:B------:R-:W-:Y:S02]  /*5840*/  WARPGROUP.DEPBAR.LE gsb0, 0x0 ;  /* 0x00008000000079c5 */ /* 0x000fe40000010000 */
[----:B------:R-:W-:Y:S01]  /*5850*/  WARPGROUP.ARRIVE ;  /* 0x00000000000079c5 */ /* 0x000fe20000000000 */
[----:B------:R-:W0:Y:S11]  /*5860*/  SHFL.IDX PT, R189, R21, RZ, 0x1c1f ;  /* 0x001c1fff15bd7589 */ /* 0x000e3600000e0000 */
[----:B------:R-:W-:Y:S03]  /*5870*/  HGMMA.64x256x16.F32.BF16 R24, R184, gdesc[UR12].tnspB, R24, gsb0 ;  /* 0x43e0000cb8187df0 */ /* 0x000fe60008001818 */
[----:B------:R-:W-:-:S02]  /*5880*/  WARPGROUP.DEPBAR.LE gsb0, 0x0 ;  /* 0x00008000000079c5 */ /* 0x000fc40000010000 */
[----:B------:R-:W-:Y:S01]  /*5890*/  IADD3 R184, -R2, 0x1, RZ ;  /* 0x0000000102b87810 */ /* 0x000fe20007ffe1ff */
[----:B------:R-:W-:Y:S01]  /*58a0*/  IMAD.U32 R185, RZ, RZ, UR39 ;  /* 0x00000027ffb97e24 */ /* 0x000fe2000f8e00ff */
[----:B------:R1:W-:Y:S03]  /*58b0*/  @!P1 SYNCS.ARRIVE.TRANS64.RED.A1T0 RZ, [R0+URZ], RZ ;  /* 0x000000ff00ff99a7 */ /* 0x0003e6000810043f */
[----:B------:R-:W-:-:S05]  /*58c0*/  IMAD R184, R17, -0x2, R184 ;  /* 0xfffffffe11b87824 */ /* 0x000fca00078e02b8 */
[----:B------:R-:W-:-:S05]  /*58d0*/  IADD3 R184, -R185, UR60, R184 ;  /* 0x0000003cb9b87c10 */ /* 0x000fca000fffe1b8 */
[C---:B------:R-:W-:Y:S02]  /*58e0*/  VIADD R188, R184.reuse, UR11 ;  /* 0x0000000bb8bc7c36 */ /* 0x040fe40008000000 */
[----:B------:R-:W-:Y:S02]  /*58f0*/  VIADD R190, R184, UR5 ;  /* 0x00000005b8be7c36 */ /* 0x000fe40008000000 */
[--C-:B0-----:R-:W-:Y:S02]  /*5900*/  IMAD.IADD R186, R188, 0x1, R189.reuse ;  /* 0x00000001bcba7824 */ /* 0x101fe400078e02bd */
[----:B------:R-:W-:Y:S01]  /*5910*/  IMAD.IADD R187, R190, 0x1, R189 ;  /* 0x00000001bebb7824 */ /* 0x000fe200078e02bd */
[----:B-1----:R-:W-:Y:S06]  /*5920*/  @P2 BRA `(.L_x_1460) ;  /* 0x00000000005c2947 */ /* 0x002fec0003800000 */
[----:B------:R-:W-:Y:S01]  /*5930*/  IMAD.U32 R0, RZ, RZ, UR39 ;  /* 0x00000027ff007e24 */ /* 0x000fe2000f8e00ff */
[----:B------:R-:W-:Y:S04]  /*5940*/  BSSY B0, `(.L_x_1461) ;  /* 0x0000011000007945 */ /* 0x000fe80003800000 */
[----:B------:R-:W-:-:S04]  /*5950*/  IADD3 R189, -R0, UR60, R189 ;  /* 0x0000003c00bd7c10 */ /* 0x000fc8000fffe1bd */
        /* <DEDUP_REMOVED lines=10> */
.L_x_1462:
[----:B------:R-:W-:-:S05]  /*5a00*/  IMAD.U32 R191, RZ, RZ, UR59 ;  /* 0x0000003bffbf7e24 */ /* 0x000fca000f8e00ff */
[----:B------:R-:W-:-:S13]  /*5a10*/  ISETP.NE.AND P2, PT, R191, 0x1, PT ;  /* 0x00000001bf00780c */ /* 0x000fda0003f45270 */
[----:B------:R-:W0:Y:S02]  /*5a20*/  @P2 LDC.64 R184, c[0x0][0x9e8] ;  /* 0x00027a00ffb82b82 */ /* 0x000e240000000a00 */
[----:B0-----:R-:W-:-:S05]  /*5a30*/  @P2 IMAD.HI.U32 R184, R189, R184, RZ ;  /* 0x000000b8bdb82227 */ /* 0x001fca00078e00ff */
[----:B------:R-:W-:-:S07]  /*5a40*/  @P2 SHF.R.U32.HI R189, RZ, R185, R184 ;  /* 0x000000b9ffbd2219 */ /* 0x000fce00000116b8 */
.L_x_1463:
[----:B------:R-:W-:Y:S05]  /*5a50*/  BSYNC B0 ;  /* 0x0000000000007941 */ /* 0x000fea0003800000 */
.L_x_1461:
[----:B------:R-:W-:-:S04]  /*5a60*/  IMAD R0, R189, R191, -R2 ;  /* 0x000000bfbd007224 */ /* 0x000fc800078e0a02 */
[----:B------:R-:W-:-:S05]  /*5a70*/  IMAD R0, R17, -0x2, R0 ;  /* 0xfffffffe11007824 */ /* 0x000fca00078e0200 */
[----:B------:R-:W-:Y:S02]  /*5a80*/  VIADDMNMX R186, R0, R191, R186, PT ;  /* 0x000000bf00ba7246 */ /* 0x000fe400038001ba */
[----:B------:R-:W-:-:S07]  /*5a90*/  VIMNMX R187, R187, R0, !PT ;  /* 0x00000000bbbb7248 */ /* 0x000fce0007fe0100 */
.L_x_1460:
        /* <DEDUP_REMOVED lines=13> */
[----:B0-----:R-:W-:Y:S01]  /*5b70*/  IMAD.IADD R184, R188, 0x1, R21 ;  /* 0x00000001bcb87824 */ /* 0x001fe200078e0215 */
        /* <DEDUP_REMOVED lines=8> */
[C---:B------:R-:W-:Y:S02]  /*5c00*/  ISETP.GT.AND P3, PT, R187.reuse, 0x19, P2 ;  /* 0x00000019bb00780c */ /* 0x040fe40001764270 */
        /* <DEDUP_REMOVED lines=25> */
[----:B------:R-:W-:Y:S01]  /*5da0*/  ISETP.LT.OR P3, PT, R186, 0x3a, P3 ;  /* 0x0000003aba00780c */ /* 0x000fe20001f61670 */
[----:B------:R-:W-:Y:S01]  /*5db0*/  IMAD.IADD R186, R190, 0x1, R21 ;  /* 0x00000001beba7824 */ /* 0x000fe200078e0215 */
[----:B------:R-:W-:-:S02]  /*5dc0*/  FSEL R177, R177, -INF , !P4 ;  /* 0xff800000b1b17808 */ /* 0x000fc40006000000 */
[----:B------:R-:W-:Y:S02]  /*5dd0*/  FSEL R180, R180, -INF , !P6 ;  /* 0xff800000b4b47808 */ /* 0x000fe40007000000 */
[----:B------:R-:W-:Y:S01]  /*5de0*/  FSEL R181, R181, -INF , !P3 ;  /* 0xff800000b5b57808 */ /* 0x000fe20005800000 */
[----:B------:R-:W-:Y:S06]  /*5df0*/  @P5 BRA `(.L_x_1464) ;  /* 0x00000000005c5947 */ /* 0x000fec0003800000 */
        /* <DEDUP_REMOVED lines=13> */
.L_x_1466:
[----:B------:R-:W-:-:S05]  /*5ed0*/  IMAD.U32 R187, RZ, RZ, UR59 ;  /* 0x0000003bffbb7e24 */ /* 0x000fca000f8e00ff */
[----:B------:R-:W-:-:S13]  /*5ee0*/  ISETP.NE.AND P3, PT, R187, 0x1, PT ;  /* 0x00000001bb00780c */ /* 0x000fda0003f65270 */
[----:B------:R-:W0:Y:S02]  /*5ef0*/  @P3 LDC.64 R152, c[0x0][0x9e8] ;  /* 0x00027a00ff983b82 */ /* 0x000e240000000a00 */
[----:B0-----:R-:W-:-:S05]  /*5f00*/  @P3 IMAD.HI.U32 R152, R21, R152, RZ ;  /* 0x0000009815983227 */ /* 0x001fca00078e00ff */
[----:B------:R-:W-:-:S07]  /*5f10*/  @P3 SHF.R.U32.HI R21, RZ, R153, R152 ;  /* 0x00000099ff153219 */ /* 0x000fce0000011698 */
.L_x_1467:
[----:B------:R-:W-:Y:S05]  /*5f20*/  BSYNC B0 ;  /* 0x0000000000007941 */ /* 0x000fea0003800000 */
.L_x_1465:
[----:B------:R-:W-:-:S04]  /*5f30*/  IMAD R2, R21, R187, -R2 ;  /* 0x000000bb15027224 */ /* 0x000fc800078e0a02 */
[----:B------:R-:W-:-:S05]  /*5f40*/  IMAD R21, R17, -0x2, R2 ;  /* 0xfffffffe11157824 */ /* 0x000fca00078e0202 */
[----:B------:R-:W-:Y:S02]  /*5f50*/  VIADDMNMX R184, R21, R187, R184, PT ;  /* 0x000000bb15b87246 */ /* 0x000fe400038001b8 */
[----:B------:R-:W-:-:S07]  /*5f60*/  VIMNMX R186, R186, R21, !PT ;  /* 0x00000015baba7248 */ /* 0x000fce0007fe0100 */
.L_x_1464:
        /* <DEDUP_REMOVED lines=53> */
[----:B------:R-:W-:-:S02]  /*62c0*/  FMNMX.FTZ R153, R155, R2, !PT ;  /* 0x000000029b997209 */ /* 0x000fc40007810000 */
[----:B------:R-:W-:Y:S02]  /*62d0*/  ISETP.GT.AND P3, PT, R186, 0x29, P2 ;  /* 0x00000029ba00780c */ /* 0x000fe40001764270 */
[----:B------:R-:W-:Y:S02]  /*62e0*/  FMNMX.FTZ R2, R158, R153, !PT ;  /* 0x000000999e027209 */ /* 0x000fe40007810000 */
[----:B------:R-:W-:Y:S02]  /*62f0*/  FSEL R171, R171, -INF , !P5 ;  /* 0xff800000abab7808 */ /* 0x000fe40006800000 */
[----:B------:R-:W-:Y:S02]  /*6300*/  FMNMX.FTZ R153, R159, R2, !PT ;  /* 0x000000029f997209 */ /* 0x000fe40007810000 */
[----:B------:R-:W-:Y:S02]  /*6310*/  ISETP.LT.OR P6, PT, R184, 0x29, P6 ;  /* 0x00000029b800780c */ /* 0x000fe400037c1670 */
[----:B------:R-:W-:-:S02]  /*6320*/  FMNMX.FTZ R2, R162, R153, !PT ;  /* 0x00000099a2027209 */ /* 0x000fc40007810000 */
[----:B------:R-:W-:Y:S02]  /*6330*/  ISETP.GT.AND P5, PT, R186, 0x30, P2 ;  /* 0x00000030ba00780c */ /* 0x000fe400017a4270 */
[----:B------:R-:W-:Y:S02]  /*6340*/  FMNMX.FTZ R153, R163, R2, !PT ;  /* 0x00000002a3997209 */ /* 0x000fe40007810000 */
[----:B------:R-:W-:Y:S02]  /*6350*/  ISETP.LT.OR P3, PT, R184, 0x2a, P3 ;  /* 0x0000002ab800780c */ /* 0x000fe40001f61670 */
[----:B------:R-:W-:Y:S02]  /*6360*/  FSEL R174, R174, -INF , !P6 ;  /* 0xff800000aeae7808 */ /* 0x000fe40007000000 */
[----:B------:R-:W-:Y:S02]  /*6370*/  ISETP.GT.AND P6, PT, R186, 0x31, P2 ;  /* 0x00000031ba00780c */ /* 0x000fe400017c4270 */
[----:B0-----:R-:W-:-:S02]  /*6380*/  FMNMX.FTZ R21, R152, R21, !PT ;  /* 0x0000001598157209 */ /* 0x001fc40007810000 */
[----:B------:R-:W-:Y:S02]  /*6390*/  FSEL R175, R175, -INF , !P3 ;  /* 0xff800000afaf7808 */ /* 0x000fe40005800000 */
[C---:B------:R-:W-:Y:S01]  /*63a0*/  FSETP.NEU.FTZ.AND P4, PT, R21.reuse, -INF , PT ;  /* 0xff8000001500780b */ /* 0x040fe20003f9d000 */
[----:B------:R-:W-:Y:S01]  /*63b0*/  FMUL.FTZ R152, R21, UR5 ;  /* 0x0000000515987c20 */ /* 0x000fe20008410000 */
[----:B------:R-:W-:Y:S02]  /*63c0*/  ISETP.LT.OR P5, PT, R184, 0x31, P5 ;  /* 0x00000031b800780c */ /* 0x000fe40002fa1670 */
[----:B------:R-:W-:Y:S02]  /*63d0*/  ISETP.GT.AND P3, PT, R186, 0x38, P2 ;  /* 0x00000038ba00780c */ /* 0x000fe40001764270 */
[----:B------:R-:W-:Y:S02]  /*63e0*/  FSEL R2, R152, RZ, P4 ;  /* 0x000000ff98027208 */ /* 0x000fe40002000000 */
[----:B------:R-:W-:-:S02]  /*63f0*/  FMNMX.FTZ R152, R166, R153, !PT ;  /* 0x00000099a6987209 */ /* 0x000fc40007810000 */
        /* <DEDUP_REMOVED lines=31> */
[----:B------:R-:W-:Y:S01]  /*65f0*/  FFMA.FTZ R181, R181, UR5, -R2 ;  /* 0x00000005b5b57c23 */ /* 0x000fe20008010802 */
[----:B------:R-:W-:Y:S01]  /*6600*/  FSEL R187, R21, RZ, P4 ;  /* 0x000000ff15bb7208 */ /* 0x000fe20002000000 */
[----:B------:R-:W-:Y:S01]  /*6610*/  MUFU.EX2 R153, R153 ;  /* 0x0000009900997308 */ /* 0x000fe20000000800 */
[----:B------:R-:W-:-:S03]  /*6620*/  FMNMX.FTZ R0, R183, R0, !PT ;  /* 0x00000000b7007209 */ /* 0x000fc60007810000 */
[----:B------:R-:W-:Y:S02]  /*6630*/  FADD.FTZ R187, -R187, R4 ;  /* 0x00000004bbbb7221 */ /* 0x000fe40000010100 */
[----:B------:R-:W0:Y:S02]  /*6640*/  SHFL.BFLY PT, R185, R0, 0x2, 0x1f ;  /* 0x0c401f0000b97f89 */ /* 0x000e2400000e0000 */
[----:B------:R-:W-:Y:S01]  /*6650*/  FMUL.FTZ R187, R187, UR5 ;  /* 0x00000005bbbb7c20 */ /* 0x000fe20008410000 */
[----:B------:R-:W-:Y:S08]  /*6660*/  MUFU.EX2 R196, R196 ;  /* 0x000000c400c47308 */ /* 0x000ff00000000800 */
[----:B------:R-:W-:Y:S08]  /*6670*/  MUFU.EX2 R198, R198 ;  /* 0x000000c600c67308 */ /* 0x000ff00000000800 */
[----:B------:R-:W-:Y:S01]  /*6680*/  MUFU.EX2 R157, R157 ;  /* 0x0000009d009d7308 */ /* 0x000fe20000000800 */
[----:B0-----:R-:W-:-:S07]  /*6690*/  FMNMX.FTZ R185, R0, R185, !PT ;  /* 0x000000b900b97209 */ /* 0x001fce0007810000 */
[----:B------:R-:W0:Y:S01]  /*66a0*/  MUFU.EX2 R0, R187 ;  /* 0x000000bb00007308 */ /* 0x000e220000000800 */
[----:B------:R-:W1:Y:S07]  /*66b0*/  SHFL.BFLY PT, R152, R185, 0x1, 0x1f ;  /* 0x0c201f00b9987f89 */ /* 0x000e6e00000e0000 */
[----:B------:R-:W2:Y:S08]  /*66c0*/  MUFU.EX2 R192, R192 ;  /* 0x000000c000c07308 */ /* 0x000eb00000000800 */
[----:B------:R-:W3:Y:S08]  /*66d0*/  MUFU.EX2 R161, R161 ;  /* 0x000000a100a17308 */ /* 0x000ef00000000800 */
[----:B------:R-:W-:Y:S01]  /*66e0*/  MUFU.EX2 R194, R194 ;  /* 0x000000c200c27308 */ /* 0x000fe20000000800 */
[----:B-1----:R-:W-:-:S04]  /*66f0*/  FMNMX.FTZ R152, R185, R152, !PT ;  /* 0x00000098b9987209 */ /* 0x002fc80007810000 */
[C---:B------:R-:W-:Y:S01]  /*6700*/  FSETP.NEU.FTZ.AND P2, PT, R152.reuse, -INF , PT ;  /* 0xff8000009800780b */ /* 0x040fe20003f5d000 */
[C---:B------:R-:W-:Y:S02]  /*6710*/  FMUL.FTZ R156, R152.reuse, UR5 ;  /* 0x00000005989c7c20 */ /* 0x040fe40008410000 */
[----:B------:R-:W-:Y:S01]  /*6720*/  MUFU.EX2 R165, R165 ;  /* 0x000000a500a57308 */ /* 0x000fe20000000800 */
[----:B------:R-:W-:Y:S02]  /*6730*/  FSEL R2, R152, RZ, P2 ;  /* 0x000000ff98027208 */ /* 0x000fe40001000000 */
[----:B------:R-:W-:Y:S02]  /*6740*/  FSEL R156, R156, RZ, P2 ;  /* 0x000000ff9c9c7208 */ /* 0x000fe40001000000 */
[----:B------:R-:W-:Y:S01]  /*6750*/  ISETP.GT.AND P2, PT, R20, UR58, PT ;  /* 0x0000003a14007c0c */ /* 0x000fe2000bf44270 */
[----:B------:R-:W-:Y:S01]  /*6760*/  FADD.FTZ R2, -R2, R3 ;  /* 0x0000000302027221 */ /* 0x000fe20000010100 */
[----:B0-----:R-:W-:Y:S01]  /*6770*/  FFMA.FTZ R3, R0, R16, R153 ;  /* 0x0000001000037223 */ /* 0x001fe20000010099 */
        /* <DEDUP_REMOVED lines=19> */
[----:B--2---:R-:W-:Y:S01]  /*68b0*/  FADD.FTZ R164, R192, R3 ;  /* 0x00000003c0a47221 */ /* 0x004fe20000010000 */
[----:B------:R-:W-:Y:S01]  /*68c0*/  FFMA.FTZ R182, R182, UR5, -R156 ;  /* 0x00000005b6b67c23 */ /* 0x000fe2000801089c */
[----:B------:R-:W-:Y:S01]  /*68d0*/  IMAD.U32 R155, RZ, RZ, UR10 ;  /* 0x0000000aff9b7e24 */ /* 0x000fe2000f8e00ff */
[----:B------:R-:W1:Y:S01]  /*68e0*/  MUFU.EX2 R4, R4 ;  /* 0x0000000400047308 */ /* 0x000e620000000800 */
[----:B------:R-:W-:Y:S01]  /*68f0*/  F2FP.BF16.F32.PACK_AB R196, R196, R153 ;  /* 0x00000099c4c4723e */ /* 0x000fe200000010ff */
[----:B------:R-:W-:Y:S01]  /*6900*/  VIADD R20, R20, 0xffffffff ;  /* 0xffffffff14147836 */ /* 0x000fe20000000000 */
[----:B------:R-:W-:Y:S01]  /*6910*/  F2FP.BF16.F32.PACK_AB R198, R157, R198 ;  /* 0x000000c69dc6723e */ /* 0x000fe200000010ff */
[----:B------:R-:W-:Y:S01]  /*6920*/  @!P1 VIADD R155, R155, 0x30860 ;  /* 0x000308609b9b9836 */ /* 0x000fe20000000000 */
[----:B---3--:R-:W-:-:S03]  /*6930*/  F2FP.BF16.F32.PACK_AB R192, R161, R192 ;  /* 0x000000c0a1c0723e */ /* 0x008fc600000010ff */
        /* <DEDUP_REMOVED lines=15> */
[----:B------:R-:W-:-:S05]  /*6a30*/  IMAD.MOV.U32 R4, RZ, RZ, R21 ;  /* 0x000000ffff047224 */ /* 0x000fca00078e0015 */
        /* <DEDUP_REMOVED lines=31> */
[----:B---3--:R-:W-:-:S07]  /*6c30*/  FADD.FTZ R3, R191, R16 ;  /* 0x00000010bf037221 */ /* 0x008fce0000010000 */
[----:B------:R-:W3:Y:S01]  /*6c40*/  MUFU.EX2 R185, R185 ;  /* 0x000000b900b97308 */ /* 0x000ee20000000800 */
[C---:B-1----:R-:W-:Y:S01]  /*6c50*/  FADD.FTZ R5, R177.reuse, R166 ;  /* 0x000000a6b1057221 */ /* 0x042fe20000010000 */
[----:B------:R-:W-:-:S06]  /*6c60*/  F2FP.BF16.F32.PACK_AB R184, R177, R184 ;  /* 0x000000b8b1b8723e */ /* 0x000fcc00000010ff */
[----:B------:R-:W1:Y:S01]  /*6c70*/  MUFU.EX2 R179, R179 ;  /* 0x000000b300b37308 */ /* 0x000e620000000800 */
[C---:B--2---:R-:W-:Y:S01]  /*6c80*/  FADD.FTZ R166, R164.reuse, R3 ;  /* 0x00000003a4a67221 */ /* 0x044fe20000010000 */
[----:B------:R-:W-:Y:S01]  /*6c90*/  F2FP.BF16.F32.PACK_AB R191, R164, R191 ;  /* 0x000000bfa4bf723e */ /* 0x000fe200000010ff */
[----:B------:R-:W-:-:S05]  /*6ca0*/  IMAD.MOV.U32 R3, RZ, RZ, R152 ;  /* 0x000000ffff037224 */ /* 0x000fca00078e0098 */
[----:B------:R-:W2:Y:S01]  /*6cb0*/  MUFU.EX2 R186, R186 ;  /* 0x000000ba00ba7308 */ /* 0x000ea20000000800 */
[----:B---3--:R-:W-:-:S07]  /*6cc0*/  FADD.FTZ R166, R185, R166 ;  /* 0x000000a6b9a67221 */ /* 0x008fce0000010000 */
[----:B------:R-:W3:Y:S01]  /*6cd0*/  MUFU.EX2 R187, R182 ;  /* 0x000000b600bb7308 */ /* 0x000ee20000000800 */
[C---:B-1----:R-:W-:Y:S01]  /*6ce0*/  FADD.FTZ R166, R179.reuse, R166 ;  /* 0x000000a6b3a67221 */ /* 0x042fe20000010000 */
[----:B------:R-:W-:-:S06]  /*6cf0*/  F2FP.BF16.F32.PACK_AB R185, R179, R185 ;  /* 0x000000b9b3b9723e */ /* 0x000fcc00000010ff */
[----:B------:R-:W1:Y:S01]  /*6d00*/  MUFU.EX2 R181, R181 ;  /* 0x000000b500b57308 */ /* 0x000e620000000800 */
[----:B--2---:R-:W-:-:S07]  /*6d10*/  FADD.FTZ R16, R186, R5 ;  /* 0x00000005ba107221 */ /* 0x004fce0000010000 */
[----:B------:R-:W2:Y:S01]  /*6d20*/  MUFU.EX2 R156, R156 ;  /* 0x0000009c009c7308 */ /* 0x000ea20000000800 */
[----:B---3--:R-:W-:Y:S01]  /*6d30*/  FADD.FTZ R166, R187, R166 ;  /* 0x000000a6bba67221 */ /* 0x008fe20000010000 */
[C---:B-1----:R-:W-:Y:S01]  /*6d40*/  FADD.FTZ R16, R181.reuse, R16 ;  /* 0x00000010b5107221 */ /* 0x042fe20000010000 */
[----:B------:R-:W-:Y:S02]  /*6d50*/  F2FP.BF16.F32.PACK_AB R186, R181, R186 ;  /* 0x000000bab5ba723e */ /* 0x000fe400000010ff */
[C---:B--2---:R-:W-:Y:S01]  /*6d60*/  FADD.FTZ R5, R156.reuse, R166 ;  /* 0x000000a69c057221 */ /* 0x044fe20000010000 */
[----:B------:R-:W-:Y:S01]  /*6d70*/  F2FP.BF16.F32.PACK_AB R187, R156, R187 ;  /* 0x000000bb9cbb723e */ /* 0x000fe200000010ff */
[----:B0-----:R-:W-:Y:S06]  /*6d80*/  @P2 BRA `(.L_x_1468) ;  /* 0xffffffd8002c2947 */ /* 0x001fec000383ffff */
[----:B------:R-:W-:Y:S01]  /*6d90*/  IMAD.MOV.U32 R3, RZ, RZ, R152 ;  /* 0x000000ffff037224 */ /* 0x000fe200078e0098 */
[----:B------:R-:W-:Y:S01]  /*6da0*/  UMOV UR36, UR4 ;  /* 0x0000000400247c82 */ /* 0x000fe20008000000 */
[----:B------:R-:W-:Y:S01]  /*6db0*/  IMAD.MOV.U32 R4, RZ, RZ, R21 ;  /* 0x000000ffff047224 */ /* 0x000fe200078e0015 */
[----:B------:R-:W-:-:S06]  /*6dc0*/  UMOV UR38, UR7 ;  /* 0x0000000700267c82 */ /* 0x000fcc0008000000 */
.L_x_1451:
[----:B------:R-:W-:Y:S01]  /*6dd0*/  ULDC UR4, c[0x0][0x448] ;  /* 0x0001120000047ab9 */ /* 0x000fe20000000800 */
[----:B------:R-:W-:Y:S02]  /*6de0*/  UIADD3 UR10, UR61, 0x7f, URZ ;  /* 0x0000007f3d0a7890 */ /* 0x000fe4000fffe03f */
[----:B------:R-:W-:Y:S02]  /*6df0*/  UISETP.NE.AND UP0, UPT, UR4, 0x1, UPT ;  /* 0x000000010400788c */ /* 0x000fe4000bf05270 */
[----:B------:R-:W-:Y:S01]  /*6e00*/  UIADD3 UR11, UR60, 0x1, -UR39 ;  /* 0x000000013c0b7890 */ /* 0x000fe2000fffe827 */
[----:B------:R-:W-:Y:S02]  /*6e10*/  ULDC UR4, c[0x0][0x9e4] ;  /* 0x0002790000047ab9 */ /* 0x000fe40000000800 */
[----:B------:R-:W-:-:S06]  /*6e20*/  UISETP.GE.AND UP1, UPT, UR4, 0x1, UPT ;  /* 0x000000010400788c */ /* 0x000fcc000bf26270 */
[----:B------:R-:W-:Y:S01]  /*6e30*/  @UP0 ULDC UR6, c[0x0][0x44c] ;  /* 0x0001130000060ab9 */ /* 0x000fe20000000800 */
[----:B------:R-:W-:Y:S01]  /*6e40*/  PLOP3.LUT P6, PT, PT, PT, UP1, 0x80, 0x0 ;  /* 0x000000000000781c */ /* 0x000fe20003fcf018 */
[----:B------:R-:W-:Y:S01]  /*6e50*/  UIMAD.WIDE.U32 UR6, UR10, UR6, URZ ;  /* 0x000000060a0672a5 */ /* 0x000fe2000f8e003f */
[----:B------:R-:W-:-:S03]  /*6e60*/  @UP0 ULDC UR14, c[0x0][0x450] ;  /* 0x00011400000e0ab9 */ /* 0x000fc60000000800 */
[----:B------:R-:W-:-:S04]  /*6e70*/  @UP0 USHF.R.U32.HI UR10, URZ, UR14, UR7 ;  /* 0x0000000e3f0a0299 */ /* 0x000fc80008011607 */
[----:B------:R-:W-:-:S04]  /*6e80*/  UIADD3 UR10, UR11, UR10, URZ ;  /* 0x0000000a0b0a7290 */ /* 0x000fc8000fffe03f */
[----:B------:R-:W-:Y:S01]  /*6e90*/  UIADD3 UR18, UR10, -UR18, URZ ;  /* 0x800000120a127290 */ /* 0x000fe2000fffe03f */
[----:B------:R-:W-:Y:S11]  /*6ea0*/  @!P6 BRA `(.L_x_1469) ;  /* 0x000000000048e947 */ /* 0x000ff60003800000 */
[----:B------:R-:W-:Y:S02]  /*6eb0*/  UMOV UR14, UR10 ;  /* 0x0000000a000e7c82 */ /* 0x000fe40008000000 */
        /* <DEDUP_REMOVED lines=10> */
.L_x_1470:
[----:B------:R-:W-:-:S11]  /*6f60*/  UISETP.NE.AND UP1, UPT, UR4, 0x1, UPT ;  /* 0x000000010400788c */ /* 0x000fd6000bf25270 */
[----:B------:R-:W-:Y:S02]  /*6f70*/  @UP1 ULDC.64 UR6, c[0x0][0x9e8] ;  /* 0x00027a0000061ab9 */ /* 0x000fe40000000a00 */
[----:B------:R-:W-:-:S04]  /*6f80*/  UIMAD.WIDE.U32 UR10, UR14, UR6, URZ ;  /* 0x000000060e0a72a5 */ /* 0x000fc8000f8e003f */
[----:B------:R-:W-:-:S12]  /*6f90*/  @UP1 USHF.R.U32.HI UR14, URZ, UR7, UR11 ;  /* 0x000000073f0e1299 */ /* 0x000fd8000801160b */
.L_x_1471:
[----:B------:R-:W-:-:S04]  /*6fa0*/  UIMAD UR4, UR14, UR4, URZ ;  /* 0x000000040e0472a4 */ /* 0x000fc8000f8e023f */
[----:B------:R-:W-:-:S04]  /*6fb0*/  UISETP.LT.AND UP1, UPT, UR18, UR4, UPT ;  /* 0x000000041200728c */ /* 0x000fc8000bf21270 */
[----:B------:R-:W-:-:S12]  /*6fc0*/  USEL UR18, UR18, UR4, !UP1 ;  /* 0x0000000412127287 */ /* 0x000fd8000c800000 */
.L_x_1469:
[----:B------:R-:W-:Y:S01]  /*6fd0*/  UIADD3 UR18, UR18, 0x3f, URZ ;  /* 0x0000003f12127890 */ /* 0x000fe2000fffe03f */
[----:B------:R-:W-:-:S03]  /*6fe0*/  R2UR UR6, R23 ;  /* 0x00000000170672ca */ /* 0x000fc600000e0000 */
[----:B------:R-:W-:-:S04]  /*6ff0*/  USHF.R.S32.HI UR4, URZ, 0x1f, UR18 ;  /* 0x0000001f3f047899 */ /* 0x000fc80008011412 */
[----:B------:R-:W-:-:S04]  /*7000*/  ULEA.HI UR4, UR4, UR18, URZ, 0x6 ;  /* 0x0000001204047291 */ /* 0x000fc8000f8f303f */
[----:B------:R-:W-:-:S04]  /*7010*/  USHF.R.S32.HI UR4, URZ, 0x6, UR4 ;  /* 0x000000063f047899 */ /* 0x000fc80008011404 */
[----:B------:R-:W-:-:S04]  /*7020*/  UISETP.LT.AND UP1, UPT, UR6, UR4, UPT ;  /* 0x000000040600728c */ /* 0x000fc8000bf21270 */
[----:B------:R-:W-:-:S06]  /*7030*/  USEL UR58, UR6, UR4, !UP1 ;  /* 0x00000004063a7287 */ /* 0x000fcc000c800000 */
[----:B------:R-:W-:-:S13]  /*7040*/  ISETP.GE.AND P2, PT, R20, UR58, PT ;  /* 0x0000003a14007c0c */ /* 0x000fda000bf46270 */
[----:B------:R-:W-:Y:S05]  /*7050*/  @!P2 BRA `(.L_x_1472) ;  /* 0x0000001c002ca947 */ /* 0x000fea0003800000 */
[----:B------:R-:W-:Y:S01]  /*7060*/  IMAD.MOV.U32 R218, RZ, RZ, R3 ;  /* 0x000000ffffda7224 */ /* 0x000fe200078e0003 */
[----:B------:R-:W-:Y:S01]  /*7070*/  UMOV UR6, UR38 ;  /* 0x0000002600067c82 */ /* 0x000fe20008000000 */
[----:B------:R-:W-:Y:S01]  /*7080*/  IMAD.MOV.U32 R21, RZ, RZ, R4 ;  /* 0x000000ffff157224 */ /* 0x000fe200078e0004 */
[----:B------:R-:W-:Y:S01]  /*7090*/  UMOV UR4, UR36 ;  /* 0x0000002400047c82 */ /* 0x000fe20008000000 */
[----:B------:R-:W-:-:S05]  /*70a0*/  ULDC UR59, c[0x0][0x988] ;  /* 0x00026200003b7ab9 */ /* 0x000fca0000000800 */
.L_x_1481:
        /* <DEDUP_REMOVED lines=8> */
.L_x_1473:
[----:B------:R-:W-:Y:S01]  /*7130*/  ULEA UR5, UR36, UR37, 0x3 ;  /* 0x0000002524057291 */ /* 0x000fe2000f8e183f */
[----:B------:R-:W-:-:S05]  /*7140*/  IMAD.U32 R3, RZ, RZ, UR38 ;  /* 0x00000026ff037e24 */ /* 0x000fca000f8e00ff */
[----:B------:R-:W-:-:S04]  /*7150*/  SHF.L.U32 R3, R3, 0x1f, RZ ;  /* 0x0000001f03037819 */ /* 0x000fc800000006ff */
[----:B------:R0:W1:Y:S01]  /*7160*/  SYNCS.PHASECHK.TRANS64.TRYWAIT P2, [UR5+0x30830], R3 ;  /* 0x03083003ff0075a7 */ /* 0x0000620008040145 */
[----:B------:R-:W-:Y:S05]  /*7170*/  @!P0 BRA `(.L_x_1474) ;  /* 0x0000000000048947 */ /* 0x000fea0003800000 */
[----:B------:R-:W-:Y:S01]  /*7180*/  BPT.TRAP 0x1 ;  /* 0x000000040000795c */ /* 0x000fe20000300000 */
.L_x_1474:
[----:B-1----:R-:W-:Y:S05]  /*7190*/  @P2 BRA `(.L_x_1475) ;  /* 0x0000000000082947 */ /* 0x002fea0003800000 */
[----:B------:R-:W1:Y:S02]  /*71a0*/  SYNCS.PHASECHK.TRANS64.TRYWAIT P2, [UR5+0x30830], R3 ;  /* 0x03083003ff0075a7 */ /* 0x000e640008040145 */
[----:B-1----:R-:W-:Y:S05]  /*71b0*/  @!P2 BRA `(.L_x_1476) ;  /* 0x000000fc0090a947 */ /* 0x002fea0003800000 */
.L_x_1475:
[----:B------:R-:W-:Y:S01]  /*71c0*/  R2UR UR5, R18 ;  /* 0x00000000120572ca */ /* 0x000fe200000e0000 */
[----:B------:R-:W-:Y:S01]  /*71d0*/  WARPGROUP.ARRIVE ;  /* 0x00000000000079c5 */ /* 0x000fe20000000000 */
        /* <DEDUP_REMOVED lines=222> */
.L_x_1477:
[----:B------:R-:W-:Y:S01]  /*7fc0*/  ULEA UR14, UR4, UR37, 0x3 ;  /* 0x00000025040e7291 */ /* 0x000fe2000f8e183f */
[----:B------:R-:W-:-:S05]  /*7fd0*/  IMAD.U32 R0, RZ, RZ, UR6 ;  /* 0x00000006ff007e24 */ /* 0x000fca000f8e00ff */
[----:B------:R-:W-:-:S04]  /*7fe0*/  SHF.L.U32 R0, R0, 0x1f, RZ ;  /* 0x0000001f00007819 */ /* 0x000fc800000006ff */
[----:B------:R2:W3:Y:S01]  /*7ff0*/  SYNCS.PHASECHK.TRANS64.TRYWAIT P2, [UR14+0x30850], R0 ;  /* 0x03085000ff0075a7 */ /* 0x0004e2000804014e */
[----:B------:R-:W-:Y:S05]  /*8000*/  @!P0 BRA `(.L_x_1478) ;  /* 0x0000000000048947 */ /* 0x000fea0003800000 */
[----:B------:R-:W-:Y:S01]  /*8010*/  BPT.TRAP 0x1 ;  /* 0x000000040000795c */ /* 0x000fe20000300000 */
.L_x_1478:
[----:B---3--:R-:W-:Y:S05]  /*8020*/  @P2 BRA `(.L_x_1479) ;  /* 0x0000000000082947 */ /* 0x008fea0003800000 */
[----:B------:R-:W3:Y:S02]  /*8030*/  SYNCS.PHASECHK.TRANS64.TRYWAIT P2, [UR14+0x30850], R0 ;  /* 0x03085000ff0075a7 */ /* 0x000ee4000804014e */
[----:B---3--:R-:W-:Y:S05]  /*8040*/  @!P2 BRA `(.L_x_1480) ;  /* 0x000000f00004a947 */ /* 0x008fea0003800000 */
.L_x_1479:
[----:B------:R-:W-:Y:S01]  /*8050*/  UIADD3 UR5, UR37, 0x400, URZ ;  /* 0x0000040025057890 */ /* 0x000fe2000fffe03f */
[----:B------:R-:W-:Y:S01]  /*8060*/  WARPGROUP.ARRIVE ;  /* 0x00000000000079c5 */ /* 0x000fe20000000000 */
[----:B------:R-:W-:Y:S01]  /*8070*/  UMOV UR11, 0x40000040 ;  /* 0x40000040000b7882 */ /* 0x000fe20000000000 */
[----:B0-2---:R-:W-:Y:S01]  /*8080*/  FMNMX.FTZ R0, R152, R21, !PT ;  /* 0x0000001598007209 */ /* 0x005fe20007810000 */
[----:B------:R-:W-:Y:S01]  /*8090*/  USHF.R.U32.HI UR5, URZ, 0x4, UR5 ;  /* 0x000000043f057899 */ /* 0x000fe20008011605 */
[C---:B------:R-:W-:Y:S01]  /*80a0*/  ISETP.GT.AND P2, PT, R20.reuse, UR58, PT ;  /* 0x0000003a14007c0c */ /* 0x040fe2000bf44270 */
        /* <DEDUP_REMOVED lines=198> */
.L_x_1472:
        /* <DEDUP_REMOVED lines=9> */
.L_x_1499:
        /* <DEDUP_REMOVED lines=8> */
.L_x_1483:
[----:B------:R-:W-:Y:S01]  /*8e20*/  ULEA UR5, UR36, UR37, 0x3 ;  /* 0x0000002524057291 */ /* 0x000fe2000f8e183f */
[----:B------:R-:W-:-:S05]  /*8e30*/  IMAD.U32 R3, RZ, RZ, UR38 ;  /* 0x00000026ff037e24 */ /* 0x000fca000f8e00ff */
[----:B------:R-:W-:-:S04]  /*8e40*/  SHF.L.U32 R3, R3, 0x1f, RZ ;  /* 0x0000001f03037819 */ /* 0x000fc800000006ff */
[----:B------:R0:W1:Y:S01]  /*8e50*/  SYNCS.PHASECHK.TRANS64.TRYWAIT P2, [UR5+0x30830], R3 ;  /* 0x03083003ff0075a7 */ /* 0x0000620008040145 */
[----:B------:R-:W-:Y:S05]  /*8e60*/  @!P0 BRA `(.L_x_1484) ;  /* 0x0000000000048947 */ /* 0x000fea0003800000 */
[----:B------:R-:W-:Y:S01]  /*8e70*/  BPT.TRAP 0x1 ;  /* 0x000000040000795c */ /* 0x000fe20000300000 */
.L_x_1484:
[----:B-1----:R-:W-:Y:S05]  /*8e80*/  @P2 BRA `(.L_x_1485) ;  /* 0x0000000000082947 */ /* 0x002fea0003800000 */
[----:B------:R-:W1:Y:S02]  /*8e90*/  SYNCS.PHASECHK.TRANS64.TRYWAIT P2, [UR5+0x30830], R3 ;  /* 0x03083003ff0075a7 */ /* 0x000e640008040145 */
[----:B-1----:R-:W-:Y:S05]  /*8ea0*/  @!P2 BRA `(.L_x_1486) ;  /* 0x000000e00084a947 */ /* 0x002fea0003800000 */
.L_x_1485:
        /* <DEDUP_REMOVED lines=224> */
.L_x_1487:
[----:B------:R-:W-:Y:S01]  /*9cb0*/  ULEA UR14, UR4, UR37, 0x3 ;  /* 0x00000025040e7291 */ /* 0x000fe2000f8e183f */
[----:B------:R-:W-:-:S05]  /*9cc0*/  IMAD.U32 R0, RZ, RZ, UR6 ;  /* 0x00000006ff007e24 */ /* 0x000fca000f8e00ff */
[----:B------:R-:W-:-:S04]  /*9cd0*/  SHF.L.U32 R0, R0, 0x1f, RZ ;  /* 0x0000001f00007819 */ /* 0x000fc800000006ff */
[----:B------:R2:W3:Y:S01]  /*9ce0*/  SYNCS.PHASECHK.TRANS64.TRYWAIT P2, [UR14+0x30850], R0 ;  /* 0x03085000ff0075a7 */ /* 0x0004e2000804014e */
[----:B------:R-:W-:Y:S05]  /*9cf0*/  @!P0 BRA `(.L_x_1488) ;  /* 0x0000000000048947 */ /* 0x000fea0003800000 */
[----:B------:R-:W-:Y:S01]  /*9d00*/  BPT.TRAP 0x1 ;  /* 0x000000040000795c */ /* 0x000fe20000300000 */
.L_x_1488:
[----:B---3--:R-:W-:Y:S05]  /*9d10*/  @P2 BRA `(.L_x_1489) ;  /* 0x0000000000082947 */ /* 0x008fea0003800000 */
[----:B------:R-:W3:Y:S02]  /*9d20*/  SYNCS.PHASECHK.TRANS64.TRYWAIT P2, [UR14+0x30850], R0 ;  /* 0x03085000ff0075a7 */ /* 0x000ee4000804014e */
[----:B---3--:R-:W-:Y:S05]  /*9d30*/  @!P2 BRA `(.L_x_1490) ;  /* 0x000000d000f8a947 */ /* 0x008fea0003800000 */
.L_x_1489:
[----:B------:R-:W-:Y:S01]  /*9d40*/  UIADD3 UR5, UR37, 0x400, URZ ;  /* 0x0000040025057890 */ /* 0x000fe2000fffe03f */
[----:B------:R-:W-:Y:S01]  /*9d50*/  WARPGROUP.ARRIVE ;  /* 0x00000000000079c5 */ /* 0x000fe20000000000 */
[----:B------:R-:W-:Y:S01]  /*9d60*/  UMOV UR11, 0x40000040 ;  /* 0x40000040000b7882 */ /* 0x000fe20000000000 */
[----:B------:R-:W-:Y:S01]  /*9d70*/  PLOP3.LUT P2, PT, PT, PT, UP0, 0x80, 0x0 ;  /* 0x000000000000781c */ /* 0x000fe20003f4f008 */
[----:B------:R-:W-:Y:S01]  /*9d80*/  USHF.R.U32.HI UR5, URZ, 0x4, UR5 ;  /* 0x000000043f057899 */ /* 0x000fe20008011605 */
[----:B-1----:R-:W-:Y:S01]  /*9d90*/  IMAD.SHL.U32 R4, R20, 0x40, RZ ;  /* 0x0000004014047824 */ /* 0x002fe200078e00ff */
[----:B------:R-:W-:Y:S01]  /*9da0*/  ULDC UR6, c[0x0][0x9e0] ;  /* 0x0002780000067ab9 */ /* 0x000fe20000000800 */
[----:B0-2---:R-:W-:Y:S01]  /*9db0*/  IMAD.U32 R0, RZ, RZ, UR7 ;  /* 0x00000007ff007e24 */ /* 0x005fe2000f8e00ff */
[----:B------:R-:W-:Y:S01]  /*9dc0*/  ULOP3.LUT UR5, UR5, 0x3fff, URZ, 0xc0, !UPT ;  /* 0x00003fff05057892 */ /* 0x000fe2000f8ec03f */
[----:B------:R-:W-:-:S03]  /*9dd0*/  IMAD.U32 R3, RZ, RZ, UR39 ;  /* 0x00000027ff037e24 */ /* 0x000fc6000f8e00ff */
[----:B------:R-:W-:Y:S01]  /*9de0*/  ULOP3.LUT UR5, UR5, 0x2000000, URZ, 0xfc, !UPT ;  /* 0x0200000005057892 */ /* 0x000fe2000f8efc3f */
[----:B------:R-:W-:-:S03]  /*9df0*/  @!P1 LEA R0, R0, UR37, 0x3 ;  /* 0x0000002500009c11 */ /* 0x000fc6000f8e18ff */
[----:B------:R-:W-:Y:S02]  /*9e00*/  ULEA UR4, UR4, UR5, 0xb ;  /* 0x0000000504047291 */ /* 0x000fe4000f8e583f */
[----:B------:R-:W-:-:S05]  /*9e10*/  @!P1 VIADD R0, R0, 0x30840 ;  /* 0x0003084000009836 */ /* 0x000fca0000000000 */
[----:B------:R-:W-:Y:S01]  /*9e20*/  UMOV UR10, UR4 ;  /* 0x00000004000a7c82 */ /* 0x000fe20008000000 */
[----:B------:R-:W-:Y:S01]  /*9e30*/  @!P1 PRMT R0, RZ, 0x654, R0 ;  /* 0x00000654ff009816 */ /* 0x000fe20000000000 */
        /* <DEDUP_REMOVED lines=22> */
[----:B------:R0:W-:Y:S03]  /*9fa0*/  @!P1 SYNCS.ARRIVE.TRANS64.RED.A1T0 RZ, [R0+URZ], RZ ;  /* 0x000000ff00ff99a7 */ /* 0x0001e6000810043f */
[----:B------:R-:W-:Y:S01]  /*9fb0*/  @P2 IMAD.HI.U32 R2, R184, UR4, RZ ;  /* 0x00000004b8022c27 */ /* 0x000fe2000f8e00ff */
[----:B------:R-:W-:-:S04]  /*9fc0*/  @UP0 ULDC UR4, c[0x0][0x450] ;  /* 0x0001140000040ab9 */ /* 0x000fc80000000800 */
[----:B------:R-:W-:Y:S01]  /*9fd0*/  @P2 SHF.R.U32.HI R184, RZ, UR4, R2 ;  /* 0x00000004ffb82c19 */ /* 0x000fe20008011602 */
[----:B------:R-:W-:Y:S01]  /*9fe0*/  ULOP3.LUT UR4, URZ, UR59, URZ, 0x33, !UPT ;  /* 0x0000003b3f047292 */ /* 0x000fe2000f8e333f */
[----:B------:R-:W-:-:S03]  /*9ff0*/  IADD3 R2, -R4, 0x1, RZ ;  /* 0x0000000104027810 */ /* 0x000fc60007ffe1ff */
[----:B------:R-:W1:Y:S02]  /*a000*/  SHFL.IDX PT, R187, R184, RZ, 0x1c1f ;  /* 0x001c1fffb8bb7589 */ /* 0x000e6400000e0000 */
[----:B------:R-:W-:-:S05]  /*a010*/  IMAD R2, R17, -0x2, R2 ;  /* 0xfffffffe11027824 */ /* 0x000fca00078e0202 */
[----:B------:R-:W-:-:S05]  /*a020*/  IADD3 R2, -R3, UR60, R2 ;  /* 0x0000003c03027c10 */ /* 0x000fca000fffe102 */
[C---:B------:R-:W-:Y:S02]  /*a030*/  VIADD R188, R2.reuse, UR6 ;  /* 0x0000000602bc7c36 */ /* 0x040fe40008000000 */
[----:B------:R-:W-:Y:S02]  /*a040*/  VIADD R189, R2, UR4 ;  /* 0x0000000402bd7c36 */ /* 0x000fe40008000000 */
[--C-:B-1----:R-:W-:Y:S02]  /*a050*/  IMAD.IADD R185, R188, 0x1, R187.reuse ;  /* 0x00000001bcb97824 */ /* 0x102fe400078e02bb */
[----:B------:R-:W-:Y:S01]  /*a060*/  IMAD.IADD R186, R189, 0x1, R187 ;  /* 0x00000001bdba7824 */ /* 0x000fe200078e02bb */
[----:B0-----:R-:W-:Y:S06]  /*a070*/  @!P6 BRA `(.L_x_1491) ;  /* 0x00000000005ce947 */ /* 0x001fec0003800000 */
        /* <DEDUP_REMOVED lines=13> */
.L_x_1493:
[----:B------:R-:W-:-:S05]  /*a150*/  IMAD.U32 R190, RZ, RZ, UR58 ;  /* 0x0000003affbe7e24 */ /* 0x000fca000f8e00ff */
[----:B------:R-:W-:-:S13]  /*a160*/  ISETP.NE.AND P2, PT, R190, 0x1, PT ;  /* 0x00000001be00780c */ /* 0x000fda0003f45270 */
[----:B------:R-:W0:Y:S02]  /*a170*/  @P2 LDC.64 R2, c[0x0][0x9e8] ;  /* 0x00027a00ff022b82 */ /* 0x000e240000000a00 */
[----:B0-----:R-:W-:-:S05]  /*a180*/  @P2 IMAD.HI.U32 R2, R187, R2, RZ ;  /* 0x00000002bb022227 */ /* 0x001fca00078e00ff */
[----:B------:R-:W-:-:S07]  /*a190*/  @P2 SHF.R.U32.HI R187, RZ, R3, R2 ;  /* 0x00000003ffbb2219 */ /* 0x000fce0000011602 */
.L_x_1494:
[----:B------:R-:W-:Y:S05]  /*a1a0*/  BSYNC B0 ;  /* 0x0000000000007941 */ /* 0x000fea0003800000 */
.L_x_1492:
[----:B------:R-:W-:-:S04]  /*a1b0*/  IMAD R0, R187, R190, -R4 ;  /* 0x000000bebb007224 */ /* 0x000fc800078e0a04 */
[----:B------:R-:W-:-:S05]  /*a1c0*/  IMAD R0, R17, -0x2, R0 ;  /* 0xfffffffe11007824 */ /* 0x000fca00078e0200 */
[----:B------:R-:W-:Y:S02]  /*a1d0*/  VIADDMNMX R185, R0, R190, R185, PT ;  /* 0x000000be00b97246 */ /* 0x000fe400038001b9 */
[----:B------:R-:W-:-:S07]  /*a1e0*/  VIMNMX R186, R186, R0, !PT ;  /* 0x00000000baba7248 */ /* 0x000fce0007fe0100 */
.L_x_1491:
[----:B------:R-:W-:-:S04]  /*a1f0*/  ISETP.GT.AND P2, PT, R20, -0x1, PT ;  /* 0xffffffff1400780c */ /* 0x000fc80003f44270 */
[C---:B------:R-:W-:Y:S02]  /*a200*/  ISETP.GT.AND P3, PT, R186.reuse, RZ, P2 ;  /* 0x000000ffba00720c */ /* 0x040fe40001764270 */
[C---:B------:R-:W-:Y:S02]  /*a210*/  ISETP.GT.AND P5, PT, R186.reuse, 0x1, P2 ;  /* 0x00000001ba00780c */ /* 0x040fe400017a4270 */
[----:B------:R-:W-:Y:S02]  /*a220*/  ISETP.LT.OR P4, PT, R185, 0x1, P3 ;  /* 0x00000001b900780c */ /* 0x000fe40001f81670 */
[----:B------:R-:W-:Y:S02]  /*a230*/  ISETP.GT.AND P3, PT, R186, 0x8, P2 ;  /* 0x00000008ba00780c */ /* 0x000fe40001764270 */
[----:B------:R-:W-:Y:S02]  /*a240*/  FSEL R152, R152, -INF , !P4 ;  /* 0xff80000098987808 */ /* 0x000fe40006000000 */
[----:B------:R-:W-:-:S02]  /*a250*/  ISETP.GT.AND P4, PT, R186, 0x9, P2 ;  /* 0x00000009ba00780c */ /* 0x000fc40001784270 */
[C---:B------:R-:W-:Y:S02]  /*a260*/  ISETP.LT.OR P5, PT, R185.reuse, 0x2, P5 ;  /* 0x00000002b900780c */ /* 0x040fe40002fa1670 */
[C---:B------:R-:W-:Y:S02]  /*a270*/  ISETP.LT.OR P3, PT, R185.reuse, 0x9, P3 ;  /* 0x00000009b900780c */ /* 0x040fe40001f61670 */
[----:B------:R-:W-:Y:S02]  /*a280*/  ISETP.LT.OR P4, PT, R185, 0xa, P4 ;  /* 0x0000000ab900780c */ /* 0x000fe40002781670 */
[----:B------:R-:W-:Y:S02]  /*a290*/  FSEL R0, R153, -INF , !P5 ;  /* 0xff80000099007808 */ /* 0x000fe40006800000 */
[----:B------:R-:W-:Y:S01]  /*a2a0*/  FSEL R156, R156, -INF , !P3 ;  /* 0xff8000009c9c7808 */ /* 0x000fe20005800000 */
[----:B------:R-:W0:Y:S01]  /*a2b0*/  SHFL.IDX PT, R153, R184, 0x1, 0x1c1f ;  /* 0x003c1f00b8997f89 */ /* 0x000e2200000e0000 */
        /* <DEDUP_REMOVED lines=9> */
[----:B------:R-:W-:Y:S02]  /*a350*/  FSEL R164, R164, -INF , !P4 ;  /* 0xff800000a4a47808 */ /* 0x000fe40006000000 */
[C---:B------:R-:W-:Y:S02]  /*a360*/  ISETP.GT.AND P5, PT, R186.reuse, 0x19, P2 ;  /* 0x00000019ba00780c */ /* 0x040fe400017a4270 */
[----:B------:R-:W-:Y:S01]  /*a370*/  ISETP.GT.AND P3, PT, R186, 0x20, P2 ;  /* 0x00000020ba00780c */ /* 0x000fe20001764270 */
[----:B0-----:R-:W-:Y:S01]  /*a380*/  IMAD.IADD R184, R188, 0x1, R153 ;  /* 0x00000001bcb87824 */ /* 0x001fe200078e0299 */
[----:B------:R-:W-:-:S02]  /*a390*/  ISETP.GT.AND P4, PT, R186, 0x21, P2 ;  /* 0x00000021ba00780c */ /* 0x000fc40001784270 */
        /* <DEDUP_REMOVED lines=16> */
[C---:B------:R-:W-:Y:S02]  /*a4a0*/  ISETP.GT.AND P3, PT, R186.reuse, 0x38, P2 ;  /* 0x00000038ba00780c */ /* 0x040fe40001764270 */
[----:B------:R-:W-:-:S02]  /*a4b0*/  ISETP.GT.AND P4, PT, R186, 0x39, P2 ;  /* 0x00000039ba00780c */ /* 0x000fc40001784270 */
[C---:B------:R-:W-:Y:S02]  /*a4c0*/  ISETP.LT.OR P5, PT, R185.reuse, 0x32, P5 ;  /* 0x00000032b900780c */ /* 0x040fe40002fa1670 */
[C---:B------:R-:W-:Y:S02]  /*a4d0*/  ISETP.LT.OR P3, PT, R185.reuse, 0x39, P3 ;  /* 0x00000039b900780c */ /* 0x040fe40001f61670 */
[----:B------:R-:W-:Y:S01]  /*a4e0*/  ISETP.LT.OR P4, PT, R185, 0x3a, P4 ;  /* 0x0000003ab900780c */ /* 0x000fe20002781670 */
[----:B------:R-:W-:Y:S01]  /*a4f0*/  IMAD.IADD R185, R189, 0x1, R153 ;  /* 0x00000001bdb97824 */ /* 0x000fe200078e0299 */
[----:B------:R-:W-:Y:S02]  /*a500*/  FSEL R177, R177, -INF , !P5 ;  /* 0xff800000b1b17808 */ /* 0x000fe40006800000 */
[----:B------:R-:W-:Y:S02]  /*a510*/  FSEL R180, R180, -INF , !P3 ;  /* 0xff800000b4b47808 */ /* 0x000fe40005800000 */
[----:B------:R-:W-:Y:S01]  /*a520*/  FSEL R181, R181, -INF , !P4 ;  /* 0xff800000b5b57808 */ /* 0x000fe20006000000 */
[----:B------:R-:W-:Y:S06]  /*a530*/  @!P6 BRA `(.L_x_1495) ;  /* 0x00000000005ce947 */ /* 0x000fec0003800000 */
        /* <DEDUP_REMOVED lines=13> */
.L_x_1497:
[----:B------:R-:W-:-:S05]  /*a610*/  IMAD.U32 R187, RZ, RZ, UR58 ;  /* 0x0000003affbb7e24 */ /* 0x000fca000f8e00ff */
[----:B------:R-:W-:-:S13]  /*a620*/  ISETP.NE.AND P3, PT, R187, 0x1, PT ;  /* 0x00000001bb00780c */ /* 0x000fda0003f65270 */
[----:B------:R-:W0:Y:S02]  /*a630*/  @P3 LDC.64 R2, c[0x0][0x9e8] ;  /* 0x00027a00ff023b82 */ /* 0x000e240000000a00 */
[----:B0-----:R-:W-:-:S05]  /*a640*/  @P3 IMAD.HI.U32 R2, R153, R2, RZ ;  /* 0x0000000299023227 */ /* 0x001fca00078e00ff */
[----:B------:R-:W-:-:S07]  /*a650*/  @P3 SHF.R.U32.HI R153, RZ, R3, R2 ;  /* 0x00000003ff993219 */ /* 0x000fce0000011602 */
.L_x_1498:
[----:B------:R-:W-:Y:S05]  /*a660*/  BSYNC B0 ;  /* 0x0000000000007941 */ /* 0x000fea0003800000 */
.L_x_1496:
[----:B------:R-:W-:-:S04]  /*a670*/  IMAD R4, R153, R187, -R4 ;  /* 0x000000bb99047224 */ /* 0x000fc800078e0a04 */
[----:B------:R-:W-:-:S05]  /*a680*/  IMAD R4, R17, -0x2, R4 ;  /* 0xfffffffe11047824 */ /* 0x000fca00078e0204 */
[----:B------:R-:W-:Y:S02]  /*a690*/  VIADDMNMX R184, R4, R187, R184, PT ;  /* 0x000000bb04b87246 */ /* 0x000fe400038001b8 */
[----:B------:R-:W-:-:S07]  /*a6a0*/  VIMNMX R185, R185, R4, !PT ;  /* 0x00000004b9b97248 */ /* 0x000fce0007fe0100 */
.L_x_1495:
        /* <DEDUP_REMOVED lines=10> */
[----:B------:R-:W-:Y:S02]  /*a750*/  ISETP.GT.AND P3, PT, R185, RZ, P2 ;  /* 0x000000ffb900720c */ /* 0x000fe40001764270 */
[----:B------:R-:W-:Y:S02]  /*a760*/  FMNMX.FTZ R2, R160, R3, !PT ;  /* 0x00000003a0027209 */ /* 0x000fe40007810000 */
[----:B------:R-:W-:Y:S02]  /*a770*/  ISETP.LT.OR P3, PT, R184, 0x1, P3 ;  /* 0x00000001b800780c */ /* 0x000fe40001f61670 */
[----:B------:R-:W-:Y:S02]  /*a780*/  FMNMX.FTZ R3, R161, R2, !PT ;  /* 0x00000002a1037209 */ /* 0x000fe40007810000 */
[----:B------:R-:W-:-:S02]  /*a790*/  ISETP.GT.AND P4, PT, R185, 0x8, P2 ;  /* 0x00000008b900780c */ /* 0x000fc40001784270 */
[----:B------:R-:W-:Y:S02]  /*a7a0*/  FMNMX.FTZ R2, R164, R3, !PT ;  /* 0x00000003a4027209 */ /* 0x000fe40007810000 */
[----:B------:R-:W-:Y:S02]  /*a7b0*/  FSEL R187, R154, -INF , !P3 ;  /* 0xff8000009abb7808 */ /* 0x000fe40005800000 */
        /* <DEDUP_REMOVED lines=18> */
[C---:B------:R-:W-:Y:S01]  /*a8e0*/  ISETP.GT.AND P3, PT, R185.reuse, 0x18, P2 ;  /* 0x00000018b900780c */ /* 0x040fe20001764270 */
[----:B------:R-:W0:Y:S01]  /*a8f0*/  SHFL.BFLY PT, R3, R2, 0x2, 0x1f ;  /* 0x0c401f0002037f89 */ /* 0x000e2200000e0000 */
[C---:B------:R-:W-:Y:S02]  /*a900*/  ISETP.LT.OR P5, PT, R184.reuse, 0x12, P5 ;  /* 0x00000012b800780c */ /* 0x040fe40002fa1670 */
[----:B------:R-:W-:Y:S02]  /*a910*/  ISETP.GT.AND P4, PT, R185, 0x19, P2 ;  /* 0x00000019b900780c */ /* 0x000fe40001784270 */
[----:B------:R-:W-:-:S02]  /*a920*/  ISETP.LT.OR P3, PT, R184, 0x19, P3 ;  /* 0x00000019b800780c */ /* 0x000fc40001f61670 */
[----:B------:R-:W-:Y:S02]  /*a930*/  FSEL R163, R163, -INF , !P5 ;  /* 0xff800000a3a37808 */ /* 0x000fe40006800000 */
[----:B------:R-:W-:Y:S02]  /*a940*/  ISETP.LT.OR P4, PT, R184, 0x1a, P4 ;  /* 0x0000001ab800780c */ /* 0x000fe40002781670 */
[C---:B------:R-:W-:Y:S02]  /*a950*/  ISETP.GT.AND P5, PT, R185.reuse, 0x20, P2 ;  /* 0x00000020b900780c */ /* 0x040fe400017a4270 */
[----:B------:R-:W-:Y:S02]  /*a960*/  FSEL R166, R166, -INF , !P3 ;  /* 0xff800000a6a67808 */ /* 0x000fe40005800000 */
[----:B------:R-:W-:Y:S02]  /*a970*/  ISETP.GT.AND P3, PT, R185, 0x21, P2 ;  /* 0x00000021b900780c */ /* 0x000fe40001764270 */
[----:B------:R-:W-:-:S02]  /*a980*/  FSEL R167, R167, -INF , !P4 ;  /* 0xff800000a7a77808 */ /* 0x000fc40006000000 */
[C---:B------:R-:W-:Y:S02]  /*a990*/  ISETP.LT.OR P5, PT, R184.reuse, 0x21, P5 ;  /* 0x00000021b800780c */ /* 0x040fe40002fa1670 */
[----:B------:R-:W-:Y:S02]  /*a9a0*/  ISETP.GT.AND P4, PT, R185, 0x28, P2 ;  /* 0x00000028b900780c */ /* 0x000fe40001784270 */
[----:B------:R-:W-:Y:S02]  /*a9b0*/  ISETP.LT.OR P3, PT, R184, 0x22, P3 ;  /* 0x00000022b800780c */ /* 0x000fe40001f61670 */
[----:B0-----:R-:W-:Y:S02]  /*a9c0*/  FMNMX.FTZ R3, R2, R3, !PT ;  /* 0x0000000302037209 */ /* 0x001fe40007810000 */
[----:B------:R-:W-:Y:S02]  /*a9d0*/  FMNMX.FTZ R2, R187, R218, !PT ;  /* 0x000000dabb027209 */ /* 0x000fe40007810000 */
[----:B------:R-:W-:Y:S01]  /*a9e0*/  FSEL R170, R170, -INF , !P5 ;  /* 0xff800000aaaa7808 */ /* 0x000fe20006800000 */
[----:B------:R-:W0:Y:S01]  /*a9f0*/  SHFL.BFLY PT, R4, R3, 0x1, 0x1f ;  /* 0x0c201f0003047f89 */ /* 0x000e2200000e0000 */
[----:B------:R-:W-:-:S02]  /*aa00*/  ISETP.LT.OR P4, PT, R184, 0x29, P4 ;  /* 0x00000029b800780c */ /* 0x000fc40002781670 */
[----:B------:R-:W-:Y:S02]  /*aa10*/  FSEL R171, R171, -INF , !P3 ;  /* 0xff800000abab7808 */ /* 0x000fe40005800000 */
[C---:B------:R-:W-:Y:S02]  /*aa20*/  ISETP.GT.AND P3, PT, R185.reuse, 0x29, P2 ;  /* 0x00000029b900780c */ /* 0x040fe40001764270 */
[----:B------:R-:W-:Y:S02]  /*aa30*/  FSEL R174, R174, -INF , !P4 ;  /* 0xff800000aeae7808 */ /* 0x000fe40006000000 */
[----:B------:R-:W-:Y:S02]  /*aa40*/  ISETP.GT.AND P4, PT, R185, 0x30, P2 ;  /* 0x00000030b900780c */ /* 0x000fe40001784270 */
[C---:B------:R-:W-:Y:S02]  /*aa50*/  ISETP.LT.OR P3, PT, R184.reuse, 0x2a, P3 ;  /* 0x0000002ab800780c */ /* 0x040fe40001f61670 */
[----:B------:R-:W-:-:S02]  /*aa60*/  ISETP.LT.OR P4, PT, R184, 0x31, P4 ;  /* 0x00000031b800780c */ /* 0x000fc40002781670 */
[----:B------:R-:W-:Y:S02]  /*aa70*/  FSEL R175, R175, -INF , !P3 ;  /* 0xff800000afaf7808 */ /* 0x000fe40005800000 */
[C---:B------:R-:W-:Y:S02]  /*aa80*/  ISETP.GT.AND P3, PT, R185.reuse, 0x31, P2 ;  /* 0x00000031b900780c */ /* 0x040fe40001764270 */
[----:B------:R-:W-:Y:S02]  /*aa90*/  FSEL R178, R178, -INF , !P4 ;  /* 0xff800000b2b27808 */ /* 0x000fe40006000000 */
[C---:B------:R-:W-:Y:S02]  /*aaa0*/  ISETP.GT.AND P4, PT, R185.reuse, 0x38, P2 ;  /* 0x00000038b900780c */ /* 0x040fe40001784270 */
[----:B------:R-:W-:Y:S02]  /*aab0*/  ISETP.GT.AND P2, PT, R185, 0x39, P2 ;  /* 0x00000039b900780c */ /* 0x000fe40001744270 */
[----:B0-----:R-:W-:-:S02]  /*aac0*/  FMNMX.FTZ R4, R3, R4, !PT ;  /* 0x0000000403047209 */ /* 0x001fc40007810000 */
[----:B------:R-:W-:Y:S02]  /*aad0*/  FMNMX.FTZ R3, R155, R2, !PT ;  /* 0x000000029b037209 */ /* 0x000fe40007810000 */
[----:B------:R-:W-:Y:S02]  /*aae0*/  FSETP.NEU.FTZ.AND P5, PT, R4, -INF , PT ;  /* 0xff8000000400780b */ /* 0x000fe40003fbd000 */
[----:B------:R-:W-:Y:S02]  /*aaf0*/  FMNMX.FTZ R2, R158, R3, !PT ;  /* 0x000000039e027209 */ /* 0x000fe40007810000 */
[C---:B------:R-:W-:Y:S02]  /*ab00*/  ISETP.LT.OR P3, PT, R184.reuse, 0x32, P3 ;  /* 0x00000032b800780c */ /* 0x040fe40001f61670 */
[----:B------:R-:W-:Y:S02]  /*ab10*/  FMNMX.FTZ R3, R159, R2, !PT ;  /* 0x000000029f037209 */ /* 0x000fe40007810000 */
[----:B------:R-:W-:-:S02]  /*ab20*/  ISETP.LT.OR P4, PT, R184, 0x39, P4 ;  /* 0x00000039b800780c */ /* 0x000fc40002781670 */
[----:B------:R-:W-:Y:S01]  /*ab30*/  FMNMX.FTZ R2, R162, R3, !PT ;  /* 0x00000003a2027209 */ /* 0x000fe20007810000 */
[----:B------:R-:W-:Y:S01]  /*ab40*/  FMUL.FTZ R3, R4, UR5 ;  /* 0x0000000504037c20 */ /* 0x000fe20008410000 */
        /* <DEDUP_REMOVED lines=28> */
[----:B------:R-:W-:Y:S01]  /*ad10*/  FFMA.FTZ R181, R181, UR5, -R3 ;  /* 0x00000005b5b57c23 */ /* 0x000fe20008010803 */
[----:B------:R-:W-:Y:S01]  /*ad20*/  FSEL R2, R4, RZ, P5 ;  /* 0x000000ff04027208 */ /* 0x000fe20002800000 */
[----:B------:R-:W-:Y:S01]  /*ad30*/  MUFU.EX2 R153, R153 ;  /* 0x0000009900997308 */ /* 0x000fe20000000800 */
[----:B------:R-:W-:-:S02]  /*ad40*/  FMNMX.FTZ R185, R179, R0, !PT ;  /* 0x00000000b3b97209 */ /* 0x000fc40007810000 */
[----:B------:R-:W-:Y:S01]  /*ad50*/  R2UR UR4, R23 ;  /* 0x00000000170472ca */ /* 0x000fe200000e0000 */
[----:B------:R-:W-:Y:S01]  /*ad60*/  FADD.FTZ R2, -R2, R21 ;  /* 0x0000001502027221 */ /* 0x000fe20000010100 */
[----:B------:R-:W-:-:S03]  /*ad70*/  FMNMX.FTZ R0, R182, R185, !PT ;  /* 0x000000b9b6007209 */ /* 0x000fc60007810000 */
[----:B------:R-:W-:Y:S01]  /*ad80*/  FMUL.FTZ R2, R2, UR5 ;  /* 0x0000000502027c20 */ /* 0x000fe20008410000 */
[----:B------:R-:W-:Y:S01]  /*ad90*/  FMNMX.FTZ R0, R183, R0, !PT ;  /* 0x00000000b7007209 */ /* 0x000fe20007810000 */
[----:B------:R-:W-:Y:S04]  /*ada0*/  MUFU.EX2 R196, R196 ;  /* 0x000000c400c47308 */ /* 0x000fe80000000800 */
[----:B------:R-:W0:Y:S04]  /*adb0*/  SHFL.BFLY PT, R185, R0, 0x2, 0x1f ;  /* 0x0c401f0000b97f89 */ /* 0x000e2800000e0000 */
        /* <DEDUP_REMOVED lines=11> */
[----:B------:R-:W-:Y:S02]  /*ae70*/  FMUL.FTZ R156, R3, UR5 ;  /* 0x00000005039c7c20 */ /* 0x000fe40008410000 */
[----:B------:R-:W0:Y:S03]  /*ae80*/  MUFU.EX2 R0, R2 ;  /* 0x0000000200007308 */ /* 0x000e260000000800 */
[----:B------:R-:W-:-:S05]  /*ae90*/  FSEL R156, R156, RZ, P2 ;  /* 0x000000ff9c9c7208 */ /* 0x000fca0001000000 */
[--C-:B------:R-:W-:Y:S01]  /*aea0*/  FFMA.FTZ R152, R155, UR5, -R156.reuse ;  /* 0x000000059b987c23 */ /* 0x100fe2000801089c */
[----:B------:R-:W-:Y:S01]  /*aeb0*/  FSEL R155, R3, RZ, P2 ;  /* 0x000000ff039b7208 */ /* 0x000fe20001000000 */
[--C-:B------:R-:W-:Y:S01]  /*aec0*/  FFMA.FTZ R197, R187, UR5, -R156.reuse ;  /* 0x00000005bbc57c23 */ /* 0x100fe2000801089c */
[--C-:B------:R-:W-:Y:S01]  /*aed0*/  FFMA.FTZ R199, R158, UR5, -R156.reuse ;  /* 0x000000059ec77c23 */ /* 0x100fe2000801089c */
[--C-:B------:R-:W-:Y:S01]  /*aee0*/  FFMA.FTZ R154, R159, UR5, -R156.reuse ;  /* 0x000000059f9a7c23 */ /* 0x100fe2000801089c */
[----:B------:R-:W-:Y:S01]  /*aef0*/  FFMA.FTZ R193, R162, UR5, -R156 ;  /* 0x00000005a2c17c23 */ /* 0x000fe2000801089c */
[----:B------:R-:W-:Y:S01]  /*af00*/  FADD.FTZ R155, -R155, R218 ;  /* 0x000000da9b9b7221 */ /* 0x000fe20000010100 */
[----:B------:R-:W-:Y:S01]  /*af10*/  MUFU.EX2 R152, R152 ;  /* 0x0000009800987308 */ /* 0x000fe20000000800 */
[--C-:B------:R-:W-:Y:S01]  /*af20*/  FFMA.FTZ R158, R163, UR5, -R156.reuse ;  /* 0x00000005a39e7c23 */ /* 0x100fe2000801089c */
[----:B0-----:R-:W-:Y:S01]  /*af30*/  FFMA.FTZ R159, R0, R16, R153 ;  /* 0x00000010009f7223 */ /* 0x001fe20000010099 */
[----:B------:R-:W-:Y:S01]  /*af40*/  FMUL.FTZ R155, R155, UR5 ;  /* 0x000000059b9b7c20 */ /* 0x000fe20008410000 */
[--C-:B------:R-:W-:Y:S01]  /*af50*/  FFMA.FTZ R195, R166, UR5, -R156.reuse ;  /* 0x00000005a6c37c23 */ /* 0x100fe2000801089c */
[--C-:B------:R-:W-:Y:S01]  /*af60*/  FFMA.FTZ R160, R167, UR5, -R156.reuse ;  /* 0x00000005a7a07c23 */ /* 0x100fe2000801089c */
[----:B------:R-:W-:Y:S01]  /*af70*/  FADD.FTZ R159, R196, R159 ;  /* 0x0000009fc49f7221 */ /* 0x000fe20000010000 */
[--C-:B------:R-:W-:Y:S01]  /*af80*/  FFMA.FTZ R189, R170, UR5, -R156.reuse ;  /* 0x00000005aabd7c23 */ /* 0x100fe2000801089c */
[----:B------:R-:W-:Y:S01]  /*af90*/  MUFU.EX2 R197, R197 ;  /* 0x000000c500c57308 */ /* 0x000fe20000000800 */
[--C-:B------:R-:W-:Y:S01]  /*afa0*/  FFMA.FTZ R162, R171, UR5, -R156.reuse ;  /* 0x00000005aba27c23 */ /* 0x100fe2000801089c */
[----:B------:R-:W-:Y:S01]  /*afb0*/  FADD.FTZ R16, R198, R159 ;  /* 0x0000009fc6107221 */ /* 0x000fe20000010000 */
[--C-:B------:R-:W-:Y:S01]  /*afc0*/  FFMA.FTZ R191, R174, UR5, -R156.reuse ;  /* 0x00000005aebf7c23 */ /* 0x100fe2000801089c */
[--C-:B------:R-:W-:Y:S01]  /*afd0*/  FFMA.FTZ R185, R178, UR5, -R156.reuse ;  /* 0x00000005b2b97c23 */ /* 0x100fe2000801089c */
[----:B------:R-:W-:Y:S01]  /*afe0*/  FFMA.FTZ R179, R179, UR5, -R156 ;  /* 0x00000005b3b37c23 */ /* 0x000fe2000801089c */
[C---:B------:R-:W-:Y:S01]  /*aff0*/  FADD.FTZ R159, R157.reuse, R16 ;  /* 0x000000109d9f7221 */ /* 0x040fe20000010000 */
[----:B------:R-:W-:Y:S01]  /*b000*/  F2FP.BF16.F32.PACK_AB R196, R196, R153 ;  /* 0x00000099c4c4723e */ /* 0x000fe200000010ff */
[----:B------:R0:W1:Y:S01]  /*b010*/  MUFU.EX2 R2, R155 ;  /* 0x0000009b00027308 */ /* 0x0000620000000800 */
[----:B------:R-:W-:Y:S01]  /*b020*/  FFMA.FTZ R182, R182, UR5, -R156 ;  /* 0x00000005b6b67c23 */ /* 0x000fe2000801089c */
[----:B------:R-:W-:Y:S01]  /*b030*/  FADD.FTZ R164, R192, R159 ;  /* 0x0000009fc0a47221 */ /* 0x000fe20000010000 */
[----:B------:R-:W-:Y:S01]  /*b040*/  IMAD.U32 R159, RZ, RZ, UR14 ;  /* 0x0000000eff9f7e24 */ /* 0x000fe2000f8e00ff */
[----:B------:R-:W-:Y:S01]  /*b050*/  ISETP.GT.AND P2, PT, R20, UR4, PT ;  /* 0x0000000414007c0c */ /* 0x000fe2000bf44270 */
[----:B------:R-:W-:Y:S01]  /*b060*/  UMOV UR4, UR36 ;  /* 0x0000002400047c82 */ /* 0x000fe20008000000 */
[----:B------:R-:W-:Y:S01]  /*b070*/  F2FP.BF16.F32.PACK_AB R198, R157, R198 ;  /* 0x000000c69dc6723e */ /* 0x000fe200000010ff */
[----:B------:R-:W-:Y:S01]  /*b080*/  @!P1 VIADD R159, R159, 0x30860 ;  /* 0x000308609f9f9836 */ /* 0x000fe20000000000 */
[----:B------:R-:W2:Y:S01]  /*b090*/  MUFU.EX2 R199, R199 ;  /* 0x000000c700c77308 */ /* 0x000ea20000000800 */
[----:B0-----:R-:W-:Y:S01]  /*b0a0*/  FADD.FTZ R155, R161, R164 ;  /* 0x000000a4a19b7221 */ /* 0x001fe20000010000 */
[--C-:B------:R-:W-:Y:S01]  /*b0b0*/  FFMA.FTZ R164, R175, UR5, -R156.reuse ;  /* 0x00000005afa47c23 */ /* 0x100fe2000801089c */
[----:B------:R-:W-:Y:S01]  /*b0c0*/  FFMA.FTZ R156, R183, UR5, -R156 ;  /* 0x00000005b79c7c23 */ /* 0x000fe2000801089c */
[----:B------:R-:W-:Y:S01]  /*b0d0*/  @!P1 PRMT R159, RZ, 0x654, R159 ;  /* 0x00000654ff9f9816 */ /* 0x000fe2000000009f */
[----:B------:R-:W-:Y:S01]  /*b0e0*/  FADD.FTZ R166, R194, R155 ;  /* 0x0000009bc2a67221 */ /* 0x000fe20000010000 */
[----:B------:R-:W-:Y:S01]  /*b0f0*/  F2FP.BF16.F32.PACK_AB R192, R161, R192 ;  /* 0x000000c0a1c0723e */ /* 0x000fe200000010ff */
[----:B------:R-:W-:Y:S01]  /*b100*/  VIADD R20, R20, 0xffffffff ;  /* 0xffffffff14147836 */ /* 0x000fe20000000000 */
[----:B------:R-:W0:Y:S01]  /*b110*/  MUFU.EX2 R154, R154 ;  /* 0x0000009a009a7308 */ /* 0x000e220000000800 */
[----:B-1----:R-:W-:Y:S01]  /*b120*/  FFMA.FTZ R5, R2, R5, R197 ;  /* 0x0000000502057223 */ /* 0x002fe200000100c5 */
[C---:B------:R-:W-:Y:S01]  /*b130*/  FADD.FTZ R155, R165.reuse, R166 ;  /* 0x000000a6a59b7221 */ /* 0x040fe20000010000 */
[----:B------:R1:W-:Y:S01]  /*b140*/  @!P1 SYNCS.ARRIVE.TRANS64.RED.A1T0 RZ, [R159+URZ], RZ ;  /* 0x000000ff9fff99a7 */ /* 0x0003e2000810043f */
[----:B------:R-:W-:Y:S01]  /*b150*/  F2FP.BF16.F32.PACK_AB R194, R165, R194 ;  /* 0x000000c2a5c2723e */ /* 0x000fe200000010ff */
[----:B------:R-:W-:Y:S01]  /*b160*/  FADD.FTZ R16, R152, R5 ;  /* 0x0000000598107221 */ /* 0x000fe20000010000 */
[----:B------:R-:W-:Y:S01]  /*b170*/  FADD.FTZ R166, R188, R155 ;  /* 0x0000009bbca67221 */ /* 0x000fe20000010000 */
[----:B------:R-:W-:Y:S01]  /*b180*/  F2FP.BF16.F32.PACK_AB R197, R152, R197 ;  /* 0x000000c598c5723e */ /* 0x000fe200000010ff */
[----:B------:R-:W3:Y:S01]  /*b190*/  MUFU.EX2 R193, R193 ;  /* 0x000000c100c17308 */ /* 0x000ee20000000800 */
[----:B--2---:R-:W-:Y:S01]  /*b1a0*/  FADD.FTZ R5, R199, R16 ;  /* 0x00000010c7057221 */ /* 0x004fe20000010000 */
[----:B------:R-:W-:-:S06]  /*b1b0*/  IMAD.MOV.U32 R218, RZ, RZ, R3 ;  /* 0x000000ffffda7224 */ /* 0x000fcc00078e0003 */
[----:B------:R-:W2:Y:S01]  /*b1c0*/  MUFU.EX2 R158, R158 ;  /* 0x0000009e009e7308 */ /* 0x000ea20000000800 */
[C---:B0-----:R-:W-:Y:S01]  /*b1d0*/  FADD.FTZ R16, R154.reuse, R5 ;  /* 0x000000059a107221 */ /* 0x041fe20000010000 */
[----:B------:R-:W-:-:S06]  /*b1e0*/  F2FP.BF16.F32.PACK_AB R199, R154, R199 ;  /* 0x000000c79ac7723e */ /* 0x000fcc00000010ff */
[----:B------:R-:W0:Y:S01]  /*b1f0*/  MUFU.EX2 R195, R195 ;  /* 0x000000c300c37308 */ /* 0x000e220000000800 */
[----:B---3--:R-:W-:-:S07]  /*b200*/  FADD.FTZ R5, R193, R16 ;  /* 0x00000010c1057221 */ /* 0x008fce0000010000 */
[----:B------:R-:W3:Y:S01]  /*b210*/  MUFU.EX2 R169, R169 ;  /* 0x000000a900a97308 */ /* 0x000ee20000000800 */
[C---:B--2---:R-:W-:Y:S01]  /*b220*/  FADD.FTZ R16, R158.reuse, R5 ;  /* 0x000000059e107221 */ /* 0x044fe20000010000 */
[----:B------:R-:W-:-:S06]  /*b230*/  F2FP.BF16.F32.PACK_AB R193, R158, R193 ;  /* 0x000000c19ec1723e */ /* 0x000fcc00000010ff */
[----:B------:R-:W2:Y:S01]  /*b240*/  MUFU.EX2 R160, R160 ;  /* 0x000000a000a07308 */ /* 0x000ea20000000800 */
[----:B0-----:R-:W-:-:S07]  /*b250*/  FADD.FTZ R5, R195, R16 ;  /* 0x00000010c3057221 */ /* 0x001fce0000010000 */
[----:B------:R-:W0:Y:S01]  /*b260*/  MUFU.EX2 R190, R190 ;  /* 0x000000be00be7308 */ /* 0x000e220000000800 */
[C---:B---3--:R-:W-:Y:S01]  /*b270*/  FADD.FTZ R155, R169.reuse, R166 ;  /* 0x000000a6a99b7221 */ /* 0x048fe20000010000 */
[----:B------:R-:W-:-:S06]  /*b280*/  F2FP.BF16.F32.PACK_AB R188, R169, R188 ;  /* 0x000000bca9bc723e */ /* 0x000fcc00000010ff */
[----:B------:R-:W3:Y:S01]  /*b290*/  MUFU.EX2 R189, R189 ;  /* 0x000000bd00bd7308 */ /* 0x000ee20000000800 */
[C---:B--2---:R-:W-:Y:S01]  /*b2a0*/  FADD.FTZ R16, R160.reuse, R5 ;  /* 0x00000005a0107221 */ /* 0x044fe20000010000 */
[----:B------:R-:W-:-:S06]  /*b2b0*/  F2FP.BF16.F32.PACK_AB R195, R160, R195 ;  /* 0x000000c3a0c3723e */ /* 0x000fcc00000010ff */
[----:B------:R-:W2:Y:S01]  /*b2c0*/  MUFU.EX2 R173, R173 ;  /* 0x000000ad00ad7308 */ /* 0x000ea20000000800 */
[----:B0-----:R-:W-:-:S07]  /*b2d0*/  FADD.FTZ R166, R190, R155 ;  /* 0x0000009bbea67221 */ /* 0x001fce0000010000 */
[----:B------:R-:W0:Y:S01]  /*b2e0*/  MUFU.EX2 R162, R162 ;  /* 0x000000a200a27308 */ /* 0x000e220000000800 */
[----:B---3--:R-:W-:-:S07]  /*b2f0*/  FADD.FTZ R5, R189, R16 ;  /* 0x00000010bd057221 */ /* 0x008fce0000010000 */
[----:B------:R-:W3:Y:S01]  /*b300*/  MUFU.EX2 R184, R184 ;  /* 0x000000b800b87308 */ /* 0x000ee20000000800 */
[C---:B--2---:R-:W-:Y:S01]  /*b310*/  FADD.FTZ R153, R173.reuse, R166 ;  /* 0x000000a6ad997221 */ /* 0x044fe20000010000 */
[----:B------:R-:W-:-:S06]  /*b320*/  F2FP.BF16.F32.PACK_AB R190, R173, R190 ;  /* 0x000000beadbe723e */ /* 0x000fcc00000010ff */
[----:B------:R-:W2:Y:S01]  /*b330*/  MUFU.EX2 R191, R191 ;  /* 0x000000bf00bf7308 */ /* 0x000ea20000000800 */
[C---:B0-----:R-:W-:Y:S01]  /*b340*/  FADD.FTZ R16, R162.reuse, R5 ;  /* 0x00000005a2107221 */ /* 0x041fe20000010000 */
[----:B------:R-:W-:-:S06]  /*b350*/  F2FP.BF16.F32.PACK_AB R189, R162, R189 ;  /* 0x000000bda2bd723e */ /* 0x000fcc00000010ff */
[----:B------:R-:W0:Y:S01]  /*b360*/  MUFU.EX2 R177, R177 ;  /* 0x000000b100b17308 */ /* 0x000e220000000800 */
[----:B---3--:R-:W-:-:S07]  /*b370*/  FADD.FTZ R166, R184, R153 ;  /* 0x00000099b8a67221 */ /* 0x008fce0000010000 */
[----:B------:R-:W3:Y:S01]  /*b380*/  MUFU.EX2 R164, R164 ;  /* 0x000000a400a47308 */ /* 0x000ee20000000800 */
[----:B--2---:R-:W-:-:S07]  /*b390*/  FADD.FTZ R5, R191, R16 ;  /* 0x00000010bf057221 */ /* 0x004fce0000010000 */
[----:B------:R-:W2:Y:S01]  /*b3a0*/  MUFU.EX2 R185, R185 ;  /* 0x000000b900b97308 */ /* 0x000ea20000000800 */
[C---:B0-----:R-:W-:Y:S01]  /*b3b0*/  FADD.FTZ R153, R177.reuse, R166 ;  /* 0x000000a6b1997221 */ /* 0x041fe20000010000 */
[----:B------:R-:W-:-:S06]  /*b3c0*/  F2FP.BF16.F32.PACK_AB R184, R177, R184 ;  /* 0x000000b8b1b8723e */ /* 0x000fcc00000010ff */
[----:B------:R-:W0:Y:S01]  /*b3d0*/  MUFU.EX2 R179, R179 ;  /* 0x000000b300b37308 */ /* 0x000e220000000800 */
[C---:B---3--:R-:W-:Y:S01]  /*b3e0*/  FADD.FTZ R166, R164.reuse, R5 ;  /* 0x00000005a4a67221 */ /* 0x048fe20000010000 */
[----:B------:R-:W-:-:S06]  /*b3f0*/  F2FP.BF16.F32.PACK_AB R191, R164, R191 ;  /* 0x000000bfa4bf723e */ /* 0x000fcc00000010ff */
[----:B------:R-:W3:Y:S01]  /*b400*/  MUFU.EX2 R186, R186 ;  /* 0x000000ba00ba7308 */ /* 0x000ee20000000800 */
[----:B--2---:R-:W-:-:S07]  /*b410*/  FADD.FTZ R166, R185, R166 ;  /* 0x000000a6b9a67221 */ /* 0x004fce0000010000 */
[----:B------:R-:W2:Y:S01]  /*b420*/  MUFU.EX2 R187, R182 ;  /* 0x000000b600bb7308 */ /* 0x000ea20000000800 */
[C---:B0-----:R-:W-:Y:S01]  /*b430*/  FADD.FTZ R166, R179.reuse, R166 ;  /* 0x000000a6b3a67221 */ /* 0x041fe20000010000 */
[----:B------:R-:W-:-:S06]  /*b440*/  F2FP.BF16.F32.PACK_AB R185, R179, R185 ;  /* 0x000000b9b3b9723e */ /* 0x000fcc00000010ff */
[----:B------:R-:W0:Y:S01]  /*b450*/  MUFU.EX2 R21, R181 ;  /* 0x000000b500157308 */ /* 0x000e220000000800 */
[----:B---3--:R-:W-:-:S07]  /*b460*/  FADD.FTZ R16, R186, R153 ;  /* 0x00000099ba107221 */ /* 0x008fce0000010000 */
[----:B------:R-:W3:Y:S01]  /*b470*/  MUFU.EX2 R156, R156 ;  /* 0x0000009c009c7308 */ /* 0x000ee20000000800 */
[----:B--2---:R-:W-:Y:S01]  /*b480*/  FADD.FTZ R166, R187, R166 ;  /* 0x000000a6bba67221 */ /* 0x004fe20000010000 */
[C---:B0-----:R-:W-:Y:S01]  /*b490*/  FADD.FTZ R16, R21.reuse, R16 ;  /* 0x0000001015107221 */ /* 0x041fe20000010000 */
[----:B------:R-:W-:Y:S01]  /*b4a0*/  F2FP.BF16.F32.PACK_AB R186, R21, R186 ;  /* 0x000000ba15ba723e */ /* 0x000fe200000010ff */
[----:B------:R-:W-:Y:S02]  /*b4b0*/  IMAD.MOV.U32 R21, RZ, RZ, R4 ;  /* 0x000000ffff157224 */ /* 0x000fe400078e0004 */
[C---:B---3--:R-:W-:Y:S01]  /*b4c0*/  FADD.FTZ R5, R156.reuse, R166 ;  /* 0x000000a69c057221 */ /* 0x048fe20000010000 */
[----:B------:R-:W-:Y:S01]  /*b4d0*/  F2FP.BF16.F32.PACK_AB R187, R156, R187 ;  /* 0x000000bb9cbb723e */ /* 0x000fe200000010ff */
[----:B-1----:R-:W-:Y:S06]  /*b4e0*/  @P2 BRA `(.L_x_1499) ;  /* 0xffffffd8002c2947 */ /* 0x002fec000383ffff */
.L_x_1482:
        /* <DEDUP_REMOVED lines=131> */
.L_x_1500:
[----:B------:R-:W-:Y:S01]  /*bd20*/  ULEA UR7, UR36, UR37, 0x3 ;  /* 0x0000002524077291 */ /* 0x000fe2000f8e183f */
[----:B------:R-:W-:-:S05]  /*bd30*/  IMAD.U32 R0, RZ, RZ, UR38 ;  /* 0x00000026ff007e24 */ /* 0x000fca000f8e00ff */
[----:B------:R-:W-:-:S04]  /*bd40*/  SHF.L.U32 R0, R0, 0x1f, RZ ;  /* 0x0000001f00007819 */ /* 0x000fc800000006ff */
[----:B------:R0:W1:Y:S01]  /*bd50*/  SYNCS.PHASECHK.TRANS64.TRYWAIT P2, [UR7+0x30850], R0 ;  /* 0x03085000ff0075a7 */ /* 0x0000620008040147 */
[----:B------:R-:W-:Y:S05]  /*bd60*/  @!P0 BRA `(.L_x_1501) ;  /* 0x0000000000048947 */ /* 0x000fea0003800000 */
[----:B------:R-:W-:Y:S01]  /*bd70*/  BPT.TRAP 0x1 ;  /* 0x000000040000795c */ /* 0x000fe20000300000 */
.L_x_1501:
[----:B-1----:R-:W-:Y:S05]  /*bd80*/  @P2 BRA `(.L_x_1502) ;  /* 0x0000000000082947 */ /* 0x002fea0003800000 */
[----:B------:R-:W1:Y:S02]  /*bd90*/  SYNCS.PHASECHK.TRANS64.TRYWAIT P0, [UR7+0x30850], R0 ;  /* 0x03085000ff0075a7 */ /* 0x000e640008000147 */
[----:B-1----:R-:W-:Y:S05]  /*bda0*/  @!P0 BRA `(.L_x_1503) ;  /* 0x000000b000f48947 */ /* 0x002fea0003800000 */
.L_x_1502:
        /* <DEDUP_REMOVED lines=197> */
.L_x_1433:
[----:B------:R-:W0:Y:S01]  /*ca00*/  S2R R4, SR_CgaCtaId ;  /* 0x0000000000047919 */ /* 0x000e220000008800 */
[----:B------:R-:W-:Y:S01]  /*ca10*/  MOV R23, 0x400 ;  /* 0x0000040000177802 */ /* 0x000fe20000000f00 */
[----:B------:R-:W-:Y:S01]  /*ca20*/  BSSY B0, `(.L_x_1504) ;  /* 0x00002ec000007945 */ /* 0x000fe20003800000 */
[----:B------:R-:W-:Y:S02]  /*ca30*/  BAR.SYNC.DEFER_BLOCKING 0x5, 0x180 ;  /* 0x0146000000007b1d */ /* 0x000fe40000010000 */
[----:B0-----:R-:W-:-:S05]  /*ca40*/  LEA R23, R4, R23, 0x18 ;  /* 0x0000001704177211 */ /* 0x001fca00078ec0ff */
[----:B------:R-:W0:Y:S02]  /*ca50*/  LDS.128 R4, [R23+0x308d0] ;  /* 0x0308d00017047984 */ /* 0x000e240000000c00 */
[----:B0-----:R-:W-:Y:S02]  /*ca60*/  R2UR UR5, R5 ;  /* 0x00000000050572ca */ /* 0x001fe400000e0000 */
[----:B------:R-:W-:Y:S02]  /*ca70*/  R2UR UR7, R6 ;  /* 0x00000000060772ca */ /* 0x000fe400000e0000 */
        /* <DEDUP_REMOVED lines=13> */
[----:B------:R-:W-:Y:S01]  /*cb50*/  F2FP.BF16.F32.PACK_AB R33, R162, R34 ;  /* 0x00000022a221723e */ /* 0x000fe200000010ff */
[----:B------:R-:W-:Y:S01]  /*cb60*/  ULDC.64 UR8, c[0x0][0xc00] ;  /* 0x0003000000087ab9 */ /* 0x000fe20000000a00 */
        /* <DEDUP_REMOVED lines=10> */
[----:B------:R-:W-:Y:S02]  /*cc10*/  MOV R4, R23 ;  /* 0x0000001700047202 */ /* 0x000fe40000000f00 */
[----:B0-----:R-:W-:Y:S02]  /*cc20*/  MOV R5, R6 ;  /* 0x0000000600057202 */ /* 0x001fe40000000f00 */
[----:B------:R-:W-:-:S02]  /*cc30*/  F2FP.BF16.F32.PACK_AB R51, R157, R51 ;  /* 0x000000339d33723e */ /* 0x000fc400000010ff */
[----:B------:R-:W-:Y:S01]  /*cc40*/  F2FP.BF16.F32.PACK_AB R57, R156, R58 ;  /* 0x0000003a9c39723e */ /* 0x000fe200000010ff */
[----:B------:R-:W-:Y:S01]  /*cc50*/  IMAD.WIDE R98, R211, 0x2, R4 ;  /* 0x00000002d3627825 */ /* 0x000fe200078e0204 */
[----:B------:R-:W-:Y:S02]  /*cc60*/  F2FP.BF16.F32.PACK_AB R64, R65, R64 ;  /* 0x000000404140723e */ /* 0x000fe400000010ff */
[----:B------:R-:W-:Y:S02]  /*cc70*/  F2FP.BF16.F32.PACK_AB R58, R61, R60 ;  /* 0x0000003c3d3a723e */ /* 0x000fe400000010ff */
[C---:B------:R-:W-:Y:S02]  /*cc80*/  IADD3 R171, P1, R98.reuse, 0x20, RZ ;  /* 0x0000002062ab7810 */ /* 0x040fe40007f3e0ff */
[C---:B------:R-:W-:Y:S02]  /*cc90*/  LOP3.LUT R7, R98.reuse, 0x380, RZ, 0xc0, !PT ;  /* 0x0000038062077812 */ /* 0x040fe400078ec0ff */
        /* <DEDUP_REMOVED lines=15> */
[----:B------:R-:W-:Y:S01]  /*cd90*/  SHF.R.U64 R7, R7, 0x3, RZ ;  /* 0x0000000307077819 */ /* 0x000fe200000012ff */
[----:B------:R-:W-:Y:S01]  /*cda0*/  IMAD.X R55, RZ, RZ, R99, P1 ;  /* 0x000000ffff377224 */ /* 0x000fe200008e0663 */
[----:B------:R-:W-:-:S02]  /*cdb0*/  LOP3.LUT R12, R173, 0x380, RZ, 0xc0, !PT ;  /* 0x00000380ad0c7812 */ /* 0x000fc400078ec0ff */
[----:B------:R-:W-:Y:S02]  /*cdc0*/  LOP3.LUT R14, R175, 0x380, RZ, 0xc0, !PT ;  /* 0x00000380af0e7812 */ /* 0x000fe400078ec0ff */
[----:B------:R-:W-:Y:S02]  /*cdd0*/  LOP3.LUT R20, R177, 0x380, RZ, 0xc0, !PT ;  /* 0x00000380b1147812 */ /* 0x000fe400078ec0ff */
        /* <DEDUP_REMOVED lines=11> */
[----:B------:R-:W-:Y:S01]  /*ce90*/  IMAD.X R95, RZ, RZ, R99, P5 ;  /* 0x000000ffff5f7224 */ /* 0x000fe200028e0663 */
[----:B------:R-:W-:-:S02]  /*cea0*/  SHF.R.U64 R10, R10, 0x3, RZ ;  /* 0x000000030a0a7819 */ /* 0x000fc400000012ff */
[----:B------:R-:W-:Y:S01]  /*ceb0*/  LOP3.LUT R30, R179, 0x380, RZ, 0xc0, !PT ;  /* 0x00000380b31e7812 */ /* 0x000fe200078ec0ff */
[--C-:B------:R-:W-:Y:S01]  /*cec0*/  IMAD.X R9, RZ, RZ, R99.reuse, P1 ;  /* 0x000000ffff097224 */ /* 0x100fe200008e0663 */
[----:B------:R-:W-:Y:S01]  /*ced0*/  LOP3.LUT R98, R7, R98, RZ, 0x3c, !PT ;  /* 0x0000006207627212 */ /* 0x000fe200078e3cff */
[----:B------:R-:W-:Y:S01]  /*cee0*/  IMAD.X R7, RZ, RZ, R99, P2 ;  /* 0x000000ffff077224 */ /* 0x000fe200010e0663 */
[----:B------:R-:W-:Y:S02]  /*cef0*/  SHF.R.U64 R12, R12, 0x3, RZ ;  /* 0x000000030c0c7819 */ /* 0x000fe400000012ff */
[----:B------:R-:W-:Y:S02]  /*cf00*/  LOP3.LUT R38, R181, 0x380, RZ, 0xc0, !PT ;  /* 0x00000380b5267812 */ /* 0x000fe400078ec0ff */
[----:B------:R-:W-:Y:S02]  /*cf10*/  SHF.R.U64 R14, R14, 0x3, RZ ;  /* 0x000000030e0e7819 */ /* 0x000fe400000012ff */
[----:B------:R-:W-:-:S02]  /*cf20*/  LOP3.LUT R46, R183, 0x380, RZ, 0xc0, !PT ;  /* 0x00000380b72e7812 */ /* 0x000fc400078ec0ff */
[----:B------:R-:W-:Y:S02]  /*cf30*/  SHF.R.U64 R20, R20, 0x3, RZ ;  /* 0x0000000314147819 */ /* 0x000fe400000012ff */
[----:B------:R-:W-:Y:S02]  /*cf40*/  LOP3.LUT R54, R185, 0x380, RZ, 0xc0, !PT ;  /* 0x00000380b9367812 */ /* 0x000fe400078ec0ff */
[----:B------:R-:W-:Y:S02]  /*cf50*/  LOP3.LUT R10, R10, R171, RZ, 0x3c, !PT ;  /* 0x000000ab0a0a7212 */ /* 0x000fe400078e3cff */
[----:B------:R-:W-:Y:S02]  /*cf60*/  SHF.R.U64 R30, R30, 0x3, RZ ;  /* 0x000000031e1e7819 */ /* 0x000fe400000012ff */
[----:B------:R-:W-:Y:S02]  /*cf70*/  LOP3.LUT R62, R187, 0x380, RZ, 0xc0, !PT ;  /* 0x00000380bb3e7812 */ /* 0x000fe400078ec0ff */
[----:B------:R-:W-:-:S02]  /*cf80*/  LOP3.LUT R12, R12, R173, RZ, 0x3c, !PT ;  /* 0x000000ad0c0c7212 */ /* 0x000fc400078e3cff */
[----:B------:R-:W-:Y:S02]  /*cf90*/  SHF.R.U64 R38, R38, 0x3, RZ ;  /* 0x0000000326267819 */ /* 0x000fe400000012ff */
[----:B------:R-:W-:Y:S02]  /*cfa0*/  LOP3.LUT R70, R189, 0x380, RZ, 0xc0, !PT ;  /* 0x00000380bd467812 */ /* 0x000fe400078ec0ff */
[----:B------:R-:W-:Y:S01]  /*cfb0*/  MOV R98, R98 ;  /* 0x0000006200627202 */ /* 0x000fe20000000f00 */
[----:B------:R-:W-:Y:S01]  /*cfc0*/  BAR.SYNC.DEFER_BLOCKING 0x1, 0x100 ;  /* 0x0044000000007b1d */ /* 0x000fe20000010000 */
[----:B------:R-:W-:Y:S02]  /*cfd0*/  LOP3.LUT R14, R14, R175, RZ, 0x3c, !PT ;  /* 0x000000af0e0e7212 */ /* 0x000fe400078e3cff */
[----:B------:R-:W-:Y:S02]  /*cfe0*/  SHF.R.U64 R46, R46, 0x3, RZ ;  /* 0x000000032e2e7819 */ /* 0x000fe400000012ff */
[----:B------:R-:W-:-:S02]  /*cff0*/  LOP3.LUT R78, R191, 0x380, RZ, 0xc0, !PT ;  /* 0x00000380bf4e7812 */ /* 0x000fc400078ec0ff */
[----:B------:R-:W-:Y:S02]  /*d000*/  LOP3.LUT R99, R169, 0x380, RZ, 0xc0, !PT ;  /* 0x00000380a9637812 */ /* 0x000fe400078ec0ff */
[----:B------:R-:W-:Y:S02]  /*d010*/  LOP3.LUT R20, R20, R177, RZ, 0x3c, !PT ;  /* 0x000000b114147212 */ /* 0x000fe400078e3cff */
[----:B------:R-:W-:Y:S02]  /*d020*/  SHF.R.U64 R54, R54, 0x3, RZ ;  /* 0x0000000336367819 */ /* 0x000fe400000012ff */
[----:B------:R-:W-:Y:S02]  /*d030*/  LOP3.LUT R86, R193, 0x380, RZ, 0xc0, !PT ;  /* 0x00000380c1567812 */ /* 0x000fe400078ec0ff */
[----:B------:R-:W-:Y:S02]  /*d040*/  LOP3.LUT R163, R168, 0x380, RZ, 0xc0, !PT ;  /* 0x00000380a8a37812 */ /* 0x000fe400078ec0ff */
[----:B------:R-:W-:-:S02]  /*d050*/  LOP3.LUT R30, R30, R179, RZ, 0x3c, !PT ;  /* 0x000000b31e1e7212 */ /* 0x000fc400078e3cff */
[----:B------:R-:W-:Y:S02]  /*d060*/  SHF.R.U64 R62, R62, 0x3, RZ ;  /* 0x000000033e3e7819 */ /* 0x000fe400000012ff */
[----:B------:R-:W-:Y:S02]  /*d070*/  LOP3.LUT R94, R6, 0x380, RZ, 0xc0, !PT ;  /* 0x00000380065e7812 */ /* 0x000fe400078ec0ff */
[----:B------:R-:W-:Y:S01]  /*d080*/  MOV R11, R10 ;  /* 0x0000000a000b7202 */ /* 0x000fe20000000f00 */
[----:B------:R0:W-:Y:S01]  /*d090*/  STSM.16.M88.4 [R98], R24 ;  /* 0x0000001862007844 */ /* 0x0001e20000000200 */
[----:B------:R-:W-:Y:S02]  /*d0a0*/  LOP3.LUT R38, R38, R181, RZ, 0x3c, !PT ;  /* 0x000000b526267212 */ /* 0x000fe400078e3cff */
[----:B------:R-:W-:Y:S01]  /*d0b0*/  SHF.R.U64 R70, R70, 0x3, RZ ;  /* 0x0000000346467819 */ /* 0x000fe200000012ff */
[----:B------:R-:W-:Y:S01]  /*d0c0*/  STSM.16.M88.4 [R11], R32 ;  /* 0x000000200b007844 */ /* 0x000fe20000000200 */
[----:B------:R-:W-:-:S02]  /*d0d0*/  MOV R12, R12 ;  /* 0x0000000c000c7202 */ /* 0x000fc40000000f00 */
[----:B------:R-:W-:Y:S02]  /*d0e0*/  LOP3.LUT R46, R46, R183, RZ, 0x3c, !PT ;  /* 0x000000b72e2e7212 */ /* 0x000fe400078e3cff */
[----:B------:R-:W-:Y:S01]  /*d0f0*/  SHF.R.U64 R78, R78, 0x3, RZ ;  /* 0x000000034e4e7819 */ /* 0x000fe200000012ff */
[----:B------:R1:W-:Y:S01]  /*d100*/  STSM.16.M88.4 [R12], R40 ;  /* 0x000000280c007844 */ /* 0x0003e20000000200 */
[----:B------:R-:W-:Y:S02]  /*d110*/  SHF.R.U64 R28, R99, 0x3, RZ ;  /* 0x00000003631c7819 */ /* 0x000fe400000012ff */
[----:B------:R-:W-:Y:S02]  /*d120*/  MOV R14, R14 ;  /* 0x0000000e000e7202 */ /* 0x000fe40000000f00 */
[----:B------:R-:W-:Y:S02]  /*d130*/  LOP3.LUT R54, R54, R185, RZ, 0x3c, !PT ;  /* 0x000000b936367212 */ /* 0x000fe400078e3cff */
[----:B------:R-:W-:Y:S01]  /*d140*/  SHF.R.U64 R86, R86, 0x3, RZ ;  /* 0x0000000356567819 */ /* 0x000fe200000012ff */
[----:B------:R-:W-:Y:S01]  /*d150*/  STSM.16.M88.4 [R14], R48 ;  /* 0x000000300e007844 */ /* 0x000fe20000000200 */
[----:B------:R-:W-:-:S02]  /*d160*/  SHF.R.U64 R99, R163, 0x3, RZ ;  /* 0x00000003a3637819 */ /* 0x000fc400000012ff */
[----:B------:R-:W-:Y:S02]  /*d170*/  MOV R20, R20 ;  /* 0x0000001400147202 */ /* 0x000fe40000000f00 */
[----:B------:R-:W-:Y:S02]  /*d180*/  F2FP.BF16.F32.PACK_AB R59, R155, R59 ;  /* 0x0000003b9b3b723e */ /* 0x000fe400000010ff */
[----:B------:R-:W-:Y:S02]  /*d190*/  F2FP.BF16.F32.PACK_AB R65, R154, R66 ;  /* 0x000000429a41723e */ /* 0x000fe400000010ff */
[----:B------:R-:W-:Y:S01]  /*d1a0*/  F2FP.BF16.F32.PACK_AB R72, R73, R72 ;  /* 0x000000484948723e */ /* 0x000fe200000010ff */
[----:B------:R-:W-:Y:S01]  /*d1b0*/  STSM.16.M88.4 [R20], R56 ;  /* 0x0000003814007844 */ /* 0x000fe20000000200 */
[----:B------:R-:W-:Y:S02]  /*d1c0*/  LOP3.LUT R62, R62, R187, RZ, 0x3c, !PT ;  /* 0x000000bb3e3e7212 */ /* 0x000fe400078e3cff */
[----:B------:R-:W-:-:S02]  /*d1d0*/  SHF.R.U64 R29, R94, 0x3, RZ ;  /* 0x000000035e1d7819 */ /* 0x000fc400000012ff */
        /* <DEDUP_REMOVED lines=13> */
[----:B------:R-:W-:Y:S01]  /*d2b0*/  LOP3.LUT R78, R78, R191, RZ, 0x3c, !PT ;  /* 0x000000bf4e4e7212 */ /* 0x000fe200078e3cff */
[----:B------:R-:W2:Y:S01]  /*d2c0*/  LDC R16, c[0x0][0xbe8] ;  /* 0x0002fa00ff107b82 */ /* 0x000ea20000000800 */
[----:B------:R-:W-:-:S02]  /*d2d0*/  MOV R46, R46 ;  /* 0x0000002e002e7202 */ /* 0x000fc40000000f00 */
[----:B------:R-:W-:Y:S02]  /*d2e0*/  F2FP.BF16.F32.PACK_AB R82, R85, R84 ;  /* 0x000000545552723e */ /* 0x000fe400000010ff */
[----:B------:R-:W-:Y:S02]  /*d2f0*/  F2FP.BF16.F32.PACK_AB R83, R3, R83 ;  /* 0x000000530353723e */ /* 0x000fe400000010ff */
[----:B------:R-:W-:Y:S02]  /*d300*/  F2FP.BF16.F32.PACK_AB R89, R91, R90 ;  /* 0x0000005a5b59723e */ /* 0x000fe400000010ff */
[----:B------:R-:W-:Y:S01]  /*d310*/  LOP3.LUT R86, R86, R193, RZ, 0x3c, !PT ;  /* 0x000000c156567212 */ /* 0x000fe200078e3cff */
[----:B------:R-:W-:Y:S01]  /*d320*/  STSM.16.M88.4 [R46], R80 ;  /* 0x000000502e007844 */ /* 0x000fe20000000200 */
[----:B------:R-:W-:Y:S02]  /*d330*/  LOP3.LUT R8, R99, R168, RZ, 0x3c, !PT ;  /* 0x000000a863087212 */ /* 0x000fe400078e3cff */
[----:B------:R-:W-:-:S02]  /*d340*/  MOV R54, R54 ;  /* 0x0000003600367202 */ /* 0x000fc40000000f00 */
[----:B------:R-:W-:Y:S02]  /*d350*/  F2FP.BF16.F32.PACK_AB R90, R93, R92 ;  /* 0x0000005c5d5a723e */ /* 0x000fe400000010ff */
[----:B------:R-:W-:Y:S02]  /*d360*/  F2FP.BF16.F32.PACK_AB R91, R165, R164 ;  /* 0x000000a4a55b723e */ /* 0x000fe400000010ff */
[----:B------:R-:W-:Y:S02]  /*d370*/  F2FP.BF16.F32.PACK_AB R96, R97, R96 ;  /* 0x000000606160723e */ /* 0x000fe400000010ff */
[----:B------:R-:W-:Y:S01]  /*d380*/  F2FP.BF16.F32.PACK_AB R104, R105, R104 ;  /* 0x000000686968723e */ /* 0x000fe200000010ff */
[----:B------:R-:W-:Y:S01]  /*d390*/  STSM.16.M88.4 [R54], R88 ;  /* 0x0000005836007844 */ /* 0x000fe20000000200 */
[----:B------:R-:W-:Y:S02]  /*d3a0*/  LOP3.LUT R94, R29, R6, RZ, 0x3c, !PT ;  /* 0x000000061d5e7212 */ /* 0x000fe400078e3cff */
[----:B------:R-:W-:-:S02]  /*d3b0*/  MOV R62, R62 ;  /* 0x0000003e003e7202 */ /* 0x000fc40000000f00 */
[----:B------:R-:W-:Y:S02]  /*d3c0*/  F2FP.BF16.F32.PACK_AB R97, R167, R166 ;  /* 0x000000a6a761723e */ /* 0x000fe400000010ff */
[----:B0-----:R-:W-:Y:S02]  /*d3d0*/  F2FP.BF16.F32.PACK_AB R98, R101, R100 ;  /* 0x000000646562723e */ /* 0x001fe400000010ff */
        /* <DEDUP_REMOVED lines=15> */
[----:B------:R-:W-:Y:S01]  /*d4d0*/  F2FP.BF16.F32.PACK_AB R128, R129, R128 ;  /* 0x000000808180723e */ /* 0x000fe200000010ff */
[----:B------:R-:W-:Y:S01]  /*d4e0*/  STSM.16.M88.4 [R78], R112 ;  /* 0x000000704e007844 */ /* 0x000fe20000000200 */
[----:B------:R-:W-:Y:S02]  /*d4f0*/  MOV R86, R86 ;  /* 0x0000005600567202 */ /* 0x000fe40000000f00 */
[----:B------:R-:W-:-:S02]  /*d500*/  F2FP.BF16.F32.PACK_AB R122, R125, R124 ;  /* 0x0000007c7d7a723e */ /* 0x000fc400000010ff */
[----:B------:R-:W-:Y:S02]  /*d510*/  F2FP.BF16.F32.PACK_AB R123, R127, R126 ;  /* 0x0000007e7f7b723e */ /* 0x000fe400000010ff */
[----:B------:R-:W-:Y:S02]  /*d520*/  F2FP.BF16.F32.PACK_AB R129, R131, R130 ;  /* 0x000000828381723e */ /* 0x000fe400000010ff */
[----:B------:R-:W-:Y:S01]  /*d530*/  F2FP.BF16.F32.PACK_AB R136, R137, R136 ;  /* 0x000000888988723e */ /* 0x000fe200000010ff */
[----:B------:R-:W-:Y:S01]  /*d540*/  STSM.16.M88.4 [R86], R120 ;  /* 0x0000007856007844 */ /* 0x000fe20000000200 */
[----:B------:R-:W-:Y:S02]  /*d550*/  MOV R94, R94 ;  /* 0x0000005e005e7202 */ /* 0x000fe40000000f00 */
[----:B------:R-:W-:Y:S02]  /*d560*/  F2FP.BF16.F32.PACK_AB R130, R133, R132 ;  /* 0x000000848582723e */ /* 0x000fe400000010ff */
[----:B------:R-:W-:-:S02]  /*d570*/  F2FP.BF16.F32.PACK_AB R131, R135, R134 ;  /* 0x000000868783723e */ /* 0x000fc400000010ff */
[----:B------:R-:W-:Y:S02]  /*d580*/  F2FP.BF16.F32.PACK_AB R137, R139, R138 ;  /* 0x0000008a8b89723e */ /* 0x000fe400000010ff */
[----:B------:R-:W-:Y:S01]  /*d590*/  F2FP.BF16.F32.PACK_AB R144, R145, R144 ;  /* 0x000000909190723e */ /* 0x000fe200000010ff */
[----:B------:R-:W-:Y:S01]  /*d5a0*/  STSM.16.M88.4 [R94], R128 ;  /* 0x000000805e007844 */ /* 0x000fe20000000200 */
[----:B------:R-:W-:Y:S02]  /*d5b0*/  MOV R10, R6 ;  /* 0x00000006000a7202 */ /* 0x000fe40000000f00 */
[----:B------:R-:W-:Y:S02]  /*d5c0*/  F2FP.BF16.F32.PACK_AB R138, R141, R140 ;  /* 0x0000008c8d8a723e */ /* 0x000fe400000010ff */
        /* <DEDUP_REMOVED lines=8> */
[----:B------:R3:W-:Y:S10]  /*d650*/  STSM.16.M88.4 [R8], R144 ;  /* 0x0000009008007844 */ /* 0x0007f40000000200 */
[----:B------:R-:W-:-:S06]  /*d660*/  UIMAD.WIDE UR8, UR4, 0x4, UR8 ;  /* 0x00000004040878a5 */ /* 0x000fcc000f8e0208 */
[----:B------:R-:W-:Y:S02]  /*d670*/  IMAD.U32 R6, RZ, RZ, UR8 ;  /* 0x00000008ff067e24 */ /* 0x000fe4000f8e00ff */
[----:B------:R-:W-:Y:S01]  /*d680*/  IMAD.U32 R7, RZ, RZ, UR9 ;  /* 0x00000009ff077e24 */ /* 0x000fe2000f8e00ff */
[----:B------:R-:W-:Y:S01]  /*d690*/  BAR.SYNC.DEFER_BLOCKING 0x1, 0x100 ;  /* 0x0044000000007b1d */ /* 0x000fe20000010000 */
[----:B--2---:R-:W-:-:S05]  /*d6a0*/  ISETP.NE.AND P1, PT, R16, 0x1, PT ;  /* 0x000000011000780c */ /* 0x004fca0003f25270 */
[----:B------:R-:W-:Y:S01]  /*d6b0*/  ULDC.64 UR8, c[0x0][0xc08] ;  /* 0x0003020000087ab9 */ /* 0x000fe20000000a00 */
[----:B------:R-:W2:Y:S01]  /*d6c0*/  @P0 LDG.E R3, desc[UR12][R6.64] ;  /* 0x0000000c06030981 */ /* 0x000ea2000c1e1900 */
[----:B------:R-:W-:-:S06]  /*d6d0*/  UISETP.NE.U32.AND UP1, UPT, UR8, URZ, UPT ;  /* 0x0000003f0800728c */ /* 0x000fcc000bf25070 */
[----:B------:R-:W4:Y:S01]  /*d6e0*/  @P1 LDC R9, c[0x0][0xbec] ;  /* 0x0002fb00ff091b82 */ /* 0x000f220000000800 */
[----:B------:R-:W-:Y:S01]  /*d6f0*/  ULDC UR10, c[0x0][0xa88] ;  /* 0x0002a200000a7ab9 */ /* 0x000fe20000000800 */
[----:B------:R-:W-:-:S06]  /*d700*/  UISETP.NE.AND.EX UP1, UPT, UR9, URZ, UPT, UP1 ;  /* 0x0000003f0900728c */ /* 0x000fcc000bf25310 */
[----:B-1----:R-:W1:Y:S01]  /*d710*/  @P1 LDC R12, c[0x0][0xbf0] ;  /* 0x0002fc00ff0c1b82 */ /* 0x002e620000000800 */
[----:B------:R-:W-:-:S04]  /*d720*/  PLOP3.LUT P2, PT, PT, PT, UP1, 0x80, 0x0 ;  /* 0x000000000000781c */ /* 0x000fc80003f4f018 */
[----:B------:R-:W-:Y:S02]  /*d730*/  @UP1 ULDC.64 UR8, c[0x0][0xc08] ;  /* 0x0003020000081ab9 */ /* 0x000fe40000000a00 */
[----:B------:R-:W-:-:S03]  /*d740*/  @UP1 UIMAD.WIDE UR8, UR4, 0x4, UR8 ;  /* 0x00000004040818a5 */ /* 0x000fc6000f8e0208 */
[----:B------:R-:W-:-:S03]  /*d750*/  UMOV UR4, URZ ;  /* 0x0000003f00047c82 */ /* 0x000fc60008000000 */
[----:B0-----:R-:W-:Y:S02]  /*d760*/  IMAD.U32 R10, RZ, RZ, UR8 ;  /* 0x00000008ff0a7e24 */ /* 0x001fe4000f8e00ff */
[----:B------:R-:W-:Y:S01]  /*d770*/  IMAD.U32 R11, RZ, RZ, UR9 ;  /* 0x00000009ff0b7e24 */ /* 0x000fe2000f8e00ff */
[----:B--2---:R-:W-:Y:S01]  /*d780*/  @P0 R2UR UR4, R3 ;  /* 0x00000000030402ca */ /* 0x004fe200000e0000 */
[----:B------:R-:W-:-:S06]  /*d790*/  IMAD.U32 R3, RZ, RZ, UR10 ;  /* 0x0000000aff037e24 */ /* 0x000fcc000f8e00ff */
[----:B------:R3:W5:Y:S01]  /*d7a0*/  @P2 LDG.E R3, desc[UR12][R10.64] ;  /* 0x0000000c0a032981 */ /* 0x000762000c1e1900 */
[----:B-1--4-:R-:W-:Y:S07]  /*d7b0*/  @P2 BRA `(.L_x_1506) ;  /* 0x0000000000142947 */ /* 0x012fee0003800000 */
[----:B------:R-:W-:Y:S05]  /*d7c0*/  @!P0 BRA `(.L_x_1506) ;  /* 0x0000000000108947 */ /* 0x000fea0003800000 */
[----:B------:R-:W-:Y:S02]  /*d7d0*/  ULDC.64 UR8, c[0x0][0x208] ;  /* 0x0000820000087ab9 */ /* 0x000fe40000000a00 */
[----:B---3--:R-:W2:Y:S04]  /*d7e0*/  LDG.E R8, desc[UR8][R6.64] ;  /* 0x0000000806087981 */ /* 0x008ea8000c1e1900 */
[----:B-----5:R-:W2:Y:S02]  /*d7f0*/  LDG.E R3, desc[UR8][R6.64+0x4] ;  /* 0x0000040806037981 */ /* 0x020ea4000c1e1900 */
[----:B--2---:R-:W-:-:S07]  /*d800*/  IMAD.IADD R3, R3, 0x1, -R8 ;  /* 0x0000000103037824 */ /* 0x004fce00078e0a08 */
.L_x_1506:
[----:B------:R-:W-:Y:S01]  /*d810*/  R2UR UR19, R204 ;  /* 0x00000000cc1372ca */ /* 0x000fe200000e0000 */
[----:B------:R-:W-:Y:S01]  /*d820*/  USHF.R.S32.HI UR9, URZ, 0x1f, UR4 ;  /* 0x0000001f3f097899 */ /* 0x000fe20008011404 */
[----:B------:R-:W-:Y:S01]  /*d830*/  R2UR UR13, R206 ;  /* 0x00000000ce0d72ca */ /* 0x000fe200000e0000 */
[----:B------:R-:W-:Y:S01]  /*d840*/  ULDC.64 UR14, c[0x0][0xb90] ;  /* 0x0002e400000e7ab9 */ /* 0x000fe20000000a00 */
[----:B------:R-:W-:Y:S01]  /*d850*/  UMOV UR8, UR4 ;  /* 0x0000000400087c82 */ /* 0x000fe20008000000 */
[----:B---3--:R-:W-:Y:S01]  /*d860*/  VIADD R8, R22, UR61 ;  /* 0x0000003d16087c36 */ /* 0x008fe20008000000 */
[----:B------:R-:W0:Y:S01]  /*d870*/  @P1 LDC R77, c[0x0][0xbf0] ;  /* 0x0002fc00ff4d1b82 */ /* 0x000e220000000800 */
[----:B-----5:R-:W-:Y:S01]  /*d880*/  IMAD R81, R3, R16, RZ ;  /* 0x0000001003517224 */ /* 0x020fe200078e02ff */
[----:B------:R-:W-:Y:S01]  /*d890*/  ULDC.64 UR20, c[0x0][0x208] ;  /* 0x0000820000147ab9 */ /* 0x000fe20000000a00 */
[----:B------:R-:W-:-:S04]  /*d8a0*/  @P1 IMAD.HI.U32 R7, R8, R9, RZ ;  /* 0x0000000908071227 */ /* 0x000fc800078e00ff */
[----:B------:R-:W-:Y:S01]  /*d8b0*/  USHF.R.S32.HI UR16, URZ, 0x1f, UR19 ;  /* 0x0000001f3f107899 */ /* 0x000fe20008011413 */
[----:B------:R-:W-:Y:S01]  /*d8c0*/  IMAD.MOV.U32 R6, RZ, RZ, R8 ;  /* 0x000000ffff067224 */ /* 0x000fe200078e0008 */
[----:B------:R-:W-:Y:S01]  /*d8d0*/  UIMAD.WIDE.U32 UR10, UR19, UR14, UR8 ;  /* 0x0000000e130a72a5 */ /* 0x000fe2000f8e0008 */
[----:B------:R-:W-:Y:S01]  /*d8e0*/  @P1 SHF.R.U32.HI R6, RZ, R12, R7 ;  /* 0x0000000cff061219 */ /* 0x000fe20000011607 */
[----:B------:R-:W-:Y:S01]  /*d8f0*/  USHF.R.S32.HI UR8, URZ, 0x1f, UR13 ;  /* 0x0000001f3f087899 */ /* 0x000fe2000801140d */
[----:B------:R-:W-:Y:S01]  /*d900*/  IMAD R7, R205, 0x40, R19 ;  /* 0x00000040cd077824 */ /* 0x000fe200078e0213 */
[----:B------:R-:W-:Y:S01]  /*d910*/  UIMAD UR12, UR16, UR14, URZ ;  /* 0x0000000e100c72a4 */ /* 0x000fe2000f8e023f */
[----:B------:R-:W-:Y:S01]  /*d920*/  VIADD R18, R210, UR61 ;  /* 0x0000003dd2127c36 */ /* 0x000fe20008000000 */
[----:B------:R-:W-:Y:S01]  /*d930*/  USEL UR18, UR8, URZ, !UP0 ;  /* 0x0000003f08127287 */ /* 0x000fe2000c000000 */
[----:B------:R-:W-:Y:S01]  /*d940*/  IMAD.MOV R9, RZ, RZ, -R6 ;  /* 0x000000ffff097224 */ /* 0x000fe200078e0a06 */
[----:B------:R-:W-:Y:S01]  /*d950*/  UIMAD UR12, UR19, UR15, UR12 ;  /* 0x0000000f130c72a4 */ /* 0x000fe2000f8e020c */
[----:B------:R-:W-:Y:S01]  /*d960*/  IMAD.WIDE R4, R7, 0x2, R4 ;  /* 0x0000000207047825 */ /* 0x000fe200078e0204 */
[----:B------:R-:W-:Y:S01]  /*d970*/  USEL UR17, UR13, URZ, !UP0 ;  /* 0x0000003f0d117287 */ /* 0x000fe2000c000000 */
[----:B------:R-:W-:Y:S01]  /*d980*/  SHF.R.S32.HI R7, RZ, 0x1f, R6 ;  /* 0x0000001fff077819 */ /* 0x000fe20000011406 */
[----:B------:R-:W-:Y:S01]  /*d990*/  ULDC.64 UR14, c[0x0][0xb98] ;  /* 0x0002e600000e7ab9 */ /* 0x000fe20000000a00 */
[----:B------:R-:W-:Y:S01]  /*d9a0*/  UIADD3 UR11, UR11, UR12, URZ ;  /* 0x0000000c0b0b7290 */ /* 0x000fe2000fffe03f */
[----:B------:R-:W-:Y:S01]  /*d9b0*/  IMAD R9, R16, R9, R8 ;  /* 0x0000000910097224 */ /* 0x000fe200078e0208 */
[----:B------:R-:W-:Y:S01]  /*d9c0*/  UIMAD UR8, UR18, UR14, URZ ;  /* 0x0000000e120872a4 */ /* 0x000fe2000f8e023f */
[C---:B------:R-:W-:Y:S01]  /*d9d0*/  IADD3 R11, P5, R4.reuse, 0x1000, RZ ;  /* 0x00001000040b7810 */ /* 0x040fe20007fbe0ff */
[----:B------:R-:W-:Y:S01]  /*d9e0*/  UIMAD.WIDE.U32 UR10, UR17, UR14, UR10 ;  /* 0x0000000e110a72a5 */ /* 0x000fe2000f8e000a */
[----:B------:R-:W-:Y:S01]  /*d9f0*/  IADD3 R53, P3, R4, 0x4000, RZ ;  /* 0x0000400004357810 */ /* 0x000fe20007f7e0ff */
[----:B------:R-:W-:Y:S01]  /*da00*/  UIMAD UR8, UR17, UR15, UR8 ;  /* 0x0000000f110872a4 */ /* 0x000fe2000f8e0208 */
[----:B------:R-:W-:Y:S01]  /*da10*/  SHF.R.S32.HI R8, RZ, 0x1f, R9 ;  /* 0x0000001fff087819 */ /* 0x000fe20000011409 */
[----:B------:R-:W-:Y:S01]  /*da20*/  ULDC.64 UR12, c[0x0][0xaa0] ;  /* 0x0002a800000c7ab9 */ /* 0x000fe20000000a00 */
[----:B------:R-:W-:-:S02]  /*da30*/  LOP3.LUT R52, R53, 0x380, RZ, 0xc0, !PT ;  /* 0x0000038035347812 */ /* 0x000fc400078ec0ff */
[----:B------:R-:W-:Y:S01]  /*da40*/  IADD3 R6, P0, R6, UR10, RZ ;  /* 0x0000000a06067c10 */ /* 0x000fe2000ff1e0ff */
[----:B------:R-:W-:Y:S01]  /*da50*/  IMAD.U32 R10, RZ, RZ, UR8 ;  /* 0x00000008ff0a7e24 */ /* 0x000fe2000f8e00ff */
[----:B------:R-:W-:Y:S02]  /*da60*/  SHF.R.U64 R52, R52, 0x3, RZ ;  /* 0x0000000334347819 */ /* 0x000fe400000012ff */
[----:B------:R-:W-:Y:S02]  /*da70*/  IADD3 R29, P2, R4, 0x5000, RZ ;  /* 0x00005000041d7810 */ /* 0x000fe40007f5e0ff */
[----:B------:R-:W-:Y:S01]  /*da80*/  IADD3.X R7, R7, UR11, R10, P0, !PT ;  /* 0x0000000b07077c10 */ /* 0x000fe200087fe40a */
[----:B------:R-:W-:Y:S01]  /*da90*/  ULDC.64 UR10, c[0x0][0xb88] ;  /* 0x0002e200000a7ab9 */ /* 0x000fe20000000a00 */
[----:B------:R-:W-:Y:S01]  /*daa0*/  LOP3.LUT R52, R52, R53, RZ, 0x3c, !PT ;  /* 0x0000003534347212 */ /* 0x000fe200078e3cff */
[----:B------:R-:W-:Y:S01]  /*dab0*/  IMAD R10, R8, UR10, RZ ;  /* 0x0000000a080a7c24 */ /* 0x000fe2000f8e02ff */
[----:B------:R-:W-:Y:S01]  /*dac0*/  LOP3.LUT R8, R11, 0x380, RZ, 0xc0, !PT ;  /* 0x000003800b087812 */ /* 0x000fe200078ec0ff */
[----:B------:R-:W-:Y:S01]  /*dad0*/  IMAD.WIDE.U32 R6, R9, UR10, R6 ;  /* 0x0000000a09067c25 */ /* 0x000fe2000f8e0006 */
[----:B------:R-:W-:-:S02]  /*dae0*/  LOP3.LUT R28, R29, 0x380, RZ, 0xc0, !PT ;  /* 0x000003801d1c7812 */ /* 0x000fc400078ec0ff */
[----:B------:R-:W-:Y:S01]  /*daf0*/  SHF.R.U64 R8, R8, 0x3, RZ ;  /* 0x0000000308087819 */ /* 0x000fe200000012ff */
[----:B------:R-:W-:Y:S01]  /*db00*/  IMAD R15, R9, UR11, R10 ;  /* 0x0000000b090f7c24 */ /* 0x000fe2000f8e020a */
[----:B------:R-:W-:Y:S01]  /*db10*/  ULDC.64 UR10, c[0x0][0xb50] ;  /* 0x0002d400000a7ab9 */ /* 0x000fe20000000a00 */
[----:B------:R-:W-:Y:S01]  /*db20*/  IMAD.X R53, RZ, RZ, R5, P3 ;  /* 0x000000ffff357224 */ /* 0x000fe200018e0605 */
[----:B------:R-:W-:Y:S01]  /*db30*/  LEA R14, P0, R6, UR10, 0x2 ;  /* 0x0000000a060e7c11 */ /* 0x000fe2000f8010ff */
[----:B------:R-:W-:Y:S01]  /*db40*/  IMAD.IADD R7, R7, 0x1, R15 ;  /* 0x0000000107077824 */ /* 0x000fe200078e020f */
[----:B------:R-:W-:Y:S01]  /*db50*/  LOP3.LUT R8, R8, R11, RZ, 0x3c, !PT ;  /* 0x0000000b08087212 */ /* 0x000fe200078e3cff */
[----:B------:R-:W-:Y:S01]  /*db60*/  IMAD.X R9, RZ, RZ, R5, P5 ;  /* 0x000000ffff097224 */ /* 0x000fe200028e0605 */
[----:B------:R-:W-:Y:S01]  /*db70*/  IADD3 R41, P3, R4, 0xa000, RZ ;  /* 0x0000a00004297810 */ /* 0x000fe20007f7e0ff */
[----:B------:R-:W-:Y:S01]  /*db80*/  SHFL.IDX PT, R20, R14, RZ, 0x1c1f ;  /* 0x001c1fff0e147589 */ /* 0x000fe200000e0000 */
[----:B------:R-:W-:-:S02]  /*db90*/  LEA.HI.X R11, R6, UR11, R7, 0x2, P0 ;  /* 0x0000000b060b7c11 */ /* 0x000fc400080f1407 */
[----:B------:R-:W-:Y:S02]  /*dba0*/  SHF.R.U64 R28, R28, 0x3, RZ ;  /* 0x000000031c1c7819 */ /* 0x000fe400000012ff */
[C---:B------:R-:W-:Y:S01]  /*dbb0*/  IADD3 R13, P4, R4.reuse, 0x2000, RZ ;  /* 0x00002000040d7810 */ /* 0x040fe20007f9e0ff */
[----:B------:R-:W1:Y:S01]  /*dbc0*/  SHFL.IDX PT, R21, R11, RZ, 0x1c1f ;  /* 0x001c1fff0b157589 */ /* 0x000e6200000e0000 */
[----:B------:R-:W-:Y:S01]  /*dbd0*/  IADD3 R25, P0, R4, 0x3000, RZ ;  /* 0x0000300004197810 */ /* 0x000fe20007f1e0ff */
[----:B------:R-:W-:Y:S01]  /*dbe0*/  UIMAD UR10, UR9, UR12, URZ ;  /* 0x0000000c090a72a4 */ /* 0x000fe2000f8e023f */
[----:B------:R-:W-:Y:S01]  /*dbf0*/  LOP3.LUT R40, R41, 0x380, RZ, 0xc0, !PT ;  /* 0x0000038029287812 */ /* 0x000fe200078ec0ff */
[----:B------:R-:W-:Y:S01]  /*dc00*/  SHFL.IDX PT, R42, R14, 0x1, 0x1c1f ;  /* 0x003c1f000e2a7f89 */ /* 0x000fe200000e0000 */
[----:B------:R-:W-:Y:S01]  /*dc10*/  LOP3.LUT R24, R25, 0x380, RZ, 0xc0, !PT ;  /* 0x0000038019187812 */ /* 0x000fe200078ec0ff */
[----:B------:R-:W-:Y:S01]  /*dc20*/  VIADD R6, R18, 0x8 ;  /* 0x0000000812067836 */ /* 0x000fe20000000000 */
[----:B------:R-:W-:Y:S01]  /*dc30*/  SHF.R.U64 R40, R40, 0x3, RZ ;  /* 0x0000000328287819 */ /* 0x000fe200000012ff */
[----:B------:R-:W2:Y:S01]  /*dc40*/  SHFL.IDX PT, R43, R11, 0x1, 0x1c1f ;  /* 0x003c1f000b2b7f89 */ /* 0x000ea200000e0000 */
[----:B------:R-:W-:-:S02]  /*dc50*/  SHF.R.U64 R24, R24, 0x3, RZ ;  /* 0x0000000318187819 */ /* 0x000fc400000012ff */
[----:B------:R-:W-:Y:S01]  /*dc60*/  LOP3.LUT R40, R40, R41, RZ, 0x3c, !PT ;  /* 0x0000002928287212 */ /* 0x000fe200078e3cff */
[--C-:B------:R-:W-:Y:S01]  /*dc70*/  IMAD.X R41, RZ, RZ, R5.reuse, P3 ;  /* 0x000000ffff297224 */ /* 0x100fe200018e0605 */
[----:B------:R-:W-:Y:S01]  /*dc80*/  LOP3.LUT R24, R24, R25, RZ, 0x3c, !PT ;  /* 0x0000001918187212 */ /* 0x000fe200078e3cff */
[--C-:B------:R-:W-:Y:S01]  /*dc90*/  IMAD.X R25, RZ, RZ, R5.reuse, P0 ;  /* 0x000000ffff197224 */ /* 0x100fe200000e0605 */
[----:B------:R-:W-:Y:S02]  /*dca0*/  IADD3 R57, P0, R4, 0x9000, RZ ;  /* 0x0000900004397810 */ /* 0x000fe40007f1e0ff */
[----:B------:R-:W-:Y:S01]  /*dcb0*/  LOP3.LUT R28, R28, R29, RZ, 0x3c, !PT ;  /* 0x0000001d1c1c7212 */ /* 0x000fe200078e3cff */
[----:B------:R-:W-:Y:S01]  /*dcc0*/  IMAD.X R29, RZ, RZ, R5, P2 ;  /* 0x000000ffff1d7224 */ /* 0x000fe200010e0605 */
[----:B------:R-:W-:Y:S02]  /*dcd0*/  IADD3 R10, P3, R4, 0xf000, RZ ;  /* 0x0000f000040a7810 */ /* 0x000fe40007f7e0ff */
[----:B------:R-:W-:-:S02]  /*dce0*/  LOP3.LUT R56, R57, 0x380, RZ, 0xc0, !PT ;  /* 0x0000038039387812 */ /* 0x000fc400078ec0ff */
[C---:B------:R-:W-:Y:S02]  /*dcf0*/  IADD3 R45, P2, R4.reuse, 0xb000, RZ ;  /* 0x0000b000042d7810 */ /* 0x040fe40007f5e0ff */
[----:B------:R-:W-:Y:S02]  /*dd00*/  LOP3.LUT R12, R13, 0x380, RZ, 0xc0, !PT ;  /* 0x000003800d0c7812 */ /* 0x000fe400078ec0ff */
[C---:B------:R-:W-:Y:S02]  /*dd10*/  IADD3 R33, P6, R4.reuse, 0x6000, RZ ;  /* 0x0000600004217810 */ /* 0x040fe40007fde0ff */
[----:B------:R-:W-:Y:S01]  /*dd20*/  IADD3 R37, P5, R4, 0x7000, RZ ;  /* 0x0000700004257810 */ /* 0x000fe20007fbe0ff */
[----:B------:R-:W-:Y:S01]  /*dd30*/  UIMAD.WIDE.U32 UR8, UR4, UR12, URZ ;  /* 0x0000000c040872a5 */ /* 0x000fe2000f8e003f */
[----:B------:R-:W-:Y:S01]  /*dd40*/  LOP3.LUT R3, R10, 0x380, RZ, 0xc0, !PT ;  /* 0x000003800a037812 */ /* 0x000fe200078ec0ff */
[----:B------:R-:W-:Y:S01]  /*dd50*/  UIMAD UR10, UR4, UR13, UR10 ;  /* 0x0000000d040a72a4 */ /* 0x000fe2000f8e020a */
[----:B------:R-:W-:Y:S01]  /*dd60*/  SHF.R.U64 R56, R56, 0x3, RZ ;  /* 0x0000000338387819 */ /* 0x000fe200000012ff */
[----:B------:R-:W-:Y:S01]  /*dd70*/  IMAD.X R49, RZ, RZ, R5, P3 ;  /* 0x000000ffff317224 */ /* 0x000fe200018e0605 */
[----:B------:R-:W-:Y:S01]  /*dd80*/  LOP3.LUT R44, R45, 0x380, RZ, 0xc0, !PT ;  /* 0x000003802d2c7812 */ /* 0x000fe200078ec0ff */
[----:B------:R-:W-:Y:S01]  /*dd90*/  ULDC.64 UR12, c[0x0][0xae8] ;  /* 0x0002ba00000c7ab9 */ /* 0x000fe20000000a00 */
[----:B------:R-:W-:-:S02]  /*dda0*/  SHF.R.U64 R3, R3, 0x3, RZ ;  /* 0x0000000303037819 */ /* 0x000fc400000012ff */
[----:B------:R-:W-:Y:S01]  /*ddb0*/  LOP3.LUT R56, R56, R57, RZ, 0x3c, !PT ;  /* 0x0000003938387212 */ /* 0x000fe200078e3cff */
[--C-:B------:R-:W-:Y:S01]  /*ddc0*/  IMAD.X R57, RZ, RZ, R5.reuse, P0 ;  /* 0x000000ffff397224 */ /* 0x100fe200000e0605 */
[----:B------:R-:W-:Y:S02]  /*ddd0*/  SHF.R.U64 R44, R44, 0x3, RZ ;  /* 0x000000032c2c7819 */ /* 0x000fe400000012ff */
[----:B------:R-:W-:Y:S02]  /*dde0*/  LOP3.LUT P0, RZ, R208, 0x3, RZ, 0xc0, !PT ;  /* 0x00000003d0ff7812 */ /* 0x000fe4000780c0ff */
[----:B------:R-:W-:Y:S02]  /*ddf0*/  LOP3.LUT R48, R3, R10, RZ, 0x3c, !PT ;  /* 0x0000000a03307212 */ /* 0x000fe400078e3cff */
[----:B------:R-:W-:Y:S01]  /*de00*/  LOP3.LUT R44, R44, R45, RZ, 0x3c, !PT ;  /* 0x0000002d2c2c7212 */ /* 0x000fe200078e3cff */
[----:B------:R-:W3:Y:S01]  /*de10*/  @P1 LDC R3, c[0x0][0xbec] ;  /* 0x0002fb00ff031b82 */ /* 0x000ee20000000800 */
[----:B------:R-:W-:Y:S01]  /*de20*/  IMAD.X R45, RZ, RZ, R5, P2 ;  /* 0x000000ffff2d7224 */ /* 0x000fe200010e0605 */
[----:B------:R-:W-:-:S02]  /*de30*/  SHF.R.U64 R12, R12, 0x3, RZ ;  /* 0x000000030c0c7819 */ /* 0x000fc400000012ff */
[----:B------:R-:W-:Y:S02]  /*de40*/  ISETP.GE.OR P2, PT, R18, R81, P0 ;  /* 0x000000511200720c */ /* 0x000fe40000746670 */
[----:B------:R-:W-:Y:S01]  /*de50*/  LOP3.LUT R12, R12, R13, RZ, 0x3c, !PT ;  /* 0x0000000d0c0c7212 */ /* 0x000fe200078e3cff */
[--C-:B------:R-:W-:Y:S01]  /*de60*/  IMAD.X R13, RZ, RZ, R5.reuse, P4 ;  /* 0x000000ffff0d7224 */ /* 0x100fe200020e0605 */
[----:B------:R-:W-:Y:S02]  /*de70*/  IADD3 R65, P4, R4, 0x8000, RZ ;  /* 0x0000800004417810 */ /* 0x000fe40007f9e0ff */
[----:B------:R-:W-:Y:S02]  /*de80*/  LOP3.LUT R32, R33, 0x380, RZ, 0xc0, !PT ;  /* 0x0000038021207812 */ /* 0x000fe400078ec0ff */
[----:B------:R-:W-:Y:S02]  /*de90*/  LOP3.LUT R36, R37, 0x380, RZ, 0xc0, !PT ;  /* 0x0000038025247812 */ /* 0x000fe400078ec0ff */
[----:B------:R-:W-:Y:S01]  /*dea0*/  LOP3.LUT R64, R65, 0x380, RZ, 0xc0, !PT ;  /* 0x0000038041407812 */ /* 0x000fe200078ec0ff */
[----:B------:R-:W-:Y:S01]  /*deb0*/  UIADD3 UR9, UR9, UR10, URZ ;  /* 0x0000000a09097290 */ /* 0x000fe2000fffe03f */
[----:B------:R-:W-:Y:S01]  /*dec0*/  SHF.R.U64 R32, R32, 0x3, RZ ;  /* 0x0000000320207819 */ /* 0x000fe200000012ff */
[----:B-1----:R1:W-:Y:S01]  /*ded0*/  @!P2 ST.E desc[UR20][R20.64], R0 ;  /* 0x000000001400a985 */ /* 0x0023e2000c101914 */
[----:B------:R-:W-:Y:S01]  /*dee0*/  SHF.R.U64 R36, R36, 0x3, RZ ;  /* 0x0000000324247819 */ /* 0x000fe200000012ff */
[----:B------:R-:W-:Y:S01]  /*def0*/  UIMAD UR4, UR16, UR12, URZ ;  /* 0x0000000c100472a4 */ /* 0x000fe2000f8e023f */
[----:B------:R-:W-:Y:S01]  /*df00*/  SHF.R.U64 R64, R64, 0x3, RZ ;  /* 0x0000000340407819 */ /* 0x000fe200000012ff */
[----:B------:R-:W-:Y:S01]  /*df10*/  UIMAD.WIDE.U32 UR8, UR19, UR12, UR8 ;  /* 0x0000000c130872a5 */ /* 0x000fe2000f8e0008 */
[----:B------:R-:W-:Y:S01]  /*df20*/  LOP3.LUT R32, R32, R33, RZ, 0x3c, !PT ;  /* 0x0000002120207212 */ /* 0x000fe200078e3cff */
[--C-:B------:R-:W-:Y:S01]  /*df30*/  IMAD.X R33, RZ, RZ, R5.reuse, P6 ;  /* 0x000000ffff217224 */ /* 0x100fe200030e0605 */
[----:B------:R-:W-:Y:S01]  /*df40*/  LOP3.LUT R36, R36, R37, RZ, 0x3c, !PT ;  /* 0x0000002524247212 */ /* 0x000fe200078e3cff */
[--C-:B------:R-:W-:Y:S01]  /*df50*/  IMAD.X R37, RZ, RZ, R5.reuse, P5 ;  /* 0x000000ffff257224 */ /* 0x100fe200028e0605 */
[----:B------:R-:W-:Y:S01]  /*df60*/  LOP3.LUT R64, R64, R65, RZ, 0x3c, !PT ;  /* 0x0000004140407212 */ /* 0x000fe200078e3cff */
[----:B------:R-:W-:Y:S01]  /*df70*/  IMAD.X R65, RZ, RZ, R5, P4 ;  /* 0x000000ffff417224 */ /* 0x000fe200020e0605 */
[----:B------:R-:W-:Y:S01]  /*df80*/  ULDC.64 UR10, c[0x0][0xaf0] ;  /* 0x0002bc00000a7ab9 */ /* 0x000fe20000000a00 */
[----:B-1----:R-:W-:Y:S01]  /*df90*/  IMAD R0, R203, 0x20, R205 ;  /* 0x00000020cb007824 */ /* 0x002fe200078e02cd */
[----:B------:R-:W-:Y:S01]  /*dfa0*/  UIMAD UR4, UR19, UR13, UR4 ;  /* 0x0000000d130472a4 */ /* 0x000fe2000f8e0204 */
[----:B------:R-:W-:-:S02]  /*dfb0*/  IADD3 R73, P6, R4, 0xc000, RZ ;  /* 0x0000c00004497810 */ /* 0x000fc40007fde0ff */
[----:B------:R-:W-:Y:S01]  /*dfc0*/  VIADD R18, R0, UR61 ;  /* 0x0000003d00127c36 */ /* 0x000fe20008000000 */
[C---:B------:R-:W-:Y:S02]  /*dfd0*/  IADD3 R69, P5, R4.reuse, 0xd000, RZ ;  /* 0x0000d00004457810 */ /* 0x040fe40007fbe0ff */
[----:B------:R-:W-:Y:S01]  /*dfe0*/  IADD3 R61, P4, R4, 0xe000, RZ ;  /* 0x0000e000043d7810 */ /* 0x000fe20007f9e0ff */
[----:B---3--:R-:W-:Y:S01]  /*dff0*/  @P1 IMAD.HI.U32 R0, R18, R3, RZ ;  /* 0x0000000312001227 */ /* 0x008fe200078e00ff */
[----:B------:R-:W-:Y:S01]  /*e000*/  UIADD3 UR9, UR9, UR4, URZ ;  /* 0x0000000409097290 */ /* 0x000fe2000fffe03f */
[----:B------:R-:W-:Y:S01]  /*e010*/  LOP3.LUT R72, R73, 0x380, RZ, 0xc0, !PT ;  /* 0x0000038049487812 */ /* 0x000fe200078ec0ff */
[----:B------:R-:W-:Y:S01]  /*e020*/  UIMAD UR4, UR18, UR10, URZ ;  /* 0x0000000a120472a4 */ /* 0x000fe2000f8e023f */
[----:B------:R-:W-:Y:S02]  /*e030*/  LOP3.LUT R68, R69, 0x380, RZ, 0xc0, !PT ;  /* 0x0000038045447812 */ /* 0x000fe400078ec0ff */
[----:B------:R-:W-:-:S02]  /*e040*/  LOP3.LUT R60, R61, 0x380, RZ, 0xc0, !PT ;  /* 0x000003803d3c7812 */ /* 0x000fc400078ec0ff */
[----:B------:R-:W-:Y:S01]  /*e050*/  ISETP.GE.OR P0, PT, R6, R81, P0 ;  /* 0x000000510600720c */ /* 0x000fe20000706670 */
[----:B------:R-:W-:Y:S01]  /*e060*/  IMAD.MOV.U32 R21, RZ, RZ, R18 ;  /* 0x000000ffff157224 */ /* 0x000fe200078e0012 */
[----:B------:R-:W-:Y:S01]  /*e070*/  LOP3.LUT R7, R4, 0x380, RZ, 0xc0, !PT ;  /* 0x0000038004077812 */ /* 0x000fe200078ec0ff */
[----:B------:R-:W-:Y:S01]  /*e080*/  UIMAD UR4, UR17, UR11, UR4 ;  /* 0x0000000b110472a4 */ /* 0x000fe2000f8e0204 */
[----:B0-----:R-:W-:Y:S01]  /*e090*/  @P1 SHF.R.U32.HI R21, RZ, R77, R0 ;  /* 0x0000004dff151219 */ /* 0x001fe20000011600 */
[----:B------:R-:W-:Y:S01]  /*e0a0*/  UIMAD.WIDE.U32 UR8, UR17, UR10, UR8 ;  /* 0x0000000a110872a5 */ /* 0x000fe2000f8e0008 */
[----:B------:R-:W-:Y:S02]  /*e0b0*/  SHF.R.U64 R72, R72, 0x3, RZ ;  /* 0x0000000348487819 */ /* 0x000fe400000012ff */
[----:B------:R-:W-:Y:S02]  /*e0c0*/  SHF.R.U64 R68, R68, 0x3, RZ ;  /* 0x0000000344447819 */ /* 0x000fe400000012ff */
[----:B------:R-:W-:-:S02]  /*e0d0*/  SHF.R.U64 R60, R60, 0x3, RZ ;  /* 0x000000033c3c7819 */ /* 0x000fc400000012ff */
[----:B------:R-:W-:Y:S01]  /*e0e0*/  SHF.R.U64 R7, R7, 0x3, RZ ;  /* 0x0000000307077819 */ /* 0x000fe200000012ff */
[----:B------:R-:W-:Y:S01]  /*e0f0*/  UIADD3 UR4, UR9, UR4, URZ ;  /* 0x0000000409047290 */ /* 0x000fe2000fffe03f */
[--C-:B------:R-:W-:Y:S01]  /*e100*/  SHF.R.S32.HI R0, RZ, 0x1f, R21.reuse ;  /* 0x0000001fff007819 */ /* 0x100fe20000011415 */
[----:B------:R-:W-:Y:S01]  /*e110*/  IMAD.MOV R77, RZ, RZ, -R21 ;  /* 0x000000ffff4d7224 */ /* 0x000fe200078e0a15 */
[----:B------:R-:W-:Y:S01]  /*e120*/  LOP3.LUT R72, R72, R73, RZ, 0x3c, !PT ;  /* 0x0000004948487212 */ /* 0x000fe200078e3cff */
[--C-:B------:R-:W-:Y:S01]  /*e130*/  IMAD.X R73, RZ, RZ, R5.reuse, P6 ;  /* 0x000000ffff497224 */ /* 0x100fe200030e0605 */
[----:B------:R-:W-:Y:S01]  /*e140*/  LOP3.LUT R68, R68, R69, RZ, 0x3c, !PT ;  /* 0x0000004544447212 */ /* 0x000fe200078e3cff */
[--C-:B------:R-:W-:Y:S01]  /*e150*/  IMAD.X R69, RZ, RZ, R5.reuse, P5 ;  /* 0x000000ffff457224 */ /* 0x100fe200028e0605 */
[----:B------:R-:W-:Y:S01]  /*e160*/  LOP3.LUT R60, R60, R61, RZ, 0x3c, !PT ;  /* 0x0000003d3c3c7212 */ /* 0x000fe200078e3cff */
[----:B------:R-:W-:Y:S01]  /*e170*/  IMAD.X R61, RZ, RZ, R5, P4 ;  /* 0x000000ffff3d7224 */ /* 0x000fe200020e0605 */
[----:B------:R-:W-:Y:S01]  /*e180*/  LOP3.LUT R4, R7, R4, RZ, 0x3c, !PT ;  /* 0x0000000407047212 */ /* 0x000fe200078e3cff */
[----:B------:R-:W-:Y:S01]  /*e190*/  ULDC.64 UR10, c[0x0][0xae0] ;  /* 0x0002b800000a7ab9 */ /* 0x000fe20000000a00 */
[----:B------:R-:W-:Y:S01]  /*e1a0*/  IMAD R77, R16, R77, R18 ;  /* 0x0000004d104d7224 */ /* 0x000fe200078e0212 */
[----:B--2---:R0:W-:Y:S01]  /*e1b0*/  @!P0 ST.E desc[UR20][R42.64], R2 ;  /* 0x000000022a008985 */ /* 0x0041e2000c101914 */
[----:B------:R-:W-:-:S02]  /*e1c0*/  IMAD R0, R0, UR10, RZ ;  /* 0x0000000a00007c24 */ /* 0x000fc4000f8e02ff */
[----:B------:R-:W-:Y:S01]  /*e1d0*/  IMAD.U32 R3, RZ, RZ, UR9 ;  /* 0x00000009ff037e24 */ /* 0x000fe2000f8e00ff */
[----:B------:R-:W5:Y:S01]  /*e1e0*/  LD.E.128 R4, desc[UR20][R4.64] ;  /* 0x0000001404047980 */ /* 0x000f62000c101d00 */
[----:B------:R-:W-:Y:S02]  /*e1f0*/  IMAD.U32 R3, RZ, RZ, UR4 ;  /* 0x00000004ff037e24 */ /* 0x000fe4000f8e00ff */
[----:B------:R-:W-:Y:S01]  /*e200*/  IMAD R79, R21, UR11, R0 ;  /* 0x0000000b154f7c24 */ /* 0x000fe2000f8e0200 */
[----:B------:R-:W5:Y:S01]  /*e210*/  LD.E.128 R8, desc[UR20][R8.64] ;  /* 0x0000001408087980 */ /* 0x000f62000c101d00 */
[----:B------:R-:W-:Y:S01]  /*e220*/  SHF.R.S32.HI R0, RZ, 0x1f, R77 ;  /* 0x0000001fff007819 */ /* 0x000fe2000001144d */
[----:B0-----:R-:W-:Y:S02]  /*e230*/  IMAD.U32 R2, RZ, RZ, UR8 ;  /* 0x00000008ff027e24 */ /* 0x001fe4000f8e00ff */
[----:B------:R-:W5:Y:S01]  /*e240*/  LD.E.128 R12, desc[UR20][R12.64] ;  /* 0x000000140c0c7980 */ /* 0x000f62000c101d00 */
[----:B------:R-:W-:-:S03]  /*e250*/  ULDC.64 UR8, c[0x0][0xad8] ;  /* 0x0002b60000087ab9 */ /* 0x000fc60000000a00 */
[----:B------:R-:W5:Y:S01]  /*e260*/  LD.E.128 R24, desc[UR20][R24.64] ;  /* 0x0000001418187980 */ /* 0x000f62000c101d00 */
[----:B------:R-:W-:-:S03]  /*e270*/  IMAD.WIDE.U32 R2, R21, UR10, R2 ;  /* 0x0000000a15027c25 */ /* 0x000fc6000f8e0002 */
[----:B------:R-:W5:Y:S04]  /*e280*/  LD.E.128 R52, desc[UR20][R52.64] ;  /* 0x0000001434347980 */ /* 0x000f68000c101d00 */
        /* <DEDUP_REMOVED lines=10> */
[----:B------:R-:W5:Y:S01]  /*e330*/  LD.E.128 R48, desc[UR20][R48.64] ;  /* 0x0000001430307980 */ /* 0x000f62000c101d00 */
[----:B------:R-:W-:Y:S01]  /*e340*/  IMAD.IADD R3, R3, 0x1, R79 ;  /* 0x0000000103037824 */ /* 0x000fe200078e024f */
[----:B------:R-:W-:Y:S01]  /*e350*/  BSSY B1, `(.L_x_1507) ;  /* 0x000002c000017945 */ /* 0x000fe20003800000 */
[----:B------:R-:W-:Y:S01]  /*e360*/  IMAD R16, R0, UR8, RZ ;  /* 0x0000000800107c24 */ /* 0x000fe2000f8e02ff */
[----:B------:R-:W-:Y:S01]  /*e370*/  @!PT LDS RZ, [RZ] ;  /* 0x00000000fffff984 */ /* 0x000fe20000000800 */
[----:B------:R-:W-:Y:S01]  /*e380*/  @!PT LDS RZ, [RZ] ;  /* 0x00000000fffff984 */ /* 0x000fe20000000800 */
[----:B------:R-:W-:Y:S01]  /*e390*/  @!PT LDS RZ, [RZ] ;  /* 0x00000000fffff984 */ /* 0x000fe20000000800 */
[----:B------:R-:W-:Y:S01]  /*e3a0*/  @!PT LDS RZ, [RZ] ;  /* 0x00000000fffff984 */ /* 0x000fe20000000800 */
[----:B------:R0:W-:Y:S06]  /*e3b0*/  MEMBAR.ALL.CTA ;  /* 0x0000000000007992 */ /* 0x0001ec0000008000 */
[----:B0-----:R-:W0:Y:S01]  /*e3c0*/  FENCE.VIEW.ASYNC.S ;  /* 0x00000000000073c6 */ /* 0x001e220000000000 */
[----:B------:R-:W-:-:S02]  /*e3d0*/  VIADD R80, R205, UR61 ;  /* 0x0000003dcd507c36 */ /* 0x000fc40008000000 */
[C---:B------:R-:W-:Y:S02]  /*e3e0*/  IMAD R21, R77.reuse, UR9, R16 ;  /* 0x000000094d157c24 */ /* 0x040fe4000f8e0210 */
[----:B------:R-:W-:Y:S01]  /*e3f0*/  IMAD.WIDE.U32 R2, R77, UR8, R2 ;  /* 0x000000084d027c25 */ /* 0x000fe2000f8e0002 */
[CC--:B------:R-:W-:Y:S01]  /*e400*/  ISETP.GE.AND P2, PT, R80.reuse, R81.reuse, PT ;  /* 0x000000515000720c */ /* 0x0c0fe20003f46270 */
[----:B------:R-:W-:Y:S02]  /*e410*/  ULDC.64 UR8, c[0x0][0xa80] ;  /* 0x0002a00000087ab9 */ /* 0x000fe40000000a00 */
[----:B------:R-:W-:Y:S01]  /*e420*/  VIADD R0, R80, 0x20 ;  /* 0x0000002050007836 */ /* 0x000fe20000000000 */
[----:B------:R-:W-:Y:S01]  /*e430*/  LEA R16, P3, R2, UR8, 0x1 ;  /* 0x0000000802107c11 */ /* 0x000fe2000f8608ff */
[----:B------:R-:W-:Y:S02]  /*e440*/  IMAD.IADD R3, R3, 0x1, R21 ;  /* 0x0000000103037824 */ /* 0x000fe400078e0215 */
[----:B------:R-:W-:Y:S01]  /*e450*/  VIADD R23, R23, 0x30820 ;  /* 0x0003082017177836 */ /* 0x000fe20000000000 */
[----:B------:R-:W-:Y:S01]  /*e460*/  ISETP.GE.AND P1, PT, R0, R81, PT ;  /* 0x000000510000720c */ /* 0x000fe20003f26270 */
[----:B------:R-:W-:Y:S01]  /*e470*/  VIADD R0, R80, 0x40 ;  /* 0x0000004050007836 */ /* 0x000fe20000000000 */
[----:B------:R-:W-:Y:S01]  /*e480*/  LEA.HI.X R18, R2, UR9, R3, 0x1, P3 ;  /* 0x0000000902127c11 */ /* 0x000fe200098f0c03 */
[----:B0-----:R0:W1:Y:S01]  /*e490*/  SHFL.IDX PT, R78, R16, RZ, 0x181f ;  /* 0x00181fff104e7589 */ /* 0x00106200000e0000 */
[----:B------:R-:W-:-:S02]  /*e4a0*/  PRMT R23, RZ, 0x654, R23 ;  /* 0x00000654ff177816 */ /* 0x000fc40000000017 */
[----:B------:R-:W-:Y:S02]  /*e4b0*/  ISETP.GE.AND P0, PT, R0, R81, PT ;  /* 0x000000510000720c */ /* 0x000fe40003f06270 */
[----:B------:R0:W2:Y:S01]  /*e4c0*/  SHFL.IDX PT, R0, R18, RZ, 0x181f ;  /* 0x00181fff12007589 */ /* 0x0000a200000e0000 */
[----:B------:R0:W-:Y:S01]  /*e4d0*/  SYNCS.ARRIVE.TRANS64.RED.A1T0 RZ, [R23+URZ], RZ ;  /* 0x000000ff17ff79a7 */ /* 0x0001e2000810043f */
[----:B------:R-:W-:Y:S09]  /*e4e0*/  @P2 BRA `(.L_x_1508) ;  /* 0x0000000000482947 */ /* 0x000ff20003800000 */
        /* <DEDUP_REMOVED lines=18> */
.L_x_1508:
[----:B------:R-:W-:Y:S05]  /*e610*/  BSYNC B1 ;  /* 0x0000000000017941 */ /* 0x000fea0003800000 */
.L_x_1507:
[----:B--2---:R2:W4:Y:S01]  /*e620*/  SHFL.IDX PT, R0, R18, 0x1, 0x181f ;  /* 0x00381f0012007f89 */ /* 0x00452200000e0000 */
[----:B------:R-:W-:Y:S03]  /*e630*/  BSSY B1, `(.L_x_1509) ;  /* 0x0000015000017945 */ /* 0x000fe60003800000 */
[----:B---3--:R2:W3:Y:S01]  /*e640*/  SHFL.IDX PT, R20, R16, 0x1, 0x181f ;  /* 0x00381f0010147f89 */ /* 0x0084e200000e0000 */
[----:B------:R-:W-:Y:S05]  /*e650*/  @P1 BRA `(.L_x_1510) ;  /* 0x0000000000481947 */ /* 0x000fea0003800000 */
[----:B------:R-:W-:Y:S01]  /*e660*/  ULDC UR4, c[0x0][0xac8] ;  /* 0x0002b20000047ab9 */ /* 0x000fe20000000800 */
[----:B------:R-:W-:Y:S01]  /*e670*/  ULDC.64 UR8, c[0x0][0x208] ;  /* 0x0000820000087ab9 */ /* 0x000fe20000000a00 */
[----:B------:R-:W-:Y:S02]  /*e680*/  ISETP.GE.AND P4, PT, R19, UR4, PT ;  /* 0x0000000413007c0c */ /* 0x000fe4000bf86270 */
[----:B------:R-:W-:Y:S02]  /*e690*/  ISETP.GE.AND P3, PT, R201, UR4, PT ;  /* 0x00000004c9007c0c */ /* 0x000fe4000bf66270 */
[----:B------:R-:W-:Y:S02]  /*e6a0*/  ISETP.GE.AND P2, PT, R200, UR4, PT ;  /* 0x00000004c8007c0c */ /* 0x000fe4000bf46270 */
[----:B------:R-:W-:-:S07]  /*e6b0*/  ISETP.GE.AND P1, PT, R202, UR4, PT ;  /* 0x00000004ca007c0c */ /* 0x000fce000bf26270 */
[-C--:B---3--:R-:W-:Y:S02]  /*e6c0*/  @!P4 LEA R2, P6, R19, R20.reuse, 0x1 ;  /* 0x000000141302c211 */ /* 0x088fe400078c08ff */
[----:B-----5:R-:W-:Y:S02]  /*e6d0*/  @!P3 LEA R4, P5, R201, R20, 0x1 ;  /* 0x00000014c904b211 */ /* 0x020fe400078a08ff */
        /* <DEDUP_REMOVED lines=10> */
.L_x_1510:
[----:B------:R-:W-:Y:S05]  /*e780*/  BSYNC B1 ;  /* 0x0000000000017941 */ /* 0x000fea0003800000 */
.L_x_1509:
[----:B----4-:R4:W0:Y:S01]  /*e790*/  SHFL.IDX PT, R0, R18, 0x2, 0x181f ;  /* 0x00581f0012007f89 */ /* 0x01082200000e0000 */
[----:B------:R-:W-:Y:S03]  /*e7a0*/  BSSY B1, `(.L_x_1511) ;  /* 0x0000015000017945 */ /* 0x000fe60003800000 */
[----:B---3-5:R4:W3:Y:S01]  /*e7b0*/  SHFL.IDX PT, R8, R16, 0x2, 0x181f ;  /* 0x00581f0010087f89 */ /* 0x0288e200000e0000 */
        /* <DEDUP_REMOVED lines=19> */
.L_x_1512:
[----:B------:R-:W-:Y:S05]  /*e8f0*/  BSYNC B1 ;  /* 0x0000000000017941 */ /* 0x000fea0003800000 */
.L_x_1511:
[----:B0-----:R-:W-:Y:S01]  /*e900*/  VIADD R0, R80, 0x60 ;  /* 0x0000006050007836 */ /* 0x001fe20000000000 */
[----:B--2-4-:R-:W0:Y:S04]  /*e910*/  SHFL.IDX PT, R18, R18, 0x3, 0x181f ;  /* 0x00781f0012127f89 */ /* 0x014e2800000e0000 */
[----:B------:R-:W-:Y:S01]  /*e920*/  ISETP.GE.AND P0, PT, R0, R81, PT ;  /* 0x000000510000720c */ /* 0x000fe20003f06270 */
[----:B------:R-:W2:-:S12]  /*e930*/  SHFL.IDX PT, R16, R16, 0x3, 0x181f ;  /* 0x00781f0010107f89 */ /* 0x000e9800000e0000 */
[----:B------:R-:W-:Y:S05]  /*e940*/  @P0 BRA `(.L_x_1513) ;  /* 0x0000000c00e40947 */ /* 0x000fea0003800000 */
[----:B------:R-:W-:Y:S01]  /*e950*/  ULDC UR4, c[0x0][0xac8] ;  /* 0x0002b20000047ab9 */ /* 0x000fe20000000800 */
[----:B------:R-:W-:Y:S01]  /*e960*/  ULDC.64 UR8, c[0x0][0x208] ;  /* 0x0000820000087ab9 */ /* 0x000fe20000000a00 */
[----:B------:R-:W-:Y:S02]  /*e970*/  ISETP.GE.AND P3, PT, R19, UR4, PT ;  /* 0x0000000413007c0c */ /* 0x000fe4000bf66270 */
[----:B------:R-:W-:Y:S02]  /*e980*/  ISETP.GE.AND P4, PT, R201, UR4, PT ;  /* 0x00000004c9007c0c */ /* 0x000fe4000bf86270 */
[----:B------:R-:W-:-:S09]  /*e990*/  ISETP.GE.AND P5, PT, R200, UR4, PT ;  /* 0x00000004c8007c0c */ /* 0x000fd2000bfa6270 */
[-C--:B--2---:R-:W-:Y:S02]  /*e9a0*/  @!P3 LEA R2, P0, R19, R16.reuse, 0x1 ;  /* 0x000000101302b211 */ /* 0x084fe400078008ff */
        /* <DEDUP_REMOVED lines=15> */
.L_x_1505:
        /* <DEDUP_REMOVED lines=14> */
[----:B0-----:R-:W-:Y:S01]  /*eb80*/  ISETP.NE.AND P0, PT, R11, 0x1, PT ;  /* 0x000000010b00780c */ /* 0x001fe20003f05270 */
[----:B------:R-:W-:-:S04]  /*eb90*/  UISETP.NE.U32.AND UP1, UPT, UR8, URZ, UPT ;  /* 0x0000003f0800728c */ /* 0x000fc8000bf25070 */
[----:B------:R-:W-:-:S06]  /*eba0*/  UISETP.NE.AND.EX UP1, UPT, UR9, URZ, UPT, UP1 ;  /* 0x0000003f0900728c */ /* 0x000fcc000bf25310 */
[----:B------:R-:W-:Y:S02]  /*ebb0*/  PLOP3.LUT P3, PT, PT, PT, UP1, 0x80, 0x0 ;  /* 0x000000000000781c */ /* 0x000fe40003f6f018 */
[----:B------:R-:W0:Y:S03]  /*ebc0*/  @P0 LDC R9, c[0x0][0xbec] ;  /* 0x0002fb00ff090b82 */ /* 0x000e260000000800 */
[----:B------:R-:W-:Y:S02]  /*ebd0*/  @UP1 ULDC.64 UR8, c[0x0][0xc08] ;  /* 0x0003020000081ab9 */ /* 0x000fe40000000a00 */
[----:B------:R-:W-:-:S03]  /*ebe0*/  @UP1 UIMAD.WIDE UR8, UR4, 0x4, UR8 ;  /* 0x00000004040818a5 */ /* 0x000fc6000f8e0208 */
[----:B------:R-:W-:Y:S02]  /*ebf0*/  ULDC UR4, c[0x0][0xa88] ;  /* 0x0002a20000047ab9 */ /* 0x000fe40000000800 */
[----:B------:R-:W-:Y:S02]  /*ec00*/  IMAD.U32 R0, RZ, RZ, UR4 ;  /* 0x00000004ff007e24 */ /* 0x000fe4000f8e00ff */
[----:B------:R-:W-:Y:S02]  /*ec10*/  IMAD.U32 R4, RZ, RZ, UR8 ;  /* 0x00000008ff047e24 */ /* 0x000fe4000f8e00ff */
[----:B------:R-:W-:Y:S01]  /*ec20*/  IMAD.U32 R5, RZ, RZ, UR9 ;  /* 0x00000009ff057e24 */ /* 0x000fe2000f8e00ff */
[----:B------:R-:W-:-:S04]  /*ec30*/  UMOV UR4, URZ ;  /* 0x0000003f00047c82 */ /* 0x000fc80008000000 */
[----:B------:R1:W5:Y:S01]  /*ec40*/  @P3 LDG.E R0, desc[UR12][R4.64] ;  /* 0x0000000c04003981 */ /* 0x000362000c1e1900 */
[----:B------:R-:W-:Y:S01]  /*ec50*/  USHF.R.S32.HI UR12, URZ, 0x1f, UR10 ;  /* 0x0000001f3f0c7899 */ /* 0x000fe2000801140a */
[----:B------:R-:W-:Y:S02]  /*ec60*/  ISETP.GE.AND P1, PT, R217, 0x80, PT ;  /* 0x00000080d900780c */ /* 0x000fe40003f26270 */
[----:B--2---:R-:W-:Y:S01]  /*ec70*/  @P2 R2UR UR4, R6 ;  /* 0x00000000060422ca */ /* 0x004fe200000e0000 */
[----:B01----:R-:W-:-:S14]  /*ec80*/  @P3 BRA `(.L_x_1514) ;  /* 0x0000000000143947 */ /* 0x003fdc0003800000 */
[----:B------:R-:W-:Y:S05]  /*ec90*/  @!P2 BRA `(.L_x_1514) ;  /* 0x000000000010a947 */ /* 0x000fea0003800000 */
[----:B------:R-:W-:Y:S02]  /*eca0*/  ULDC.64 UR8, c[0x0][0x208] ;  /* 0x0000820000087ab9 */ /* 0x000fe40000000a00 */
[----:B------:R-:W2:Y:S04]  /*ecb0*/  LDG.E R5, desc[UR8][R2.64] ;  /* 0x0000000802057981 */ /* 0x000ea8000c1e1900 */
[----:B-----5:R-:W2:Y:S02]  /*ecc0*/  LDG.E R0, desc[UR8][R2.64+0x4] ;  /* 0x0000040802007981 */ /* 0x020ea4000c1e1900 */
[----:B--2---:R-:W-:-:S07]  /*ecd0*/  IMAD.IADD R0, R0, 0x1, -R5 ;  /* 0x0000000100007824 */ /* 0x004fce00078e0a05 */
.L_x_1514:
[----:B------:R-:W-:Y:S01]  /*ece0*/  R2UR UR9, R206 ;  /* 0x00000000ce0972ca */ /* 0x000fe200000e0000 */
[----:B------:R-:W-:Y:S01]  /*ecf0*/  USHF.R.S32.HI UR11, URZ, 0x1f, UR4 ;  /* 0x0000001f3f0b7899 */ /* 0x000fe20008011404 */
[----:B------:R-:W-:Y:S11]  /*ed00*/  BSSY B1, `(.L_x_1515) ;  /* 0x0000030000017945 */ /* 0x000ff60003800000 */
[----:B------:R-:W-:-:S02]  /*ed10*/  USHF.R.S32.HI UR8, URZ, 0x1f, UR9 ;  /* 0x0000001f3f087899 */ /* 0x000fc40008011409 */
[----:B------:R-:W-:Y:S02]  /*ed20*/  USEL UR13, UR9, URZ, !UP0 ;  /* 0x0000003f090d7287 */ /* 0x000fe4000c000000 */
[----:B------:R-:W-:Y:S01]  /*ed30*/  USEL UR14, UR8, URZ, !UP0 ;  /* 0x0000003f080e7287 */ /* 0x000fe2000c000000 */
[----:B------:R-:W-:Y:S11]  /*ed40*/  @P1 BRA `(.L_x_1516) ;  /* 0x0000000000ac1947 */ /* 0x000ff60003800000 */
[----:B------:R-:W0:Y:S01]  /*ed50*/  S2R R3, SR_TID.X ;  /* 0x0000000000037919 */ /* 0x000e220000002100 */
[----:B------:R-:W1:Y:S01]  /*ed60*/  LDC R7, c[0x0][0xbe8] ;  /* 0x0002fa00ff077b82 */ /* 0x000e620000000800 */
[----:B------:R-:W-:Y:S02]  /*ed70*/  IMAD.U32 R4, RZ, RZ, UR61 ;  /* 0x0000003dff047e24 */ /* 0x000fe4000f8e00ff */
[----:B-1---5:R-:W-:-:S03]  /*ed80*/  IMAD R2, R0, R7, RZ ;  /* 0x0000000700027224 */ /* 0x022fc600078e02ff */
[----:B0-----:R-:W-:-:S04]  /*ed90*/  IADD3 R4, R4, -0x80, R3 ;  /* 0xffffff8004047810 */ /* 0x001fc80007ffe003 */
        /* <DEDUP_REMOVED lines=8> */
[----:B------:R-:W-:Y:S01]  /*ee20*/  UMOV UR9, UR11 ;  /* 0x0000000b00097c82 */ /* 0x000fe20008000000 */
[----:B------:R-:W-:-:S06]  /*ee30*/  ULDC.64 UR18, c[0x0][0x208] ;  /* 0x0000820000127ab9 */ /* 0x000fcc0000000a00 */
        /* <DEDUP_REMOVED lines=8> */
[----:B------:R-:W-:-:S03]  /*eec0*/  UIMAD UR10, UR13, UR17, UR10 ;  /* 0x000000110d0a72a4 */ /* 0x000fc6000f8e020a */
        /* <DEDUP_REMOVED lines=19> */
.L_x_1516:
[----:B------:R-:W-:Y:S05]  /*f000*/  BSYNC B1 ;  /* 0x0000000000017941 */ /* 0x000fea0003800000 */
.L_x_1515:
[----:B0-----:R-:W0:Y:S01]  /*f010*/  @P0 LDC R3, c[0x0][0xbf0] ;  /* 0x0002fc00ff030b82 */ /* 0x001e220000000800 */
[----:B------:R-:W-:Y:S01]  /*f020*/  ULDC.64 UR16, c[0x0][0xaa0] ;  /* 0x0002a80000107ab9 */ /* 0x000fe20000000a00 */
[----:B------:R-:W-:Y:S01]  /*f030*/  R2UR UR15, R204 ;  /* 0x00000000cc0f72ca */ /* 0x000fe200000e0000 */
[----:B------:R-:W-:Y:S01]  /*f040*/  UIMAD UR10, UR11, UR16, URZ ;  /* 0x000000100b0a72a4 */ /* 0x000fe2000f8e023f */
[----:B------:R-:W-:Y:S01]  /*f050*/  IMAD R2, R203, 0x20, R205 ;  /* 0x00000020cb027824 */ /* 0x000fe200078e02cd */
[----:B------:R-:W-:Y:S01]  /*f060*/  UIMAD.WIDE.U32 UR8, UR4, UR16, URZ ;  /* 0x00000010040872a5 */ /* 0x000fe2000f8e003f */
[----:B------:R-:W-:Y:S01]  /*f070*/  BSSY B1, `(.L_x_1517) ;  /* 0x0000041000017945 */ /* 0x000fe20003800000 */
[----:B------:R-:W-:Y:S01]  /*f080*/  UIMAD UR10, UR4, UR17, UR10 ;  /* 0x00000011040a72a4 */ /* 0x000fe2000f8e020a */
[----:B------:R-:W-:Y:S02]  /*f090*/  VIADD R6, R2, UR61 ;  /* 0x0000003d02067c36 */ /* 0x000fe40008000000 */
[----:B------:R-:W-:Y:S01]  /*f0a0*/  ULDC.64 UR16, c[0x0][0xae8] ;  /* 0x0002ba0000107ab9 */ /* 0x000fe20000000a00 */
[----:B------:R-:W-:Y:S01]  /*f0b0*/  UIADD3 UR9, UR9, UR10, URZ ;  /* 0x0000000a09097290 */ /* 0x000fe2000fffe03f */
[----:B------:R-:W-:Y:S01]  /*f0c0*/  @P0 IMAD.HI.U32 R2, R6, R9, RZ ;  /* 0x0000000906020227 */ /* 0x000fe200078e00ff */
[----:B------:R-:W-:-:S02]  /*f0d0*/  UIMAD UR4, UR12, UR16, URZ ;  /* 0x000000100c0472a4 */ /* 0x000fc4000f8e023f */
[----:B------:R-:W-:Y:S01]  /*f0e0*/  UIMAD.WIDE.U32 UR8, UR15, UR16, UR8 ;  /* 0x000000100f0872a5 */ /* 0x000fe2000f8e0008 */
[----:B------:R-:W-:Y:S01]  /*f0f0*/  IMAD.MOV.U32 R5, RZ, RZ, R6 ;  /* 0x000000ffff057224 */ /* 0x000fe200078e0006 */
[----:B------:R-:W-:Y:S01]  /*f100*/  UIMAD UR4, UR15, UR17, UR4 ;  /* 0x000000110f0472a4 */ /* 0x000fe2000f8e0204 */
[----:B------:R-:W-:-:S03]  /*f110*/  ULDC.64 UR10, c[0x0][0xaf0] ;  /* 0x0002bc00000a7ab9 */ /* 0x000fc60000000a00 */
[----:B------:R-:W-:Y:S02]  /*f120*/  UIADD3 UR9, UR9, UR4, URZ ;  /* 0x0000000409097290 */ /* 0x000fe4000fffe03f */
[----:B------:R-:W-:Y:S01]  /*f130*/  UIMAD UR4, UR14, UR10, URZ ;  /* 0x0000000a0e0472a4 */ /* 0x000fe2000f8e023f */
[----:B0-----:R-:W-:Y:S01]  /*f140*/  @P0 SHF.R.U32.HI R5, RZ, R3, R2 ;  /* 0x00000003ff050219 */ /* 0x001fe20000011602 */
[----:B------:R-:W-:Y:S02]  /*f150*/  UIMAD.WIDE.U32 UR8, UR13, UR10, UR8 ;  /* 0x0000000a0d0872a5 */ /* 0x000fe4000f8e0008 */
[----:B------:R-:W-:Y:S01]  /*f160*/  UIMAD UR4, UR13, UR11, UR4 ;  /* 0x0000000b0d0472a4 */ /* 0x000fe2000f8e0204 */
[--C-:B------:R-:W-:Y:S01]  /*f170*/  SHF.R.S32.HI R2, RZ, 0x1f, R5.reuse ;  /* 0x0000001fff027819 */ /* 0x100fe20000011405 */
[----:B------:R-:W-:Y:S01]  /*f180*/  IMAD.MOV R7, RZ, RZ, -R5 ;  /* 0x000000ffff077224 */ /* 0x000fe200078e0a05 */
[----:B------:R-:W-:Y:S01]  /*f190*/  ULDC.64 UR10, c[0x0][0xae0] ;  /* 0x0002b800000a7ab9 */ /* 0x000fe20000000a00 */
[----:B------:R-:W-:-:S02]  /*f1a0*/  UIADD3 UR4, UR9, UR4, URZ ;  /* 0x0000000409047290 */ /* 0x000fc4000fffe03f */
[----:B------:R-:W-:Y:S02]  /*f1b0*/  IMAD.U32 R3, RZ, RZ, UR9 ;  /* 0x00000009ff037e24 */ /* 0x000fe4000f8e00ff */
        /* <DEDUP_REMOVED lines=8> */
[----:B------:R-:W-:Y:S02]  /*f240*/  IMAD.IADD R3, R3, 0x1, R9 ;  /* 0x0000000103037824 */ /* 0x000fe400078e0209 */
[----:B------:R-:W-:Y:S02]  /*f250*/  IMAD R4, R4, UR8, RZ ;  /* 0x0000000804047c24 */ /* 0x000fe4000f8e02ff */
[----:B------:R-:W-:Y:S02]  /*f260*/  VIADD R6, R205, UR61 ;  /* 0x0000003dcd067c36 */ /* 0x000fe40008000000 */
[----:B-----5:R-:W-:Y:S02]  /*f270*/  IMAD R11, R0, R11, RZ ;  /* 0x0000000b000b7224 */ /* 0x020fe400078e02ff */
        /* <DEDUP_REMOVED lines=32> */
.L_x_1518:
[----:B------:R-:W-:Y:S05]  /*f480*/  BSYNC B1 ;  /* 0x0000000000017941 */ /* 0x000fea0003800000 */
.L_x_1517:
        /* <DEDUP_REMOVED lines=22> */
.L_x_1520:
[----:B------:R-:W-:Y:S05]  /*f5f0*/  BSYNC B1 ;  /* 0x0000000000017941 */ /* 0x000fea0003800000 */
.L_x_1519:
        /* <DEDUP_REMOVED lines=22> */
.L_x_1522:
[----:B------:R-:W-:Y:S05]  /*f760*/  BSYNC B1 ;  /* 0x0000000000017941 */ /* 0x000fea0003800000 */
.L_x_1521:
        /* <DEDUP_REMOVED lines=23> */
.L_x_1513:
[----:B------:R-:W-:Y:S05]  /*f8e0*/  BSYNC B0 ;  /* 0x0000000000007941 */ /* 0x000fea0003800000 */
.L_x_1504:
[----:B------:R-:W-:Y:S02]  /*f8f0*/  ULDC UR4, c[0x0][0xc3c] ;  /* 0x00030f0000047ab9 */ /* 0x000fe40000000800 */
[----:B------:R-:W-:-:S06]  /*f900*/  UISETP.GE.AND UP0, UPT, UR6, UR4, UPT ;  /* 0x000000040600728c */ /* 0x000fcc000bf06270 */
[----:B------:R-:W-:-:S13]  /*f910*/  PLOP3.LUT P0, PT, PT, PT, UP0, 0x80, 0x0 ;  /* 0x000000000000781c */ /* 0x000fda0003f0f008 */
[----:B------:R-:W-:Y:S05]  /*f920*/  @!P0 BRA `(.L_x_1523) ;  /* 0xffffff1400508947 */ /* 0x000fea000383ffff */
[----:B------:R-:W-:Y:S05]  /*f930*/  EXIT ;  /* 0x000000000000794d */ /* 0x000fea0003800000 */
.L_x_1422:
        /* <DEDUP_REMOVED lines=15> */
[----:B------:R-:W2:Y:S01]  /*fa30*/  LDS.128 R16, [UR4+0x308d0] ;  /* 0x0308d004ff107984 */ /* 0x000ea20008000c00 */
[----:B------:R-:W-:Y:S06]  /*fa40*/  BAR.ARV 0x4, 0x180 ;  /* 0x0106000000007b1d */ /* 0x000fec0000002000 */
[----:B------:R-:W-:Y:S05]  /*fa50*/  BRA `(.L_x_1525) ;  /* 0x0000000800947947 */ /* 0x000fea0003800000 */
.L_x_1524:
[----:B------:R-:W1:Y:S01]  /*fa60*/  S2R R0, SR_TID.X ;  /* 0x0000000000007919 */ /* 0x000e620000002100 */
[----:B------:R-:W-:Y:S01]  /*fa70*/  ULDC UR4, c[0x0][0xc3c] ;  /* 0x00030f0000047ab9 */ /* 0x000fe20000000800 */
[----:B------:R-:W-:Y:S01]  /*fa80*/  ULDC.64 UR6, c[0x0][0x208] ;  /* 0x0000820000067ab9 */ /* 0x000fe20000000a00 */
[----:B------:R-:W-:Y:S01]  /*fa90*/  ULDC UR5, c[0x0][0xc38] ;  /* 0x00030e0000057ab9 */ /* 0x000fe20000000800 */
[----:B-1----:R-:W-:-:S04]  /*faa0*/  LOP3.LUT R0, R0, 0x1f, RZ, 0xc0, !PT ;  /* 0x0000001f00007812 */ /* 0x002fc800078ec0ff */
        /* <DEDUP_REMOVED lines=38> */
.L_x_1530:
        /* <DEDUP_REMOVED lines=13> */
.L_x_1529:
[----:B------:R-:W-:Y:S05]  /*fde0*/  BSYNC B0 ;  /* 0x0000000000007941 */ /* 0x000fea0003800000 */
.L_x_1528:
        /* <DEDUP_REMOVED lines=21> */
.L_x_1526:
[----:B------:R-:W-:Y:S01]  /*ff40*/  IMAD.IADD R7, R6, 0x1, -R7 ;  /* 0x0000000106077824 */ /* 0x000fe200078e0a07 */
[----:B------:R-:W-:-:S03]  /*ff50*/  ULDC.64 UR8, c[0x0][0x208] ;  /* 0x0000820000087ab9 */ /* 0x000fc60000000a00 */
[----:B------:R-:W-:-:S05]  /*ff60*/  IMAD R2, R4, UR5, R7 ;  /* 0x0000000504027c24 */ /* 0x000fca000f8e0207 */
[----:B------:R-:W-:Y:S02]  /*ff70*/  ISETP.GT.AND P0, PT, R2, UR6, PT ;  /* 0x0000000602007c0c */ /* 0x000fe4000bf04270 */
[----:B------:R-:W0:Y:S11]  /*ff80*/  LDC.64 R2, c[0x0][0xc90] ;  /* 0x00032400ff027b82 */ /* 0x000e360000000a00 */
[----:B------:R-:W-:-:S04]  /*ff90*/  VOTE.ANY R11, PT, !P0 ;  /* 0x00000000000b7806 */ /* 0x000fc800040e0100 */
[----:B------:R-:W1:Y:S02]  /*ffa0*/  POPC R6, R11 ;  /* 0x0000000b00067309 */ /* 0x000e640000000000 */
[----:B-1----:R-:W-:-:S04]  /*ffb0*/  VIADD R19, R6, UR4 ;  /* 0x0000000406137c36 */ /* 0x002fc80008000000 */
[----:B0-----:R-:W-:-:S05]  /*ffc0*/  IMAD.WIDE R2, R19, 0x4, R2 ;  /* 0x0000000413027825 */ /* 0x001fca00078e0202 */
[----:B------:R-:W2:Y:S01]  /*ffd0*/  LDG.E R10, desc[UR8][R2.64] ;  /* 0x00000008020a7981 */ /* 0x000ea2000c1e1900 */
[----:B------:R-:W-:-:S03]  /*ffe0*/  ISETP.NE.AND P0, PT, R11, RZ, PT ;  /* 0x000000ff0b00720c */ /* 0x000fc60003f05270 */
[----:B------:R-:W2:Y:S02]  /*fff0*/  SHFL.IDX PT, R5, R5, R6, 0x1f ;  /* 0x00001f0605057589 */ /* 0x000ea400000e0000 */
[----:B--2---:R-:W-:-:S05]  /*10000*/  IMAD R8, R5, R10, RZ ;  /* 0x0000000a05087224 */ /* 0x004fca00078e02ff */
[----:B------:R-:W-:-:S04]  /*10010*/  IABS R9, R8 ;  /* 0x0000000800097213 */ /* 0x000fc80000000000 */
[----:B------:R-:W0:Y:S08]  /*10020*/  I2F.RP R12, R9 ;  /* 0x00000009000c7306 */ /* 0x000e300000209400 */
[----:B0-----:R-:W0:Y:S02]  /*10030*/  MUFU.RCP R12, R12 ;  /* 0x0000000c000c7308 */ /* 0x001e240000001000 */
[----:B0-----:R-:W-:-:S06]  /*10040*/  VIADD R13, R12, 0xffffffe ;  /* 0x0ffffffe0c0d7836 */ /* 0x001fcc0000000000 */
[----:B------:R0:W1:Y:S01]  /*10050*/  F2I.FTZ.U32.TRUNC.NTZ R3, R13 ;  /* 0x0000000d00037305 */ /* 0x000062000021f000 */
[----:B------:R-:W-:Y:S05]  /*10060*/  @!P0 BRA `(.L_x_1531) ;  /* 0x0000000000088947 */ /* 0x000fea0003800000 */
[----:B------:R-:W-:-:S05]  /*10070*/  VIADD R11, R6, 0xffffffff ;  /* 0xffffffff060b7836 */ /* 0x000fca0000000000 */
[----:B------:R2:W3:Y:S02]  /*10080*/  SHFL.IDX PT, R16, R4, R11, 0x1f ;  /* 0x00001f0b04107589 */ /* 0x0004e400000e0000 */
.L_x_1531:
[----:B-1----:R-:W-:Y:S01]  /*10090*/  IMAD.MOV R2, RZ, RZ, -R3 ;  /* 0x000000ffff027224 */ /* 0x002fe200078e0a03 */
[----:B--2---:R-:W-:Y:S01]  /*100a0*/  IABS R4, R8 ;  /* 0x0000000800047213 */ /* 0x004fe20000000000 */
[----:B---3--:R-:W-:Y:S02]  /*100b0*/  IMAD R16, R16, UR5, R7 ;  /* 0x0000000510107c24 */ /* 0x008fe4000f8e0207 */
[----:B------:R-:W-:Y:S02]  /*100c0*/  IMAD R7, R2, R9, RZ ;  /* 0x0000000902077224 */ /* 0x000fe400078e02ff */
[----:B------:R-:W-:Y:S02]  /*100d0*/  IMAD.MOV.U32 R2, RZ, RZ, RZ ;  /* 0x000000ffff027224 */ /* 0x000fe400078e00ff */
[----:B------:R-:W-:Y:S02]  /*100e0*/  IMAD.MOV R4, RZ, RZ, -R4 ;  /* 0x000000ffff047224 */ /* 0x000fe400078e0a04 */
[----:B------:R-:W-:Y:S01]  /*100f0*/  IMAD.HI.U32 R2, R3, R7, R2 ;  /* 0x0000000703027227 */ /* 0x000fe200078e0002 */
[----:B------:R-:W-:-:S04]  /*10100*/  IADD3 R7, -R16, UR6, RZ ;  /* 0x0000000610077c10 */ /* 0x000fc8000fffe1ff */
[----:B------:R-:W-:-:S05]  /*10110*/  IABS R3, R7 ;  /* 0x0000000700037213 */ /* 0x000fca0000000000 */
[----:B------:R-:W-:-:S04]  /*10120*/  IMAD.HI.U32 R2, R2, R3, RZ ;  /* 0x0000000302027227 */ /* 0x000fc800078e00ff */
[----:B------:R-:W-:Y:S01]  /*10130*/  IMAD R4, R2, R4, R3 ;  /* 0x0000000402047224 */ /* 0x000fe200078e0203 */
[----:B------:R-:W-:-:S04]  /*10140*/  LOP3.LUT R3, R7, R8, RZ, 0x3c, !PT ;  /* 0x0000000807037212 */ /* 0x000fc800078e3cff */
[----:B------:R-:W-:Y:S02]  /*10150*/  ISETP.GT.U32.AND P1, PT, R9, R4, PT ;  /* 0x000000040900720c */ /* 0x000fe40003f24070 */
[----:B------:R-:W-:-:S11]  /*10160*/  ISETP.GE.AND P2, PT, R3, RZ, PT ;  /* 0x000000ff0300720c */ /* 0x000fd60003f46270 */
[----:B------:R-:W-:Y:S02]  /*10170*/  @!P1 IMAD.IADD R4, R4, 0x1, -R9 ;  /* 0x0000000104049824 */ /* 0x000fe400078e0a09 */
[----:B------:R-:W-:Y:S01]  /*10180*/  @!P1 VIADD R2, R2, 0x1 ;  /* 0x0000000102029836 */ /* 0x000fe20000000000 */
[----:B------:R-:W-:Y:S02]  /*10190*/  ISETP.NE.AND P1, PT, R8, RZ, PT ;  /* 0x000000ff0800720c */ /* 0x000fe40003f25270 */
[----:B------:R-:W-:-:S13]  /*101a0*/  ISETP.GE.U32.AND P0, PT, R4, R9, PT ;  /* 0x000000090400720c */ /* 0x000fda0003f06070 */
[----:B------:R-:W-:-:S04]  /*101b0*/  @P0 VIADD R2, R2, 0x1 ;  /* 0x0000000102020836 */ /* 0x000fc80000000000 */
[----:B------:R-:W-:-:S04]  /*101c0*/  IMAD.MOV.U32 R9, RZ, RZ, R2 ;  /* 0x000000ffff097224 */ /* 0x000fc800078e0002 */
[----:B------:R-:W-:Y:S01]  /*101d0*/  @!P2 IMAD.MOV R9, RZ, RZ, -R9 ;  /* 0x000000ffff09a224 */ /* 0x000fe200078e0a09 */
[----:B------:R-:W-:-:S05]  /*101e0*/  @!P1 LOP3.LUT R9, RZ, R8, RZ, 0x33, !PT ;  /* 0x00000008ff099212 */ /* 0x000fca00078e33ff */
[----:B------:R-:W-:Y:S02]  /*101f0*/  IMAD R4, R10, R9, RZ ;  /* 0x000000090a047224 */ /* 0x000fe400078e02ff */
[----:B------:R-:W-:Y:S02]  /*10200*/  IMAD.MOV R9, RZ, RZ, -R9 ;  /* 0x000000ffff097224 */ /* 0x000fe400078e0a09 */
[----:B------:R-:W-:Y:S02]  /*10210*/  IMAD.MOV R3, RZ, RZ, -R4 ;  /* 0x000000ffff037224 */ /* 0x000fe400078e0a04 */
[----:B------:R-:W-:-:S03]  /*10220*/  IMAD R7, R8, R9, R7 ;  /* 0x0000000908077224 */ /* 0x000fc600078e0207 */
[----:B------:R-:W-:Y:S01]  /*10230*/  VIADDMNMX R10, R3, UR5, R10, PT ;  /* 0x00000005030a7c46 */ /* 0x000fe2000b80010a */
[----:B------:R-:W-:Y:S01]  /*10240*/  IMAD.IADD R4, R7, 0x1, R4 ;  /* 0x0000000107047824 */ /* 0x000fe200078e0204 */
[----:B------:R-:W-:Y:S02]  /*10250*/  IABS R8, R7 ;  /* 0x0000000700087213 */ /* 0x000fe40000000000 */
[----:B------:R-:W-:-:S04]  /*10260*/  IABS R6, R10 ;  /* 0x0000000a00067213 */ /* 0x000fc80000000000 */
[----:B------:R-:W1:Y:S08]  /*10270*/  I2F.RP R11, R6 ;  /* 0x00000006000b7306 */ /* 0x000e700000209400 */
[----:B-1----:R-:W1:Y:S02]  /*10280*/  MUFU.RCP R11, R11 ;  /* 0x0000000b000b7308 */ /* 0x002e640000001000 */
[----:B-1----:R-:W-:-:S06]  /*10290*/  VIADD R2, R11, 0xffffffe ;  /* 0x0ffffffe0b027836 */ /* 0x002fcc0000000000 */
[----:B------:R1:W2:Y:S02]  /*102a0*/  F2I.FTZ.U32.TRUNC.NTZ R3, R2 ;  /* 0x0000000200037305 */ /* 0x0002a4000021f000 */
[----:B-1----:R-:W-:Y:S02]  /*102b0*/  IMAD.MOV.U32 R2, RZ, RZ, RZ ;  /* 0x000000ffff027224 */ /* 0x002fe400078e00ff */
[----:B--2---:R-:W-:-:S04]  /*102c0*/  IMAD.MOV R9, RZ, RZ, -R3 ;  /* 0x000000ffff097224 */ /* 0x004fc800078e0a03 */
[----:B------:R-:W-:-:S04]  /*102d0*/  IMAD R9, R9, R6, RZ ;  /* 0x0000000609097224 */ /* 0x000fc800078e02ff */
[----:B------:R-:W-:Y:S01]  /*102e0*/  IMAD.HI.U32 R3, R3, R9, R2 ;  /* 0x0000000903037227 */ /* 0x000fe200078e0002 */
[-C--:B------:R-:W-:Y:S02]  /*102f0*/  IABS R9, R10.reuse ;  /* 0x0000000a00097213 */ /* 0x080fe40000000000 */
[----:B------:R-:W-:-:S03]  /*10300*/  LOP3.LUT R2, R7, R10, RZ, 0x3c, !PT ;  /* 0x0000000a07027212 */ /* 0x000fc600078e3cff */
[----:B------:R-:W-:Y:S01]  /*10310*/  IMAD.MOV R9, RZ, RZ, -R9 ;  /* 0x000000ffff097224 */ /* 0x000fe200078e0a09 */
[----:B------:R-:W-:Y:S01]  /*10320*/  ISETP.GE.AND P2, PT, R2, RZ, PT ;  /* 0x000000ff0200720c */ /* 0x000fe20003f46270 */
[----:B------:R-:W-:-:S04]  /*10330*/  IMAD.HI.U32 R3, R3, R8, RZ ;  /* 0x0000000803037227 */ /* 0x000fc800078e00ff */
[----:B------:R-:W-:-:S05]  /*10340*/  IMAD R9, R3, R9, R8 ;  /* 0x0000000903097224 */ /* 0x000fca00078e0208 */
[----:B------:R-:W-:-:S13]  /*10350*/  ISETP.GT.U32.AND P1, PT, R6, R9, PT ;  /* 0x000000090600720c */ /* 0x000fda0003f24070 */
[----:B------:R-:W-:Y:S02]  /*10360*/  @!P1 IMAD.IADD R9, R9, 0x1, -R6 ;  /* 0x0000000109099824 */ /* 0x000fe400078e0a06 */
[----:B------:R-:W-:Y:S01]  /*10370*/  @!P1 VIADD R3, R3, 0x1 ;  /* 0x0000000103039836 */ /* 0x000fe20000000000 */
[----:B------:R-:W-:Y:S02]  /*10380*/  ISETP.NE.AND P1, PT, R10, RZ, PT ;  /* 0x000000ff0a00720c */ /* 0x000fe40003f25270 */
[----:B------:R-:W-:-:S13]  /*10390*/  ISETP.GE.U32.AND P0, PT, R9, R6, PT ;  /* 0x000000060900720c */ /* 0x000fda0003f06070 */
[----:B------:R-:W-:-:S04]  /*103a0*/  @P0 VIADD R3, R3, 0x1 ;  /* 0x0000000103030836 */ /* 0x000fc80000000000 */
[----:B------:R-:W-:Y:S01]  /*103b0*/  @!P2 IMAD.MOV R3, RZ, RZ, -R3 ;  /* 0x000000ffff03a224 */ /* 0x000fe200078e0a03 */
[----:B------:R-:W-:Y:S01]  /*103c0*/  @!P1 LOP3.LUT R3, RZ, R10, RZ, 0x33, !PT ;  /* 0x0000000aff039212 */ /* 0x000fe200078e33ff */
[----:B------:R-:W-:-:S03]  /*103d0*/  IMAD.MOV R10, RZ, RZ, -R10 ;  /* 0x000000ffff0a7224 */ /* 0x000fc600078e0a0a */
[----:B------:R-:W-:Y:S01]  /*103e0*/  LOP3.LUT R2, RZ, R3, RZ, 0x33, !PT ;  /* 0x00000003ff027212 */ /* 0x000fe200078e33ff */
[----:B------:R-:W-:-:S04]  /*103f0*/  IMAD R18, R3, R10, R4 ;  /* 0x0000000a03127224 */ /* 0x000fc800078e0204 */
[----:B------:R-:W-:Y:S01]  /*10400*/  IMAD.IADD R17, R5, 0x1, R2 ;  /* 0x0000000105117824 */ /* 0x000fe200078e0202 */
[----:B------:R-:W-:Y:S06]  /*10410*/  BRA `(.L_x_1532) ;  /* 0x00000000000c7947 */ /* 0x000fec0003800000 */
.L_x_1527:
[----:B------:R-:W-:Y:S02]  /*10420*/  IMAD.MOV.U32 R17, RZ, RZ, RZ ;  /* 0x000000ffff117224 */ /* 0x000fe400078e00ff */
[----:B------:R-:W-:Y:S02]  /*10430*/  IMAD.U32 R16, RZ, RZ, UR6 ;  /* 0x00000006ff107e24 */ /* 0x000fe4000f8e00ff */
[----:B------:R-:W-:-:S07]  /*10440*/  IMAD.MOV.U32 R18, RZ, RZ, RZ ;  /* 0x000000ffff127224 */ /* 0x000fce00078e00ff */
.L_x_1532:
[----:B------:R-:W-:-:S13]  /*10450*/  ISETP.NE.AND P0, PT, R0, RZ, PT ;  /* 0x000000ff0000720c */ /* 0x000fda0003f05270 */
[----:B------:R-:W1:Y:S01]  /*10460*/  @!P0 S2R R3, SR_CgaCtaId ;  /* 0x0000000000038919 */ /* 0x000e620000008800 */
[----:B------:R-:W-:-:S04]  /*10470*/  @!P0 MOV R0, 0x400 ;  /* 0x0000040000008802 */ /* 0x000fc80000000f00 */
[----:B-1----:R-:W-:-:S05]  /*10480*/  @!P0 LEA R0, R3, R0, 0x18 ;  /* 0x0000000003008211 */ /* 0x002fca00078ec0ff */
[----:B------:R1:W-:Y:S01]  /*10490*/  @!P0 STS.128 [R0+0x308d0], R16 ;  /* 0x0308d01000008388 */ /* 0x0003e20000000c00 */
[----:B------:R-:W-:Y:S06]  /*104a0*/  BAR.ARV 0x5, 0x180 ;  /* 0x0146000000007b1d */ /* 0x000fec0000002000 */
.L_x_1525:
[----:B-1----:R-:W-:Y:S01]  /*104b0*/  IMAD.MOV.U32 R0, RZ, RZ, 0x1 ;  /* 0x00000001ff007424 */ /* 0x002fe200078e00ff */
[----:B------:R1:W-:Y:S01]  /*104c0*/  STL [R1+0x4], RZ ;  /* 0x000004ff01007387 */ /* 0x0003e20000100800 */
[----:B------:R-:W-:Y:S02]  /*104d0*/  ULDC UR4, c[0x0][0xc3c] ;  /* 0x00030f0000047ab9 */ /* 0x000fe40000000800 */
[----:B--2---:R-:W-:Y:S01]  /*104e0*/  ISETP.GE.AND P0, PT, R19, UR4, PT ;  /* 0x0000000413007c0c */ /* 0x004fe2000bf06270 */
[----:B------:R1:W-:Y:S04]  /*104f0*/  STL [R1+0x10], R0 ;  /* 0x0000100001007387 */ /* 0x0003e80000100800 */
[----:B------:R1:W-:Y:S08]  /*10500*/  STL [R1+0x38], RZ ;  /* 0x000038ff01007387 */ /* 0x0003f00000100800 */
[----:B-1----:R-:W-:Y:S05]  /*10510*/  @P0 BRA `(.L_x_1533) ;  /* 0x0000006400600947 */ /* 0x002fea0003800000 */
[----:B------:R-:W1:Y:S01]  /*10520*/  S2R R5, SR_TID.X ;  /* 0x0000000000057919 */ /* 0x000e620000002100 */
[----:B------:R-:W2:Y:S01]  /*10530*/  S2UR UR5, SR_CgaCtaId ;  /* 0x00000000000579c3 */ /* 0x000ea20000008800 */
[----:B------:R-:W-:Y:S01]  /*10540*/  UMOV UR4, 0x400 ;  /* 0x0000040000047882 */ /* 0x000fe20000000000 */
[----:B------:R-:W-:Y:S01]  /*10550*/  BSSY B8, `(.L_x_1533) ;  /* 0x0000654000087945 */ /* 0x000fe20003800000 */
[----:B------:R-:W-:Y:S01]  /*10560*/  ULDC UR38, c[0x0][0xc] ;  /* 0x0000030000267ab9 */ /* 0x000fe20000000800 */
[----:B------:R-:W-:Y:S01]  /*10570*/  ULDC.64 UR36, c[0x0][0x198] ;  /* 0x0000660000247ab9 */ /* 0x000fe20000000a00 */
[----:B--2---:R-:W-:Y:S01]  /*10580*/  ULEA UR4, UR5, UR4, 0x18 ;  /* 0x0000000405047291 */ /* 0x004fe2000f8ec03f */
[C---:B-1----:R-:W-:Y:S01]  /*10590*/  IMAD.SHL.U32 R0, R5.reuse, 0x8, RZ ;  /* 0x0000000805007824 */ /* 0x042fe200078e00ff */
[----:B------:R-:W-:-:S04]  /*105a0*/  LOP3.LUT R4, R5, 0x7f, RZ, 0xc0, !PT ;  /* 0x0000007f05047812 */ /* 0x000fc800078ec0ff */
[C---:B0-----:R-:W-:Y:S02]  /*105b0*/  LOP3.LUT R2, R0.reuse, 0x1f8, RZ, 0xc0, !PT ;  /* 0x000001f800027812 */ /* 0x041fe400078ec0ff */
        /* <DEDUP_REMOVED lines=9> */
[----:B------:R-:W-:Y:S01]  /*10650*/  STL [R1], R4 ;  /* 0x0000000401007387 */ /* 0x000fe20000100800 */
        /* <DEDUP_REMOVED lines=8> */
.L_x_1654:
[----:B------:R-:W-:Y:S05]  /*106e0*/  YIELD ;  /* 0x0000000000007946 */ /* 0x000fea0003800000 */
[----:B------:R-:W-:Y:S01]  /*106f0*/  ULDC.64 UR4, c[0x0][0xa28] ;  /* 0x00028a0000047ab9 */ /* 0x000fe20000000a00 */
[----:B----4-:R-:W-:Y:S01]  /*10700*/  IMAD.MOV.U32 R0, RZ, RZ, RZ ;  /* 0x000000ffff007224 */ /* 0x010fe200078e00ff */
[----:B------:R-:W-:Y:S01]  /*10710*/  ISETP.NE.U32.AND P0, PT, RZ, UR4, PT ;  /* 0x00000004ff007c0c */ /* 0x000fe2000bf05070 */
[----:B-1----:R-:W1:Y:S01]  /*10720*/  LDC.64 R4, c[0x0][0xa00] ;  /* 0x00028000ff047b82 */ /* 0x002e620000000a00 */
[----:B------:R-:W-:Y:S01]  /*10730*/  ULDC.64 UR8, c[0x0][0x208] ;  /* 0x0000820000087ab9 */ /* 0x000fe20000000a00 */
[----:B0-2---:R-:W-:-:S02]  /*10740*/  CS2R R8, SRZ ;  /* 0x0000000000087805 */ /* 0x005fc4000001ff00 */
[----:B------:R-:W-:Y:S01]  /*10750*/  ISETP.NE.AND.EX P0, PT, RZ, UR5, PT, P0 ;  /* 0x00000005ff007c0c */ /* 0x000fe2000bf05300 */
[----:B------:R-:W-:Y:S01]  /*10760*/  ULDC.64 UR4, c[0x0][0xa18] ;  /* 0x0002860000047ab9 */ /* 0x000fe20000000a00 */
[----:B------:R-:W-:-:S11]  /*10770*/  ULDC.64 UR6, c[0x0][0xa08] ;  /* 0x0002820000067ab9 */ /* 0x000fd60000000a00 */
[----:B------:R-:W2:Y:S02]  /*10780*/  @P0 LDC.64 R2, c[0x0][0xa28] ;  /* 0x00028a00ff020b82 */ /* 0x000ea40000000a00 */
[----:B--2---:R-:W-:-:S05]  /*10790*/  @P0 IMAD.WIDE R2, R19, 0x4, R2 ;  /* 0x0000000413020825 */ /* 0x004fca00078e0202 */
[----:B------:R2:W5:Y:S01]  /*107a0*/  @P0 LDG.E R0, desc[UR8][R2.64] ;  /* 0x0000000802000981 */ /* 0x000562000c1e1900 */
[----:B------:R-:W-:Y:S01]  /*107b0*/  ISETP.NE.U32.AND P0, PT, RZ, UR4, PT ;  /* 0x00000004ff007c0c */ /* 0x000fe2000bf05070 */
[----:B-1----:R-:W-:Y:S01]  /*107c0*/  IMAD.WIDE R4, R19, 0x4, R4 ;  /* 0x0000000413047825 */ /* 0x002fe200078e0204 */
[----:B------:R-:W-:Y:S02]  /*107d0*/  ISETP.NE.U32.AND P1, PT, RZ, UR6, PT ;  /* 0x00000006ff007c0c */ /* 0x000fe4000bf25070 */
[----:B------:R-:W-:Y:S01]  /*107e0*/  ISETP.NE.AND.EX P2, PT, RZ, UR5, PT, P0 ;  /* 0x00000005ff007c0c */ /* 0x000fe2000bf45300 */
[----:B------:R-:W-:Y:S01]  /*107f0*/  ULDC.64 UR4, c[0x0][0xa00] ;  /* 0x0002800000047ab9 */ /* 0x000fe20000000a00 */
[----:B------:R-:W-:Y:S02]  /*10800*/  ISETP.NE.AND.EX P1, PT, RZ, UR7, PT, P1 ;  /* 0x00000007ff007c0c */ /* 0x000fe4000bf25310 */
[----:B------:R-:W-:Y:S01]  /*10810*/  ISETP.NE.U32.AND P0, PT, RZ, UR4, PT ;  /* 0x00000004ff007c0c */ /* 0x000fe2000bf05070 */
[----:B--2---:R-:W1:Y:S03]  /*10820*/  LDC.64 R2, c[0x0][0xa08] ;  /* 0x00028200ff027b82 */ /* 0x004e660000000a00 */
[----:B------:R-:W-:-:S05]  /*10830*/  ISETP.NE.AND.EX P0, PT, RZ, UR5, PT, P0 ;  /* 0x00000005ff007c0c */ /* 0x000fca000bf05300 */
[----:B------:R-:W2:Y:S08]  /*10840*/  @P2 LDC.64 R6, c[0x0][0xa18] ;  /* 0x00028600ff062b82 */ /* 0x000eb00000000a00 */
[----:B------:R-:W3:Y:S01]  /*10850*/  @P0 LDG.E R9, desc[UR8][R4.64] ;  /* 0x0000000804090981 */ /* 0x000ee2000c1e1900 */
[----:B------:R-:W-:Y:S01]  /*10860*/  ULDC UR4, c[0x0][0x288] ;  /* 0x0000a20000047ab9 */ /* 0x000fe20000000800 */
[----:B-1----:R-:W-:-:S05]  /*10870*/  IMAD.WIDE R2, R19, 0x4, R2 ;  /* 0x0000000413027825 */ /* 0x002fca00078e0202 */
[----:B------:R-:W5:Y:S01]  /*10880*/  @P1 LDG.E R8, desc[UR8][R2.64] ;  /* 0x0000000802081981 */ /* 0x000f62000c1e1900 */
[----:B--2---:R-:W-:-:S03]  /*10890*/  @P2 IMAD.WIDE R6, R19, 0x4, R6 ;  /* 0x0000000413062825 */ /* 0x004fc600078e0206 */
[----:B---3--:R1:W-:Y:S02]  /*108a0*/  STL [R1+0x34], R9 ;  /* 0x0000340901007387 */ /* 0x0083e40000100800 */
[----:B-1----:R-:W-:Y:S01]  /*108b0*/  IMAD.U32 R9, RZ, RZ, UR4 ;  /* 0x00000004ff097e24 */ /* 0x002fe2000f8e00ff */
[----:B------:R-:W-:-:S05]  /*108c0*/  ULDC.64 UR4, c[0x0][0x418] ;  /* 0x0001060000047ab9 */ /* 0x000fca0000000a00 */
        /* <DEDUP_REMOVED lines=12> */
[----:B------:R-:W1:Y:S04]  /*10990*/  LDG.E R7, desc[UR4][R4.64] ;  /* 0x0000000404077981 */ /* 0x000e68000c1e1900 */
[----:B------:R-:W1:Y:S02]  /*109a0*/  LDG.E R4, desc[UR4][R4.64+0x4] ;  /* 0x0000040404047981 */ /* 0x000e64000c1e1900 */
[----:B-1----:R-:W-:-:S05]  /*109b0*/  IMAD.IADD R9, R4, 0x1, -R7 ;  /* 0x0000000104097824 */ /* 0x002fca00078e0a07 */
[----:B------:R2:W-:Y:S02]  /*109c0*/  STL [R1+0x30], R9 ;  /* 0x0000300901007387 */ /* 0x0005e40000100800 */
.L_x_1534:
[----:B-----5:R-:W-:Y:S01]  /*109d0*/  IMAD.IADD R4, R8, 0x1, R0 ;  /* 0x0000000108047824 */ /* 0x020fe200078e0200 */
[----:B------:R-:W-:Y:S02]  /*109e0*/  ULDC.64 UR4, c[0x0][0xa20] ;  /* 0x0002880000047ab9 */ /* 0x000fe40000000a00 */
[----:B------:R-:W-:Y:S02]  /*109f0*/  ISETP.NE.U32.AND P0, PT, RZ, UR4, PT ;  /* 0x00000004ff007c0c */ /* 0x000fe4000bf05070 */
[----:B------:R3:W-:Y:S02]  /*10a00*/  STL [R1+0x14], R4 ;  /* 0x0000140401007387 */ /* 0x0007e40000100800 */
[----:B------:R-:W-:-:S13]  /*10a10*/  ISETP.NE.AND.EX P0, PT, RZ, UR5, PT, P0 ;  /* 0x00000005ff007c0c */ /* 0x000fda000bf05300 */
[----:B---3--:R-:W-:Y:S05]  /*10a20*/  @!P0 BRA `(.L_x_1535) ;  /* 0x0000000000148947 */ /* 0x008fea0003800000 */
[----:B------:R-:W3:Y:S01]  /*10a30*/  LDC.64 R2, c[0x0][0xa20] ;  /* 0x00028800ff027b82 */ /* 0x000ee20000000a00 */
[----:B------:R-:W-:Y:S01]  /*10a40*/  ULDC.64 UR4, c[0x0][0x208] ;  /* 0x0000820000047ab9 */ /* 0x000fe20000000a00 */
[----:B---3--:R-:W-:-:S05]  /*10a50*/  IMAD.WIDE R2, R19, 0x4, R2 ;  /* 0x0000000413027825 */ /* 0x008fca00078e0202 */
[----:B------:R3:W5:Y:S01]  /*10a60*/  LDG.E R6, desc[UR4][R2.64] ;  /* 0x0000000402067981 */ /* 0x000762000c1e1900 */
[----:B------:R-:W-:Y:S05]  /*10a70*/  BRA `(.L_x_1536) ;  /* 0x0000000000147947 */ /* 0x000fea0003800000 */
.L_x_1535:
[----:B------:R-:W-:Y:S05]  /*10a80*/  @!P1 BRA `(.L_x_1536) ;  /* 0x0000000000109947 */ /* 0x000fea0003800000 */
[----:B------:R-:W-:Y:S02]  /*10a90*/  ULDC.64 UR4, c[0x0][0x208] ;  /* 0x0000820000047ab9 */ /* 0x000fe40000000a00 */
[----:B------:R-:W3:Y:S04]  /*10aa0*/  LDG.E R6, desc[UR4][R2.64] ;  /* 0x0000000402067981 */ /* 0x000ee8000c1e1900 */
[----:B------:R-:W3:Y:S02]  /*10ab0*/  LDG.E R2, desc[UR4][R2.64+0x4] ;  /* 0x0000040402027981 */ /* 0x000ee4000c1e1900 */
[----:B---3--:R-:W-:-:S07]  /*10ac0*/  IMAD.IADD R6, R2, 0x1, -R6 ;  /* 0x0000000102067824 */ /* 0x008fce00078e0a06 */
.L_x_1536:
[----:B---3--:R-:W3:Y:S01]  /*10ad0*/  LDC R2, c[0x0][0x448] ;  /* 0x00011200ff027b82 */ /* 0x008ee20000000800 */
[----:B------:R-:W-:Y:S02]  /*10ae0*/  IMAD.SHL.U32 R8, R17, 0x80, RZ ;  /* 0x0000008011087824 */ /* 0x000fe400078e00ff */
[----:B-----5:R-:W-:Y:S02]  /*10af0*/  IMAD.IADD R0, R6, 0x1, -R0 ;  /* 0x0000000106007824 */ /* 0x020fe400078e0a00 */
[----:B------:R-:W-:Y:S01]  /*10b00*/  VIADD R4, R8, 0x7f ;  /* 0x0000007f08047836 */ /* 0x000fe20000000000 */
[----:B------:R4:W-:Y:S03]  /*10b10*/  STL [R1+0x2c], R8 ;  /* 0x00002c0801007387 */ /* 0x0009e60000100800 */
[----:B------:R-:W-:Y:S01]  /*10b20*/  IMAD.MOV.U32 R6, RZ, RZ, R4 ;  /* 0x000000ffff067224 */ /* 0x000fe200078e0004 */
[----:B---3--:R-:W-:-:S13]  /*10b30*/  ISETP.NE.AND P1, PT, R2, 0x1, PT ;  /* 0x000000010200780c */ /* 0x008fda0003f25270 */
[----:B------:R-:W3:Y:S08]  /*10b40*/  @P1 LDC R3, c[0x0][0x44c] ;  /* 0x00011300ff031b82 */ /* 0x000ef00000000800 */
[----:B------:R-:W0:Y:S01]  /*10b50*/  @P1 LDC R2, c[0x0][0x450] ;  /* 0x00011400ff021b82 */ /* 0x000e220000000800 */
[----:B---3--:R-:W-:-:S05]  /*10b60*/  @P1 IMAD.HI.U32 R3, R4, R3, RZ ;  /* 0x0000000304031227 */ /* 0x008fca00078e00ff */
[----:B0-----:R-:W-:Y:S02]  /*10b70*/  @P1 SHF.R.U32.HI R6, RZ, R2, R3 ;  /* 0x00000002ff061219 */ /* 0x001fe40000011603 */
[----:B------:R-:W-:-:S05]  /*10b80*/  IADD3 R2, R0, 0x1, -R9 ;  /* 0x0000000100027810 */ /* 0x000fca0007ffe809 */
[----:B------:R-:W-:Y:S02]  /*10b90*/  IMAD.IADD R6, R2, 0x1, R6 ;  /* 0x0000000102067824 */ /* 0x000fe400078e0206 */
[----:B------:R-:W0:Y:S02]  /*10ba0*/  LDC.64 R2, c[0x0][0x9e0] ;  /* 0x00027800ff027b82 */ /* 0x000e240000000a00 */
[----:B0-----:R-:W-:Y:S01]  /*10bb0*/  ISETP.GE.AND P2, PT, R3, 0x1, PT ;  /* 0x000000010300780c */ /* 0x001fe20003f46270 */
[----:B------:R-:W-:-:S12]  /*10bc0*/  IMAD.IADD R2, R6, 0x1, R2 ;  /* 0x0000000106027824 */ /* 0x000fd800078e0202 */
[----:B----4-:R-:W-:Y:S05]  /*10bd0*/  @!P2 BRA `(.L_x_1537) ;  /* 0x000000000048a947 */ /* 0x010fea0003800000 */
[C---:B------:R-:W-:Y:S01]  /*10be0*/  ISETP.GT.AND P0, PT, R6.reuse, RZ, PT ;  /* 0x000000ff0600720c */ /* 0x040fe20003f04270 */
[----:B------:R-:W-:Y:S01]  /*10bf0*/  BSSY B0, `(.L_x_1538) ;  /* 0x000000e000007945 */ /* 0x000fe20003800000 */
[----:B------:R-:W-:-:S11]  /*10c00*/  VIADD R7, R6, 0xffffffff ;  /* 0xffffffff06077836 */ /* 0x000fd60000000000 */
[----:B------:R-:W-:Y:S05]  /*10c10*/  @P0 BRA `(.L_x_1539) ;  /* 0x00000000001c0947 */ /* 0x000fea0003800000 */
[----:B------:R-:W-:Y:S01]  /*10c20*/  ISETP.NE.AND P0, PT, R3, 0x1, PT ;  /* 0x000000010300780c */ /* 0x000fe20003f05270 */
[----:B------:R-:W-:-:S12]  /*10c30*/  IMAD.MOV R6, RZ, RZ, -R6 ;  /* 0x000000ffff067224 */ /* 0x000fd800078e0a06 */
[----:B------:R-:W0:Y:S02]  /*10c40*/  @P0 LDC.64 R4, c[0x0][0x9e8] ;  /* 0x00027a00ff040b82 */ /* 0x000e240000000a00 */
[----:B0-----:R-:W-:-:S05]  /*10c50*/  @P0 IMAD.HI.U32 R4, R6, R4, RZ ;  /* 0x0000000406040227 */ /* 0x001fca00078e00ff */
[----:B------:R-:W-:-:S04]  /*10c60*/  @P0 SHF.R.U32.HI R6, RZ, R5, R4 ;  /* 0x00000005ff060219 */ /* 0x000fc80000011604 */
[----:B------:R-:W-:Y:S01]  /*10c70*/  LOP3.LUT R7, RZ, R6, RZ, 0x33, !PT ;  /* 0x00000006ff077212 */ /* 0x000fe200078e33ff */
[----:B------:R-:W-:Y:S06]  /*10c80*/  BRA `(.L_x_1540) ;  /* 0x0000000000107947 */ /* 0x000fec0003800000 */
.L_x_1539:
[----:B------:R-:W-:-:S13]  /*10c90*/  ISETP.NE.AND P0, PT, R3, 0x1, PT ;  /* 0x000000010300780c */ /* 0x000fda0003f05270 */
[----:B------:R-:W0:Y:S02]  /*10ca0*/  @P0 LDC.64 R4, c[0x0][0x9e8] ;  /* 0x00027a00ff040b82 */ /* 0x000e240000000a00 */
[----:B0-----:R-:W-:-:S05]  /*10cb0*/  @P0 IMAD.HI.U32 R4, R7, R4, RZ ;  /* 0x0000000407040227 */ /* 0x001fca00078e00ff */
[----:B------:R-:W-:-:S07]  /*10cc0*/  @P0 SHF.R.U32.HI R7, RZ, R5, R4 ;  /* 0x00000005ff070219 */ /* 0x000fce0000011604 */
.L_x_1540:
[----:B------:R-:W-:Y:S05]  /*10cd0*/  BSYNC B0 ;  /* 0x0000000000007941 */ /* 0x000fea0003800000 */
.L_x_1538:
[----:B------:R-:W-:-:S05]  /*10ce0*/  IMAD R7, R7, R3, R3 ;  /* 0x0000000307077224 */ /* 0x000fca00078e0203 */
[----:B------:R-:W-:-:S07]  /*10cf0*/  VIMNMX R2, R2, R7, PT ;  /* 0x0000000702027248 */ /* 0x000fce0003fe0100 */
.L_x_1537:
[----:B------:R-:W0:Y:S01]  /*10d00*/  @P1 LDC R5, c[0x0][0x44c] ;  /* 0x00011300ff051b82 */ /* 0x000e220000000800 */
[----:B------:R-:W-:Y:S01]  /*10d10*/  IMAD.MOV.U32 R6, RZ, RZ, R8 ;  /* 0x000000ffff067224 */ /* 0x000fe200078e0008 */
[----:B------:R-:W-:-:S06]  /*10d20*/  ULDC UR4, c[0x0][0x9dc] ;  /* 0x0002770000047ab9 */ /* 0x000fcc0000000800 */
[----:B------:R-:W3:Y:S01]  /*10d30*/  @P1 LDC R4, c[0x0][0x450] ;  /* 0x00011400ff041b82 */ /* 0x000ee20000000800 */
[----:B0-----:R-:W-:-:S05]  /*10d40*/  @P1 IMAD.HI.U32 R5, R8, R5, RZ ;  /* 0x0000000508051227 */ /* 0x001fca00078e00ff */
[----:B---3--:R-:W-:Y:S01]  /*10d50*/  @P1 SHF.R.U32.HI R6, RZ, R4, R5 ;  /* 0x00000004ff061219 */ /* 0x008fe20000011605 */
[----:B------:R-:W-:-:S03]  /*10d60*/  VIADD R4, R2, 0x3f ;  /* 0x0000003f02047836 */ /* 0x000fc60000000000 */
[----:B------:R-:W-:Y:S01]  /*10d70*/  IADD3 R2, R6, R0, -R9 ;  /* 0x0000000006027210 */ /* 0x000fe20007ffe809 */
[----:B------:R-:W-:Y:S01]  /*10d80*/  VIADD R0, R0, 0x3f ;  /* 0x0000003f00007836 */ /* 0x000fe20000000000 */
[----:B------:R-:W-:-:S04]  /*10d90*/  SHF.R.S32.HI R5, RZ, 0x1f, R4 ;  /* 0x0000001fff057819 */ /* 0x000fc80000011404 */
[----:B------:R-:W-:Y:S02]  /*10da0*/  LEA.HI R5, R5, R4, RZ, 0x6 ;  /* 0x0000000405057211 */ /* 0x000fe400078f30ff */
[----:B------:R-:W-:Y:S02]  /*10db0*/  SHF.R.S32.HI R4, RZ, 0x1f, R0 ;  /* 0x0000001fff047819 */ /* 0x000fe40000011400 */
[----:B------:R-:W-:Y:S02]  /*10dc0*/  SHF.R.S32.HI R5, RZ, 0x6, R5 ;  /* 0x00000006ff057819 */ /* 0x000fe40000011405 */
[----:B------:R-:W-:Y:S01]  /*10dd0*/  LEA.HI R4, R4, R0, RZ, 0x6 ;  /* 0x0000000004047211 */ /* 0x000fe200078f30ff */
[----:B------:R-:W-:-:S03]  /*10de0*/  VIADD R0, R2, -UR4 ;  /* 0x8000000402007c36 */ /* 0x000fc60008000000 */
[----:B------:R-:W-:-:S04]  /*10df0*/  SHF.R.S32.HI R4, RZ, 0x6, R4 ;  /* 0x00000006ff047819 */ /* 0x000fc80000011404 */
[----:B------:R-:W-:-:S05]  /*10e00*/  VIMNMX R7, R4, R5, PT ;  /* 0x0000000504077248 */ /* 0x000fca0003fe0100 */
[----:B------:R0:W-:Y:S01]  /*10e10*/  STL [R1+0x28], R7 ;  /* 0x0000280701007387 */ /* 0x0001e20000100800 */
[----:B------:R-:W-:Y:S05]  /*10e20*/  @!P2 BRA `(.L_x_1541) ;  /* 0x000000000044a947 */ /* 0x000fea0003800000 */
[----:B------:R-:W-:Y:S01]  /*10e30*/  ISETP.GT.AND P0, PT, R2, -0x1, PT ;  /* 0xffffffff0200780c */ /* 0x000fe20003f04270 */
[----:B------:R-:W-:-:S12]  /*10e40*/  BSSY B0, `(.L_x_1542) ;  /* 0x000000d000007945 */ /* 0x000fd80003800000 */
[----:B------:R-:W-:Y:S05]  /*10e50*/  @P0 BRA `(.L_x_1543) ;  /* 0x00000000001c0947 */ /* 0x000fea0003800000 */
[----:B------:R-:W-:Y:S02]  /*10e60*/  ISETP.NE.AND P0, PT, R3, 0x1, PT ;  /* 0x000000010300780c */ /* 0x000fe40003f05270 */
[----:B------:R-:W-:-:S11]  /*10e70*/  LOP3.LUT R2, RZ, R2, RZ, 0x33, !PT ;  /* 0x00000002ff027212 */ /* 0x000fd600078e33ff */
[----:B------:R-:W3:Y:S02]  /*10e80*/  @P0 LDC.64 R4, c[0x0][0x9e8] ;  /* 0x00027a00ff040b82 */ /* 0x000ee40000000a00 */
[----:B---3--:R-:W-:-:S05]  /*10e90*/  @P0 IMAD.HI.U32 R4, R2, R4, RZ ;  /* 0x0000000402040227 */ /* 0x008fca00078e00ff */
[----:B------:R-:W-:-:S04]  /*10ea0*/  @P0 SHF.R.U32.HI R2, RZ, R5, R4 ;  /* 0x00000005ff020219 */ /* 0x000fc80000011604 */
[----:B------:R-:W-:Y:S01]  /*10eb0*/  LOP3.LUT R2, RZ, R2, RZ, 0x33, !PT ;  /* 0x00000002ff027212 */ /* 0x000fe200078e33ff */
[----:B------:R-:W-:Y:S06]  /*10ec0*/  BRA `(.L_x_1544) ;  /* 0x0000000000107947 */ /* 0x000fec0003800000 */
.L_x_1543:
[----:B------:R-:W-:-:S13]  /*10ed0*/  ISETP.NE.AND P0, PT, R3, 0x1, PT ;  /* 0x000000010300780c */ /* 0x000fda0003f05270 */
[----:B------:R-:W3:Y:S02]  /*10ee0*/  @P0 LDC.64 R4, c[0x0][0x9e8] ;  /* 0x00027a00ff040b82 */ /* 0x000ee40000000a00 */
[----:B---3--:R-:W-:-:S05]  /*10ef0*/  @P0 IMAD.HI.U32 R4, R2, R4, RZ ;  /* 0x0000000402040227 */ /* 0x008fca00078e00ff */
[----:B------:R-:W-:-:S07]  /*10f00*/  @P0 SHF.R.U32.HI R2, RZ, R5, R4 ;  /* 0x00000005ff020219 */ /* 0x000fce0000011604 */
.L_x_1544:
[----:B------:R-:W-:Y:S05]  /*10f10*/  BSYNC B0 ;  /* 0x0000000000007941 */ /* 0x000fea0003800000 */
.L_x_1542:
[----:B------:R-:W-:-:S05]  /*10f20*/  IMAD R2, R2, R3, RZ ;  /* 0x0000000302027224 */ /* 0x000fca00078e02ff */
[----:B------:R-:W-:-:S07]  /*10f30*/  VIMNMX R0, R0, R2, !PT ;  /* 0x0000000200007248 */ /* 0x000fce0007fe0100 */
.L_x_1541:
[----:B------:R-:W-:Y:S01]  /*10f40*/  SHF.R.S32.HI R2, RZ, 0x1f, R0 ;  /* 0x0000001fff027819 */ /* 0x000fe20000011400 */
[----:B------:R-:W-:Y:S03]  /*10f50*/  BSSY B7, `(.L_x_1545) ;  /* 0x00004ea000077945 */ /* 0x000fe60003800000 */
[----:B------:R-:W-:-:S04]  /*10f60*/  LEA.HI R2, R2, R0, RZ, 0x6 ;  /* 0x0000000002027211 */ /* 0x000fc800078f30ff */
[----:B------:R-:W-:-:S04]  /*10f70*/  SHF.R.S32.HI R2, RZ, 0x6, R2 ;  /* 0x00000006ff027819 */ /* 0x000fc80000011402 */
[----:B------:R-:W-:-:S04]  /*10f80*/  VIMNMX R3, RZ, R2, !PT ;  /* 0x00000002ff037248 */ /* 0x000fc80007fe0100 */
[----:B------:R-:W-:Y:S01]  /*10f90*/  ISETP.GT.AND P0, PT, R7, R3, PT ;  /* 0x000000030700720c */ /* 0x000fe20003f04270 */
[----:B------:R3:W-:-:S12]  /*10fa0*/  STL [R1+0x24], R3 ;  /* 0x0000240301007387 */ /* 0x0007d80000100800 */
[----:B---3--:R-:W-:Y:S05]  /*10fb0*/  @P0 BRA `(.L_x_1546) ;  /* 0x0000000000480947 */ /* 0x008fea0003800000 */
[----:B------:R-:W3:Y:S02]  /*10fc0*/  S2R R3, SR_TID.X ;  /* 0x0000000000037919 */ /* 0x000ee40000002100 */
[----:B---3--:R-:W-:-:S04]  /*10fd0*/  LOP3.LUT R3, R3, 0x7f, RZ, 0xc0, !PT ;  /* 0x0000007f03037812 */ /* 0x008fc800078ec0ff */
[----:B------:R-:W-:-:S13]  /*10fe0*/  ISETP.NE.AND P0, PT, R3, RZ, PT ;  /* 0x000000ff0300720c */ /* 0x000fda0003f05270 */
[----:B------:R-:W-:Y:S05]  /*10ff0*/  @P0 BRA `(.L_x_1547) ;  /* 0x0000004c007c0947 */ /* 0x000fea0003800000 */
[----:B------:R-:W3:Y:S01]  /*11000*/  S2R R3, SR_LANEID ;  /* 0x0000000000037919 */ /* 0x000ee20000000000 */
[----:B------:R-:W-:Y:S01]  /*11010*/  VOTEU.ANY UR4, UPT, PT ;  /* 0x0000000000047886 */ /* 0x000fe200038e0100 */
[----:B------:R-:W-:Y:S01]  /*11020*/  ULDC.64 UR6, c[0x0][0x208] ;  /* 0x0000820000067ab9 */ /* 0x000fe20000000a00 */
[----:B------:R-:W3:Y:S08]  /*11030*/  FLO.U32 R0, UR4 ;  /* 0x0000000400007d00 */ /* 0x000ef000080e0000 */
[----:B------:R-:W4:Y:S01]  /*11040*/  POPC R5, UR4 ;  /* 0x0000000400057d09 */ /* 0x000f220008000000 */
[----:B---3--:R-:W-:-:S02]  /*11050*/  ISETP.EQ.U32.AND P0, PT, R0, R3, PT ;  /* 0x000000030000720c */ /* 0x008fc40003f02070 */
[----:B------:R-:W4:Y:S11]  /*11060*/  LDC.64 R2, c[0x0][0xc60] ;  /* 0x00031800ff027b82 */ /* 0x000f360000000a00 */
[----:B----4-:R-:W3:Y:S01]  /*11070*/  @P0 ATOMG.E.ADD.STRONG.GPU PT, R3, desc[UR6][R2.64], R5 ;  /* 0x00000005020309a8 */ /* 0x010ee200081ee1c6 */
[----:B------:R-:W4:Y:S02]  /*11080*/  S2R R4, SR_LTMASK ;  /* 0x0000000000047919 */ /* 0x000f240000003900 */
[----:B----4-:R-:W-:-:S04]  /*11090*/  LOP3.LUT R4, R4, UR4, RZ, 0xc0, !PT ;  /* 0x0000000404047c12 */ /* 0x010fc8000f8ec0ff */
[----:B0-----:R-:W0:Y:S01]  /*110a0*/  POPC R7, R4 ;  /* 0x0000000400077309 */ /* 0x001e220000000000 */
[----:B---3--:R-:W0:Y:S02]  /*110b0*/  SHFL.IDX PT, R0, R3, R0, 0x1f ;  /* 0x00001f0003007589 */ /* 0x008e2400000e0000 */
[----:B0-----:R-:W-:Y:S01]  /*110c0*/  IADD3 R16, R0, UR38, R7 ;  /* 0x0000002600107c10 */ /* 0x001fe2000fffe007 */
[----:B------:R-:W-:Y:S06]  /*110d0*/  BRA `(.L_x_1547) ;  /* 0x0000004c00447947 */ /* 0x000fec0003800000 */
.L_x_1546:
[----:B------:R-:W3:Y:S01]  /*110e0*/  LDL R17, [R1] ;  /* 0x0000000001117983 */ /* 0x000ee20000100800 */
        /* <DEDUP_REMOVED lines=19> */
[----:B-123--:R-:W-:Y:S05]  /*11220*/  CALL.ABS.NOINC R2 ;  /* 0x0000000002007343 */ /* 0x00efea0003c00000 */
.L_x_1549:
[----:B------:R-:W-:Y:S05]  /*11230*/  BSYNC B6 ;  /* 0x0000000000067941 */ /* 0x000fea0003800000 */
.L_x_1548:
        /* <DEDUP_REMOVED lines=12> */
[----:B0-----:R-:W-:-:S02]  /*11300*/  IMAD.U32 R7, RZ, RZ, UR9 ;  /* 0x00000009ff077e24 */ /* 0x001fc4000f8e00ff */
[----:B------:R-:W-:Y:S02]  /*11310*/  IMAD.U32 R10, RZ, RZ, UR4 ;  /* 0x00000004ff0a7e24 */ /* 0x000fe4000f8e00ff */
[----:B------:R-:W-:Y:S02]  /*11320*/  IMAD.U32 R11, RZ, RZ, UR5 ;  /* 0x00000005ff0b7e24 */ /* 0x000fe4000f8e00ff */
[----:B------:R-:W-:Y:S02]  /*11330*/  IMAD.MOV.U32 R8, RZ, RZ, 0x70 ;  /* 0x00000070ff087424 */ /* 0x000fe400078e00ff */
[----:B------:R-:W-:Y:S02]  /*11340*/  IMAD.MOV.U32 R12, RZ, RZ, 0x1 ;  /* 0x00000001ff0c7424 */ /* 0x000fe400078e00ff */
[----:B---3--:R-:W-:-:S07]  /*11350*/  IMAD.MOV.U32 R13, RZ, RZ, RZ ;  /* 0x000000ffff0d7224 */ /* 0x008fce00078e00ff */
[----:B------:R-:W-:-:S07]  /*11360*/  LEPC R20, `(.L_x_1552) ;  /* 0x000000001014794e */ /* 0x000fce0000000000 */
[----:B-12-4-:R-:W-:Y:S05]  /*11370*/  CALL.ABS.NOINC R2 ;  /* 0x0000000002007343 */ /* 0x016fea0003c00000 */
.L_x_1552:
        /* <DEDUP_REMOVED lines=15> */
.L_x_1551:
[----:B------:R-:W-:Y:S05]  /*11470*/  BSYNC B6 ;  /* 0x0000000000067941 */ /* 0x000fea0003800000 */
.L_x_1550:
[----:B------:R-:W-:Y:S01]  /*11480*/  ULDC.64 UR4, c[0x0][0x9f8] ;  /* 0x00027e0000047ab9 */ /* 0x000fe20000000a00 */
[----:B------:R-:W3:Y:S01]  /*11490*/  LDL R17, [R1+0x28] ;  /* 0x0000280001117983 */ /* 0x000ee20000100800 */
[----:B------:R-:W-:Y:S01]  /*114a0*/  ISETP.NE.U32.AND P0, PT, RZ, UR4, PT ;  /* 0x00000004ff007c0c */ /* 0x000fe2000bf05070 */
[----:B0-----:R-:W-:Y:S01]  /*114b0*/  IMAD.MOV.U32 R7, RZ, RZ, R19 ;  /* 0x000000ffff077224 */ /* 0x001fe200078e0013 */
[----:B------:R-:W-:Y:S02]  /*114c0*/  ULDC.64 UR6, c[0x0][0x208] ;  /* 0x0000820000067ab9 */ /* 0x000fe40000000a00 */
[----:B------:R-:W-:Y:S01]  /*114d0*/  ISETP.NE.AND.EX P0, PT, RZ, UR5, PT, P0 ;  /* 0x00000005ff007c0c */ /* 0x000fe2000bf05300 */
[----:B------:R-:W-:-:S12]  /*114e0*/  ULDC.64 UR4, c[0x0][0xa08] ;  /* 0x0002820000047ab9 */ /* 0x000fd80000000a00 */
[----:B------:R-:W0:Y:S02]  /*114f0*/  @P0 LDC.64 R2, c[0x0][0x9f8] ;  /* 0x00027e00ff020b82 */ /* 0x000e240000000a00 */
[----:B0-----:R-:W-:-:S05]  /*11500*/  @P0 IMAD.WIDE R2, R19, 0x4, R2 ;  /* 0x0000000413020825 */ /* 0x001fca00078e0202 */
[----:B------:R0:W4:Y:S02]  /*11510*/  @P0 LDG.E R7, desc[UR6][R2.64] ;  /* 0x0000000602070981 */ /* 0x000124000c1e1900 */
[----:B0-----:R-:W0:Y:S02]  /*11520*/  LDC.64 R2, c[0x0][0x418] ;  /* 0x00010600ff027b82 */ /* 0x001e240000000a00 */
[----:B0-----:R-:W-:Y:S01]  /*11530*/  LOP3.LUT P0, RZ, R2, UR4, RZ, 0xfc, !PT ;  /* 0x0000000402ff7c12 */ /* 0x001fe2000f80fcff */
[----:B------:R-:W-:-:S03]  /*11540*/  UMOV UR4, 0xffffffff ;  /* 0xffffffff00047882 */ /* 0x000fc60000000000 */
[----:B------:R-:W-:Y:S01]  /*11550*/  LOP3.LUT P0, RZ, R3, UR5, RZ, 0xfc, P0 ;  /* 0x0000000503ff7c12 */ /* 0x000fe2000800fcff */
[----:B---3--:R-:W-:Y:S01]  /*11560*/  VIADD R0, R17, 0xffffffff ;  /* 0xffffffff11007836 */ /* 0x008fe20000000000 */
[----:B----4-:R-:W-:Y:S01]  /*11570*/  SHF.R.S32.HI R8, RZ, 0x1f, R7 ;  /* 0x0000001fff087819 */ /* 0x010fe20000011407 */
[----:B------:R0:W-:Y:S01]  /*11580*/  STL [R1+0xc], R7 ;  /* 0x00000c0701007387 */ /* 0x0001e20000100800 */
[----:B------:R-:W-:-:S03]  /*11590*/  SEL R17, R7, RZ, !P0 ;  /* 0x000000ff07117207 */ /* 0x000fc60004000000 */
[----:B------:R0:W-:Y:S01]  /*115a0*/  STL [R1+0x1c], R8 ;  /* 0x00001c0801007387 */ /* 0x0001e20000100800 */
[----:B------:R-:W-:Y:S05]  /*115b0*/  BRA.DIV UR4, `(.L_x_1553) ;  /* 0x0000005e04087947 */ /* 0x000fea000b800000 */
[----:B------:R-:W3:Y:S02]  /*115c0*/  S2R R4, SR_TID.X ;  /* 0x0000000000047919 */ /* 0x000ee40000002100 */
[----:B---3--:R-:W-:-:S04]  /*115d0*/  SHF.R.U32.HI R4, RZ, 0x5, R4 ;  /* 0x00000005ff047819 */ /* 0x008fc80000011604 */
[----:B------:R-:W-:-:S05]  /*115e0*/  LOP3.LUT R4, R4, 0x3, RZ, 0xc0, !PT ;  /* 0x0000000304047812 */ /* 0x000fca00078ec0ff */
[----:B------:R3:W4:Y:S02]  /*115f0*/  SHFL.IDX PT, R14, R4, RZ, 0x1f ;  /* 0x00001fff040e7589 */ /* 0x00072400000e0000 */
.L_x_1670:
[----:B---3--:R-:W3:Y:S01]  /*11600*/  LDL.LU R4, [R1+0x18] ;  /* 0x0000180001047983 */ /* 0x008ee20000300800 */
[----:B------:R-:W-:Y:S02]  /*11610*/  PLOP3.LUT P1, PT, PT, PT, PT, 0x8, 0x0 ;  /* 0x000000000000781c */ /* 0x000fe40003f2e170 */
[----:B----4-:R-:W-:Y:S01]  /*11620*/  ISETP.NE.AND P0, PT, R14, RZ, PT ;  /* 0x000000ff0e00720c */ /* 0x010fe20003f05270 */
[----:B------:R4:W-:Y:S01]  /*11630*/  STL [R1+0x8], R0 ;  /* 0x0000080001007387 */ /* 0x0009e20000100800 */
[----:B---3--:R-:W-:-:S09]  /*11640*/  LOP3.LUT R4, R4, 0xfffffffe, RZ, 0xc0, !PT ;  /* 0xfffffffe04047812 */ /* 0x008fd200078ec0ff */
[----:B------:R-:W-:-:S05]  /*11650*/  @P1 LOP3.LUT R4, R4, 0x1, RZ, 0xfc, !PT ;  /* 0x0000000104041812 */ /* 0x000fca00078efcff */
[----:B------:R4:W-:Y:S01]  /*11660*/  STL [R1+0x18], R4 ;  /* 0x0000180401007387 */ /* 0x0009e20000100800 */
[----:B------:R-:W-:Y:S05]  /*11670*/  @P0 BRA `(.L_x_1554) ;  /* 0x00000004005c0947 */ /* 0x000fea0003800000 */
[----:B------:R-:W-:-:S03]  /*11680*/  UMOV UR4, 0xffffffff ;  /* 0xffffffff00047882 */ /* 0x000fc60000000000 */
[----:B------:R-:W-:Y:S05]  /*11690*/  BRA.DIV UR4, `(.L_x_1555) ;  /* 0x0000005e04047947 */ /* 0x000fea000b800000 */
[----:B------:R-:W-:-:S13]  /*116a0*/  ELECT P6, URZ, PT ;  /* 0x00000000003f782f */ /* 0x000fda00038c0000 */
.L_x_1673:
[----:B------:R-:W-:Y:S05]  /*116b0*/  @!P6 BRA `(.L_x_1554) ;  /* 0x00000004004ce947 */ /* 0x000fea0003800000 */
[----:B------:R-:W-:-:S04]  /*116c0*/  ISETP.NE.U32.AND P0, PT, R2, RZ, PT ;  /* 0x000000ff0200720c */ /* 0x000fc80003f05070 */
[----:B------:R-:W-:-:S13]  /*116d0*/  ISETP.NE.AND.EX P0, PT, R3, RZ, PT, P0 ;  /* 0x000000ff0300720c */ /* 0x000fda0003f05300 */
[----:B------:R-:W-:Y:S05]  /*116e0*/  @!P0 BRA `(.L_x_1556) ;  /* 0x0000000000548947 */ /* 0x000fea0003800000 */
[----:B------:R-:W3:Y:S01]  /*116f0*/  LDC R6, c[0x0][0x43c] ;  /* 0x00010f00ff067b82 */ /* 0x000ee20000000800 */
[----:B-12---:R-:W-:Y:S01]  /*11700*/  IMAD.MOV.U32 R9, RZ, RZ, R0 ;  /* 0x000000ffff097224 */ /* 0x006fe200078e0000 */
[----:B------:R-:W-:Y:S01]  /*11710*/  ULDC.64 UR4, c[0x0][0x428] ;  /* 0x00010a0000047ab9 */ /* 0x000fe20000000a00 */
[----:B------:R-:W-:Y:S02]  /*11720*/  ULDC.64 UR6, c[0x0][0x208] ;  /* 0x0000820000067ab9 */ /* 0x000fe40000000a00 */
[----:B----4-:R-:W-:Y:S01]  /*11730*/  IMAD.MOV.U32 R0, RZ, RZ, R9 ;  /* 0x000000ffff007224 */ /* 0x010fe200078e0009 */
[----:B---3--:R-:W-:-:S13]  /*11740*/  ISETP.NE.AND P0, PT, R6, 0x1, PT ;  /* 0x000000010600780c */ /* 0x008fda0003f05270 */
[----:B------:R-:W1:Y:S02]  /*11750*/  @P0 LDC.64 R4, c[0x0][0x440] ;  /* 0x00011000ff040b82 */ /* 0x000e640000000a00 */
[----:B-1----:R-:W-:-:S05]  /*11760*/  @P0 IMAD.HI.U32 R4, R9, R4, RZ ;  /* 0x0000000409040227 */ /* 0x002fca00078e00ff */
[----:B------:R-:W-:-:S04]  /*11770*/  @P0 SHF.R.U32.HI R0, RZ, R5, R4 ;  /* 0x00000005ff000219 */ /* 0x000fc80000011604 */
[--C-:B------:R-:W-:Y:S01]  /*11780*/  SHF.R.S32.HI R5, RZ, 0x1f, R0.reuse ;  /* 0x0000001fff057819 */ /* 0x100fe20000011400 */
[----:B------:R-:W-:-:S04]  /*11790*/  IMAD.MOV R4, RZ, RZ, -R0 ;  /* 0x000000ffff047224 */ /* 0x000fc800078e0a00 */
[----:B------:R-:W-:Y:S02]  /*117a0*/  IMAD R9, R6, R4, R9 ;  /* 0x0000000406097224 */ /* 0x000fe400078e0209 */
[----:B------:R-:W-:Y:S02]  /*117b0*/  IMAD R6, R8, UR4, RZ ;  /* 0x0000000408067c24 */ /* 0x000fe4000f8e02ff */
[----:B------:R-:W-:Y:S01]  /*117c0*/  IMAD.MOV.U32 R4, RZ, RZ, R0 ;  /* 0x000000ffff047224 */ /* 0x000fe200078e0000 */
[----:B------:R3:W-:Y:S01]  /*117d0*/  STL [R1+0x8], R9 ;  /* 0x0000080901007387 */ /* 0x0007e20000100800 */
[C---:B------:R-:W-:Y:S02]  /*117e0*/  IMAD R0, R7.reuse, UR5, R6 ;  /* 0x0000000507007c24 */ /* 0x040fe4000f8e0206 */
[----:B------:R-:W-:-:S04]  /*117f0*/  IMAD.WIDE.U32 R4, R7, UR4, R4 ;  /* 0x0000000407047c25 */ /* 0x000fc8000f8e0004 */
[----:B------:R-:W-:Y:S01]  /*11800*/  IMAD.IADD R0, R5, 0x1, R0 ;  /* 0x0000000105007824 */ /* 0x000fe200078e0200 */
[----:B------:R-:W-:-:S04]  /*11810*/  LEA R2, P0, R4, R2, 0x2 ;  /* 0x0000000204027211 */ /* 0x000fc800078010ff */
[----:B------:R-:W-:-:S05]  /*11820*/  LEA.HI.X R3, R4, R3, R0, 0x2, P0 ;  /* 0x0000000304037211 */ /* 0x000fca00000f1400 */
[----:B------:R3:W5:Y:S04]  /*11830*/  LDG.E R17, desc[UR6][R2.64] ;  /* 0x0000000602117981 */ /* 0x000768000c1e1900 */
.L_x_1556:
[----:B0-----:R-:W2:Y:S04]  /*11840*/  LDL R7, [R1] ;  /* 0x0000000001077983 */ /* 0x001ea80000100800 */
[----:B----4-:R-:W2:Y:S04]  /*11850*/  LDL R0, [R1+0x4] ;  /* 0x0000040001007983 */ /* 0x010ea80000100800 */
[----:B---3--:R-:W3:Y:S01]  /*11860*/  LDL R2, [R1+0x10] ;  /* 0x0000100001027983 */ /* 0x008ee20000100800 */
[----:B--2---:R-:W-:Y:S01]  /*11870*/  IMAD R0, R0, 0x8, R7 ;  /* 0x0000000800007824 */ /* 0x004fe200078e0207 */
[----:B---3--:R-:W-:-:S04]  /*11880*/  SHF.L.U32 R2, R2, 0x1f, RZ ;  /* 0x0000001f02027819 */ /* 0x008fc800000006ff */
[----:B------:R-:W0:Y:S02]  /*11890*/  SYNCS.PHASECHK.TRANS64.TRYWAIT P0, [R0+URZ+0x30840], R2 ;  /* 0x03084002000075a7 */ /* 0x000e24000800017f */
[----:B0-----:R-:W-:Y:S05]  /*118a0*/  @!P0 BRA `(.L_x_1557) ;  /* 0x0000005800a08947 */ /* 0x001fea0003800000 */
.L_x_1674:
        /* <DEDUP_REMOVED lines=11> */
.L_x_1558:
[----:B0-----:R-:W2:Y:S04]  /*11960*/  LDL R2, [R1+0x14] ;  /* 0x0000140001027983 */ /* 0x001ea80000100800 */
[----:B------:R-:W3:Y:S04]  /*11970*/  LDL R4, [R1] ;  /* 0x0000000001047983 */ /* 0x000ee80000100800 */
[----:B------:R-:W3:Y:S04]  /*11980*/  LDL R3, [R1+0x4] ;  /* 0x0000040001037983 */ /* 0x000ee80000100800 */
[----:B------:R-:W4:Y:S01]  /*11990*/  LDL R5, [R1+0x8] ;  /* 0x0000080001057983 */ /* 0x000f220000100800 */
        /* <DEDUP_REMOVED lines=11> */
[----:B------:R-:W-:-:S04]  /*11a50*/  ULEA UR11, UR11, UR5, 0x6 ;  /* 0x000000050b0b7291 */ /* 0x000fc8000f8e303f */
        /* <DEDUP_REMOVED lines=10> */
[----:B------:R-:W-:Y:S01]  /*11b00*/  UMOV UR14, 0x80 ;  /* 0x00000080000e7882 */ /* 0x000fe20000000000 */
[----:B0-----:R-:W-:Y:S01]  /*11b10*/  UMOV UR8, UR15 ;  /* 0x0000000f00087c82 */ /* 0x001fe20008000000 */
[----:B------:R-:W-:-:S02]  /*11b20*/  UMOV UR10, UR16 ;  /* 0x00000010000a7c82 */ /* 0x000fc40008000000 */
[----:B------:R0:W-:Y:S02]  /*11b30*/  UTMALDG.4D [UR8], [UR4], desc[UR6] ;  /* 0x00000608040075b4 */ /* 0x0001e40008019000 */
[----:B0-----:R-:W-:Y:S01]  /*11b40*/  UMOV UR8, UR17 ;  /* 0x0000001100087c82 */ /* 0x001fe20008000000 */
[----:B------:R-:W-:Y:S01]  /*11b50*/  UMOV UR10, UR14 ;  /* 0x0000000e000a7c82 */ /* 0x000fe20008000000 */
[----:B------:R-:W-:Y:S01]  /*11b60*/  UMOV UR14, 0xc0 ;  /* 0x000000c0000e7882 */ /* 0x000fe20000000000 */
[----:B------:R0:W-:Y:S02]  /*11b70*/  UTMALDG.4D [UR8], [UR4], desc[UR6] ;  /* 0x00000608040075b4 */ /* 0x0001e40008019000 */
[----:B0-----:R-:W-:Y:S01]  /*11b80*/  UMOV UR8, UR18 ;  /* 0x0000001200087c82 */ /* 0x001fe20008000000 */
[----:B------:R-:W-:Y:S02]  /*11b90*/  UMOV UR10, UR14 ;  /* 0x0000000e000a7c82 */ /* 0x000fe40008000000 */
[----:B------:R3:W-:Y:S01]  /*11ba0*/  UTMALDG.4D [UR8], [UR4], desc[UR6] ;  /* 0x00000608040075b4 */ /* 0x0007e20008019000 */
[----:B--2---:R-:W-:-:S04]  /*11bb0*/  LOP3.LUT R2, R2, 0xfffffffe, RZ, 0xc0, !PT ;  /* 0xfffffffe02027812 */ /* 0x004fc800078ec0ff */
[----:B------:R-:W-:-:S05]  /*11bc0*/  @P0 LOP3.LUT R2, R2, 0x1, RZ, 0xfc, !PT ;  /* 0x0000000102020812 */ /* 0x000fca00078efcff */
[----:B------:R3:W-:Y:S01]  /*11bd0*/  STL [R1+0x18], R2 ;  /* 0x0000180201007387 */ /* 0x0007e20000100800 */
[----:B------:R-:W-:Y:S01]  /*11be0*/  NOP ;  /* 0x0000000000007918 */ /* 0x000fe20000000000 */
.L_x_1554:
[----:B---3--:R-:W3:Y:S04]  /*11bf0*/  LDL R2, [R1] ;  /* 0x0000000001027983 */ /* 0x008ee80000100800 */
[----:B------:R-:W4:Y:S01]  /*11c00*/  LDL.LU R3, [R1+0x34] ;  /* 0x0000340001037983 */ /* 0x000f220000300800 */
[----:B------:R-:W-:Y:S05]  /*11c10*/  WARPSYNC.ALL ;  /* 0x0000000000007948 */ /* 0x000fea0003800000 */
[----:B------:R-:W-:Y:S01]  /*11c20*/  ULDC.64 UR4, c[0x0][0x298] ;  /* 0x0000a60000047ab9 */ /* 0x000fe20000000a00 */
[----:B------:R-:W-:Y:S01]  /*11c30*/  BSSY B6, `(.L_x_1559) ;  /* 0x000001c000067945 */ /* 0x000fe20003800000 */
[----:B------:R-:W-:Y:S01]  /*11c40*/  BAR.SYNC.DEFER_BLOCKING 0x8, 0x180 ;  /* 0x0206000000007b1d */ /* 0x000fe20000010000 */
[----:B---3--:R-:W-:Y:S01]  /*11c50*/  VIADD R2, R2, 0x10400 ;  /* 0x0001040002027836 */ /* 0x008fe20000000000 */
[----:B----4-:R-:W-:-:S04]  /*11c60*/  SHF.R.S32.HI R0, RZ, 0x1f, R3 ;  /* 0x0000001fff007819 */ /* 0x010fc80000011403 */
[----:B------:R-:W-:Y:S01]  /*11c70*/  LOP3.LUT P0, RZ, R2, 0x3ff, RZ, 0xc0, !PT ;  /* 0x000003ff02ff7812 */ /* 0x000fe2000780c0ff */
[----:B------:R-:W-:-:S04]  /*11c80*/  IMAD R0, R0, UR4, RZ ;  /* 0x0000000400007c24 */ /* 0x000fc8000f8e02ff */
[C---:B------:R-:W-:Y:S02]  /*11c90*/  IMAD R0, R3.reuse, UR5, R0 ;  /* 0x0000000503007c24 */ /* 0x040fe4000f8e0200 */
[----:B------:R-:W-:-:S04]  /*11ca0*/  IMAD.WIDE.U32 R2, R3, UR4, RZ ;  /* 0x0000000403027c25 */ /* 0x000fc8000f8e00ff */
[----:B------:R-:W-:Y:S01]  /*11cb0*/  IMAD.IADD R0, R3, 0x1, R0 ;  /* 0x0000000103007824 */ /* 0x000fe200078e0200 */
[----:B------:R3:W-:Y:S04]  /*11cc0*/  STL.64 [R1+0x40], R2 ;  /* 0x0000400201007387 */ /* 0x0007e80000100a00 */
[----:B------:R3:W-:Y:S01]  /*11cd0*/  STL [R1+0x34], R0 ;  /* 0x0000340001007387 */ /* 0x0007e20000100800 */
[----:B------:R-:W-:Y:S05]  /*11ce0*/  @!P0 BRA `(.L_x_1560) ;  /* 0x0000000000408947 */ /* 0x000fea0003800000 */
[----:B---3--:R-:W-:Y:S01]  /*11cf0*/  MOV R2, 0x0 ;  /* 0x0000000000027802 */ /* 0x008fe20000000f00 */
        /* <DEDUP_REMOVED lines=15> */
.L_x_1560:
[----:B------:R-:W-:Y:S05]  /*11df0*/  BSYNC B6 ;  /* 0x0000000000067941 */ /* 0x000fea0003800000 */
.L_x_1559:
[----:B---3--:R-:W3:Y:S01]  /*11e00*/  LDL.LU R0, [R1+0x34] ;  /* 0x0000340001007983 */ /* 0x008ee20000300800 */
[----:B0-----:R-:W0:Y:S01]  /*11e10*/  LDC R7, c[0x0][0x448] ;  /* 0x00011200ff077b82 */ /* 0x001e220000000800 */
[----:B------:R-:W-:Y:S02]  /*11e20*/  ULDC.64 UR4, c[0x0][0x2d8] ;  /* 0x0000b60000047ab9 */ /* 0x000fe40000000a00 */
[----:B------:R-:W3:Y:S04]  /*11e30*/  LDL.LU.64 R2, [R1+0x40] ;  /* 0x0000400001027983 */ /* 0x000ee80000300a00 */
[----:B-12---:R-:W2:Y:S01]  /*11e40*/  LDL R9, [R1+0x2c] ;  /* 0x00002c0001097983 */ /* 0x006ea20000100800 */
[----:B------:R-:W1:Y:S01]  /*11e50*/  S2R R5, SR_TID.X ;  /* 0x0000000000057919 */ /* 0x000e620000002100 */
[----:B------:R-:W4:Y:S01]  /*11e60*/  S2R R6, SR_TID.X ;  /* 0x0000000000067919 */ /* 0x000f220000002100 */
[----:B------:R-:W-:-:S02]  /*11e70*/  SHF.R.S32.HI R4, RZ, 0x1f, R19 ;  /* 0x0000001fff047819 */ /* 0x000fc40000011413 */
[----:B-1----:R-:W-:-:S04]  /*11e80*/  LOP3.LUT R5, R5, 0x7f, RZ, 0xc0, !PT ;  /* 0x0000007f05057812 */ /* 0x002fc800078ec0ff */
[----:B------:R-:W-:Y:S01]  /*11e90*/  SHF.R.U32.HI R5, RZ, 0x3, R5 ;  /* 0x00000003ff057819 */ /* 0x000fe20000011605 */
[----:B----4-:R-:W-:-:S05]  /*11ea0*/  IMAD.SHL.U32 R8, R6, 0x10, RZ ;  /* 0x0000001006087824 */ /* 0x010fca00078e00ff */
[----:B------:R-:W-:Y:S01]  /*11eb0*/  LOP3.LUT R8, R5, 0x70, R8, 0xf8, !PT ;  /* 0x0000007005087812 */ /* 0x000fe200078ef808 */
[----:B---3--:R-:W-:Y:S01]  /*11ec0*/  IMAD.MOV.U32 R3, RZ, RZ, R0 ;  /* 0x000000ffff037224 */ /* 0x008fe200078e0000 */
[----:B------:R-:W-:-:S05]  /*11ed0*/  SHF.R.S32.HI R0, RZ, 0x1f, R18 ;  /* 0x0000001fff007819 */ /* 0x000fca0000011412 */
[----:B------:R-:W-:Y:S02]  /*11ee0*/  IMAD R0, R0, UR4, RZ ;  /* 0x0000000400007c24 */ /* 0x000fe4000f8e02ff */
[----:B------:R-:W-:-:S04]  /*11ef0*/  IMAD.WIDE.U32 R2, R18, UR4, R2 ;  /* 0x0000000412027c25 */ /* 0x000fc8000f8e0002 */
[----:B------:R-:W-:Y:S01]  /*11f00*/  IMAD R0, R18, UR5, R0 ;  /* 0x0000000512007c24 */ /* 0x000fe2000f8e0200 */
[----:B------:R-:W-:Y:S02]  /*11f10*/  ULDC.64 UR4, c[0x0][0xa00] ;  /* 0x0002800000047ab9 */ /* 0x000fe40000000a00 */
[----:B------:R-:W-:Y:S01]  /*11f20*/  ISETP.NE.U32.AND P0, PT, RZ, UR4, PT ;  /* 0x00000004ff007c0c */ /* 0x000fe2000bf05070 */
[----:B------:R-:W-:-:S03]  /*11f30*/  IMAD.IADD R3, R3, 0x1, R0 ;  /* 0x0000000103037824 */ /* 0x000fc600078e0200 */
[----:B------:R-:W-:Y:S01]  /*11f40*/  ISETP.NE.AND.EX P0, PT, RZ, UR5, PT, P0 ;  /* 0x00000005ff007c0c */ /* 0x000fe2000bf05300 */
[----:B------:R-:W-:-:S03]  /*11f50*/  ULDC.64 UR4, c[0x0][0x2e0] ;  /* 0x0000b80000047ab9 */ /* 0x000fc60000000a00 */
[----:B------:R-:W-:Y:S02]  /*11f60*/  SEL R4, R4, RZ, !P0 ;  /* 0x000000ff04047207 */ /* 0x000fe40004000000 */
[----:B------:R-:W-:Y:S02]  /*11f70*/  SEL R0, R19, RZ, !P0 ;  /* 0x000000ff13007207 */ /* 0x000fe40004000000 */
[----:B0-----:R-:W-:-:S13]  /*11f80*/  ISETP.NE.AND P0, PT, R7, 0x1, PT ;  /* 0x000000010700780c */ /* 0x001fda0003f05270 */
[----:B------:R-:W0:Y:S08]  /*11f90*/  @P0 LDC R5, c[0x0][0x44c] ;  /* 0x00011300ff050b82 */ /* 0x000e300000000800 */
[----:B------:R-:W1:Y:S01]  /*11fa0*/  @P0 LDC R6, c[0x0][0x450] ;  /* 0x00011400ff060b82 */ /* 0x000e620000000800 */
[----:B------:R-:W-:Y:S02]  /*11fb0*/  IMAD R4, R4, UR4, RZ ;  /* 0x0000000404047c24 */ /* 0x000fe4000f8e02ff */
[----:B------:R-:W-:-:S04]  /*11fc0*/  IMAD.WIDE.U32 R2, R0, UR4, R2 ;  /* 0x0000000400027c25 */ /* 0x000fc8000f8e0002 */
[----:B------:R-:W-:Y:S01]  /*11fd0*/  IMAD R4, R0, UR5, R4 ;  /* 0x0000000500047c24 */ /* 0x000fe2000f8e0204 */
[----:B------:R-:W-:Y:S01]  /*11fe0*/  ULDC.64 UR4, c[0x0][0x2d0] ;  /* 0x0000b40000047ab9 */ /* 0x000fe20000000a00 */
[----:B--2---:R-:W-:Y:S02]  /*11ff0*/  IMAD.IADD R0, R8, 0x1, R9 ;  /* 0x0000000108007824 */ /* 0x004fe400078e0209 */
[----:B------:R-:W2:Y:S01]  /*12000*/  S2R R8, SR_TID.X ;  /* 0x0000000000087919 */ /* 0x000ea20000002100 */
[----:B------:R-:W-:Y:S02]  /*12010*/  IMAD.IADD R3, R3, 0x1, R4 ;  /* 0x0000000103037824 */ /* 0x000fe400078e0204 */
[----:B0-----:R-:W-:-:S04]  /*12020*/  @P0 IMAD.HI.U32 R5, R0, R5, RZ ;  /* 0x0000000500050227 */ /* 0x001fc800078e00ff */
[----:B------:R-:W-:Y:S01]  /*12030*/  IMAD.MOV.U32 R4, RZ, RZ, R0 ;  /* 0x000000ffff047224 */ /* 0x000fe200078e0000 */
[----:B-1----:R-:W-:-:S05]  /*12040*/  @P0 SHF.R.U32.HI R4, RZ, R6, R5 ;  /* 0x00000006ff040219 */ /* 0x002fca0000011605 */
[----:B------:R-:W-:-:S04]  /*12050*/  IMAD.MOV R5, RZ, RZ, -R4 ;  /* 0x000000ffff057224 */ /* 0x000fc800078e0a04 */
[----:B------:R-:W-:Y:S01]  /*12060*/  IMAD R0, R7, R5, R0 ;  /* 0x0000000507007224 */ /* 0x000fe200078e0200 */
[----:B------:R-:W-:Y:S01]  /*12070*/  SHF.R.S32.HI R5, RZ, 0x1f, R4 ;  /* 0x0000001fff057819 */ /* 0x000fe20000011404 */
[----:B------:R-:W-:-:S04]  /*12080*/  IMAD.WIDE.U32 R2, R4, UR4, R2 ;  /* 0x0000000404027c25 */ /* 0x000fc8000f8e0002 */
[----:B------:R-:W-:-:S04]  /*12090*/  IMAD R5, R5, UR4, RZ ;  /* 0x0000000405057c24 */ /* 0x000fc8000f8e02ff */
[----:B------:R-:W-:Y:S01]  /*120a0*/  IMAD R4, R4, UR5, R5 ;  /* 0x0000000504047c24 */ /* 0x000fe2000f8e0205 */
[----:B------:R-:W-:-:S03]  /*120b0*/  ULDC.64 UR4, c[0x0][0x2c8] ;  /* 0x0000b20000047ab9 */ /* 0x000fc60000000a00 */
[----:B------:R-:W-:Y:S01]  /*120c0*/  IMAD.IADD R3, R3, 0x1, R4 ;  /* 0x0000000103037824 */ /* 0x000fe200078e0204 */
[----:B------:R-:W-:Y:S01]  /*120d0*/  SHF.R.S32.HI R4, RZ, 0x1f, R0 ;  /* 0x0000001fff047819 */ /* 0x000fe20000011400 */
[----:B--2---:R-:W-:-:S04]  /*120e0*/  IMAD.SHL.U32 R8, R8, 0x8, RZ ;  /* 0x0000000808087824 */ /* 0x004fc800078e00ff */
[----:B------:R-:W-:Y:S01]  /*120f0*/  IMAD R4, R4, UR4, RZ ;  /* 0x0000000404047c24 */ /* 0x000fe2000f8e02ff */
[----:B------:R-:W-:Y:S01]  /*12100*/  LOP3.LUT R8, R8, 0x38, RZ, 0xc0, !PT ;  /* 0x0000003808087812 */ /* 0x000fe200078ec0ff */
[----:B------:R-:W-:-:S04]  /*12110*/  IMAD.WIDE.U32 R2, R0, UR4, R2 ;  /* 0x0000000400027c25 */ /* 0x000fc8000f8e0002 */
[----:B------:R-:W-:Y:S01]  /*12120*/  IMAD R4, R0, UR5, R4 ;  /* 0x0000000500047c24 */ /* 0x000fe2000f8e0204 */
[C---:B------:R-:W-:Y:S01]  /*12130*/  LOP3.LUT R12, R8.reuse, 0x40, RZ, 0xfc, !PT ;  /* 0x00000040080c7812 */ /* 0x040fe200078efcff */
[----:B------:R-:W-:Y:S01]  /*12140*/  ULDC.64 UR4, c[0x0][0x280] ;  /* 0x0000a00000047ab9 */ /* 0x000fe20000000a00 */
[C---:B------:R-:W-:Y:S01]  /*12150*/  LOP3.LUT R11, R8.reuse, 0x80, RZ, 0xfc, !PT ;  /* 0x00000080080b7812 */ /* 0x040fe200078efcff */
[----:B------:R-:W-:Y:S01]  /*12160*/  IMAD.IADD R3, R3, 0x1, R4 ;  /* 0x0000000103037824 */ /* 0x000fe200078e0204 */
[----:B------:R-:W-:Y:S02]  /*12170*/  LOP3.LUT R8, R8, 0xc0, RZ, 0xfc, !PT ;  /* 0x000000c008087812 */ /* 0x000fe400078efcff */
[----:B------:R-:W-:Y:S01]  /*12180*/  LEA R4, P0, R2, UR4, 0x1 ;  /* 0x0000000402047c11 */ /* 0x000fe2000f8008ff */
[----:B------:R-:W-:Y:S02]  /*12190*/  ULDC UR4, c[0x0][0x2b8] ;  /* 0x0000ae0000047ab9 */ /* 0x000fe40000000800 */
[----:B------:R-:W-:-:S02]  /*121a0*/  ISETP.GE.AND P3, PT, R8, UR4, PT ;  /* 0x0000000408007c0c */ /* 0x000fc4000bf66270 */
[----:B------:R0:W5:Y:S01]  /*121b0*/  LDL R8, [R1+0x20] ;  /* 0x0000200001087983 */ /* 0x0001620000100800 */
[----:B------:R-:W1:Y:S01]  /*121c0*/  S2R R5, SR_TID.X ;  /* 0x0000000000057919 */ /* 0x000e620000002100 */
[----:B------:R-:W-:Y:S02]  /*121d0*/  LEA.HI.X R3, R2, UR5, R3, 0x1, P0 ;  /* 0x0000000502037c11 */ /* 0x000fe400080f0c03 */
[----:B------:R-:W-:Y:S02]  /*121e0*/  ISETP.GE.AND P1, PT, R12, UR4, PT ;  /* 0x000000040c007c0c */ /* 0x000fe4000bf26270 */
[----:B------:R-:W-:Y:S01]  /*121f0*/  ISETP.GE.AND P2, PT, R11, UR4, PT ;  /* 0x000000040b007c0c */ /* 0x000fe2000bf46270 */
[----:B-1----:R-:W-:-:S05]  /*12200*/  IMAD.SHL.U32 R10, R5, 0x8, RZ ;  /* 0x00000008050a7824 */ /* 0x002fca00078e00ff */
[----:B------:R-:W-:-:S04]  /*12210*/  LOP3.LUT R10, R10, 0x38, RZ, 0xc0, !PT ;  /* 0x000000380a0a7812 */ /* 0x000fc800078ec0ff */
[----:B------:R-:W-:Y:S01]  /*12220*/  ISETP.GE.AND P0, PT, R10, UR4, PT ;  /* 0x000000040a007c0c */ /* 0x000fe2000bf06270 */
[----:B------:R-:W-:-:S03]  /*12230*/  UMOV UR4, 0xffffffff ;  /* 0xffffffff00047882 */ /* 0x000fc60000000000 */
[----:B0-----:R-:W-:Y:S09]  /*12240*/  BRA.DIV UR4, `(.L_x_1561) ;  /* 0x00000052044c7947 */ /* 0x001ff2000b800000 */
[----:B------:R-:W0:Y:S02]  /*12250*/  S2R R6, SR_TID.X ;  /* 0x0000000000067919 */ /* 0x000e240000002100 */
[----:B0-----:R-:W-:Y:S02]  /*12260*/  LOP3.LUT R9, R6, 0x7f, RZ, 0xc0, !PT ;  /* 0x0000007f06097812 */ /* 0x001fe400078ec0ff */
[----:B------:R-:W2:Y:S04]  /*12270*/  LDL.LU R6, [R1+0x30] ;  /* 0x0000300001067983 */ /* 0x000ea80000300800 */
[----:B------:R-:W3:Y:S01]  /*12280*/  LDL.LU R11, [R1+0x2c] ;  /* 0x00002c00010b7983 */ /* 0x000ee20000300800 */
[----:B------:R-:W-:Y:S01]  /*12290*/  SHF.R.U32.HI R9, RZ, 0x3, R9 ;  /* 0x00000003ff097819 */ /* 0x000fe20000011609 */
[----:B------:R-:W-:Y:S01]  /*122a0*/  ULDC.64 UR4, c[0x0][0x208] ;  /* 0x0000820000047ab9 */ /* 0x000fe20000000a00 */
[----:B--2---:R-:W-:-:S02]  /*122b0*/  IMAD R2, R6, R7, RZ ;  /* 0x0000000706027224 */ /* 0x004fc400078e02ff */
[----:B------:R-:W0:Y:S01]  /*122c0*/  SHFL.IDX PT, R7, R4, RZ, 0x181f ;  /* 0x00181fff04077589 */ /* 0x000e2200000e0000 */
[----:B---3--:R-:W-:-:S03]  /*122d0*/  IMAD.IADD R0, R9, 0x1, R11 ;  /* 0x0000000109007824 */ /* 0x008fc600078e020b */
[----:B------:R-:W1:Y:S01]  /*122e0*/  SHFL.IDX PT, R6, R3, RZ, 0x181f ;  /* 0x00181fff03067589 */ /* 0x000e6200000e0000 */
[C---:B------:R-:W-:Y:S01]  /*122f0*/  VIADD R5, R0.reuse, 0x10 ;  /* 0x0000001000057836 */ /* 0x040fe20000000000 */
        /* <DEDUP_REMOVED lines=11> */
[----:B------:R-:W-:Y:S01]  /*123b0*/  ISETP.GE.AND P5, PT, R5, R2, PT ;  /* 0x000000020500720c */ /* 0x000fe20003fa6270 */
[----:B------:R-:W-:-:S02]  /*123c0*/  VIADD R5, R0, 0x20 ;  /* 0x0000002000057836 */ /* 0x000fc40000000000 */
        /* <DEDUP_REMOVED lines=67> */
[----:B------:R-:W-:Y:S02]  /*12800*/  @!P5 IMAD.X R6, RZ, RZ, R5, P4 ;  /* 0x000000ffff06d224 */ /* 0x000fe400020e0605 */
[----:B------:R0:W1:Y:S03]  /*12810*/  SHFL.IDX PT, R5, R3, 0x7, 0x181f ;  /* 0x00f81f0003057f89 */ /* 0x00006600000e0000 */
[-C--:B------:R-:W-:Y:S01]  /*12820*/  @!P5 LOP3.LUT R7, R7, R6.reuse, RZ, 0x3c, !PT ;  /* 0x000000060707d212 */ /* 0x080fe200078e3cff */
[----:B------:R0:W2:Y:S03]  /*12830*/  SHFL.IDX PT, R3, R4, 0x7, 0x181f ;  /* 0x00f81f0004037f89 */ /* 0x0000a600000e0000 */
[----:B------:R-:W-:-:S04]  /*12840*/  @!P5 LOP3.LUT R6, R7, R6, RZ, 0x3c, !PT ;  /* 0x000000060706d212 */ /* 0x000fc800078e3cff */
[----:B------:R-:W-:-:S05]  /*12850*/  @!P5 LOP3.LUT R7, R7, R6, RZ, 0x3c, !PT ;  /* 0x000000060707d212 */ /* 0x000fca00078e3cff */
[----:B------:R0:W-:Y:S04]  /*12860*/  @!P5 LDGSTS.E.BYPASS.LTC128B.128 [R8+0x13400], desc[UR4][R6.64], !P0 ;  /* 0x134000000608dfae */ /* 0x0001e8000c101d44 */
[----:B------:R0:W-:Y:S04]  /*12870*/  @!P5 LDGSTS.E.BYPASS.LTC128B.128 [R8+0x17400], desc[UR4][R6.64+0x80], !P1 ;  /* 0x174000800608dfae */ /* 0x0001e8000c901d44 */
[----:B------:R0:W-:Y:S04]  /*12880*/  @!P5 LDGSTS.E.BYPASS.LTC128B.128 [R8+0x1b400], desc[UR4][R6.64+0x100], !P2 ;  /* 0x1b4001000608dfae */ /* 0x0001e8000d101d44 */
[----:B-12---:R0:W-:Y:S02]  /*12890*/  @!P5 LDGSTS.E.BYPASS.LTC128B.128 [R8+0x1f400], desc[UR4][R6.64+0x180], !P3 ;  /* 0x1f4001800608dfae */ /* 0x0061e4000d901d44 */
.L_x_1691:
[----:B------:R-:W-:Y:S01]  /*128a0*/  VIADD R0, R0, 0x70 ;  /* 0x0000007000007836 */ /* 0x000fe20000000000 */
[----:B------:R-:W-:Y:S04]  /*128b0*/  BSSY B0, `(.L_x_1562) ;  /* 0x000000d000007945 */ /* 0x000fe80003800000 */
[----:B------:R-:W-:-:S13]  /*128c0*/  ISETP.GE.AND P4, PT, R0, R2, PT ;  /* 0x000000020000720c */ /* 0x000fda0003f86270 */
[----:B------:R-:W-:Y:S05]  /*128d0*/  @P4 BRA `(.L_x_1563) ;  /* 0x0000000000284947 */ /* 0x000fea0003800000 */
[----:B------:R-:W-:Y:S01]  /*128e0*/  LEA R2, P4, R10, R3, 0x1 ;  /* 0x000000030a027211 */ /* 0x000fe200078808ff */
[----:B------:R-:W-:-:S04]  /*128f0*/  ULDC.64 UR4, c[0x0][0x208] ;  /* 0x0000820000047ab9 */ /* 0x000fc80000000a00 */
[----:B0-----:R-:W-:-:S05]  /*12900*/  IMAD.X R3, RZ, RZ, R5, P4 ;  /* 0x000000ffff037224 */ /* 0x001fca00020e0605 */
[----:B------:R-:W-:Y:S01]  /*12910*/  @!PT LDS RZ, [RZ] ;  /* 0x00000000fffff984 */ /* 0x000fe20000000800 */
[----:B------:R-:W-:Y:S01]  /*12920*/  @!PT LDS RZ, [RZ] ;  /* 0x00000000fffff984 */ /* 0x000fe20000000800 */
[----:B------:R-:W-:Y:S01]  /*12930*/  @!PT LDS RZ, [RZ] ;  /* 0x00000000fffff984 */ /* 0x000fe20000000800 */
[----:B------:R1:W-:Y:S04]  /*12940*/  LDGSTS.E.BYPASS.LTC128B.128 [R8+0x13c00], desc[UR4][R2.64], !P0 ;  /* 0x13c0000002087fae */ /* 0x0003e8000c101d44 */
[----:B------:R1:W-:Y:S04]  /*12950*/  LDGSTS.E.BYPASS.LTC128B.128 [R8+0x17c00], desc[UR4][R2.64+0x80], !P1 ;  /* 0x17c0008002087fae */ /* 0x0003e8000c901d44 */
[----:B------:R1:W-:Y:S04]  /*12960*/  LDGSTS.E.BYPASS.LTC128B.128 [R8+0x1bc00], desc[UR4][R2.64+0x100], !P2 ;  /* 0x1bc0010002087fae */ /* 0x0003e8000d101d44 */
[----:B------:R1:W-:Y:S02]  /*12970*/  LDGSTS.E.BYPASS.LTC128B.128 [R8+0x1fc00], desc[UR4][R2.64+0x180], !P3 ;  /* 0x1fc0018002087fae */ /* 0x0003e4000d901d44 */
.L_x_1563:
[----:B------:R-:W-:Y:S05]  /*12980*/  BSYNC B0 ;  /* 0x0000000000007941 */ /* 0x000fea0003800000 */
.L_x_1562:
[----:B01----:R-:W2:Y:S01]  /*12990*/  LDL R8, [R1] ;  /* 0x0000000001087983 */ /* 0x003ea20000100800 */
[----:B------:R-:W-:Y:S01]  /*129a0*/  PLOP3.LUT P0, PT, PT, PT, PT, 0x80, 0x0 ;  /* 0x000000000000781c */ /* 0x000fe20003f0f070 */
[----:B------:R-:W-:Y:S01]  /*129b0*/  NOP ;  /* 0x0000000000007918 */ /* 0x000fe20000000000 */
[----:B--2---:R-:W-:-:S11]  /*129c0*/  VIADD R10, R8, 0x30800 ;  /* 0x00030800080a7836 */ /* 0x004fd60000000000 */
.L_x_1564:
[----:B------:R-:W2:Y:S01]  /*129d0*/  LDL R2, [R1] ;  /* 0x0000000001027983 */ /* 0x000ea20000100800 */
        /* <DEDUP_REMOVED lines=18> */
.L_x_1692:
[----:B------:R-:W-:Y:S05]  /*12b00*/  BSYNC B0 ;  /* 0x0000000000007941 */ /* 0x000fea0003800000 */
.L_x_1565:
[----:B------:R-:W2:Y:S04]  /*12b10*/  LDL R3, [R1+0x28] ;  /* 0x0000280001037983 */ /* 0x000ea80000100800 */
[----:B0-----:R-:W3:Y:S01]  /*12b20*/  LDL R2, [R1+0x24] ;  /* 0x0000240001027983 */ /* 0x001ee20000100800 */
[----:B------:R-:W-:Y:S01]  /*12b30*/  BSSY B0, `(.L_x_1567) ;  /* 0x00002b1000007945 */ /* 0x000fe20003800000 */
[----:B--2---:R-:W-:-:S05]  /*12b40*/  VIADD R0, R3, 0xfffffffe ;  /* 0xfffffffe03007836 */ /* 0x004fca0000000000 */
[----:B---3--:R-:W-:-:S13]  /*12b50*/  ISETP.GE.AND P0, PT, R0, R2, PT ;  /* 0x000000020000720c */ /* 0x008fda0003f06270 */
[----:B------:R-:W-:Y:S05]  /*12b60*/  @!P0 BRA `(.L_x_1568) ;  /* 0x0000002800b48947 */ /* 0x000fea0003800000 */
[----:B------:R-:W-:Y:S01]  /*12b70*/  LOP3.LUT R8, RZ, R2, RZ, 0x33, !PT ;  /* 0x00000002ff087212 */ /* 0x000fe200078e33ff */
[----:B------:R-:W-:Y:S01]  /*12b80*/  IMAD.MOV R2, RZ, RZ, -R3 ;  /* 0x000000ffff027224 */ /* 0x000fe200078e0a03 */
[----:B------:R-:W-:Y:S04]  /*12b90*/  BSSY B2, `(.L_x_1569) ;  /* 0x00000e9000027945 */ /* 0x000fe80003800000 */
[----:B------:R-:W-:-:S05]  /*12ba0*/  VIADDMNMX R8, R2, 0x1, R8, !PT ;  /* 0x0000000102087846 */ /* 0x000fca0007800108 */
[----:B------:R-:W-:-:S05]  /*12bb0*/  IMAD.IADD R2, R3, 0x1, R8 ;  /* 0x0000000103027824 */ /* 0x000fca00078e0208 */
[----:B------:R-:W-:-:S04]  /*12bc0*/  LOP3.LUT R2, R2, 0x1, RZ, 0xc0, !PT ;  /* 0x0000000102027812 */ /* 0x000fc800078ec0ff */
[----:B------:R-:W-:-:S13]  /*12bd0*/  ISETP.NE.U32.AND P0, PT, R2, 0x1, PT ;  /* 0x000000010200780c */ /* 0x000fda0003f05070 */
        /* <DEDUP_REMOVED lines=37> */
.L_x_1573:
[----:B------:R-:W2:Y:S01]  /*12e30*/  LDL R2, [R1] ;  /* 0x0000000001027983 */ /* 0x000ea20000100800 */
[----:B------:R-:W-:Y:S01]  /*12e40*/  BSSY B3, `(.L_x_1574) ;  /* 0x0000005000037945 */ /* 0x000fe20003800000 */
[----:B--2---:R-:W-:Y:S01]  /*12e50*/  IMAD R3, R7, 0x8, R2 ;  /* 0x0000000807037824 */ /* 0x004fe200078e0202 */
[----:B------:R-:W-:-:S04]  /*12e60*/  SHF.L.U32 R2, R9, 0x1f, RZ ;  /* 0x0000001f09027819 */ /* 0x000fc800000006ff */
[----:B------:R-:W1:Y:S02]  /*12e70*/  SYNCS.PHASECHK.TRANS64.TRYWAIT P0, [R3+URZ+0x30840], R2 ;  /* 0x03084002030075a7 */ /* 0x000e64000800017f */
[----:B-1----:R-:W-:Y:S05]  /*12e80*/  @!P0 BRA `(.L_x_1575) ;  /* 0x0000005000748947 */ /* 0x002fea0003800000 */
.L_x_1693:
[----:B------:R-:W-:Y:S05]  /*12e90*/  BSYNC B3 ;  /* 0x0000000000037941 */ /* 0x000fea0003800000 */
.L_x_1574:
        /* <DEDUP_REMOVED lines=12> */
.L_x_1577:
[----:B------:R-:W-:Y:S05]  /*12f60*/  BSYNC B3 ;  /* 0x0000000000037941 */ /* 0x000fea0003800000 */
.L_x_1576:
[----:B------:R-:W2:Y:S04]  /*12f70*/  LDL R5, [R1] ;  /* 0x0000000001057983 */ /* 0x000ea80000100800 */
        /* <DEDUP_REMOVED lines=12> */
.L_x_1578:
        /* <DEDUP_REMOVED lines=16> */
.L_x_1579:
        /* <DEDUP_REMOVED lines=16> */
.L_x_1580:
        /* <DEDUP_REMOVED lines=16> */
.L_x_1581:
        /* <DEDUP_REMOVED lines=17> */
.L_x_1694:
[----:B------:R-:W-:Y:S05]  /*13450*/  BSYNC B3 ;  /* 0x0000000000037941 */ /* 0x000fea0003800000 */
.L_x_1582:
[----:B------:R-:W-:Y:S01]  /*13460*/  BSSY B3, `(.L_x_1584) ;  /* 0x000000e000037945 */ /* 0x000fe20003800000 */
[----:B------:R-:W-:Y:S02]  /*13470*/  IMAD.MOV.U32 R12, RZ, RZ, 0x0 ;  /* 0x00000000ff0c7424 */ /* 0x000fe400078e00ff */
[----:B------:R-:W-:Y:S01]  /*13480*/  IMAD.MOV.U32 R13, RZ, RZ, 0x14f00000 ;  /* 0x14f00000ff0d7424 */ /* 0x000fe200078e00ff */
[----:B------:R-:W-:Y:S06]  /*13490*/  @P1 BRA `(.L_x_1585) ;  /* 0x0000000000281947 */ /* 0x000fec0003800000 */
[----:B0-----:R-:W2:Y:S04]  /*134a0*/  LDL R3, [R1] ;  /* 0x0000000001037983 */ /* 0x001ea80000100800 */
        /* <DEDUP_REMOVED lines=9> */
.L_x_1585:
[----:B------:R-:W-:Y:S05]  /*13540*/  BSYNC B3 ;  /* 0x0000000000037941 */ /* 0x000fea0003800000 */
.L_x_1584:
[----:B01----:R-:W2:Y:S01]  /*13550*/  LDL.LU R2, [R1+0x4] ;  /* 0x0000040001027983 */ /* 0x003ea20000300800 */
[----:B------:R-:W-:-:S03]  /*13560*/  R2UR UR10, R11 ;  /* 0x000000000b0a72ca */ /* 0x000fc600000e0000 */
[----:B------:R-:W3:Y:S04]  /*13570*/  LDL R6, [R1+0x14] ;  /* 0x0000140001067983 */ /* 0x000ee80000100800 */
[----:B------:R-:W3:Y:S04]  /*13580*/  LDL.LU R5, [R1+0x8] ;  /* 0x0000080001057983 */ /* 0x000ee80000300800 */
[----:B------:R-:W2:Y:S01]  /*13590*/  LDL R11, [R1] ;  /* 0x00000000010b7983 */ /* 0x000ea20000100800 */
        /* <DEDUP_REMOVED lines=10> */
.L_x_1586:
        /* <DEDUP_REMOVED lines=15> */
.L_x_1587:
        /* <DEDUP_REMOVED lines=15> */
.L_x_1588:
        /* <DEDUP_REMOVED lines=15> */
.L_x_1589:
        /* <DEDUP_REMOVED lines=12> */
.L_x_1572:
[----:B------:R-:W-:Y:S05]  /*139d0*/  BSYNC B1 ;  /* 0x0000000000017941 */ /* 0x000fea0003800000 */
.L_x_1571:
[----:B0-----:R-:W2:Y:S04]  /*139e0*/  LDL R0, [R1+0x28] ;  /* 0x0000280001007983 */ /* 0x001ea80000100800 */
[----:B------:R0:W-:Y:S04]  /*139f0*/  STL [R1+0x4], R7 ;  /* 0x0000040701007387 */ /* 0x0001e80000100800 */
[----:B------:R0:W-:Y:S02]  /*13a00*/  STL [R1+0x10], R9 ;  /* 0x0000100901007387 */ /* 0x0001e40000100800 */
[----:B0-2---:R-:W-:-:S07]  /*13a10*/  VIADD R0, R0, 0xfffffffd ;  /* 0xfffffffd00007836 */ /* 0x005fce0000000000 */
.L_x_1570:
[----:B------:R-:W-:Y:S05]  /*13a20*/  BSYNC B2 ;  /* 0x0000000000027941 */ /* 0x000fea0003800000 */
.L_x_1569:
[----:B------:R-:W2:Y:S01]  /*13a30*/  LDL.LU R2, [R1+0x28] ;  /* 0x0000280001027983 */ /* 0x000ea20000300800 */
[----:B------:R-:W-:Y:S01]  /*13a40*/  VIADD R8, R8, 0xfffffffe ;  /* 0xfffffffe08087836 */ /* 0x000fe20000000000 */
[----:B--2---:R-:W-:-:S04]  /*13a50*/  LOP3.LUT R2, RZ, R2, RZ, 0x33, !PT ;  /* 0x00000002ff027212 */ /* 0x004fc800078e33ff */
[----:B------:R-:W-:-:S13]  /*13a60*/  ISETP.NE.AND P0, PT, R8, R2, PT ;  /* 0x000000020800720c */ /* 0x000fda0003f05270 */
[----:B------:R-:W-:Y:S05]  /*13a70*/  @!P0 BRA `(.L_x_1568) ;  /* 0x0000001800f08947 */ /* 0x000fea0003800000 */
[----:B------:R-:W-:-:S07]  /*13a80*/  IMAD.MOV.U32 R9, RZ, RZ, R17 ;  /* 0x000000ffff097224 */ /* 0x000fce00078e0011 */
.L_x_1628:
[----:B--2---:R-:W2:Y:S04]  /*13a90*/  LDL R4, [R1+0x18] ;  /* 0x0000180001047983 */ /* 0x004ea80000100800 */
[----:B------:R-:W3:Y:S04]  /*13aa0*/  LDL R3, [R1+0x4] ;  /* 0x0000040001037983 */ /* 0x000ee80000100800 */
[----:B------:R-:W4:Y:S01]  /*13ab0*/  LDL R2, [R1+0x10] ;  /* 0x0000100001027983 */ /* 0x000f220000100800 */
[----:B------:R-:W-:Y:S05]  /*13ac0*/  YIELD ;  /* 0x0000000000007946 */ /* 0x000fea0003800000 */
[----:B------:R-:W-:Y:S01]  /*13ad0*/  BSSY B1, `(.L_x_1590) ;  /* 0x00000d7000017945 */ /* 0x000fe20003800000 */
[----:B--2---:R-:W-:Y:S01]  /*13ae0*/  LOP3.LUT P1, RZ, R4, 0x1, RZ, 0xc0, !PT ;  /* 0x0000000104ff7812 */ /* 0x004fe2000782c0ff */
[----:B---3--:R-:W-:-:S05]  /*13af0*/  VIADD R4, R3, 0x1 ;  /* 0x0000000103047836 */ /* 0x008fca0000000000 */
[----:B------:R-:W-:-:S04]  /*13b00*/  ISETP.NE.AND P0, PT, R4, 0x2, PT ;  /* 0x000000020400780c */ /* 0x000fc80003f05270 */
[----:B------:R-:W-:Y:S02]  /*13b10*/  SEL R5, RZ, 0x1, P0 ;  /* 0x00000001ff057807 */ /* 0x000fe40000000000 */
[----:B------:R-:W-:Y:S02]  /*13b20*/  SEL R4, R4, RZ, P0 ;  /* 0x000000ff04047207 */ /* 0x000fe40000000000 */
[----:B----4-:R-:W-:Y:S01]  /*13b30*/  LOP3.LUT R5, R2, R5, RZ, 0x3c, !PT ;  /* 0x0000000502057212 */ /* 0x010fe200078e3cff */
[----:B01----:R-:W-:Y:S06]  /*13b40*/  @!P1 BRA `(.L_x_1591) ;  /* 0x0000000c003c9947 */ /* 0x003fec0003800000 */
        /* <DEDUP_REMOVED lines=25> */
.L_x_1592:
[----:B------:R-:W2:Y:S01]  /*13ce0*/  LDL R2, [R1] ;  /* 0x0000000001027983 */ /* 0x000ea20000100800 */
[----:B------:R-:W-:Y:S01]  /*13cf0*/  BSSY B2, `(.L_x_1593) ;  /* 0x0000005000027945 */ /* 0x000fe20003800000 */
[----:B--2---:R-:W-:Y:S01]  /*13d00*/  IMAD R3, R4, 0x8, R2 ;  /* 0x0000000804037824 */ /* 0x004fe200078e0202 */
[----:B------:R-:W-:-:S04]  /*13d10*/  SHF.L.U32 R2, R5, 0x1f, RZ ;  /* 0x0000001f05027819 */ /* 0x000fc800000006ff */
[----:B------:R-:W1:Y:S02]  /*13d20*/  SYNCS.PHASECHK.TRANS64.TRYWAIT P0, [R3+URZ+0x30840], R2 ;  /* 0x03084002030075a7 */ /* 0x000e64000800017f */
[----:B-1----:R-:W-:Y:S05]  /*13d30*/  @!P0 BRA `(.L_x_1594) ;  /* 0x0000004000f08947 */ /* 0x002fea0003800000 */
.L_x_1695:
[----:B------:R-:W-:Y:S05]  /*13d40*/  BSYNC B2 ;  /* 0x0000000000027941 */ /* 0x000fea0003800000 */
.L_x_1593:
        /* <DEDUP_REMOVED lines=12> */
.L_x_1596:
[----:B------:R-:W-:Y:S05]  /*13e10*/  BSYNC B2 ;  /* 0x0000000000027941 */ /* 0x000fea0003800000 */
.L_x_1595:
        /* <DEDUP_REMOVED lines=13> */
.L_x_1597:
        /* <DEDUP_REMOVED lines=16> */
.L_x_1598:
        /* <DEDUP_REMOVED lines=16> */
.L_x_1599:
        /* <DEDUP_REMOVED lines=16> */
.L_x_1600:
        /* <DEDUP_REMOVED lines=17> */
.L_x_1696:
[----:B------:R-:W-:Y:S05]  /*14300*/  BSYNC B2 ;  /* 0x0000000000027941 */ /* 0x000fea0003800000 */
.L_x_1601:
        /* <DEDUP_REMOVED lines=11> */
.L_x_1604:
[----:B------:R-:W-:Y:S05]  /*143c0*/  BSYNC B2 ;  /* 0x0000000000027941 */ /* 0x000fea0003800000 */
.L_x_1603:
[----:B0-----:R-:W2:Y:S01]  /*143d0*/  LDL.LU R3, [R1+0x4] ;  /* 0x0000040001037983 */ /* 0x001ea20000300800 */
[----:B------:R-:W-:-:S03]  /*143e0*/  R2UR UR10, R11 ;  /* 0x000000000b0a72ca */ /* 0x000fc600000e0000 */
[----:B------:R-:W3:Y:S04]  /*143f0*/  LDL R7, [R1+0x14] ;  /* 0x0000140001077983 */ /* 0x000ee80000100800 */
[----:B------:R-:W3:Y:S04]  /*14400*/  LDL.LU R6, [R1+0x8] ;  /* 0x0000080001067983 */ /* 0x000ee80000300800 */
[----:B------:R-:W2:Y:S01]  /*14410*/  LDL R11, [R1] ;  /* 0x00000000010b7983 */ /* 0x000ea20000100800 */
        /* <DEDUP_REMOVED lines=9> */
.L_x_1605:
        /* <DEDUP_REMOVED lines=15> */
.L_x_1606:
        /* <DEDUP_REMOVED lines=15> */
.L_x_1607:
        /* <DEDUP_REMOVED lines=15> */
.L_x_1608:
        /* <DEDUP_REMOVED lines=12> */
.L_x_1591:
[----:B------:R-:W-:Y:S05]  /*14840*/  BSYNC B1 ;  /* 0x0000000000017941 */ /* 0x000fea0003800000 */
.L_x_1590:
[----:B------:R-:W2:Y:S01]  /*14850*/  LDL R2, [R1+0x18] ;  /* 0x0000180001027983 */ /* 0x000ea20000100800 */
[----:B------:R-:W-:Y:S01]  /*14860*/  VIADD R3, R4, 0x1 ;  /* 0x0000000104037836 */ /* 0x000fe20000000000 */
[----:B------:R-:W-:Y:S01]  /*14870*/  BSSY B1, `(.L_x_1609) ;  /* 0x00000d8000017945 */ /* 0x000fe20003800000 */
[----:B------:R-:W-:-:S03]  /*14880*/  VIADD R6, R0, 0xffffffff ;  /* 0xffffffff00067836 */ /* 0x000fc60000000000 */
        /* <DEDUP_REMOVED lines=9> */
[----:B------:R-:W-:Y:S01]  /*14920*/  IMAD.MOV.U32 R7, RZ, RZ, R6 ;  /* 0x000000ffff077224 */ /* 0x000fe200078e0006 */
[----:B------:R-:W-:-:S04]  /*14930*/  ISETP.NE.U32.AND P0, PT, RZ, UR4, PT ;  /* 0x00000004ff007c0c */ /* 0x000fc8000bf05070 */
[----:B------:R-:W-:-:S13]  /*14940*/  ISETP.NE.AND.EX P0, PT, RZ, UR5, PT, P0 ;  /* 0x00000005ff007c0c */ /* 0x000fda000bf05300 */
[----:B------:R-:W-:Y:S05]  /*14950*/  @!P0 BRA `(.L_x_1611) ;  /* 0x0000000000508947 */ /* 0x000fea0003800000 */
[----:B------:R-:W2:Y:S01]  /*14960*/  LDL R14, [R1+0x1c] ;  /* 0x00001c00010e7983 */ /* 0x000ea20000100800 */
[----:B0-----:R-:W0:Y:S01]  /*14970*/  LDC R8, c[0x0][0x43c] ;  /* 0x00010f00ff087b82 */ /* 0x001e220000000800 */
        /* <DEDUP_REMOVED lines=18> */
.L_x_1611:
[----:B------:R-:W3:Y:S01]  /*14aa0*/  LDL R2, [R1] ;  /* 0x0000000001027983 */ /* 0x000ee20000100800 */
[----:B------:R-:W-:Y:S01]  /*14ab0*/  SHF.L.U32 R3, R11, 0x1f, RZ ;  /* 0x0000001f0b037819 */ /* 0x000fe200000006ff */
[----:B------:R-:W-:Y:S01]  /*14ac0*/  BSSY B2, `(.L_x_1612) ;  /* 0x0000004000027945 */ /* 0x000fe20003800000 */
[----:B---3--:R-:W-:-:S04]  /*14ad0*/  IMAD R2, R12, 0x8, R2 ;  /* 0x000000080c027824 */ /* 0x008fc800078e0202 */
[----:B------:R-:W3:Y:S02]  /*14ae0*/  SYNCS.PHASECHK.TRANS64.TRYWAIT P0, [R2+URZ+0x30840], R3 ;  /* 0x03084003020075a7 */ /* 0x000ee4000800017f */
[----:B---3--:R-:W-:Y:S05]  /*14af0*/  @!P0 BRA `(.L_x_1613) ;  /* 0x0000003400a88947 */ /* 0x008fea0003800000 */
.L_x_1697:
[----:B------:R-:W-:Y:S05]  /*14b00*/  BSYNC B2 ;  /* 0x0000000000027941 */ /* 0x000fea0003800000 */
.L_x_1612:
[----:B0-2---:R-:W0:Y:S01]  /*14b10*/  S2R R8, SR_TID.X ;  /* 0x0000000000087919 */ /* 0x005e220000002100 */
        /* <DEDUP_REMOVED lines=9> */
[----:B--2---:R-:W-:Y:S05]  /*14bb0*/  @!P0 BRA `(.L_x_1615) ;  /* 0x0000000000048947 */ /* 0x004fea0003800000 */
[----:B------:R-:W-:Y:S01]  /*14bc0*/  BPT.TRAP 0x1 ;  /* 0x000000040000795c */ /* 0x000fe20000300000 */
.L_x_1615:
[----:B------:R-:W-:Y:S05]  /*14bd0*/  BSYNC B2 ;  /* 0x0000000000027941 */ /* 0x000fea0003800000 */
.L_x_1614:
[----:B------:R-:W2:Y:S04]  /*14be0*/  LDL R8, [R1+0x4] ;  /* 0x0000040001087983 */ /* 0x000ea80000100800 */
[----:B-1----:R-:W4:Y:S04]  /*14bf0*/  LDL R11, [R1] ;  /* 0x00000000010b7983 */ /* 0x002f280000100800 */
        /* <DEDUP_REMOVED lines=8> */
[C---:B--2---:R-:W-:Y:S02]  /*14c80*/  IMAD R3, R8.reuse, 0x8, R10 ;  /* 0x0000000808037824 */ /* 0x044fe400078e020a */
[----:B----4-:R-:W-:Y:S02]  /*14c90*/  IMAD R8, R8, 0x8000, R11 ;  /* 0x0000800008087824 */ /* 0x010fe400078e020b */
[----:B------:R-:W-:-:S02]  /*14ca0*/  VIADD R3, R3, 0x30 ;  /* 0x0000003003037836 */ /* 0x000fc40000000000 */
[----:B---3--:R-:W-:Y:S02]  /*14cb0*/  IMAD R2, R7, 0x40, R2 ;  /* 0x0000004007027824 */ /* 0x008fe400078e0202 */
[----:B------:R-:W-:-:S07]  /*14cc0*/  VIADD R11, R8, 0x20400 ;  /* 0x00020400080b7836 */ /* 0x000fce0000000000 */
.L_x_1616:
        /* <DEDUP_REMOVED lines=16> */
.L_x_1617:
        /* <DEDUP_REMOVED lines=16> */
.L_x_1618:
        /* <DEDUP_REMOVED lines=16> */
.L_x_1619:
        /* <DEDUP_REMOVED lines=15> */
.L_x_1698:
[----:B------:R-:W-:Y:S05]  /*150c0*/  BSYNC B2 ;  /* 0x0000000000027941 */ /* 0x000fea0003800000 */
.L_x_1620:
        /* <DEDUP_REMOVED lines=11> */
.L_x_1623:
[----:B------:R-:W-:Y:S05]  /*15180*/  BSYNC B2 ;  /* 0x0000000000027941 */ /* 0x000fea0003800000 */
.L_x_1622:
[----:B------:R-:W2:Y:S04]  /*15190*/  LDL R8, [R1] ;  /* 0x0000000001087983 */ /* 0x000ea80000100800 */
[----:B0-----:R-:W3:Y:S04]  /*151a0*/  LDL R5, [R1+0x14] ;  /* 0x0000140001057983 */ /* 0x001ee80000100800 */
        /* <DEDUP_REMOVED lines=11> */
.L_x_1624:
        /* <DEDUP_REMOVED lines=15> */
.L_x_1625:
        /* <DEDUP_REMOVED lines=15> */
.L_x_1626:
        /* <DEDUP_REMOVED lines=15> */
.L_x_1627:
        /* <DEDUP_REMOVED lines=12> */
.L_x_1610:
[----:B------:R-:W-:Y:S05]  /*155f0*/  BSYNC B1 ;  /* 0x0000000000017941 */ /* 0x000fea0003800000 */
.L_x_1609:
[----:B------:R-:W3:Y:S01]  /*15600*/  LDL R2, [R1+0x24] ;  /* 0x0000240001027983 */ /* 0x000ee20000100800 */
[----:B------:R-:W-:Y:S01]  /*15610*/  VIADD R0, R0, 0xfffffffe ;  /* 0xfffffffe00007836 */ /* 0x000fe20000000000 */
[----:B---3--:R-:W-:-:S13]  /*15620*/  ISETP.GT.AND P0, PT, R6, R2, PT ;  /* 0x000000020600720c */ /* 0x008fda0003f04270 */
[----:B------:R-:W-:Y:S05]  /*15630*/  @P0 BRA `(.L_x_1628) ;  /* 0xffffffe400140947 */ /* 0x000fea000383ffff */
.L_x_1568:
[----:B------:R-:W-:Y:S05]  /*15640*/  BSYNC B0 ;  /* 0x0000000000007941 */ /* 0x000fea0003800000 */
.L_x_1567:
[----:B------:R-:W3:Y:S01]  /*15650*/  S2R R2, SR_TID.X ;  /* 0x0000000000027919 */ /* 0x000ee20000002100 */
[----:B------:R-:W-:Y:S01]  /*15660*/  BSSY B0, `(.L_x_1629) ;  /* 0x0000011000007945 */ /* 0x000fe20003800000 */
[----:B---3--:R-:W-:-:S04]  /*15670*/  LOP3.LUT R3, R2, 0x7f, RZ, 0xc0, !PT ;  /* 0x0000007f02037812 */ /* 0x008fc800078ec0ff */
[----:B------:R-:W-:-:S13]  /*15680*/  ISETP.NE.AND P0, PT, R3, RZ, PT ;  /* 0x000000ff0300720c */ /* 0x000fda0003f05270 */
[----:B------:R-:W-:Y:S05]  /*15690*/  @P0 BRA `(.L_x_1630) ;  /* 0x0000000000340947 */ /* 0x000fea0003800000 */
[----:B------:R-:W3:Y:S01]  /*156a0*/  S2R R2, SR_LANEID ;  /* 0x0000000000027919 */ /* 0x000ee20000000000 */
[----:B------:R-:W-:Y:S01]  /*156b0*/  VOTEU.ANY UR4, UPT, PT ;  /* 0x0000000000047886 */ /* 0x000fe200038e0100 */
[----:B------:R-:W4:Y:S01]  /*156c0*/  LDC.64 R4, c[0x0][0xc60] ;  /* 0x00031800ff047b82 */ /* 0x000f220000000a00 */
[----:B------:R-:W3:Y:S01]  /*156d0*/  FLO.U32 R0, UR4 ;  /* 0x0000000400007d00 */ /* 0x000ee200080e0000 */
[----:B------:R-:W-:Y:S01]  /*156e0*/  ULDC.64 UR6, c[0x0][0x208] ;  /* 0x0000820000067ab9 */ /* 0x000fe20000000a00 */
[----:B---3--:R-:W-:-:S06]  /*156f0*/  ISETP.EQ.U32.AND P0, PT, R0, R2, PT ;  /* 0x000000020000720c */ /* 0x008fcc0003f02070 */
[----:B------:R-:W4:Y:S07]  /*15700*/  POPC R2, UR4 ;  /* 0x0000000400027d09 */ /* 0x000f2e0008000000 */
[----:B----4-:R-:W3:Y:S04]  /*15710*/  @P0 ATOMG.E.ADD.STRONG.GPU PT, R2, desc[UR6][R4.64], R2 ;  /* 0x00000002040209a8 */ /* 0x010ee800081ee1c6 */
[----:B---3--:R3:W4:Y:S02]  /*15720*/  SHFL.IDX PT, R2, R2, R0, 0x1f ;  /* 0x00001f0002027589 */ /* 0x00872400000e0000 */
[----:B---3--:R-:W3:Y:S02]  /*15730*/  S2R R0, SR_LTMASK ;  /* 0x0000000000007919 */ /* 0x008ee40000003900 */
[----:B---3--:R-:W-:-:S06]  /*15740*/  LOP3.LUT R0, R0, UR4, RZ, 0xc0, !PT ;  /* 0x0000000400007c12 */ /* 0x008fcc000f8ec0ff */
[----:B------:R-:W4:Y:S02]  /*15750*/  POPC R0, R0 ;  /* 0x0000000000007309 */ /* 0x000f240000000000 */
[----:B----4-:R-:W-:-:S07]  /*15760*/  IADD3 R16, R2, UR38, R0 ;  /* 0x0000002602107c10 */ /* 0x010fce000fffe000 */
.L_x_1630:
[----:B------:R-:W-:Y:S05]  /*15770*/  BSYNC B0 ;  /* 0x0000000000007941 */ /* 0x000fea0003800000 */
.L_x_1629:
[----:B------:R-:W3:Y:S01]  /*15780*/  LDL R0, [R1+0x18] ;  /* 0x0000180001007983 */ /* 0x000ee20000100800 */
[----:B------:R-:W-:Y:S01]  /*15790*/  BSSY B0, `(.L_x_1631) ;  /* 0x000005c000007945 */ /* 0x000fe20003800000 */
[----:B---3--:R-:W-:-:S13]  /*157a0*/  LOP3.LUT P0, RZ, R0, 0x1, RZ, 0xc0, !PT ;  /* 0x0000000100ff7812 */ /* 0x008fda000780c0ff */
[----:B------:R-:W-:Y:S05]  /*157b0*/  @!P0 BRA `(.L_x_1632) ;  /* 0x0000000400648947 */ /* 0x000fea0003800000 */
[----:B------:R-:W3:Y:S04]  /*157c0*/  LDL R4, [R1] ;  /* 0x0000000001047983 */ /* 0x000ee80000100800 */
[----:B------:R-:W3:Y:S04]  /*157d0*/  LDL R0, [R1+0x4] ;  /* 0x0000040001007983 */ /* 0x000ee80000100800 */
[----:B------:R-:W4:Y:S01]  /*157e0*/  LDL R2, [R1+0x10] ;  /* 0x0000100001027983 */ /* 0x000f220000100800 */
[----:B------:R-:W-:Y:S01]  /*157f0*/  BSSY B1, `(.L_x_1633) ;  /* 0x0000006000017945 */ /* 0x000fe20003800000 */
[----:B------:R-:W-:Y:S01]  /*15800*/  ISETP.NE.AND P1, PT, R3, RZ, PT ;  /* 0x000000ff0300720c */ /* 0x000fe20003f25270 */
[----:B---3--:R-:W-:Y:S01]  /*15810*/  IMAD R0, R0, 0x8, R4 ;  /* 0x0000000800007824 */ /* 0x008fe200078e0204 */
[----:B----4-:R-:W-:-:S04]  /*15820*/  SHF.L.U32 R2, R2, 0x1f, RZ ;  /* 0x0000001f02027819 */ /* 0x010fc800000006ff */
[----:B------:R-:W3:Y:S02]  /*15830*/  SYNCS.PHASECHK.TRANS64.TRYWAIT P0, [R0+URZ+0x30860], R2 ;  /* 0x03086002000075a7 */ /* 0x000ee4000800017f */
[----:B---3--:R-:W-:Y:S05]  /*15840*/  @!P0 BRA `(.L_x_1634) ;  /* 0x00000028007c8947 */ /* 0x008fea0003800000 */
.L_x_1699:
[----:B------:R-:W-:Y:S05]  /*15850*/  BSYNC B1 ;  /* 0x0000000000017941 */ /* 0x000fea0003800000 */
.L_x_1633:
[----:B------:R-:W-:Y:S04]  /*15860*/  BSSY B1, `(.L_x_1635) ;  /* 0x0000009000017945 */ /* 0x000fe80003800000 */
        /* <DEDUP_REMOVED lines=8> */
.L_x_1636:
[----:B------:R-:W-:Y:S05]  /*158f0*/  BSYNC B1 ;  /* 0x0000000000017941 */ /* 0x000fea0003800000 */
.L_x_1635:
[----:B------:R-:W4:Y:S04]  /*15900*/  LDL.LU R5, [R1+0x14] ;  /* 0x0000140001057983 */ /* 0x000f280000300800 */
[----:B------:R-:W4:Y:S04]  /*15910*/  LDL.LU R3, [R1+0x8] ;  /* 0x0000080001037983 */ /* 0x000f280000300800 */
[----:B------:R-:W5:Y:S04]  /*15920*/  LDL R4, [R1] ;  /* 0x0000000001047983 */ /* 0x000f680000100800 */
[----:B---3--:R-:W5:Y:S01]  /*15930*/  LDL R2, [R1+0x4] ;  /* 0x0000040001027983 */ /* 0x008f620000100800 */
        /* <DEDUP_REMOVED lines=8> */
[----:B-----5:R-:W-:-:S04]  /*159c0*/  IMAD R2, R2, 0x8000, R4 ;  /* 0x0000800002027824 */ /* 0x020fc800078e0204 */
[----:B------:R-:W-:-:S07]  /*159d0*/  VIADD R4, R2, 0x400 ;  /* 0x0000040002047836 */ /* 0x000fce0000000000 */
.L_x_1637:
        /* <DEDUP_REMOVED lines=10> */
[----:B------:R-:W-:Y:S01]  /*15a80*/  PLOP3.LUT P0, PT, PT, PT, PT, 0x80, 0x0 ;  /* 0x000000000000781c */ /* 0x000fe20003f0f070 */
[----:B------:R-:W-:Y:S01]  /*15a90*/  VIADD R4, R2, 0x2400 ;  /* 0x0000240002047836 */ /* 0x000fe20000000000 */
[----:B------:R-:W-:Y:S01]  /*15aa0*/  UMOV UR6, 0x0 ;  /* 0x0000000000067882 */ /* 0x000fe20000000000 */
[----:B------:R-:W-:Y:S01]  /*15ab0*/  UMOV UR7, 0x14f00000 ;  /* 0x14f0000000077882 */ /* 0x000fe20000000000 */
[----:B------:R-:W-:-:S09]  /*15ac0*/  UMOV UR10, 0x40 ;  /* 0x00000040000a7882 */ /* 0x000fd20000000000 */
.L_x_1638:
        /* <DEDUP_REMOVED lines=15> */
.L_x_1639:
        /* <DEDUP_REMOVED lines=15> */
.L_x_1640:
        /* <DEDUP_REMOVED lines=10> */
.L_x_1632:
[----:B------:R-:W-:Y:S05]  /*15d50*/  BSYNC B0 ;  /* 0x0000000000007941 */ /* 0x000fea0003800000 */
.L_x_1631:
[----:B------:R-:W3:Y:S04]  /*15d60*/  LDL.LU R5, [R1+0x4] ;  /* 0x0000040001057983 */ /* 0x000ee80000300800 */
[----:B------:R-:W4:Y:S01]  /*15d70*/  LDL.LU R4, [R1+0x10] ;  /* 0x0000100001047983 */ /* 0x000f220000300800 */
[----:B---3--:R-:W-:-:S05]  /*15d80*/  VIADD R0, R5, 0x1 ;  /* 0x0000000105007836 */ /* 0x008fca0000000000 */
[----:B------:R-:W-:-:S04]  /*15d90*/  ISETP.NE.AND P0, PT, R0, 0x2, PT ;  /* 0x000000020000780c */ /* 0x000fc80003f05270 */
[----:B------:R-:W-:Y:S02]  /*15da0*/  SEL R2, RZ, 0x1, P0 ;  /* 0x00000001ff027807 */ /* 0x000fe40000000000 */
[----:B------:R-:W-:Y:S02]  /*15db0*/  SEL R0, R0, RZ, P0 ;  /* 0x000000ff00007207 */ /* 0x000fe40000000000 */
[----:B----4-:R-:W-:-:S03]  /*15dc0*/  LOP3.LUT R4, R4, R2, RZ, 0x3c, !PT ;  /* 0x0000000204047212 */ /* 0x010fc600078e3cff */
[----:B------:R3:W-:Y:S04]  /*15dd0*/  STL [R1+0x4], R0 ;  /* 0x0000040001007387 */ /* 0x0007e80000100800 */
[----:B------:R3:W-:Y:S02]  /*15de0*/  STL [R1+0x10], R4 ;  /* 0x0000100401007387 */ /* 0x0007e40000100800 */
.L_x_1547:
[----:B------:R-:W-:Y:S05]  /*15df0*/  BSYNC B7 ;  /* 0x0000000000077941 */ /* 0x000fea0003800000 */
.L_x_1545:
[----:B---3--:R-:W3:Y:S02]  /*15e00*/  LDL R0, [R1+0x18] ;  /* 0x0000180001007983 */ /* 0x008ee40000100800 */
[----:B---3--:R-:W-:-:S13]  /*15e10*/  LOP3.LUT P0, RZ, R0, 0x2, RZ, 0xc0, !PT ;  /* 0x0000000200ff7812 */ /* 0x008fda000780c0ff */
[----:B------:R-:W-:Y:S05]  /*15e20*/  @!P0 BRA `(.L_x_1641) ;  /* 0x0000000000288947 */ /* 0x000fea0003800000 */
[----:B------:R-:W-:Y:S05]  /*15e30*/  WARPSYNC.ALL ;  /* 0x0000000000007948 */ /* 0x000fea0003800000 */
[----:B------:R-:W3:Y:S08]  /*15e40*/  S2UR UR5, SR_CgaCtaId ;  /* 0x00000000000579c3 */ /* 0x000ef00000008800 */
[----:B------:R-:W-:Y:S06]  /*15e50*/  BAR.SYNC.DEFER_BLOCKING 0x5, 0x180 ;  /* 0x0146000000007b1d */ /* 0x000fec0000010000 */
[----:B------:R-:W-:-:S02]  /*15e60*/  UMOV UR4, 0x400 ;  /* 0x0000040000047882 */ /* 0x000fc40000000000 */
[----:B---3--:R-:W-:-:S06]  /*15e70*/  ULEA UR4, UR5, UR4, 0x18 ;  /* 0x0000000405047291 */ /* 0x008fcc000f8ec03f */
[----:B------:R-:W-:-:S05]  /*15e80*/  IMAD.U32 R0, RZ, RZ, UR4 ;  /* 0x00000004ff007e24 */ /* 0x000fca000f8e00ff */
[----:B------:R4:W3:Y:S04]  /*15e90*/  LDS.128 R16, [R0+0x308d0] ;  /* 0x0308d00000107984 */ /* 0x0008e80000000c00 */
[----:B------:R4:W-:Y:S01]  /*15ea0*/  STL [R1], R0 ;  /* 0x0000000001007387 */ /* 0x0009e20000100800 */
[----:B------:R-:W-:Y:S06]  /*15eb0*/  BAR.ARV 0x4, 0x180 ;  /* 0x0106000000007b1d */ /* 0x000fec0000002000 */
[----:B------:R-:W-:Y:S05]  /*15ec0*/  BRA `(.L_x_1642) ;  /* 0x0000000800e47947 */ /* 0x000fea0003800000 */
.L_x_1641:
[----:B------:R-:W3:Y:S01]  /*15ed0*/  S2R R0, SR_TID.X ;  /* 0x0000000000007919 */ /* 0x000ee20000002100 */
[----:B------:R-:W-:Y:S01]  /*15ee0*/  UMOV UR4, 0xffffffff ;  /* 0xffffffff00047882 */ /* 0x000fe20000000000 */
[----:B---3--:R-:W-:-:S04]  /*15ef0*/  LOP3.LUT R6, R0, 0x1f, RZ, 0xc0, !PT ;  /* 0x0000001f00067812 */ /* 0x008fc800078ec0ff */
[----:B------:R-:W-:Y:S01]  /*15f00*/  ISETP.NE.AND P0, PT, R6, 0x1f, PT ;  /* 0x0000001f0600780c */ /* 0x000fe20003f05270 */
[----:B------:R-:W-:-:S12]  /*15f10*/  BRA.DIV UR4, `(.L_x_1643) ;  /* 0x0000002204dc7947 */ /* 0x000fd8000b800000 */
[----:B------:R-:W-:Y:S01]  /*15f20*/  IMAD.IADD R5, R19, 0x1, R6 ;  /* 0x0000000113057824 */ /* 0x000fe200078e0206 */
[----:B------:R-:W-:Y:S01]  /*15f30*/  ULDC UR4, c[0x0][0xc3c] ;  /* 0x00030f0000047ab9 */ /* 0x000fe20000000800 */
[----:B------:R-:W-:-:S03]  /*15f40*/  ULDC.64 UR6, c[0x0][0x208] ;  /* 0x0000820000067ab9 */ /* 0x000fc60000000a00 */
[----:B------:R-:W-:-:S13]  /*15f50*/  ISETP.GE.OR P1, PT, R5, UR4, !P0 ;  /* 0x0000000405007c0c */ /* 0x000fda000c726670 */
[----:B------:R-:W3:Y:S02]  /*15f60*/  @!P1 LDC.64 R2, c[0x0][0xc80] ;  /* 0x00032000ff029b82 */ /* 0x000ee40000000a00 */
[----:B---3--:R-:W-:-:S06]  /*15f70*/  @!P1 IMAD.WIDE R2, R5, 0x4, R2 ;  /* 0x0000000405029825 */ /* 0x008fcc00078e0202 */
[----:B------:R3:W4:Y:S01]  /*15f80*/  @!P1 LDG.E R3, desc[UR6][R2.64] ;  /* 0x0000000602039981 */ /* 0x000722000c1e1900 */
[C---:B------:R-:W-:Y:S02]  /*15f90*/  ISETP.GE.U32.AND P2, PT, R6.reuse, 0x2, PT ;  /* 0x000000020600780c */ /* 0x040fe40003f46070 */
[C---:B------:R-:W-:Y:S01]  /*15fa0*/  ISETP.GE.U32.AND P3, PT, R6.reuse, 0x4, PT ;  /* 0x000000040600780c */ /* 0x040fe20003f66070 */
[----:B------:R-:W-:Y:S01]  /*15fb0*/  SHFL.IDX PT, R0, R16, RZ, 0x1f ;  /* 0x00001fff10007589 */ /* 0x000fe200000e0000 */
[C---:B------:R-:W-:Y:S02]  /*15fc0*/  ISETP.GE.U32.AND P4, PT, R6.reuse, 0x8, PT ;  /* 0x000000080600780c */ /* 0x040fe40003f86070 */
[C---:B------:R-:W-:Y:S01]  /*15fd0*/  ISETP.GE.U32.AND P5, PT, R6.reuse, 0x10, PT ;  /* 0x000000100600780c */ /* 0x040fe20003fa6070 */
[----:B---3--:R-:W-:Y:S02]  /*15fe0*/  IMAD.MOV.U32 R2, RZ, RZ, RZ ;  /* 0x000000ffff027224 */ /* 0x008fe400078e00ff */
[----:B----4-:R-:W-:Y:S01]  /*15ff0*/  @!P1 IMAD.MOV.U32 R2, RZ, RZ, R3 ;  /* 0x000000ffff029224 */ /* 0x010fe200078e0003 */
[----:B------:R-:W-:-:S04]  /*16000*/  ISETP.NE.AND P1, PT, R6, RZ, PT ;  /* 0x000000ff0600720c */ /* 0x000fc80003f25270 */
[----:B------:R-:W3:Y:S02]  /*16010*/  SHFL.UP PT, R3, R2, 0x1, RZ ;  /* 0x0420000002037989 */ /* 0x000ee400000e00ff */
[----:B---3--:R-:W-:-:S05]  /*16020*/  SEL R5, R3, RZ, P1 ;  /* 0x000000ff03057207 */ /* 0x008fca0000800000 */
[----:B------:R-:W-:Y:S02]  /*16030*/  IMAD.IADD R3, R2, 0x1, R5 ;  /* 0x0000000102037824 */ /* 0x000fe400078e0205 */
[----:B------:R-:W-:Y:S04]  /*16040*/  SHFL.IDX PT, R5, R16, 0x1, 0x1f ;  /* 0x00201f0010057f89 */ /* 0x000fe800000e0000 */
[----:B------:R-:W3:Y:S02]  /*16050*/  SHFL.UP PT, R4, R3, 0x2, RZ ;  /* 0x0440000003047989 */ /* 0x000ee400000e00ff */
[----:B---3--:R-:W-:-:S05]  /*16060*/  SEL R4, R4, RZ, P2 ;  /* 0x000000ff04047207 */ /* 0x008fca0001000000 */
[----:B------:R-:W-:-:S05]  /*16070*/  IMAD.IADD R3, R3, 0x1, R4 ;  /* 0x0000000103037824 */ /* 0x000fca00078e0204 */
        /* <DEDUP_REMOVED lines=9> */
[----:B------:R3:W4:Y:S02]  /*16110*/  SHFL.IDX PT, R16, R3, 0x1f, 0x1f ;  /* 0x03e01f0003107f89 */ /* 0x00072400000e0000 */
.L_x_1709:
[----:B------:R-:W-:Y:S02]  /*16120*/  ULDC UR4, c[0x0][0xc38] ;  /* 0x00030e0000047ab9 */ /* 0x000fe40000000800 */
[----:B------:R-:W-:-:S04]  /*16130*/  IMAD.U32 R4, RZ, RZ, UR4 ;  /* 0x00000004ff047e24 */ /* 0x000fc8000f8e00ff */
[----:B----4-:R-:W-:-:S04]  /*16140*/  IMAD R16, R16, R4, RZ ;  /* 0x0000000410107224 */ /* 0x010fc800078e02ff */
[----:B------:R-:W-:-:S05]  /*16150*/  IMAD.IADD R5, R5, 0x1, R16 ;  /* 0x0000000105057824 */ /* 0x000fca00078e0210 */
[----:B------:R-:W-:-:S13]  /*16160*/  ISETP.GT.AND P6, PT, R5, R0, PT ;  /* 0x000000000500720c */ /* 0x000fda0003fc4270 */
[----:B------:R-:W-:Y:S05]  /*16170*/  @P6 BRA `(.L_x_1644) ;  /* 0x0000000000a06947 */ /* 0x000fea0003800000 */
.L_x_1649:
[----:B---3--:R-:W3:Y:S01]  /*16180*/  LDC R3, c[0x0][0xc3c] ;  /* 0x00030f00ff037b82 */ /* 0x008ee20000000800 */
[----:B------:R-:W-:-:S05]  /*16190*/  VIADD R19, R19, 0x1f ;  /* 0x0000001f13137836 */ /* 0x000fca0000000000 */
[----:B---3--:R-:W-:-:S13]  /*161a0*/  ISETP.GE.AND P6, PT, R19, R3, PT ;  /* 0x000000031300720c */ /* 0x008fda0003fc6270 */
[----:B------:R-:W-:Y:S05]  /*161b0*/  @P6 BRA `(.L_x_1645) ;  /* 0x0000000400dc6947 */ /* 0x000fea0003800000 */
[----:B------:R-:W3:Y:S01]  /*161c0*/  S2R R2, SR_TID.X ;  /* 0x0000000000027919 */ /* 0x000ee20000002100 */
[----:B------:R-:W-:Y:S01]  /*161d0*/  BSSY B0, `(.L_x_1646) ;  /* 0x000000a000007945 */ /* 0x000fe20003800000 */
[----:B---3--:R-:W-:-:S05]  /*161e0*/  LOP3.LUT R2, R2, 0x1f, RZ, 0xc0, !PT ;  /* 0x0000001f02027812 */ /* 0x008fca00078ec0ff */
[----:B------:R-:W-:Y:S02]  /*161f0*/  IMAD.IADD R4, R19, 0x1, R2 ;  /* 0x0000000113047824 */ /* 0x000fe400078e0202 */
[----:B------:R-:W-:-:S03]  /*16200*/  IMAD.MOV.U32 R2, RZ, RZ, RZ ;  /* 0x000000ffff027224 */ /* 0x000fc600078e00ff */
[----:B------:R-:W-:-:S13]  /*16210*/  ISETP.GE.OR P6, PT, R4, R3, !P0 ;  /* 0x000000030400720c */ /* 0x000fda00047c6670 */
[----:B------:R-:W-:Y:S05]  /*16220*/  @P6 BRA `(.L_x_1647) ;  /* 0x0000000000106947 */ /* 0x000fea0003800000 */
[----:B------:R-:W3:Y:S01]  /*16230*/  LDC.64 R2, c[0x0][0xc80] ;  /* 0x00032000ff027b82 */ /* 0x000ee20000000a00 */
[----:B------:R-:W-:Y:S01]  /*16240*/  ULDC.64 UR4, c[0x0][0x208] ;  /* 0x0000820000047ab9 */ /* 0x000fe20000000a00 */
[----:B---3--:R-:W-:-:S06]  /*16250*/  IMAD.WIDE R2, R4, 0x4, R2 ;  /* 0x0000000404027825 */ /* 0x008fcc00078e0202 */
[----:B------:R3:W5:Y:S02]  /*16260*/  LDG.E R2, desc[UR4][R2.64] ;  /* 0x0000000402027981 */ /* 0x000764000c1e1900 */
.L_x_1647:
[----:B------:R-:W-:Y:S05]  /*16270*/  BSYNC B0 ;  /* 0x0000000000007941 */ /* 0x000fea0003800000 */
.L_x_1646:
[----:B------:R-:W-:-:S03]  /*16280*/  UMOV UR4, 0xffffffff ;  /* 0xffffffff00047882 */ /* 0x000fc60000000000 */
[----:B------:R-:W-:Y:S05]  /*16290*/  BRA.DIV UR4, `(.L_x_1648) ;  /* 0x00000026043c7947 */ /* 0x000fea000b800000 */
[----:B-----5:R-:W3:Y:S02]  /*162a0*/  SHFL.UP PT, R14, R2, 0x1, RZ ;  /* 0x04200000020e7989 */ /* 0x020ee400000e00ff */
        /* <DEDUP_REMOVED lines=15> */
.L_x_1717:
[----:B------:R-:W-:Y:S02]  /*163a0*/  ULDC UR4, c[0x0][0xc38] ;  /* 0x00030e0000047ab9 */ /* 0x000fe40000000800 */
[----:B------:R-:W-:-:S04]  /*163b0*/  IMAD.U32 R4, RZ, RZ, UR4 ;  /* 0x00000004ff047e24 */ /* 0x000fc8000f8e00ff */
[----:B----4-:R-:W-:-:S04]  /*163c0*/  IMAD R16, R16, R4, RZ ;  /* 0x0000000410107224 */ /* 0x010fc800078e02ff */
[----:B------:R-:W-:-:S05]  /*163d0*/  IMAD.IADD R5, R16, 0x1, R5 ;  /* 0x0000000110057824 */ /* 0x000fca00078e0205 */
[----:B------:R-:W-:-:S13]  /*163e0*/  ISETP.GT.AND P6, PT, R5, R0, PT ;  /* 0x000000000500720c */ /* 0x000fda0003fc4270 */
[----:B------:R-:W-:Y:S05]  /*163f0*/  @!P6 BRA `(.L_x_1649) ;  /* 0xfffffffc0060e947 */ /* 0x000fea000383ffff */
.L_x_1644:
[----:B------:R-:W-:Y:S01]  /*16400*/  IMAD.IADD R16, R5, 0x1, -R16 ;  /* 0x0000000105107824 */ /* 0x000fe200078e0a10 */
[----:B------:R-:W-:-:S03]  /*16410*/  UMOV UR4, 0xffffffff ;  /* 0xffffffff00047882 */ /* 0x000fc60000000000 */
[----:B------:R-:W-:-:S05]  /*16420*/  IMAD R5, R3, R4, R16 ;  /* 0x0000000403057224 */ /* 0x000fca00078e0210 */
[----:B------:R-:W-:Y:S01]  /*16430*/  ISETP.GT.AND P6, PT, R5, R0, PT ;  /* 0x000000000500720c */ /* 0x000fe20003fc4270 */
[----:B------:R-:W-:-:S12]  /*16440*/  BRA.DIV UR4, `(.L_x_1650) ;  /* 0x0000002604a47947 */ /* 0x000fd8000b800000 */
[----:B------:R-:W-:-:S04]  /*16450*/  VOTE.ANY R5, PT, !P6 ;  /* 0x0000000000057806 */ /* 0x000fc800070e0100 */
[----:B------:R-:W4:Y:S02]  /*16460*/  POPC R6, R5 ;  /* 0x0000000500067309 */ /* 0x000f240000000000 */
[----:B----4-:R4:W0:Y:S02]  /*16470*/  SHFL.IDX PT, R17, R2, R6, 0x1f ;  /* 0x00001f0602117589 */ /* 0x01082400000e0000 */
.L_x_1721:
[----:B------:R-:W-:Y:S01]  /*16480*/  ISETP.NE.AND P0, PT, R5, RZ, PT ;  /* 0x000000ff0500720c */ /* 0x000fe20003f05270 */
[----:B------:R-:W-:-:S12]  /*16490*/  IMAD.MOV.U32 R5, RZ, RZ, RZ ;  /* 0x000000ffff057224 */ /* 0x000fd800078e00ff */
[----:B------:R-:W-:Y:S05]  /*164a0*/  @!P0 BRA `(.L_x_1651) ;  /* 0x0000000000148947 */ /* 0x000fea0003800000 */
[----:B------:R-:W-:Y:S01]  /*164b0*/  UMOV UR4, 0xffffffff ;  /* 0xffffffff00047882 */ /* 0x000fe20000000000 */
[----:B-1----:R-:W-:Y:S02]  /*164c0*/  VIADD R12, R6, 0xffffffff ;  /* 0xffffffff060c7836 */ /* 0x002fe40000000000 */
[----:B------:R-:W-:Y:S05]  /*164d0*/  BRA.DIV UR4, `(.L_x_1652) ;  /* 0x0000002604c87947 */ /* 0x000fea000b800000 */
[----:B---3--:R1:W3:Y:S02]  /*164e0*/  SHFL.IDX PT, R3, R3, R12, 0x1f ;  /* 0x00001f0c03037589 */ /* 0x0082e400000e0000 */
.L_x_1724:
[----:B---3--:R-:W-:-:S07]  /*164f0*/  IMAD.MOV.U32 R5, RZ, RZ, R3 ;  /* 0x000000ffff057224 */ /* 0x008fce00078e0003 */
.L_x_1651:
[----:B---34-:R-:W3:Y:S01]  /*16500*/  LDC.64 R2, c[0x0][0xc90] ;  /* 0x00032400ff027b82 */ /* 0x018ee20000000a00 */
[----:B------:R-:W-:Y:S01]  /*16510*/  IMAD.IADD R19, R6, 0x1, R19 ;  /* 0x0000000106137824 */ /* 0x000fe200078e0213 */
[----:B------:R-:W-:-:S03]  /*16520*/  ULDC.64 UR4, c[0x0][0x208] ;  /* 0x0000820000047ab9 */ /* 0x000fc60000000a00 */
[----:B---3--:R-:W-:-:S05]  /*16530*/  IMAD.WIDE R2, R19, 0x4, R2 ;  /* 0x0000000413027825 */ /* 0x008fca00078e0202 */
[----:B0-2---:R-:W2:Y:S01]  /*16540*/  LDG.E R7, desc[UR4][R2.64] ;  /* 0x0000000402077981 */ /* 0x005ea2000c1e1900 */
[----:B------:R-:W-:-:S04]  /*16550*/  IMAD R16, R5, R4, R16 ;  /* 0x0000000405107224 */ /* 0x000fc800078e0210 */
[----:B------:R-:W-:Y:S02]  /*16560*/  IMAD.IADD R0, R0, 0x1, -R16 ;  /* 0x0000000100007824 */ /* 0x000fe400078e0a10 */
[----:B--2---:R-:W-:-:S05]  /*16570*/  IMAD R6, R17, R7, RZ ;  /* 0x0000000711067224 */ /* 0x004fca00078e02ff */
[----:B------:R-:W-:-:S04]  /*16580*/  IABS R8, R6 ;  /* 0x0000000600087213 */ /* 0x000fc80000000000 */
[----:B------:R-:W0:Y:S08]  /*16590*/  I2F.RP R2, R8 ;  /* 0x0000000800027306 */ /* 0x000e300000209400 */
        /* <DEDUP_REMOVED lines=9> */
[----:B------:R-:W-:-:S04]  /*16630*/  IMAD.HI.U32 R2, R2, R3, RZ ;  /* 0x0000000302027227 */ /* 0x000fc800078e00ff */
[----:B------:R-:W-:-:S04]  /*16640*/  IMAD.MOV R5, RZ, RZ, -R5 ;  /* 0x000000ffff057224 */ /* 0x000fc800078e0a05 */
        /* <DEDUP_REMOVED lines=11> */
[----:B------:R-:W-:Y:S02]  /*16700*/  IMAD R5, R7, R2, RZ ;  /* 0x0000000207057224 */ /* 0x000fe400078e02ff */
[----:B------:R-:W-:Y:S02]  /*16710*/  IMAD.MOV R2, RZ, RZ, -R2 ;  /* 0x000000ffff027224 */ /* 0x000fe400078e0a02 */
[----:B------:R-:W-:Y:S02]  /*16720*/  IMAD.MOV R3, RZ, RZ, -R5 ;  /* 0x000000ffff037224 */ /* 0x000fe400078e0a05 */
[----:B------:R-:W-:-:S03]  /*16730*/  IMAD R0, R6, R2, R0 ;  /* 0x0000000206007224 */ /* 0x000fc600078e0200 */
[----:B------:R-:W-:-:S04]  /*16740*/  VIADDMNMX R4, R3, R4, R7, PT ;  /* 0x0000000403047246 */ /* 0x000fc80003800107 */
        /* <DEDUP_REMOVED lines=19> */
[C---:B------:R-:W-:Y:S01]  /*16880*/  LOP3.LUT R3, R0.reuse, R4, RZ, 0x3c, !PT ;  /* 0x0000000400037212 */ /* 0x040fe200078e3cff */
[----:B------:R-:W-:-:S03]  /*16890*/  IMAD.IADD R0, R0, 0x1, R5 ;  /* 0x0000000100007824 */ /* 0x000fc600078e0205 */
[----:B------:R-:W-:-:S07]  /*168a0*/  ISETP.GE.AND P2, PT, R3, RZ, PT ;  /* 0x000000ff0300720c */ /* 0x000fce0003f46270 */
[----:B------:R-:W-:-:S06]  /*168b0*/  @P0 VIADD R2, R2, 0x1 ;  /* 0x0000000102020836 */ /* 0x000fcc0000000000 */
[----:B------:R-:W-:Y:S01]  /*168c0*/  @!P2 IMAD.MOV R2, RZ, RZ, -R2 ;  /* 0x000000ffff02a224 */ /* 0x000fe200078e0a02 */
[----:B------:R-:W-:Y:S01]  /*168d0*/  @!P1 LOP3.LUT R2, RZ, R4, RZ, 0x33, !PT ;  /* 0x00000004ff029212 */ /* 0x000fe200078e33ff */
[----:B------:R-:W-:-:S04]  /*168e0*/  IMAD.MOV R4, RZ, RZ, -R4 ;  /* 0x000000ffff047224 */ /* 0x000fc800078e0a04 */
[----:B------:R-:W-:Y:S01]  /*168f0*/  IMAD R18, R2, R4, R0 ;  /* 0x0000000402127224 */ /* 0x000fe200078e0200 */
[----:B------:R-:W-:-:S05]  /*16900*/  LOP3.LUT R2, RZ, R2, RZ, 0x33, !PT ;  /* 0x00000002ff027212 */ /* 0x000fca00078e33ff */
[----:B------:R-:W-:Y:S01]  /*16910*/  IMAD.IADD R17, R17, 0x1, R2 ;  /* 0x0000000111117824 */ /* 0x000fe200078e0202 */
[----:B------:R-:W-:Y:S06]  /*16920*/  BRA `(.L_x_1653) ;  /* 0x00000000001c7947 */ /* 0x000fec0003800000 */
.L_x_1645:
[----:B------:R-:W-:Y:S01]  /*16930*/  UMOV UR4, URZ ;  /* 0x0000003f00047c82 */ /* 0x000fe20008000000 */
[----:B------:R-:W-:Y:S01]  /*16940*/  UMOV UR5, URZ ;  /* 0x0000003f00057c82 */ /* 0x000fe20008000000 */
[----:B------:R-:W-:Y:S01]  /*16950*/  ULDC UR6, c[0x0][0xc3c] ;  /* 0x00030f0000067ab9 */ /* 0x000fe20000000800 */
[----:B------:R-:W-:Y:S02]  /*16960*/  IMAD.MOV.U32 R16, RZ, RZ, R0 ;  /* 0x000000ffff107224 */ /* 0x000fe400078e0000 */
[----:B------:R-:W-:Y:S02]  /*16970*/  IMAD.U32 R17, RZ, RZ, UR4 ;  /* 0x00000004ff117e24 */ /* 0x000fe4000f8e00ff */
[----:B------:R-:W-:Y:S02]  /*16980*/  IMAD.U32 R18, RZ, RZ, UR5 ;  /* 0x00000005ff127e24 */ /* 0x000fe4000f8e00ff */
[----:B------:R-:W-:-:S07]  /*16990*/  IMAD.U32 R19, RZ, RZ, UR6 ;  /* 0x00000006ff137e24 */ /* 0x000fce000f8e00ff */
.L_x_1653:
[----:B------:R3:W4:Y:S01]  /*169a0*/  LDL R3, [R1] ;  /* 0x0000000001037983 */ /* 0x0007220000100800 */
        /* <DEDUP_REMOVED lines=9> */
[----:B------:R3:W-:Y:S01]  /*16a40*/  @!P0 STL [R1], R3 ;  /* 0x0000000301008387 */ /* 0x0007e20000100800 */
[----:B------:R-:W-:Y:S06]  /*16a50*/  BAR.ARV 0x5, 0x180 ;  /* 0x0146000000007b1d */ /* 0x000fec0000002000 */
.L_x_1642:
[----:B------:R-:W-:Y:S02]  /*16a60*/  ULDC UR4, c[0x0][0xc3c] ;  /* 0x00030f0000047ab9 */ /* 0x000fe40000000800 */
[----:B---3--:R-:W-:-:S13]  /*16a70*/  ISETP.GE.AND P0, PT, R19, UR4, PT ;  /* 0x0000000413007c0c */ /* 0x008fda000bf06270 */
[----:B------:R-:W-:Y:S05]  /*16a80*/  @!P0 BRA `(.L_x_1654) ;  /* 0xffffff9c00148947 */ /* 0x000fea000383ffff */
[----:B------:R-:W-:Y:S05]  /*16a90*/  BSYNC B8 ;  /* 0x0000000000087941 */ /* 0x000fea0003800000 */
.L_x_1533:
[----:B----4-:R-:W3:Y:S01]  /*16aa0*/  LDL.LU R0, [R1+0x38] ;  /* 0x0000380001007983 */ /* 0x010ee20000300800 */
[----:B------:R-:W-:Y:S01]  /*16ab0*/  BSSY B0, `(.L_x_1655) ;  /* 0x000000b000007945 */ /* 0x000fe20003800000 */
[----:B------:R-:W4:Y:S01]  /*16ac0*/  S2R R5, SR_CgaCtaId ;  /* 0x0000000000057919 */ /* 0x000f220000008800 */
[----:B---3--:R-:W-:-:S05]  /*16ad0*/  VIADD R0, R0, 0x1 ;  /* 0x0000000100007836 */ /* 0x008fca0000000000 */
[----:B0-----:R-:W-:-:S04]  /*16ae0*/  LEA.HI R2, R0, R0, RZ, 0x1 ;  /* 0x0000000000027211 */ /* 0x001fc800078f08ff */
[----:B------:R-:W-:-:S05]  /*16af0*/  LOP3.LUT R3, R2, 0xfffffffe, RZ, 0xc0, !PT ;  /* 0xfffffffe02037812 */ /* 0x000fca00078ec0ff */
[----:B------:R-:W-:Y:S01]  /*16b00*/  IMAD.IADD R3, R0, 0x1, -R3 ;  /* 0x0000000100037824 */ /* 0x000fe200078e0a03 */
[----:B------:R-:W-:-:S04]  /*16b10*/  MOV R0, 0x400 ;  /* 0x0000040000007802 */ /* 0x000fc80000000f00 */
[----:B----4-:R-:W-:Y:S02]  /*16b20*/  LEA R0, R5, R0, 0x18 ;  /* 0x0000000005007211 */ /* 0x010fe400078ec0ff */
[----:B------:R-:W-:-:S04]  /*16b30*/  SHF.L.U32 R3, R3, 0x1f, RZ ;  /* 0x0000001f03037819 */ /* 0x000fc800000006ff */
[----:B------:R-:W0:Y:S02]  /*16b40*/  SYNCS.PHASECHK.TRANS64.TRYWAIT P0, [R0+URZ+0x30820], R3 ;  /* 0x03082003000075a7 */ /* 0x000e24000800017f */
[----:B0-----:R-:W-:Y:S05]  /*16b50*/  @!P0 BRA `(.L_x_1656) ;  /* 0x0000002000508947 */ /* 0x001fea0003800000 */
.L_x_1725:
[----:B------:R-:W-:Y:S05]  /*16b60*/  BSYNC B0 ;  /* 0x0000000000007941 */ /* 0x000fea0003800000 */
.L_x_1655:
[----:B------:R-:W-:-:S03]  /*16b70*/  UMOV UR4, 0xffffffff ;  /* 0xffffffff00047882 */ /* 0x000fc60000000000 */
[----:B------:R-:W-:Y:S05]  /*16b80*/  BRA.DIV UR4, `(.L_x_1657) ;  /* 0x0000002204587947 */ /* 0x000fea000b800000 */
[----:B------:R-:W3:Y:S02]  /*16b90*/  S2R R2, SR_TID.X ;  /* 0x0000000000027919 */ /* 0x000ee40000002100 */
[----:B---3--:R-:W-:-:S04]  /*16ba0*/  SHF.R.U32.HI R2, RZ, 0x5, R2 ;  /* 0x00000005ff027819 */ /* 0x008fc80000011602 */
[----:B------:R-:W-:-:S05]  /*16bb0*/  LOP3.LUT R2, R2, 0x3, RZ, 0xc0, !PT ;  /* 0x0000000302027812 */ /* 0x000fca00078ec0ff */
[----:B------:R3:W4:Y:S02]  /*16bc0*/  SHFL.IDX PT, R14, R2, RZ, 0x1f ;  /* 0x00001fff020e7589 */ /* 0x00072400000e0000 */
.L_x_1728:
[----:B----4-:R-:W-:Y:S01]  /*16bd0*/  ISETP.NE.AND P0, PT, R14, RZ, PT ;  /* 0x000000ff0e00720c */ /* 0x010fe20003f05270 */
[----:B------:R-:W-:-:S12]  /*16be0*/  BSSY B0, `(.L_x_1658) ;  /* 0x0000029000007945 */ /* 0x000fd80003800000 */
[----:B------:R-:W-:Y:S05]  /*16bf0*/  @P0 BRA `(.L_x_1659) ;  /* 0x00000000009c0947 */ /* 0x000fea0003800000 */
[----:B------:R-:W-:-:S03]  /*16c00*/  UMOV UR4, 0xffffffff ;  /* 0xffffffff00047882 */ /* 0x000fc60000000000 */
[----:B------:R-:W-:Y:S05]  /*16c10*/  BRA.DIV UR4, `(.L_x_1660) ;  /* 0x0000002204687947 */ /* 0x000fea000b800000 */
[----:B------:R-:W-:-:S13]  /*16c20*/  ELECT P6, URZ, PT ;  /* 0x00000000003f782f */ /* 0x000fda00038c0000 */
.L_x_1731:
        /* <DEDUP_REMOVED lines=8> */
.L_x_1661:
[----:B0-----:R-:W3:Y:S04]  /*16cb0*/  LDL R3, [R1+0x4] ;  /* 0x0000040001037983 */ /* 0x001ee80000100800 */
[----:B--2---:R-:W2:Y:S01]  /*16cc0*/  LDL.LU R7, [R1+0x10] ;  /* 0x0000100001077983 */ /* 0x004ea20000300800 */
[----:B------:R-:W-:-:S04]  /*16cd0*/  VIADD R2, R0, 0x30840 ;  /* 0x0003084000027836 */ /* 0x000fc80000000000 */
[C---:B---3--:R-:W-:Y:S02]  /*16ce0*/  IMAD R6, R3.reuse, 0x8, R2 ;  /* 0x0000000803067824 */ /* 0x048fe400078e0202 */
[----:B------:R-:W-:Y:S01]  /*16cf0*/  VIADD R3, R3, 0x1 ;  /* 0x0000000103037836 */ /* 0x000fe20000000000 */
[----:B--2---:R-:W-:-:S04]  /*16d00*/  SHF.L.U32 R5, R7, 0x1f, RZ ;  /* 0x0000001f07057819 */ /* 0x004fc800000006ff */
        /* <DEDUP_REMOVED lines=8> */
.L_x_1732:
[----:B------:R-:W2:Y:S02]  /*16d90*/  SYNCS.PHASECHK.TRANS64.TRYWAIT P0, [R7+URZ], R2 ;  /* 0x00000002070075a7 */ /* 0x000ea4000800017f */
[----:B--2---:R-:W-:Y:S05]  /*16da0*/  @!P0 BRA `(.L_x_1663) ;  /* 0x0000002000388947 */ /* 0x004fea0003800000 */
.L_x_1733:
[----:B------:R-:W-:Y:S05]  /*16db0*/  @!P2 BRA `(.L_x_1664) ;  /* 0x000000000004a947 */ /* 0x000fea0003800000 */
[----:B------:R-:W-:Y:S01]  /*16dc0*/  BPT.TRAP 0x1 ;  /* 0x000000040000795c */ /* 0x000fe20000300000 */
.L_x_1664:
[----:B------:R-:W3:Y:S01]  /*16dd0*/  LDL.LU R4, [R1+0x4] ;  /* 0x0000040001047983 */ /* 0x000ee20000300800 */
[----:B------:R-:W-:-:S04]  /*16de0*/  VIADD R0, R0, 0x30860 ;  /* 0x0003086000007836 */ /* 0x000fc80000000000 */
[----:B---3--:R-:W-:-:S04]  /*16df0*/  IMAD R4, R4, 0x8, R0 ;  /* 0x0000000804047824 */ /* 0x008fc800078e0200 */
[----:B------:R-:W3:Y:S02]  /*16e00*/  SYNCS.PHASECHK.TRANS64.TRYWAIT P0, [R4+URZ], R5 ;  /* 0x00000005040075a7 */ /* 0x000ee4000800017f */
[----:B---3--:R-:W-:Y:S05]  /*16e10*/  @!P0 BRA `(.L_x_1665) ;  /* 0x0000002000308947 */ /* 0x008fea0003800000 */
.L_x_1734:
[----:B------:R-:W-:-:S07]  /*16e20*/  IMAD R3, R3, 0x8, R0 ;  /* 0x0000000803037824 */ /* 0x000fce00078e0200 */
.L_x_1666:
[----:B----4-:R4:W0:Y:S02]  /*16e30*/  SYNCS.PHASECHK.TRANS64.TRYWAIT P0, [R3+URZ], R2 ;  /* 0x00000002030075a7 */ /* 0x010824000800017f */
[----:B0-----:R-:W-:Y:S05]  /*16e40*/  @!P0 NANOSLEEP.SYNCS 0x989680 ;  /* 0x009896800000895d */ /* 0x001fea0003900000 */
[----:B------:R-:W0:Y:S02]  /*16e50*/  @!P0 SYNCS.PHASECHK.TRANS64 P0, [R3+URZ], R2 ;  /* 0x00000002030085a7 */ /* 0x000e24000800007f */
[----:B0-----:R-:W-:Y:S05]  /*16e60*/  @!P0 BRA `(.L_x_1666) ;  /* 0xfffffffc00f08947 */ /* 0x001fea000383ffff */
.L_x_1659:
[----:B------:R-:W-:Y:S05]  /*16e70*/  BSYNC B0 ;  /* 0x0000000000007941 */ /* 0x000fea0003800000 */
.L_x_1658:
[----:B------:R-:W-:Y:S05]  /*16e80*/  EXIT ;  /* 0x000000000000794d */ /* 0x000fea0003800000 */
.L_x_1435:
[----:B0-----:R-:W-:-:S04]  /*16e90*/  IMAD.U32 R3, RZ, RZ, UR37 ;  /* 0x00000025ff037e24 */ /* 0x001fc8000f8e00ff */
[----:B------:R0:W1:Y:S03]  /*16ea0*/  SYNCS.PHASECHK.TRANS64.TRYWAIT P1, [R3+URZ+0x30800], R0 ;  /* 0x03080000030075a7 */ /* 0x000066000802017f */
[----:B-1----:R-:W-:Y:S05]  /*16eb0*/  @!P1 NANOSLEEP.SYNCS 0x989680 ;  /* 0x009896800000995d */ /* 0x002fea0003900000 */
[----:B------:R-:W1:Y:S02]  /*16ec0*/  @!P1 SYNCS.PHASECHK.TRANS64 P1, [R3+URZ+0x30800], R0 ;  /* 0x03080000030095a7 */ /* 0x000e64000802007f */
[----:B-1----:R-:W-:Y:S05]  /*16ed0*/  @!P1 BRA `(.L_x_1435) ;  /* 0xfffffffc00ec9947 */ /* 0x002fea000383ffff */
[----:B------:R-:W-:Y:S05]  /*16ee0*/  BRA `(.L_x_1667) ;  /* 0xfffffeac00f07947 */ /* 0x000fea000383ffff */
.L_x_1439:
[----:B-1----:R1:W2:Y:S02]  /*16ef0*/  SYNCS.PHASECHK.TRANS64.TRYWAIT P2, [R5+URZ+0x30830], R0 ;  /* 0x03083000050075a7 */ /* 0x0022a4000804017f */
[----:B--2---:R-:W-:Y:S05]  /*16f00*/  @!P2 NANOSLEEP.SYNCS 0x989680 ;  /* 0x009896800000a95d */ /* 0x004fea0003900000 */
[----:B------:R-:W2:Y:S02]  /*16f10*/  @!P2 SYNCS.PHASECHK.TRANS64 P2, [R5+URZ+0x30830], R0 ;  /* 0x030830000500a5a7 */ /* 0x000ea4000804007f */
[----:B--2---:R-:W-:Y:S05]  /*16f20*/  @!P2 BRA `(.L_x_1439) ;  /* 0xfffffffc00f0a947 */ /* 0x004fea000383ffff */
[----:B------:R-:W-:Y:S05]  /*16f30*/  BRA `(.L_x_1438) ;  /* 0xfffffeb000147947 */ /* 0x000fea000383ffff */
.L_x_1455:
[----:B-1----:R-:W-:-:S04]  /*16f40*/  IMAD.U32 R152, RZ, RZ, UR6 ;  /* 0x00000006ff987e24 */ /* 0x002fc8000f8e00ff */
[----:B------:R1:W2:Y:S03]  /*16f50*/  SYNCS.PHASECHK.TRANS64.TRYWAIT P2, [R152+URZ+0x30830], R21 ;  /* 0x03083015980075a7 */ /* 0x0002a6000804017f */
[----:B--2---:R-:W-:Y:S05]  /*16f60*/  @!P2 NANOSLEEP.SYNCS 0x989680 ;  /* 0x009896800000a95d */ /* 0x004fea0003900000 */
[----:B------:R-:W2:Y:S02]  /*16f70*/  @!P2 SYNCS.PHASECHK.TRANS64 P2, [R152+URZ+0x30830], R21 ;  /* 0x030830159800a5a7 */ /* 0x000ea4000804007f */
[----:B--2---:R-:W-:Y:S05]  /*16f80*/  @!P2 BRA `(.L_x_1455) ;  /* 0xfffffffc00eca947 */ /* 0x004fea000383ffff */
[----:B------:R-:W-:Y:S05]  /*16f90*/  BRA `(.L_x_1454) ;  /* 0xfffffed400e87947 */ /* 0x000fea000383ffff */
.L_x_1459:
[----:B0-----:R-:W-:-:S04]  /*16fa0*/  IMAD.U32 R21, RZ, RZ, UR10 ;  /* 0x0000000aff157e24 */ /* 0x001fc8000f8e00ff */
[----:B------:R0:W2:Y:S03]  /*16fb0*/  SYNCS.PHASECHK.TRANS64.TRYWAIT P2, [R21+URZ+0x30850], R0 ;  /* 0x03085000150075a7 */ /* 0x0000a6000804017f */
[----:B--2---:R-:W-:Y:S05]  /*16fc0*/  @!P2 NANOSLEEP.SYNCS 0x989680 ;  /* 0x009896800000a95d */ /* 0x004fea0003900000 */
[----:B------:R-:W2:Y:S02]  /*16fd0*/  @!P2 SYNCS.PHASECHK.TRANS64 P2, [R21+URZ+0x30850], R0 ;  /* 0x030850001500a5a7 */ /* 0x000ea4000804007f */
[----:B--2---:R-:W-:Y:S05]  /*16fe0*/  @!P2 BRA `(.L_x_1459) ;  /* 0xfffffffc00eca947 */ /* 0x004fea000383ffff */
[----:B------:R-:W-:Y:S05]  /*16ff0*/  BRA `(.L_x_1458) ;  /* 0xfffffee400747947 */ /* 0x000fea000383ffff */
.L_x_1476:
[----:B-1----:R-:W-:-:S04]  /*17000*/  IMAD.U32 R4, RZ, RZ, UR5 ;  /* 0x00000005ff047e24 */ /* 0x002fc8000f8e00ff */
[----:B------:R1:W2:Y:S03]  /*17010*/  SYNCS.PHASECHK.TRANS64.TRYWAIT P2, [R4+URZ+0x30830], R3 ;  /* 0x03083003040075a7 */ /* 0x0002a6000804017f */
[----:B--2---:R-:W-:Y:S05]  /*17020*/  @!P2 NANOSLEEP.SYNCS 0x989680 ;  /* 0x009896800000a95d */ /* 0x004fea0003900000 */
[----:B------:R-:W2:Y:S02]  /*17030*/  @!P2 SYNCS.PHASECHK.TRANS64 P2, [R4+URZ+0x30830], R3 ;  /* 0x030830030400a5a7 */ /* 0x000ea4000804007f */
[----:B--2---:R-:W-:Y:S05]  /*17040*/  @!P2 BRA `(.L_x_1476) ;  /* 0xfffffffc00eca947 */ /* 0x004fea000383ffff */
[----:B------:R-:W-:Y:S05]  /*17050*/  BRA `(.L_x_1475) ;  /* 0xffffff0000587947 */ /* 0x000fea000383ffff */
.L_x_1480:
[----:B01----:R-:W-:-:S04]  /*17060*/  IMAD.U32 R3, RZ, RZ, UR14 ;  /* 0x0000000eff037e24 */ /* 0x003fc8000f8e00ff */
[----:B------:R0:W1:Y:S03]  /*17070*/  SYNCS.PHASECHK.TRANS64.TRYWAIT P2, [R3+URZ+0x30850], R0 ;  /* 0x03085000030075a7 */ /* 0x000066000804017f */
[----:B-1----:R-:W-:Y:S05]  /*17080*/  @!P2 NANOSLEEP.SYNCS 0x989680 ;  /* 0x009896800000a95d */ /* 0x002fea0003900000 */
[----:B------:R-:W1:Y:S02]  /*17090*/  @!P2 SYNCS.PHASECHK.TRANS64 P2, [R3+URZ+0x30850], R0 ;  /* 0x030850000300a5a7 */ /* 0x000e64000804007f */
[----:B-1----:R-:W-:Y:S05]  /*170a0*/  @!P2 BRA `(.L_x_1480) ;  /* 0xfffffffc00eca947 */ /* 0x002fea000383ffff */
[----:B------:R-:W-:Y:S05]  /*170b0*/  BRA `(.L_x_1479) ;  /* 0xffffff0c00e47947 */ /* 0x000fea000383ffff */
.L_x_1486:
[----:B-1----:R-:W-:-:S04]  /*170c0*/  IMAD.U32 R4, RZ, RZ, UR5 ;  /* 0x00000005ff047e24 */ /* 0x002fc8000f8e00ff */
[----:B------:R1:W2:Y:S03]  /*170d0*/  SYNCS.PHASECHK.TRANS64.TRYWAIT P2, [R4+URZ+0x30830], R3 ;  /* 0x03083003040075a7 */ /* 0x0002a6000804017f */
[----:B--2---:R-:W-:Y:S05]  /*170e0*/  @!P2 NANOSLEEP.SYNCS 0x989680 ;  /* 0x009896800000a95d */ /* 0x004fea0003900000 */
[----:B------:R-:W2:Y:S02]  /*170f0*/  @!P2 SYNCS.PHASECHK.TRANS64 P2, [R4+URZ+0x30830], R3 ;  /* 0x030830030400a5a7 */ /* 0x000ea4000804007f */
[----:B--2---:R-:W-:Y:S05]  /*17100*/  @!P2 BRA `(.L_x_1486) ;  /* 0xfffffffc00eca947 */ /* 0x004fea000383ffff */
[----:B------:R-:W-:Y:S05]  /*17110*/  BRA `(.L_x_1485) ;  /* 0xffffff1c00647947 */ /* 0x000fea000383ffff */
.L_x_1490:
[----:B01----:R-:W-:-:S04]  /*17120*/  IMAD.U32 R3, RZ, RZ, UR14 ;  /* 0x0000000eff037e24 */ /* 0x003fc8000f8e00ff */
[----:B------:R0:W1:Y:S03]  /*17130*/  SYNCS.PHASECHK.TRANS64.TRYWAIT P2, [R3+URZ+0x30850], R0 ;  /* 0x03085000030075a7 */ /* 0x000066000804017f */
[----:B-1----:R-:W-:Y:S05]  /*17140*/  @!P2 NANOSLEEP.SYNCS 0x989680 ;  /* 0x009896800000a95d */ /* 0x002fea0003900000 */
[----:B------:R-:W1:Y:S02]  /*17150*/  @!P2 SYNCS.PHASECHK.TRANS64 P2, [R3+URZ+0x30850], R0 ;  /* 0x030850000300a5a7 */ /* 0x000e64000804007f */
[----:B-1----:R-:W-:Y:S05]  /*17160*/  @!P2 BRA `(.L_x_1490) ;  /* 0xfffffffc00eca947 */ /* 0x002fea000383ffff */
[----:B------:R-:W-:Y:S05]  /*17170*/  BRA `(.L_x_1489) ;  /* 0xffffff2800f07947 */ /* 0x000fea000383ffff */
.L_x_1503:
[----:B-1----:R-:W-:-:S04]  /*17180*/  IMAD.U32 R7, RZ, RZ, UR7 ;  /* 0x00000007ff077e24 */ /* 0x002fc8000f8e00ff */
[----:B------:R1:W2:Y:S03]  /*17190*/  SYNCS.PHASECHK.TRANS64.TRYWAIT P0, [R7+URZ+0x30850], R0 ;  /* 0x03085000070075a7 */ /* 0x0002a6000800017f */
[----:B--2---:R-:W-:Y:S05]  /*171a0*/  @!P0 NANOSLEEP.SYNCS 0x989680 ;  /* 0x009896800000895d */ /* 0x004fea0003900000 */
[----:B------:R-:W2:Y:S02]  /*171b0*/  @!P0 SYNCS.PHASECHK.TRANS64 P0, [R7+URZ+0x30850], R0 ;  /* 0x03085000070085a7 */ /* 0x000ea4000800007f */
[----:B--2---:R-:W-:Y:S05]  /*171c0*/  @!P0 BRA `(.L_x_1503) ;  /* 0xfffffffc00ec8947 */ /* 0x004fea000383ffff */
[----:B------:R-:W-:Y:S05]  /*171d0*/  BRA `(.L_x_1502) ;  /* 0xffffff4800f47947 */ /* 0x000fea000383ffff */
.L_x_1553:
        /* <DEDUP_REMOVED lines=11> */
.L_x_1669:
[----:B------:R-:W-:Y:S05]  /*17290*/  BSYNC B0 ;  /* 0x0000000000007941 */ /* 0x000fea0003800000 */
.L_x_1668:
[----:B------:R-:W-:Y:S05]  /*172a0*/  BRA `(.L_x_1670) ;  /* 0xffffffa000d47947 */ /* 0x000fea000383ffff */
.L_x_1555:
[----:B------:R-:W-:Y:S01]  /*172b0*/  BSSY B0, `(.L_x_1671) ;  /* 0x0000006000007945 */ /* 0x000fe20003800000 */
[----:B------:R-:W-:-:S07]  /*172c0*/  IMAD.MOV.U32 R15, RZ, RZ, -0x1 ;  /* 0xffffffffff0f7424 */ /* 0x000fce00078e00ff */
[----:B012-4-:R-:W-:Y:S05]  /*172d0*/  WARPSYNC.COLLECTIVE R15, `(.L_x_1672) ;  /* 0x000000000f0c7348 */ /* 0x017fea0003c00000 */
[----:B------:R-:W-:Y:S02]  /*172e0*/  ELECT P6, UR62, PT ;  /* 0x00000000003e782f */ /* 0x000fe400038c0000 */
[----:B------:R-:W-:Y:S01]  /*172f0*/  MOV R14, UR62 ;  /* 0x0000003e000e7c02 */ /* 0x000fe20008000f00 */
[----:B012-4-:R-:W-:Y:S10]  /*17300*/  ENDCOLLECTIVE ;  /* 0x000000000000791b */ /* 0x017ff40003800000 */
.L_x_1672:
[----:B------:R-:W-:Y:S05]  /*17310*/  BSYNC B0 ;  /* 0x0000000000007941 */ /* 0x000fea0003800000 */
.L_x_1671:
[----:B------:R-:W-:Y:S05]  /*17320*/  BRA `(.L_x_1673) ;  /* 0xffffffa000e07947 */ /* 0x000fea000383ffff */
.L_x_1557:
[----:B0-----:R0:W2:Y:S02]  /*17330*/  SYNCS.PHASECHK.TRANS64.TRYWAIT P0, [R0+URZ+0x30840], R2 ;  /* 0x03084002000075a7 */ /* 0x0010a4000800017f */
[----:B--2---:R-:W-:Y:S05]  /*17340*/  @!P0 NANOSLEEP.SYNCS 0x989680 ;  /* 0x009896800000895d */ /* 0x004fea0003900000 */
[----:B------:R-:W2:Y:S02]  /*17350*/  @!P0 SYNCS.PHASECHK.TRANS64 P0, [R0+URZ+0x30840], R2 ;  /* 0x03084002000085a7 */ /* 0x000ea4000800007f */
[----:B--2---:R-:W-:Y:S05]  /*17360*/  @!P0 BRA `(.L_x_1557) ;  /* 0xfffffffc00f08947 */ /* 0x004fea000383ffff */
[----:B------:R-:W-:Y:S05]  /*17370*/  BRA `(.L_x_1674) ;  /* 0xffffffa4004c7947 */ /* 0x000fea000383ffff */
.L_x_1561:
[----:B------:R-:W2:Y:S01]  /*17380*/  LDL.LU R11, [R1+0x30] ;  /* 0x00003000010b7983 */ /* 0x000ea20000300800 */
[----:B------:R-:W-:Y:S01]  /*17390*/  IMAD.MOV.U32 R13, RZ, RZ, R3 ;  /* 0x000000ffff0d7224 */ /* 0x000fe200078e0003 */
[----:B------:R-:W-:Y:S01]  /*173a0*/  LOP3.LUT R5, R5, 0x7f, RZ, 0xc0, !PT ;  /* 0x0000007f05057812 */ /* 0x000fe200078ec0ff */
[----:B------:R-:W-:Y:S02]  /*173b0*/  IMAD.MOV.U32 R12, RZ, RZ, RZ ;  /* 0x000000ffff0c7224 */ /* 0x000fe400078e00ff */
[----:B------:R-:W-:Y:S01]  /*173c0*/  IMAD.MOV.U32 R15, RZ, RZ, -0x1 ;  /* 0xffffffffff0f7424 */ /* 0x000fe200078e00ff */
[----:B------:R-:W-:-:S05]  /*173d0*/  SHF.R.U32.HI R0, RZ, 0x3, R5 ;  /* 0x00000003ff007819 */ /* 0x000fca0000011605 */
[----:B------:R-:W-:-:S04]  /*173e0*/  IMAD.IADD R0, R0, 0x1, R9 ;  /* 0x0000000100007824 */ /* 0x000fc800078e0209 */
[C---:B------:R-:W-:Y:S02]  /*173f0*/  VIADD R5, R0.reuse, 0x10 ;  /* 0x0000001000057836 */ /* 0x040fe40000000000 */
[----:B------:R-:W-:Y:S02]  /*17400*/  VIADD R9, R0, 0x60 ;  /* 0x0000006000097836 */ /* 0x000fe40000000000 */
[----:B--2---:R-:W-:Y:S02]  /*17410*/  IMAD R2, R11, R7, RZ ;  /* 0x000000070b027224 */ /* 0x004fe400078e02ff */
[----:B------:R-:W-:-:S03]  /*17420*/  IMAD.MOV.U32 R11, RZ, RZ, 0x181f ;  /* 0x0000181fff0b7424 */ /* 0x000fc600078e00ff */
[----:B------:R-:W-:-:S13]  /*17430*/  ISETP.GE.AND P5, PT, R0, R2, PT ;  /* 0x000000020000720c */ /* 0x000fda0003fa6270 */
[----:B-----5:R-:W-:Y:S05]  /*17440*/  WARPSYNC.COLLECTIVE R15, `(.L_x_1675) ;  /* 0x000000000f087348 */ /* 0x020fea0003c00000 */
[----:B------:R0:W1:Y:S02]  /*17450*/  SHFL.IDX P6, R14, R13, R12, R11 ;  /* 0x0000000c0d0e7389 */ /* 0x00006400000c000b */
[----:B01---5:R-:W-:Y:S01]  /*17460*/  ENDCOLLECTIVE ;  /* 0x000000000000791b */ /* 0x023fe20003800000 */
.L_x_1675:
[----:B------:R-:W-:Y:S02]  /*17470*/  IMAD.MOV.U32 R13, RZ, RZ, R4 ;  /* 0x000000ffff0d7224 */ /* 0x000fe400078e0004 */
[----:B------:R-:W-:-:S07]  /*17480*/  IMAD.MOV.U32 R6, RZ, RZ, R14 ;  /* 0x000000ffff067224 */ /* 0x000fce00078e000e */
[----:B------:R-:W-:Y:S05]  /*17490*/  WARPSYNC.COLLECTIVE R15, `(.L_x_1676) ;  /* 0x000000000f087348 */ /* 0x000fea0003c00000 */
[----:B------:R0:W1:Y:S02]  /*174a0*/  SHFL.IDX P6, R14, R13, R12, R11 ;  /* 0x0000000c0d0e7389 */ /* 0x00006400000c000b */
[----:B01----:R-:W-:Y:S01]  /*174b0*/  ENDCOLLECTIVE ;  /* 0x000000000000791b */ /* 0x003fe20003800000 */
.L_x_1676:
        /* <DEDUP_REMOVED lines=21> */
.L_x_1677:
[----:B------:R-:W-:Y:S02]  /*17610*/  IMAD.MOV.U32 R13, RZ, RZ, R4 ;  /* 0x000000ffff0d7224 */ /* 0x000fe400078e0004 */
[----:B------:R-:W-:-:S07]  /*17620*/  IMAD.MOV.U32 R6, RZ, RZ, R14 ;  /* 0x000000ffff067224 */ /* 0x000fce00078e000e */
[----:B------:R-:W-:Y:S05]  /*17630*/  WARPSYNC.COLLECTIVE R15, `(.L_x_1678) ;  /* 0x000000000f087348 */ /* 0x000fea0003c00000 */
[----:B------:R0:W1:Y:S02]  /*17640*/  SHFL.IDX P6, R14, R13, R12, R11 ;  /* 0x0000000c0d0e7389 */ /* 0x00006400000c000b */
[----:B01----:R-:W-:Y:S01]  /*17650*/  ENDCOLLECTIVE ;  /* 0x000000000000791b */ /* 0x003fe20003800000 */
.L_x_1678:
        /* <DEDUP_REMOVED lines=21> */
.L_x_1679:
[----:B------:R-:W-:Y:S02]  /*177b0*/  IMAD.MOV.U32 R13, RZ, RZ, R4 ;  /* 0x000000ffff0d7224 */ /* 0x000fe400078e0004 */
[----:B------:R-:W-:-:S07]  /*177c0*/  IMAD.MOV.U32 R6, RZ, RZ, R14 ;  /* 0x000000ffff067224 */ /* 0x000fce00078e000e */
[----:B------:R-:W-:Y:S05]  /*177d0*/  WARPSYNC.COLLECTIVE R15, `(.L_x_1680) ;  /* 0x000000000f087348 */ /* 0x000fea0003c00000 */
[----:B------:R0:W1:Y:S02]  /*177e0*/  SHFL.IDX P6, R14, R13, R12, R11 ;  /* 0x0000000c0d0e7389 */ /* 0x00006400000c000b */
[----:B01----:R-:W-:Y:S01]  /*177f0*/  ENDCOLLECTIVE ;  /* 0x000000000000791b */ /* 0x003fe20003800000 */
.L_x_1680:
        /* <DEDUP_REMOVED lines=21> */
.L_x_1681:
[----:B------:R-:W-:Y:S02]  /*17950*/  IMAD.MOV.U32 R13, RZ, RZ, R4 ;  /* 0x000000ffff0d7224 */ /* 0x000fe400078e0004 */
[----:B------:R-:W-:-:S07]  /*17960*/  IMAD.MOV.U32 R6, RZ, RZ, R14 ;  /* 0x000000ffff067224 */ /* 0x000fce00078e000e */
[----:B------:R-:W-:Y:S05]  /*17970*/  WARPSYNC.COLLECTIVE R15, `(.L_x_1682) ;  /* 0x000000000f087348 */ /* 0x000fea0003c00000 */
[----:B------:R0:W1:Y:S02]  /*17980*/  SHFL.IDX P6, R14, R13, R12, R11 ;  /* 0x0000000c0d0e7389 */ /* 0x00006400000c000b */
[----:B01----:R-:W-:Y:S01]  /*17990*/  ENDCOLLECTIVE ;  /* 0x000000000000791b */ /* 0x003fe20003800000 */
.L_x_1682:
        /* <DEDUP_REMOVED lines=21> */
.L_x_1683:
[----:B------:R-:W-:Y:S02]  /*17af0*/  IMAD.MOV.U32 R13, RZ, RZ, R4 ;  /* 0x000000ffff0d7224 */ /* 0x000fe400078e0004 */
[----:B------:R-:W-:-:S07]  /*17b00*/  IMAD.MOV.U32 R6, RZ, RZ, R14 ;  /* 0x000000ffff067224 */ /* 0x000fce00078e000e */
[----:B------:R-:W-:Y:S05]  /*17b10*/  WARPSYNC.COLLECTIVE R15, `(.L_x_1684) ;  /* 0x000000000f087348 */ /* 0x000fea0003c00000 */
[----:B------:R0:W1:Y:S02]  /*17b20*/  SHFL.IDX P6, R14, R13, R12, R11 ;  /* 0x0000000c0d0e7389 */ /* 0x00006400000c000b */
[----:B01----:R-:W-:Y:S01]  /*17b30*/  ENDCOLLECTIVE ;  /* 0x000000000000791b */ /* 0x003fe20003800000 */
.L_x_1684:
        /* <DEDUP_REMOVED lines=20> */
.L_x_1685:
[----:B------:R-:W-:Y:S02]  /*17c80*/  IMAD.MOV.U32 R13, RZ, RZ, R4 ;  /* 0x000000ffff0d7224 */ /* 0x000fe400078e0004 */
[----:B------:R-:W-:-:S07]  /*17c90*/  IMAD.MOV.U32 R6, RZ, RZ, R14 ;  /* 0x000000ffff067224 */ /* 0x000fce00078e000e */
[----:B------:R-:W-:Y:S05]  /*17ca0*/  WARPSYNC.COLLECTIVE R15, `(.L_x_1686) ;  /* 0x000000000f087348 */ /* 0x000fea0003c00000 */
[----:B------:R0:W1:Y:S02]  /*17cb0*/  SHFL.IDX P6, R14, R13, R12, R11 ;  /* 0x0000000c0d0e7389 */ /* 0x00006400000c000b */
[----:B01----:R-:W-:Y:S01]  /*17cc0*/  ENDCOLLECTIVE ;  /* 0x000000000000791b */ /* 0x003fe20003800000 */
.L_x_1686:
        /* <DEDUP_REMOVED lines=20> */
.L_x_1687:
[----:B------:R-:W-:Y:S02]  /*17e10*/  IMAD.MOV.U32 R13, RZ, RZ, R4 ;  /* 0x000000ffff0d7224 */ /* 0x000fe400078e0004 */
[----:B------:R-:W-:-:S07]  /*17e20*/  IMAD.MOV.U32 R5, RZ, RZ, R14 ;  /* 0x000000ffff057224 */ /* 0x000fce00078e000e */
[----:B------:R-:W-:Y:S05]  /*17e30*/  WARPSYNC.COLLECTIVE R15, `(.L_x_1688) ;  /* 0x000000000f087348 */ /* 0x000fea0003c00000 */
[----:B------:R0:W1:Y:S02]  /*17e40*/  SHFL.IDX P6, R14, R13, R12, R11 ;  /* 0x0000000c0d0e7389 */ /* 0x00006400000c000b */
[----:B01----:R-:W-:Y:S01]  /*17e50*/  ENDCOLLECTIVE ;  /* 0x000000000000791b */ /* 0x003fe20003800000 */
.L_x_1688:
        /* <DEDUP_REMOVED lines=19> */
.L_x_1689:
[----:B------:R-:W-:Y:S02]  /*17f90*/  IMAD.MOV.U32 R13, RZ, RZ, R4 ;  /* 0x000000ffff0d7224 */ /* 0x000fe400078e0004 */
[----:B------:R-:W-:-:S07]  /*17fa0*/  IMAD.MOV.U32 R5, RZ, RZ, R14 ;  /* 0x000000ffff057224 */ /* 0x000fce00078e000e */
[----:B------:R-:W-:Y:S05]  /*17fb0*/  WARPSYNC.COLLECTIVE R15, `(.L_x_1690) ;  /* 0x000000000f087348 */ /* 0x000fea0003c00000 */
[----:B------:R0:W1:Y:S02]  /*17fc0*/  SHFL.IDX P6, R14, R13, R12, R11 ;  /* 0x0000000c0d0e7389 */ /* 0x00006400000c000b */
[----:B01----:R-:W-:Y:S01]  /*17fd0*/  ENDCOLLECTIVE ;  /* 0x000000000000791b */ /* 0x003fe20003800000 */
.L_x_1690:
[----:B------:R-:W-:Y:S01]  /*17fe0*/  IMAD.MOV.U32 R3, RZ, RZ, R14 ;  /* 0x000000ffff037224 */ /* 0x000fe200078e000e */
[----:B------:R-:W-:Y:S06]  /*17ff0*/  BRA `(.L_x_1691) ;  /* 0xffffffa800287947 */ /* 0x000fec000383ffff */
.L_x_1566:
[----:B0-----:R-:W2:Y:S02]  /*18000*/  LDL R2, [R1] ;  /* 0x0000000001027983 */ /* 0x001ea40000100800 */
[----:B--2---:R0:W1:Y:S02]  /*18010*/  SYNCS.PHASECHK.TRANS64.TRYWAIT P0, [R2+URZ+0x30820], R0 ;  /* 0x03082000020075a7 */ /* 0x004064000800017f */
[----:B-1----:R-:W-:Y:S05]  /*18020*/  @!P0 NANOSLEEP.SYNCS 0x989680 ;  /* 0x009896800000895d */ /* 0x002fea0003900000 */
[----:B------:R-:W1:Y:S02]  /*18030*/  @!P0 SYNCS.PHASECHK.TRANS64 P0, [R2+URZ+0x30820], R0 ;  /* 0x03082000020085a7 */ /* 0x000e64000800007f */
[----:B-1----:R-:W-:Y:S05]  /*18040*/  @!P0 BRA `(.L_x_1566) ;  /* 0xfffffffc00ec8947 */ /* 0x002fea000383ffff */
[----:B------:R-:W-:Y:S05]  /*18050*/  BRA `(.L_x_1692) ;  /* 0xffffffa800a87947 */ /* 0x000fea000383ffff */
.L_x_1575:
[----:B-1----:R1:W2:Y:S02]  /*18060*/  SYNCS.PHASECHK.TRANS64.TRYWAIT P0, [R3+URZ+0x30840], R2 ;  /* 0x03084002030075a7 */ /* 0x0022a4000800017f */
[----:B--2---:R-:W-:Y:S05]  /*18070*/  @!P0 NANOSLEEP.SYNCS 0x989680 ;  /* 0x009896800000895d */ /* 0x004fea0003900000 */
[----:B------:R-:W2:Y:S02]  /*18080*/  @!P0 SYNCS.PHASECHK.TRANS64 P0, [R3+URZ+0x30840], R2 ;  /* 0x03084002030085a7 */ /* 0x000ea4000800007f */
[----:B--2---:R-:W-:Y:S05]  /*18090*/  @!P0 BRA `(.L_x_1575) ;  /* 0xfffffffc00f08947 */ /* 0x004fea000383ffff */
[----:B------:R-:W-:Y:S05]  /*180a0*/  BRA `(.L_x_1693) ;  /* 0xffffffac00787947 */ /* 0x000fea000383ffff */
.L_x_1583:
[----:B0-----:R0:W1:Y:S02]  /*180b0*/  SYNCS.PHASECHK.TRANS64.TRYWAIT P0, [R3+URZ+0x60], R2 ;  /* 0x00006002030075a7 */ /* 0x001064000800017f */
[----:B-1----:R-:W-:Y:S05]  /*180c0*/  @!P0 NANOSLEEP.SYNCS 0x989680 ;  /* 0x009896800000895d */ /* 0x002fea0003900000 */
[----:B------:R-:W1:Y:S02]  /*180d0*/  @!P0 SYNCS.PHASECHK.TRANS64 P0, [R3+URZ+0x60], R2 ;  /* 0x00006002030085a7 */ /* 0x000e64000800007f */
[----:B-1----:R-:W-:Y:S05]  /*180e0*/  @!P0 BRA `(.L_x_1583) ;  /* 0xfffffffc00f08947 */ /* 0x002fea000383ffff */
[----:B------:R-:W-:Y:S05]  /*180f0*/  BRA `(.L_x_1694) ;  /* 0xffffffb000d47947 */ /* 0x000fea000383ffff */
.L_x_1594:
[----:B-1----:R1:W2:Y:S02]  /*18100*/  SYNCS.PHASECHK.TRANS64.TRYWAIT P0, [R3+URZ+0x30840], R2 ;  /* 0x03084002030075a7 */ /* 0x0022a4000800017f */
[----:B--2---:R-:W-:Y:S05]  /*18110*/  @!P0 NANOSLEEP.SYNCS 0x989680 ;  /* 0x009896800000895d */ /* 0x004fea0003900000 */
[----:B------:R-:W2:Y:S02]  /*18120*/  @!P0 SYNCS.PHASECHK.TRANS64 P0, [R3+URZ+0x30840], R2 ;  /* 0x03084002030085a7 */ /* 0x000ea4000800007f */
[----:B--2---:R-:W-:Y:S05]  /*18130*/  @!P0 BRA `(.L_x_1594) ;  /* 0xfffffffc00f08947 */ /* 0x004fea000383ffff */
[----:B------:R-:W-:Y:S05]  /*18140*/  BRA `(.L_x_1695) ;  /* 0xffffffb800fc7947 */ /* 0x000fea000383ffff */
.L_x_1602:
[----:B0-----:R0:W1:Y:S02]  /*18150*/  SYNCS.PHASECHK.TRANS64.TRYWAIT P0, [R2+URZ+0x60], R3 ;  /* 0x00006003020075a7 */ /* 0x001064000800017f */
[----:B-1----:R-:W-:Y:S05]  /*18160*/  @!P0 NANOSLEEP.SYNCS 0x989680 ;  /* 0x009896800000895d */ /* 0x002fea0003900000 */
[----:B------:R-:W1:Y:S02]  /*18170*/  @!P0 SYNCS.PHASECHK.TRANS64 P0, [R2+URZ+0x60], R3 ;  /* 0x00006003020085a7 */ /* 0x000e64000800007f */
[----:B-1----:R-:W-:Y:S05]  /*18180*/  @!P0 BRA `(.L_x_1602) ;  /* 0xfffffffc00f08947 */ /* 0x002fea000383ffff */
[----:B------:R-:W-:Y:S05]  /*18190*/  BRA `(.L_x_1696) ;  /* 0xffffffc000587947 */ /* 0x000fea000383ffff */
.L_x_1613:
[----:B---3--:R3:W4:Y:S02]  /*181a0*/  SYNCS.PHASECHK.TRANS64.TRYWAIT P0, [R2+URZ+0x30840], R3 ;  /* 0x03084003020075a7 */ /* 0x008724000800017f */
[----:B----4-:R-:W-:Y:S05]  /*181b0*/  @!P0 NANOSLEEP.SYNCS 0x989680 ;  /* 0x009896800000895d */ /* 0x010fea0003900000 */
[----:B------:R-:W4:Y:S02]  /*181c0*/  @!P0 SYNCS.PHASECHK.TRANS64 P0, [R2+URZ+0x30840], R3 ;  /* 0x03084003020085a7 */ /* 0x000f24000800007f */
[----:B----4-:R-:W-:Y:S05]  /*181d0*/  @!P0 BRA `(.L_x_1613) ;  /* 0xfffffffc00f08947 */ /* 0x010fea000383ffff */
[----:B------:R-:W-:Y:S05]  /*181e0*/  BRA `(.L_x_1697) ;  /* 0xffffffc800447947 */ /* 0x000fea000383ffff */
.L_x_1621:
[----:B0-----:R0:W1:Y:S02]  /*181f0*/  SYNCS.PHASECHK.TRANS64.TRYWAIT P0, [R2+URZ+0x60], R5 ;  /* 0x00006005020075a7 */ /* 0x001064000800017f */
[----:B-1----:R-:W-:Y:S05]  /*18200*/  @!P0 NANOSLEEP.SYNCS 0x989680 ;  /* 0x009896800000895d */ /* 0x002fea0003900000 */
[----:B------:R-:W1:Y:S02]  /*18210*/  @!P0 SYNCS.PHASECHK.TRANS64 P0, [R2+URZ+0x60], R5 ;  /* 0x00006005020085a7 */ /* 0x000e64000800007f */
[----:B-1----:R-:W-:Y:S05]  /*18220*/  @!P0 BRA `(.L_x_1621) ;  /* 0xfffffffc00f08947 */ /* 0x002fea000383ffff */
[----:B------:R-:W-:Y:S05]  /*18230*/  BRA `(.L_x_1698) ;  /* 0xffffffcc00a07947 */ /* 0x000fea000383ffff */
.L_x_1634:
[----:B---3--:R3:W4:Y:S02]  /*18240*/  SYNCS.PHASECHK.TRANS64.TRYWAIT P0, [R0+URZ+0x30860], R2 ;  /* 0x03086002000075a7 */ /* 0x008724000800017f */
[----:B----4-:R-:W-:Y:S05]  /*18250*/  @!P0 NANOSLEEP.SYNCS 0x989680 ;  /* 0x009896800000895d */ /* 0x010fea0003900000 */
[----:B------:R-:W4:Y:S02]  /*18260*/  @!P0 SYNCS.PHASECHK.TRANS64 P0, [R0+URZ+0x30860], R2 ;  /* 0x03086002000085a7 */ /* 0x000f24000800007f */
[----:B----4-:R-:W-:Y:S05]  /*18270*/  @!P0 BRA `(.L_x_1634) ;  /* 0xfffffffc00f08947 */ /* 0x010fea000383ffff */
[----:B------:R-:W-:Y:S05]  /*18280*/  BRA `(.L_x_1699) ;  /* 0xffffffd400707947 */ /* 0x000fea000383ffff */
.L_x_1643:
[----:B------:R-:W-:Y:S01]  /*18290*/  BSSY B0, `(.L_x_1700) ;  /* 0x0000008000007945 */ /* 0x000fe20003800000 */
[----:B------:R-:W-:Y:S02]  /*182a0*/  IMAD.MOV.U32 R13, RZ, RZ, R16 ;  /* 0x000000ffff0d7224 */ /* 0x000fe400078e0010 */
[----:B-1----:R-:W-:Y:S02]  /*182b0*/  IMAD.MOV.U32 R12, RZ, RZ, RZ ;  /* 0x000000ffff0c7224 */ /* 0x002fe400078e00ff */
[----:B------:R-:W-:Y:S02]  /*182c0*/  IMAD.MOV.U32 R11, RZ, RZ, 0x1f ;  /* 0x0000001fff0b7424 */ /* 0x000fe400078e00ff */
[----:B------:R-:W-:-:S07]  /*182d0*/  IMAD.MOV.U32 R15, RZ, RZ, -0x1 ;  /* 0xffffffffff0f7424 */ /* 0x000fce00078e00ff */
[----:B0-2---:R-:W-:Y:S05]  /*182e0*/  WARPSYNC.COLLECTIVE R15, `(.L_x_1701) ;  /* 0x000000000f087348 */ /* 0x005fea0003c00000 */
[----:B------:R1:W3:Y:S02]  /*182f0*/  SHFL.IDX P6, R14, R13, R12, R11 ;  /* 0x0000000c0d0e7389 */ /* 0x0002e400000c000b */
[----:B0123--:R-:W-:Y:S01]  /*18300*/  ENDCOLLECTIVE ;  /* 0x000000000000791b */ /* 0x00ffe20003800000 */
.L_x_1701:
[----:B------:R-:W-:Y:S05]  /*18310*/  BSYNC B0 ;  /* 0x0000000000007941 */ /* 0x000fea0003800000 */
.L_x_1700:
        /* <DEDUP_REMOVED lines=9> */
.L_x_1702:
        /* <DEDUP_REMOVED lines=19> */
.L_x_1703:
        /* <DEDUP_REMOVED lines=8> */
.L_x_1704:
        /* <DEDUP_REMOVED lines=8> */
.L_x_1705:
        /* <DEDUP_REMOVED lines=8> */
.L_x_1706:
        /* <DEDUP_REMOVED lines=8> */
.L_x_1707:
        /* <DEDUP_REMOVED lines=9> */
.L_x_1708:
[----:B------:R-:W-:Y:S01]  /*18770*/  IMAD.MOV.U32 R16, RZ, RZ, R14 ;  /* 0x000000ffff107224 */ /* 0x000fe200078e000e */
[----:B------:R-:W-:Y:S06]  /*18780*/  BRA `(.L_x_1709) ;  /* 0xffffffd800647947 */ /* 0x000fec000383ffff */
.L_x_1648:
[----:B------:R-:W-:Y:S01]  /*18790*/  BSSY B0, `(.L_x_1710) ;  /* 0x0000008000007945 */ /* 0x000fe20003800000 */
[----:B-----5:R-:W-:Y:S02]  /*187a0*/  IMAD.MOV.U32 R13, RZ, RZ, R2 ;  /* 0x000000ffff0d7224 */ /* 0x020fe400078e0002 */
[----:B-1----:R-:W-:Y:S02]  /*187b0*/  IMAD.MOV.U32 R12, RZ, RZ, 0x1 ;  /* 0x00000001ff0c7424 */ /* 0x002fe400078e00ff */
[----:B------:R-:W-:Y:S02]  /*187c0*/  IMAD.MOV.U32 R11, RZ, RZ, RZ ;  /* 0x000000ffff0b7224 */ /* 0x000fe400078e00ff */
[----:B------:R-:W-:-:S07]  /*187d0*/  IMAD.MOV.U32 R15, RZ, RZ, -0x1 ;  /* 0xffffffffff0f7424 */ /* 0x000fce00078e00ff */
[----:B0-23--:R-:W-:Y:S05]  /*187e0*/  WARPSYNC.COLLECTIVE R15, `(.L_x_1711) ;  /* 0x000000000f087348 */ /* 0x00dfea0003c00000 */
[----:B------:R1:W4:Y:S02]  /*187f0*/  SHFL.UP P6, R14, R13, R12, R11 ;  /* 0x0400000c0d0e7389 */ /* 0x00032400000c000b */
[----:B01234-:R-:W-:Y:S01]  /*18800*/  ENDCOLLECTIVE ;  /* 0x000000000000791b */ /* 0x01ffe20003800000 */
.L_x_1711:
[----:B------:R-:W-:Y:S05]  /*18810*/  BSYNC B0 ;  /* 0x0000000000007941 */ /* 0x000fea0003800000 */
.L_x_1710:
[----:B------:R-:W-:Y:S01]  /*18820*/  SEL R3, R14, RZ, P1 ;  /* 0x000000ff0e037207 */ /* 0x000fe20000800000 */
[----:B------:R-:W-:Y:S02]  /*18830*/  IMAD.MOV.U32 R12, RZ, RZ, 0x2 ;  /* 0x00000002ff0c7424 */ /* 0x000fe400078e00ff */
[----:B------:R-:W-:Y:S02]  /*18840*/  IMAD.MOV.U32 R11, RZ, RZ, RZ ;  /* 0x000000ffff0b7224 */ /* 0x000fe400078e00ff */
[----:B------:R-:W-:Y:S02]  /*18850*/  IMAD.IADD R3, R2, 0x1, R3 ;  /* 0x0000000102037824 */ /* 0x000fe400078e0203 */
[----:B------:R-:W-:Y:S02]  /*18860*/  IMAD.MOV.U32 R15, RZ, RZ, -0x1 ;  /* 0xffffffffff0f7424 */ /* 0x000fe400078e00ff */
[----:B------:R-:W-:-:S07]  /*18870*/  IMAD.MOV.U32 R13, RZ, RZ, R3 ;  /* 0x000000ffff0d7224 */ /* 0x000fce00078e0003 */
[----:B------:R-:W-:Y:S05]  /*18880*/  WARPSYNC.COLLECTIVE R15, `(.L_x_1712) ;  /* 0x000000000f087348 */ /* 0x000fea0003c00000 */
[----:B------:R0:W1:Y:S02]  /*18890*/  SHFL.UP P6, R14, R13, R12, R11 ;  /* 0x0400000c0d0e7389 */ /* 0x00006400000c000b */
[----:B01----:R-:W-:Y:S01]  /*188a0*/  ENDCOLLECTIVE ;  /* 0x000000000000791b */ /* 0x003fe20003800000 */
.L_x_1712:
        /* <DEDUP_REMOVED lines=8> */
.L_x_1713:
        /* <DEDUP_REMOVED lines=8> */
.L_x_1714:
        /* <DEDUP_REMOVED lines=8> */
.L_x_1715:
        /* <DEDUP_REMOVED lines=9> */
.L_x_1716:
[----:B------:R-:W-:Y:S01]  /*18ac0*/  IMAD.MOV.U32 R16, RZ, RZ, R14 ;  /* 0x000000ffff107224 */ /* 0x000fe200078e000e */
[----:B------:R-:W-:Y:S06]  /*18ad0*/  BRA `(.L_x_1717) ;  /* 0xffffffd800307947 */ /* 0x000fec000383ffff */
.L_x_1650:
[----:B------:R-:W-:Y:S01]  /*18ae0*/  BSSY B0, `(.L_x_1718) ;  /* 0x0000006000007945 */ /* 0x000fe20003800000 */
[----:B------:R-:W-:Y:S01]  /*18af0*/  PLOP3.LUT P6, PT, P6, PT, PT, 0x8, 0x0 ;  /* 0x000000000000781c */ /* 0x000fe200037ce170 */
[----:B------:R-:W-:-:S12]  /*18b00*/  IMAD.MOV.U32 R15, RZ, RZ, -0x1 ;  /* 0xffffffffff0f7424 */ /* 0x000fd800078e00ff */
[----:B0123--:R-:W-:Y:S05]  /*18b10*/  WARPSYNC.COLLECTIVE R15, `(.L_x_1719) ;  /* 0x000000000f087348 */ /* 0x00ffea0003c00000 */
[----:B------:R-:W-:Y:S01]  /*18b20*/  VOTE.ANY R14, PT, P6 ;  /* 0x00000000000e7806 */ /* 0x000fe200030e0100 */
[----:B0123--:R-:W-:Y:S06]  /*18b30*/  ENDCOLLECTIVE ;  /* 0x000000000000791b */ /* 0x00ffec0003800000 */
.L_x_1719:
[----:B------:R-:W-:Y:S05]  /*18b40*/  BSYNC B0 ;  /* 0x0000000000007941 */ /* 0x000fea0003800000 */
.L_x_1718:
        /* <DEDUP_REMOVED lines=9> */
.L_x_1720:
[----:B------:R-:W-:Y:S01]  /*18be0*/  IMAD.MOV.U32 R17, RZ, RZ, R14 ;  /* 0x000000ffff117224 */ /* 0x000fe200078e000e */
[----:B------:R-:W-:Y:S06]  /*18bf0*/  BRA `(.L_x_1721) ;  /* 0xffffffd800207947 */ /* 0x000fec000383ffff */
.L_x_1652:
[----:B------:R-:W-:Y:S01]  /*18c00*/  BSSY B0, `(.L_x_1722) ;  /* 0x0000007000007945 */ /* 0x000fe20003800000 */
[----:B------:R-:W-:Y:S02]  /*18c10*/  IMAD.MOV.U32 R13, RZ, RZ, R3 ;  /* 0x000000ffff0d7224 */ /* 0x000fe400078e0003 */
[----:B------:R-:W-:Y:S02]  /*18c20*/  IMAD.MOV.U32 R11, RZ, RZ, 0x1f ;  /* 0x0000001fff0b7424 */ /* 0x000fe400078e00ff */
[----:B------:R-:W-:-:S07]  /*18c30*/  IMAD.MOV.U32 R15, RZ, RZ, -0x1 ;  /* 0xffffffffff0f7424 */ /* 0x000fce00078e00ff */
[----:B0-234-:R-:W-:Y:S05]  /*18c40*/  WARPSYNC.COLLECTIVE R15, `(.L_x_1723) ;  /* 0x000000000f087348 */ /* 0x01dfea0003c00000 */
[----:B------:R1:W0:Y:S02]  /*18c50*/  SHFL.IDX P6, R14, R13, R12, R11 ;  /* 0x0000000c0d0e7389 */ /* 0x00022400000c000b */
[----:B01234-:R-:W-:Y:S01]  /*18c60*/  ENDCOLLECTIVE ;  /* 0x000000000000791b */ /* 0x01ffe20003800000 */
.L_x_1723:
[----:B------:R-:W-:Y:S05]  /*18c70*/  BSYNC B0 ;  /* 0x0000000000007941 */ /* 0x000fea0003800000 */
.L_x_1722:
[----:B------:R-:W-:Y:S01]  /*18c80*/  IMAD.MOV.U32 R3, RZ, RZ, R14 ;  /* 0x000000ffff037224 */ /* 0x000fe200078e000e */
[----:B------:R-:W-:Y:S06]  /*18c90*/  BRA `(.L_x_1724) ;  /* 0xffffffd800147947 */ /* 0x000fec000383ffff */
.L_x_1656:
[----:B0-----:R0:W3:Y:S02]  /*18ca0*/  SYNCS.PHASECHK.TRANS64.TRYWAIT P0, [R0+URZ+0x30820], R3 ;  /* 0x03082003000075a7 */ /* 0x0010e4000800017f */
[----:B---3--:R-:W-:Y:S05]  /*18cb0*/  @!P0 NANOSLEEP.SYNCS 0x989680 ;  /* 0x009896800000895d */ /* 0x008fea0003900000 */
[----:B------:R-:W3:Y:S02]  /*18cc0*/  @!P0 SYNCS.PHASECHK.TRANS64 P0, [R0+URZ+0x30820], R3 ;  /* 0x03082003000085a7 */ /* 0x000ee4000800007f */
[----:B---3--:R-:W-:Y:S05]  /*18cd0*/  @!P0 BRA `(.L_x_1656) ;  /* 0xfffffffc00f08947 */ /* 0x008fea000383ffff */
[----:B------:R-:W-:Y:S05]  /*18ce0*/  BRA `(.L_x_1725) ;  /* 0xffffffdc009c7947 */ /* 0x000fea000383ffff */
.L_x_1657:
[----:B------:R-:W3:Y:S01]  /*18cf0*/  S2R R2, SR_TID.X ;  /* 0x0000000000027919 */ /* 0x000ee20000002100 */
[----:B------:R-:W-:Y:S01]  /*18d00*/  BSSY B0, `(.L_x_1726) ;  /* 0x000000a000007945 */ /* 0x000fe20003800000 */
[----:B-1----:R-:W-:Y:S02]  /*18d10*/  IMAD.MOV.U32 R12, RZ, RZ, RZ ;  /* 0x000000ffff0c7224 */ /* 0x002fe400078e00ff */
[----:B------:R-:W-:Y:S02]  /*18d20*/  IMAD.MOV.U32 R11, RZ, RZ, 0x1f ;  /* 0x0000001fff0b7424 */ /* 0x000fe400078e00ff */
[----:B------:R-:W-:Y:S01]  /*18d30*/  IMAD.MOV.U32 R15, RZ, RZ, -0x1 ;  /* 0xffffffffff0f7424 */ /* 0x000fe200078e00ff */
[----:B---3--:R-:W-:-:S04]  /*18d40*/  SHF.R.U32.HI R2, RZ, 0x5, R2 ;  /* 0x00000005ff027819 */ /* 0x008fc80000011602 */
[----:B------:R-:W-:-:S05]  /*18d50*/  LOP3.LUT R2, R2, 0x3, RZ, 0xc0, !PT ;  /* 0x0000000302027812 */ /* 0x000fca00078ec0ff */
[----:B------:R-:W-:-:S07]  /*18d60*/  IMAD.MOV.U32 R13, RZ, RZ, R2 ;  /* 0x000000ffff0d7224 */ /* 0x000fce00078e0002 */
[----:B0-2---:R-:W-:Y:S05]  /*18d70*/  WARPSYNC.COLLECTIVE R15, `(.L_x_1727) ;  /* 0x000000000f087348 */ /* 0x005fea0003c00000 */
[----:B------:R1:W3:Y:S02]  /*18d80*/  SHFL.IDX P6, R14, R13, R12, R11 ;  /* 0x0000000c0d0e7389 */ /* 0x0002e400000c000b */
[----:B0123--:R-:W-:Y:S01]  /*18d90*/  ENDCOLLECTIVE ;  /* 0x000000000000791b */ /* 0x00ffe20003800000 */
.L_x_1727:
[----:B------:R-:W-:Y:S05]  /*18da0*/  BSYNC B0 ;  /* 0x0000000000007941 */ /* 0x000fea0003800000 */
.L_x_1726:
[----:B------:R-:W-:Y:S05]  /*18db0*/  BRA `(.L_x_1728) ;  /* 0xffffffdc00847947 */ /* 0x000fea000383ffff */
.L_x_1660:
[----:B------:R-:W-:Y:S01]  /*18dc0*/  BSSY B1, `(.L_x_1729) ;  /* 0x0000006000017945 */ /* 0x000fe20003800000 */
[----:B------:R-:W-:-:S07]  /*18dd0*/  IMAD.MOV.U32 R15, RZ, RZ, -0x1 ;  /* 0xffffffffff0f7424 */ /* 0x000fce00078e00ff */
[----:B0123--:R-:W-:Y:S05]  /*18de0*/  WARPSYNC.COLLECTIVE R15, `(.L_x_1730) ;  /* 0x000000000f0c7348 */ /* 0x00ffea0003c00000 */
[----:B------:R-:W-:Y:S02]  /*18df0*/  ELECT P6, UR62, PT ;  /* 0x00000000003e782f */ /* 0x000fe400038c0000 */
[----:B------:R-:W-:Y:S01]  /*18e00*/  MOV R14, UR62 ;  /* 0x0000003e000e7c02 */ /* 0x000fe20008000f00 */
[----:B0123--:R-:W-:Y:S10]  /*18e10*/  ENDCOLLECTIVE ;  /* 0x000000000000791b */ /* 0x00fff40003800000 */
.L_x_1730:
[----:B------:R-:W-:Y:S05]  /*18e20*/  BSYNC B1 ;  /* 0x0000000000017941 */ /* 0x000fea0003800000 */
.L_x_1729:
[----:B------:R-:W-:Y:S05]  /*18e30*/  BRA `(.L_x_1731) ;  /* 0xffffffdc007c7947 */ /* 0x000fea000383ffff */
.L_x_1662:
[----:B0-----:R0:W2:Y:S02]  /*18e40*/  SYNCS.PHASECHK.TRANS64.TRYWAIT P0, [R6+URZ], R5 ;  /* 0x00000005060075a7 */ /* 0x0010a4000800017f */
[----:B--2---:R-:W-:Y:S05]  /*18e50*/  @!P0 NANOSLEEP.SYNCS 0x989680 ;  /* 0x009896800000895d */ /* 0x004fea0003900000 */
[----:B------:R-:W2:Y:S02]  /*18e60*/  @!P0 SYNCS.PHASECHK.TRANS64 P0, [R6+URZ], R5 ;  /* 0x00000005060085a7 */ /* 0x000ea4000800007f */
[----:B--2---:R-:W-:Y:S05]  /*18e70*/  @!P0 BRA `(.L_x_1662) ;  /* 0xfffffffc00f08947 */ /* 0x004fea000383ffff */
[----:B------:R-:W-:Y:S05]  /*18e80*/  BRA `(.L_x_1732) ;  /* 0xffffffdc00c07947 */ /* 0x000fea000383ffff */
.L_x_1663:
[----:B--2---:R2:W3:Y:S02]  /*18e90*/  SYNCS.PHASECHK.TRANS64.TRYWAIT P0, [R7+URZ], R2 ;  /* 0x00000002070075a7 */ /* 0x0044e4000800017f */
[----:B---3--:R-:W-:Y:S05]  /*18ea0*/  @!P0 NANOSLEEP.SYNCS 0x989680 ;  /* 0x009896800000895d */ /* 0x008fea0003900000 */
[----:B------:R-:W3:Y:S02]  /*18eb0*/  @!P0 SYNCS.PHASECHK.TRANS64 P0, [R7+URZ], R2 ;  /* 0x00000002070085a7 */ /* 0x000ee4000800007f */
[----:B---3--:R-:W-:Y:S05]  /*18ec0*/  @!P0 BRA `(.L_x_1663) ;  /* 0xfffffffc00f08947 */ /* 0x008fea000383ffff */
[----:B------:R-:W-:Y:S05]  /*18ed0*/  BRA `(.L_x_1733) ;  /* 0xffffffdc00b47947 */ /* 0x000fea000383ffff */
.L_x_1665:
[----:B---3--:R3:W4:Y:S02]  /*18ee0*/  SYNCS.PHASECHK.TRANS64.TRYWAIT P0, [R4+URZ], R5 ;  /* 0x00000005040075a7 */ /* 0x008724000800017f */
[----:B----4-:R-:W-:Y:S05]  /*18ef0*/  @!P0 NANOSLEEP.SYNCS 0x989680 ;  /* 0x009896800000895d */ /* 0x010fea0003900000 */
[----:B------:R-:W4:Y:S02]  /*18f00*/  @!P0 SYNCS.PHASECHK.TRANS64 P0, [R4+URZ], R5 ;  /* 0x00000005040085a7 */ /* 0x000f24000800007f */
[----:B----4-:R-:W-:Y:S05]  /*18f10*/  @!P0 BRA `(.L_x_1665) ;  /* 0xfffffffc00f08947 */ /* 0x010fea000383ffff */
[----:B------:R-:W-:Y:S05]  /*18f20*/  BRA `(.L_x_1734) ;  /* 0xffffffdc00bc7947 */ /* 0x000fea000383ffff */
.L_x_1735:
        /* <DEDUP_REMOVED lines=13> */
.L_x_3429:


//--------------------- .text._ZN7cutlass13device_kernelIN5flash11enable_sm90INS1_16FlashAttnFwdSm90INS1_25CollectiveMainloopFwdSm90ILi2EN4cute5tupleIJNS5_1CILi1EEES8_S8_EEENS6_IJNS7_ILi128EEENS7_ILi64EEENS7_ILi256EEEEEELi256ENS_10bfloat16_tEfNS_4arch4Sm90ELb0ELb1ELb0ELb1ELb0ELb1ELb0ELb1ELb1ELb1ELb0ELb0EEENS1_21CollectiveEpilogueFwdINS6_IJSA_SC_SB_EEES9_SE_SG_Li256ELb1ELb1ELb0ELb0EEENS1_36VarlenDynamicPersistentTileSchedulerILi128ELi64ELi256ELi128ELb0ELb1ELb1ELb1ELb0ELb1EEEEEEEEEvNT_6ParamsE --------------------------
	.section	.text._ZN7cutlass13device_kernelIN5flash11enable_sm90INS1_16FlashAttnFwdSm90INS1_25CollectiveMainloopFwdSm90ILi2EN4cute5tupleIJNS5_1CILi1EEES8_S8_EEENS6_IJNS7_ILi128EEENS7_ILi64EEENS7_ILi256EEEEEELi256ENS_10bfloat16_tEfNS_4arch4Sm90ELb0ELb1ELb0ELb1ELb0ELb1ELb0ELb1ELb1ELb1ELb0ELb0EEENS1_21CollectiveEpilogueFwdINS6_IJSA_SC_SB_EEES9_SE_SG_Li256ELb1ELb1ELb0ELb0EEENS1_36VarlenDynamicPersistentTileSchedulerILi128ELi64ELi256ELi128ELb0ELb1ELb1ELb1ELb0ELb1EEEEEEEEEvNT_6ParamsE,"ax",@progbits
	.align	128
.text._ZN7cutlass13device_kernelIN5flash11enable_sm90INS1_16FlashAttnFwdSm90INS1_25CollectiveMainloopFwdSm90ILi2EN4cute5tupleIJNS5_1CILi1EEES8_S8_EEENS6_IJNS7_ILi128EEENS7_ILi64EEENS7_ILi256EEEEEELi256ENS_10bfloat16_tEfNS_4arch4Sm90ELb0ELb1ELb0ELb1ELb0ELb1ELb0ELb1ELb1ELb1ELb0ELb0EEENS1_21CollectiveEpilogueFwdINS6_IJSA_SC_SB_EEES9_SE_SG_Li256ELb1ELb1ELb0ELb0EEENS1_36VarlenDynamicPersistentTileSchedulerILi128ELi64ELi256ELi128ELb0ELb1ELb1ELb1ELb0ELb1EEEEEEEEEvNT_6ParamsE:
        .type           _ZN7cutlass13device_kernelIN5flash11enable_sm90INS1_16FlashAttnFwdSm90INS1_25CollectiveMainloopFwdSm90ILi2EN4cute5tupleIJNS5_1CILi1EEES8_S8_EEENS6_IJNS7_ILi128EEENS7_ILi64EEENS7_ILi256EEEEEELi256ENS_10bfloat16_tEfNS_4arch4Sm90ELb0ELb1ELb0ELb1ELb0ELb1ELb0ELb1ELb1ELb1ELb0ELb0EEENS1_21CollectiveEpilogueFwdINS6_IJSA_SC_SB_EEES9_SE_SG_Li256ELb1ELb1ELb0ELb0EEENS1_36VarlenDynamicPersistentTileSchedulerILi128ELi64ELi256ELi128ELb0ELb1ELb1ELb1ELb0ELb1EEEEEEEEEvNT_6ParamsE,@function
        .size           _ZN7cutlass13device_kernelIN5flash11enable_sm90INS1_16FlashAttnFwdSm90INS1_25CollectiveMainloopFwdSm90ILi2EN4cute5tupleIJNS5_1CILi1EEES8_S8_EEENS6_IJNS7_ILi128EEENS7_ILi64EEENS7_ILi256EEEEEELi256ENS_10bfloat16_tEfNS_4arch4Sm90ELb0ELb1ELb0ELb1ELb0ELb1ELb0ELb1ELb1ELb1ELb0ELb0EEENS1_21CollectiveEpilogueFwdINS6_IJSA_SC_SB_EEES9_SE_SG_Li256ELb1ELb1ELb0ELb0EEENS1_36VarlenDynamicPersistentTileSchedulerILi128ELi64ELi256ELi128ELb0ELb1ELb1ELb1ELb0ELb1EEEEEEEEEvNT_6ParamsE,(.L_x_3430 - _ZN7cutlass13device_kernelIN5flash11enable_sm90INS1_16FlashAttnFwdSm90INS1_25CollectiveMainloopFwdSm90ILi2EN4cute5tupleIJNS5_1CILi1EEES8_S8_EEENS6_IJNS7_ILi128EEENS7_ILi64EEENS7_ILi256EEEEEELi256ENS_10bfloat16_tEfNS_4arch4Sm90ELb0ELb1ELb0ELb1ELb0ELb1ELb0ELb1ELb1ELb1ELb0ELb0EEENS1_21CollectiveEpilogueFwdINS6_IJSA_SC_SB_EEES9_SE_SG_Li256ELb1ELb1ELb0ELb0EEENS1_36VarlenDynamicPersistentTileSchedulerILi128ELi64ELi256ELi128ELb0ELb1ELb1ELb1ELb0ELb1EEEEEEEEEvNT_6ParamsE)
        .other          _ZN7cutlass13device_kernelIN5flash11enable_sm90INS1_16FlashAttnFwdSm90INS1_25CollectiveMainloopFwdSm90ILi2EN4cute5tupleIJNS5_1CILi1EEES8_S8_EEENS6_IJNS7_ILi128EEENS7_ILi64EEENS7_ILi256EEEEEELi256ENS_10bfloat16_tEfNS_4arch4Sm90ELb0ELb1ELb0ELb1ELb0ELb1ELb0ELb1ELb1ELb1ELb0ELb0EEENS1_21CollectiveEpilogueFwdINS6_IJSA_SC_SB_EEES9_SE_SG_Li256ELb1ELb1ELb0ELb0EEENS1_36VarlenDynamicPersistentTileSchedulerILi128ELi64ELi256ELi128ELb0ELb1ELb1ELb1ELb0ELb1EEEEEEEEEvNT_6ParamsE,@"STO_CUDA_ENTRY STV_DEFAULT"
_ZN7cutlass13device_kernelIN5flash11enable_sm90INS1_16FlashAttnFwdSm90INS1_25CollectiveMainloopFwdSm90ILi2EN4cute5tupleIJNS5_1CILi1EEES8_S8_EEENS6_IJNS7_ILi128EEENS7_ILi64EEENS7_ILi256EEEEEELi256ENS_10bfloat16_tEfNS_4arch4Sm90ELb0ELb1ELb0ELb1ELb0ELb1ELb0ELb1ELb1ELb1ELb0ELb0EEENS1_21CollectiveEpilogueFwdINS6_IJSA_SC_SB_EEES9_SE_SG_Li256ELb1ELb1ELb0ELb0EEENS1_36VarlenDynamicPersistentTileSchedulerILi128ELi64ELi256ELi128ELb0ELb1ELb1ELb1ELb0ELb1EEEEEEEEEvNT_6ParamsE:
        /* <DEDUP_REMOVED lines=24> */
.L_x_1737:
[----:B------:R-:W-:Y:S05]  /*0180*/  BSYNC B0 ;  /* 0x0000000000007941 */ /* 0x000fea0003800000 */
.L_x_1736:
        /* <DEDUP_REMOVED lines=41> */
.L_x_1738:
        /* <DEDUP_REMOVED lines=22> */
.L_x_1739:
        /* <DEDUP_REMOVED lines=18> */
.L_x_1740:
        /* <DEDUP_REMOVED lines=22> */
.L_x_1741:
        /* <DEDUP_REMOVED lines=22> */
.L_x_1742:
[----:B0-----:R-:W-:Y:S01]  /*0960*/  UMOV UR4, 0x1 ;  /* 0x0000000100047882 */ /* 0x001fe20000000000 */
[----:B------:R-:W-:Y:S01]  /*0970*/  PLOP3.LUT P0, PT, PT, PT, UP0, 0x80, 0x0 ;  /* 0x000000000000781c */ /* 0x000fe20003f0f008 */
[----:B------:R-:W-:Y:S01]  /*0980*/  USEL UR4, UR4, 0x2, !UP0 ;  /* 0x0000000204047887 */ /* 0x000fe2000c000000 */
[----:B------:R-:W-:Y:S01]  /*0990*/  NOP ;  /* 0x0000000000007918 */ /* 0x000fe20000000000 */
[----:B------:R-:W-:Y:S04]  /*09a0*/  BSSY B9, `(.L_x_1743) ;  /* 0x0002a93000097945 */ /* 0x000fe80003800000 */
[----:B------:R-:W-:-:S05]  /*09b0*/  IMAD.U32 R2, RZ, RZ, UR4 ;  /* 0x00000004ff027e24 */ /* 0x000fca000f8e00ff */
[----:B------:R0:W-:Y:S01]  /*09c0*/  STL [R1+0x94], R2 ;  /* 0x0000940201007387 */ /* 0x0001e20000100800 */
[----:B-12-4-:R-:W-:Y:S06]  /*09d0*/  BAR.SYNC.DEFER_BLOCKING 0x0 ;  /* 0x0000000000007b1d */ /* 0x016fec0000010000 */
[----:B------:R-:W-:Y:S05]  /*09e0*/  @!P0 BRA `(.L_x_1744) ;  /* 0x0000021400288947 */ /* 0x000fea0003800000 */
.L_x_1745:
        /* <DEDUP_REMOVED lines=15> */
[----:B------:R-:W2:Y:S01]  /*0ae0*/  LDL R0, [R1+0x94] ;  /* 0x0000940001007983 */ /* 0x000ea20000100800 */
[----:B------:R-:W-:Y:S02]  /*0af0*/  VIADD R4, R4, 0xffffff80 ;  /* 0xffffff8004047836 */ /* 0x000fe40000000000 */
[----:B------:R-:W-:Y:S02]  /*0b00*/  IMAD.MOV.U32 R237, RZ, RZ, RZ ;  /* 0x000000ffffed7224 */ /* 0x000fe400078e00ff */
[----:B------:R-:W-:Y:S01]  /*0b10*/  IMAD.MOV.U32 R219, RZ, RZ, RZ ;  /* 0x000000ffffdb7224 */ /* 0x000fe200078e00ff */
[----:B------:R-:W-:-:S04]  /*0b20*/  SHF.R.S32.HI R3, RZ, 0x1f, R4 ;  /* 0x0000001fff037819 */ /* 0x000fc80000011404 */
[CC--:B------:R-:W-:Y:S02]  /*0b30*/  LEA.HI R5, R3.reuse, R4.reuse, RZ, 0x5 ;  /* 0x0000000403057211 */ /* 0x0c0fe400078f28ff */
[CC--:B0-----:R-:W-:Y:S02]  /*0b40*/  LEA.HI R2, R3.reuse, R4.reuse, RZ, 0x4 ;  /* 0x0000000403027211 */ /* 0x0c1fe400078f20ff */
[----:B------:R-:W-:Y:S01]  /*0b50*/  LEA.HI R8, R3, R4, RZ, 0x2 ;  /* 0x0000000403087211 */ /* 0x000fe200078f10ff */
[----:B------:R-:W-:Y:S01]  /*0b60*/  IMAD.SHL.U32 R6, R5, 0x20, RZ ;  /* 0x0000002005067824 */ /* 0x000fe200078e00ff */
[----:B------:R-:W-:Y:S02]  /*0b70*/  SHF.R.S32.HI R7, RZ, 0x4, R2 ;  /* 0x00000004ff077819 */ /* 0x000fe40000011402 */
[C---:B------:R-:W-:Y:S02]  /*0b80*/  LOP3.LUT R5, R2.reuse, 0x3fffff0, RZ, 0xc0, !PT ;  /* 0x03fffff002057812 */ /* 0x040fe400078ec0ff */
[----:B------:R-:W-:-:S02]  /*0b90*/  LEA.HI R2, R2, R7, RZ, 0x1 ;  /* 0x0000000702027211 */ /* 0x000fc400078f08ff */
[----:B------:R-:W-:Y:S01]  /*0ba0*/  LOP3.LUT R6, R6, 0xfffffc00, RZ, 0xc0, !PT ;  /* 0xfffffc0006067812 */ /* 0x000fe200078ec0ff */
[----:B------:R-:W-:Y:S01]  /*0bb0*/  IMAD.IADD R5, R4, 0x1, -R5 ;  /* 0x0000000104057824 */ /* 0x000fe200078e0a05 */
[-C--:B------:R-:W-:Y:S02]  /*0bc0*/  LEA.HI R218, R3, R4.reuse, RZ, 0x3 ;  /* 0x0000000403da7211 */ /* 0x080fe400078f18ff */
[----:B------:R-:W-:Y:S01]  /*0bd0*/  LOP3.LUT R2, R2, 0x1ffffffe, RZ, 0xc0, !PT ;  /* 0x1ffffffe02027812 */ /* 0x000fe200078ec0ff */
[----:B------:R-:W-:Y:S01]  /*0be0*/  IMAD R5, R5, 0x40, R6 ;  /* 0x0000004005057824 */ /* 0x000fe200078e0206 */
[----:B------:R-:W-:-:S03]  /*0bf0*/  LEA.HI R6, R3, R4, RZ, 0x6 ;  /* 0x0000000403067211 */ /* 0x000fc600078f30ff */
[----:B------:R-:W-:Y:S02]  /*0c00*/  IMAD.IADD R2, R7, 0x1, -R2 ;  /* 0x0000000107027824 */ /* 0x000fe400078e0a02 */
[----:B------:R-:W-:Y:S02]  /*0c10*/  IMAD.SHL.U32 R6, R6, 0x8, RZ ;  /* 0x0000000806067824 */ /* 0x000fe400078e00ff */
[----:B------:R-:W-:-:S03]  /*0c20*/  IMAD R2, R2, 0x8, R5 ;  /* 0x0000000802027824 */ /* 0x000fc600078e0205 */
[----:B------:R-:W-:Y:S02]  /*0c30*/  LOP3.LUT R29, R6, 0xfffffe00, RZ, 0xc0, !PT ;  /* 0xfffffe00061d7812 */ /* 0x000fe400078ec0ff */
[----:B--2---:R-:W-:Y:S02]  /*0c40*/  R2UR UR4, R0 ;  /* 0x00000000000472ca */ /* 0x004fe400000e0000 */
[----:B------:R-:W-:Y:S02]  /*0c50*/  LEA.HI R0, R3, R4, RZ, 0x7 ;  /* 0x0000000403007211 */ /* 0x000fe400078f38ff */
[----:B------:R-:W-:Y:S02]  /*0c60*/  LOP3.LUT R3, R218, 0xfffffff8, RZ, 0xc0, !PT ;  /* 0xfffffff8da037812 */ /* 0x000fe400078ec0ff */
[----:B------:R-:W-:Y:S02]  /*0c70*/  LOP3.LUT R9, R0, 0xffffff80, RZ, 0xc0, !PT ;  /* 0xffffff8000097812 */ /* 0x000fe400078ec0ff */
[----:B------:R-:W-:Y:S01]  /*0c80*/  SHF.R.S32.HI R218, RZ, 0x3, R218 ;  /* 0x00000003ffda7819 */ /* 0x000fe200000114da */
[C---:B------:R-:W-:Y:S01]  /*0c90*/  IMAD.IADD R14, R4.reuse, 0x1, -R3 ;  /* 0x00000001040e7824 */ /* 0x040fe200078e0a03 */
[----:B------:R-:W-:Y:S01]  /*0ca0*/  SHF.R.S32.HI R13, RZ, 0x7, R0 ;  /* 0x00000007ff0d7819 */ /* 0x000fe20000011400 */
[----:B------:R-:W-:Y:S01]  /*0cb0*/  IMAD.IADD R20, R4, 0x1, -R9 ;  /* 0x0000000104147824 */ /* 0x000fe200078e0a09 */
[----:B------:R-:W-:Y:S01]  /*0cc0*/  LOP3.LUT R9, R8, 0xfffffffc, RZ, 0xc0, !PT ;  /* 0xfffffffc08097812 */ /* 0x000fe200078ec0ff */
[----:B------:R-:W-:Y:S01]  /*0cd0*/  IMAD.SHL.U32 R18, R14, 0x8, RZ ;  /* 0x000000080e127824 */ /* 0x000fe200078e00ff */
[----:B------:R-:W-:Y:S01]  /*0ce0*/  LEA.HI R0, R0, R13, RZ, 0x1 ;  /* 0x0000000d00007211 */ /* 0x000fe200078f08ff */
[----:B------:R-:W-:Y:S01]  /*0cf0*/  IMAD.SHL.U32 R200, R14, 0x4, RZ ;  /* 0x000000040ec87824 */ /* 0x000fe200078e00ff */
[----:B------:R-:W-:Y:S01]  /*0d00*/  SHF.R.S32.HI R8, RZ, 0x1f, R20 ;  /* 0x0000001fff087819 */ /* 0x000fe20000011414 */
[----:B------:R-:W-:Y:S01]  /*0d10*/  IMAD.IADD R11, R4, 0x1, -R9 ;  /* 0x00000001040b7824 */ /* 0x000fe200078e0a09 */
[----:B------:R-:W-:Y:S01]  /*0d20*/  STL [R1+0x68], R20 ;  /* 0x0000681401007387 */ /* 0x000fe20000100800 */
[----:B------:R-:W-:Y:S01]  /*0d30*/  VIADD R4, R218, 0x40 ;  /* 0x00000040da047836 */ /* 0x000fe20000000000 */
[----:B------:R-:W-:Y:S01]  /*0d40*/  LEA.HI R7, R8, R20, RZ, 0x2 ;  /* 0x0000001408077211 */ /* 0x000fe200078f10ff */
[----:B------:R-:W-:Y:S01]  /*0d50*/  VIADD R233, R200, 0x40 ;  /* 0x00000040c8e97836 */ /* 0x000fe20000000000 */
[----:B------:R-:W-:Y:S01]  /*0d60*/  STL [R1+0x40], R14 ;  /* 0x0000400e01007387 */ /* 0x000fe20000100800 */
[----:B------:R-:W-:Y:S01]  /*0d70*/  LEA.HI R12, R11, R11, RZ, 0x1 ;  /* 0x0000000b0b0c7211 */ /* 0x000fe200078f08ff */
[----:B------:R-:W-:Y:S01]  /*0d80*/  VIADD R22, R218, 0x20 ;  /* 0x00000020da167836 */ /* 0x000fe20000000000 */
[--C-:B------:R-:W-:Y:S01]  /*0d90*/  SHF.R.S32.HI R9, RZ, 0x2, R7.reuse ;  /* 0x00000002ff097819 */ /* 0x100fe20000011407 */
[----:B------:R0:W-:Y:S01]  /*0da0*/  STL [R1+0x90], R2 ;  /* 0x0000900201007387 */ /* 0x0001e20000100800 */
[----:B------:R-:W-:Y:S01]  /*0db0*/  SHF.R.S32.HI R10, RZ, 0x1f, R7 ;  /* 0x0000001fff0a7819 */ /* 0x000fe20000011407 */
[----:B------:R-:W-:Y:S01]  /*0dc0*/  IMAD.IADD R226, R200, 0x1, R233 ;  /* 0x00000001c8e27824 */ /* 0x000fe200078e02e9 */
[----:B------:R-:W-:Y:S01]  /*0dd0*/  SHF.R.S32.HI R3, RZ, 0x1f, R4 ;  /* 0x0000001fff037819 */ /* 0x000fe20000011404 */
[----:B------:R1:W-:Y:S01]  /*0de0*/  STL [R1+0x88], R13 ;  /* 0x0000880d01007387 */ /* 0x0003e20000100800 */
[----:B------:R-:W-:Y:S01]  /*0df0*/  LEA.HI R10, R10, R9, RZ, 0x3 ;  /* 0x000000090a0a7211 */ /* 0x000fe200078f18ff */
[C---:B------:R-:W-:Y:S01]  /*0e00*/  VIADD R21, R218.reuse, 0x60 ;  /* 0x00000060da157836 */ /* 0x040fe20000000000 */
[----:B------:R-:W-:Y:S01]  /*0e10*/  LEA.HI R3, R3, R4, RZ, 0x3 ;  /* 0x0000000403037211 */ /* 0x000fe200078f18ff */
[----:B------:R-:W-:Y:S01]  /*0e20*/  IMAD.SHL.U32 R17, R218, 0x40, RZ ;  /* 0x00000040da117824 */ /* 0x000fe200078e00ff */
[----:B------:R-:W-:Y:S01]  /*0e30*/  LOP3.LUT R10, R10, 0xfffffff8, RZ, 0xc0, !PT ;  /* 0xfffffff80a0a7812 */ /* 0x000fe200078ec0ff */
[----:B0-----:R-:W-:Y:S01]  /*0e40*/  IMAD.SHL.U32 R2, R4, 0x40, RZ ;  /* 0x0000004004027824 */ /* 0x001fe200078e00ff */
[----:B------:R-:W-:Y:S01]  /*0e50*/  LOP3.LUT R12, R12, 0x1ffffffe, RZ, 0xc0, !PT ;  /* 0x1ffffffe0c0c7812 */ /* 0x000fe200078ec0ff */
[----:B------:R-:W-:Y:S01]  /*0e60*/  IMAD.SHL.U32 R3, R3, 0x40, RZ ;  /* 0x0000004003037824 */ /* 0x000fe200078e00ff */
[----:B------:R-:W-:Y:S01]  /*0e70*/  LEA.HI R8, R8, R20, RZ, 0x5 ;  /* 0x0000001408087211 */ /* 0x000fe200078f28ff */
[----:B------:R-:W-:Y:S01]  /*0e80*/  IMAD.IADD R9, R9, 0x1, -R10 ;  /* 0x0000000109097824 */ /* 0x000fe200078e0a0a */
[----:B------:R-:W-:Y:S01]  /*0e90*/  LOP3.LUT R10, R2, 0x1c0, RZ, 0xc0, !PT ;  /* 0x000001c0020a7812 */ /* 0x000fe200078ec0ff */
[----:B------:R-:W-:Y:S01]  /*0ea0*/  IMAD.IADD R12, R11, 0x1, -R12 ;  /* 0x000000010b0c7824 */ /* 0x000fe200078e0a0c */
[----:B------:R-:W-:Y:S01]  /*0eb0*/  LOP3.LUT R0, R0, 0x3fffffe, RZ, 0xc0, !PT ;  /* 0x03fffffe00007812 */ /* 0x000fe200078ec0ff */
[----:B------:R-:W-:Y:S01]  /*0ec0*/  IMAD.SHL.U32 R6, R21, 0x40, RZ ;  /* 0x0000004015067824 */ /* 0x000fe200078e00ff */
[----:B------:R-:W-:Y:S01]  /*0ed0*/  LOP3.LUT R2, R10, 0x38, R18, 0xf8, !PT ;  /* 0x000000380a027812 */ /* 0x000fe200078ef812 */
[----:B------:R-:W-:Y:S01]  /*0ee0*/  ULOP3.LUT UR4, UR4, 0x1, URZ, 0xfc, !UPT ;  /* 0x0000000104047892 */ /* 0x000fe2000f8efc3f */
[----:B------:R-:W-:Y:S01]  /*0ef0*/  SHF.R.U32.HI R11, RZ, 0x3, R10 ;  /* 0x00000003ff0b7819 */ /* 0x000fe2000001160a */
[----:B------:R-:W-:Y:S01]  /*0f00*/  IMAD.IADD R0, R13, 0x1, -R0 ;  /* 0x000000010d007824 */ /* 0x000fe200078e0a00 */
[----:B------:R-:W-:Y:S01]  /*0f10*/  LOP3.LUT R15, R3, 0xfffffe00, RZ, 0xc0, !PT ;  /* 0xfffffe00030f7812 */ /* 0x000fe200078ec0ff */
[----:B------:R-:W-:Y:S01]  /*0f20*/  VIADD R26, R18, 0x80 ;  /* 0x00000080121a7836 */ /* 0x000fe20000000000 */
[----:B------:R-:W-:Y:S01]  /*0f30*/  SHF.R.S32.HI R8, RZ, 0x5, R8 ;  /* 0x00000005ff087819 */ /* 0x000fe20000011408 */
[----:B------:R-:W-:Y:S01]  /*0f40*/  VIADD R234, R200, 0x20 ;  /* 0x00000020c8ea7836 */ /* 0x000fe20000000000 */
[----:B-1----:R-:W-:Y:S01]  /*0f50*/  LOP3.LUT R13, R15, R2, R11, 0xf6, !PT ;  /* 0x000000020f0d7212 */ /* 0x002fe200078ef60b */
[----:B------:R0:W-:Y:S01]  /*0f60*/  STL [R1+0x64], R15 ;  /* 0x0000640f01007387 */ /* 0x0001e20000100800 */
[----:B------:R-:W-:Y:S01]  /*0f70*/  SHF.R.S32.HI R2, RZ, 0x1f, R22 ;  /* 0x0000001fff027819 */ /* 0x000fe20000011416 */
[----:B------:R-:W-:Y:S01]  /*0f80*/  IMAD R9, R8, 0x10, R9 ;  /* 0x0000001008097824 */ /* 0x000fe200078e0209 */
[----:B------:R-:W-:Y:S01]  /*0f90*/  SHF.R.S32.HI R5, RZ, 0x1f, R226 ;  /* 0x0000001fff057819 */ /* 0x000fe200000114e2 */
[----:B------:R-:W-:Y:S01]  /*0fa0*/  VIADD R235, R200, 0x60 ;  /* 0x00000060c8eb7836 */ /* 0x000fe20000000000 */
[----:B------:R-:W-:Y:S01]  /*0fb0*/  LEA.HI R2, R2, R22, RZ, 0x3 ;  /* 0x0000001602027211 */ /* 0x000fe200078f18ff */
[----:B------:R-:W-:Y:S01]  /*0fc0*/  IMAD R14, R0, 0x40, R9 ;  /* 0x00000040000e7824 */ /* 0x000fe200078e0209 */
[CC--:B------:R-:W-:Y:S01]  /*0fd0*/  LEA.HI R4, R5.reuse, R226.reuse, RZ, 0x3 ;  /* 0x000000e205047211 */ /* 0x0c0fe200078f18ff */
[----:B------:R-:W-:Y:S01]  /*0fe0*/  IMAD.SHL.U32 R0, R22, 0x40, RZ ;  /* 0x0000004016007824 */ /* 0x000fe200078e00ff */
[----:B------:R-:W-:Y:S01]  /*0ff0*/  SHF.R.S32.HI R8, RZ, 0x1f, R21 ;  /* 0x0000001fff087819 */ /* 0x000fe20000011415 */
[----:B------:R-:W-:Y:S01]  /*1000*/  IMAD.SHL.U32 R2, R2, 0x40, RZ ;  /* 0x0000004002027824 */ /* 0x000fe200078e00ff */
[----:B------:R-:W-:Y:S01]  /*1010*/  LEA.HI R5, R5, R226, RZ, 0x6 ;  /* 0x000000e205057211 */ /* 0x000fe200078f30ff */
[----:B------:R-:W-:Y:S01]  /*1020*/  STL [R1+0x8c], R14 ;  /* 0x00008c0e01007387 */ /* 0x000fe20000100800 */
[----:B------:R-:W-:Y:S01]  /*1030*/  LOP3.LUT R28, R0, 0x1c0, RZ, 0xc0, !PT ;  /* 0x000001c0001c7812 */ /* 0x000fe200078ec0ff */
[----:B------:R-:W-:Y:S01]  /*1040*/  IMAD.MOV.U32 R22, RZ, RZ, RZ ;  /* 0x000000ffff167224 */ /* 0x000fe200078e00ff */
[----:B------:R-:W-:Y:S01]  /*1050*/  LEA.HI R8, R8, R21, RZ, 0x3 ;  /* 0x0000001508087211 */ /* 0x000fe200078f18ff */
[----:B------:R-:W-:Y:S01]  /*1060*/  IMAD.SHL.U32 R5, R5, 0x80, RZ ;  /* 0x0000008005057824 */ /* 0x000fe200078e00ff */
[----:B------:R-:W-:Y:S01]  /*1070*/  LOP3.LUT R24, R2, 0xfffffe00, RZ, 0xc0, !PT ;  /* 0xfffffe0002187812 */ /* 0x000fe200078ec0ff */
[----:B------:R-:W-:Y:S01]  /*1080*/  STL [R1+0x28], R29 ;  /* 0x0000281d01007387 */ /* 0x000fe20000100800 */
[----:B------:R-:W-:Y:S01]  /*1090*/  SHF.R.U32.HI R25, RZ, 0x3, R28 ;  /* 0x00000003ff197819 */ /* 0x000fe2000001161c */
[----:B------:R-:W-:Y:S01]  /*10a0*/  IMAD.SHL.U32 R8, R8, 0x40, RZ ;  /* 0x0000004008087824 */ /* 0x000fe200078e00ff */
[--C-:B------:R-:W-:Y:S01]  /*10b0*/  LOP3.LUT R2, R28, 0x38, R4.reuse, 0xf8, !PT ;  /* 0x000000381c027812 */ /* 0x100fe200078ef804 */
[----:B------:R-:W-:Y:S01]  /*10c0*/  STL [R1+0x24], R24 ;  /* 0x0000241801007387 */ /* 0x000fe20000100800 */
[----:B------:R-:W-:-:S02]  /*10d0*/  LOP3.LUT R10, R10, 0x38, R4, 0xf8, !PT ;  /* 0x000000380a0a7812 */ /* 0x000fc400078ef804 */
[----:B------:R-:W-:Y:S02]  /*10e0*/  LOP3.LUT R27, R6, 0x1c0, RZ, 0xc0, !PT ;  /* 0x000001c0061b7812 */ /* 0x000fe400078ec0ff */
[----:B------:R-:W-:Y:S02]  /*10f0*/  LOP3.LUT R3, R17, 0x1c0, RZ, 0xc0, !PT ;  /* 0x000001c011037812 */ /* 0x000fe400078ec0ff */
[----:B------:R-:W-:Y:S02]  /*1100*/  LOP3.LUT R0, R4, 0x38, RZ, 0xc0, !PT ;  /* 0x0000003804007812 */ /* 0x000fe400078ec0ff */
[----:B------:R-:W-:Y:S02]  /*1110*/  LOP3.LUT R5, R5, 0xffffe000, RZ, 0xc0, !PT ;  /* 0xffffe00005057812 */ /* 0x000fe400078ec0ff */
[----:B------:R-:W-:Y:S02]  /*1120*/  LOP3.LUT R2, R2, R25, RZ, 0x3c, !PT ;  /* 0x0000001902027212 */ /* 0x000fe400078e3cff */
[----:B------:R-:W-:-:S02]  /*1130*/  LOP3.LUT R10, R10, R11, RZ, 0x3c, !PT ;  /* 0x0000000b0a0a7212 */ /* 0x000fc400078e3cff */
[----:B------:R-:W-:Y:S02]  /*1140*/  SHF.R.U32.HI R23, RZ, 0x3, R27 ;  /* 0x00000003ff177819 */ /* 0x000fe4000001161b */
[----:B------:R-:W-:Y:S02]  /*1150*/  LOP3.LUT R21, R8, 0xfffffe00, RZ, 0xc0, !PT ;  /* 0xfffffe0008157812 */ /* 0x000fe400078ec0ff */
[----:B------:R-:W-:Y:S02]  /*1160*/  LOP3.LUT R6, R27, 0x38, R4, 0xf8, !PT ;  /* 0x000000381b067812 */ /* 0x000fe400078ef804 */
[----:B------:R-:W-:Y:S01]  /*1170*/  SHF.R.U32.HI R30, RZ, 0x3, R3 ;  /* 0x00000003ff1e7819 */ /* 0x000fe20000011603 */
[----:B------:R-:W-:Y:S01]  /*1180*/  STL [R1+0x60], R21 ;  /* 0x0000601501007387 */ /* 0x000fe20000100800 */
[----:B------:R-:W-:Y:S01]  /*1190*/  LOP3.LUT R0, R0, 0x1c0, R17, 0xf8, !PT ;  /* 0x000001c000007812 */ /* 0x000fe200078ef811 */
[----:B------:R-:W-:Y:S01]  /*11a0*/  IMAD.MOV.U32 R17, RZ, RZ, RZ ;  /* 0x000000ffff117224 */ /* 0x000fe200078e00ff */
[----:B------:R-:W-:Y:S01]  /*11b0*/  IADD3 R9, R2, R5, R24 ;  /* 0x0000000502097210 */ /* 0x000fe20007ffe018 */
[----:B------:R-:W-:Y:S01]  /*11c0*/  IMAD.U32 R2, RZ, RZ, UR4 ;  /* 0x00000004ff027e24 */ /* 0x000fe2000f8e00ff */
[----:B------:R-:W-:Y:S01]  /*11d0*/  LOP3.LUT R3, R3, 0x38, R18, 0xf8, !PT ;  /* 0x0000003803037812 */ /* 0x000fe200078ef812 */
[----:B------:R-:W-:Y:S01]  /*11e0*/  STL [R1+0x54], RZ ;  /* 0x000054ff01007387 */ /* 0x000fe20000100800 */
[----:B------:R-:W-:-:S02]  /*11f0*/  LOP3.LUT R6, R6, R23, RZ, 0x3c, !PT ;  /* 0x0000001706067212 */ /* 0x000fc400078e3cff */
[----:B------:R-:W-:Y:S01]  /*1200*/  IADD3 R11, R10, R5, R15 ;  /* 0x000000050a0b7210 */ /* 0x000fe20007ffe00f */
[----:B------:R-:W-:Y:S01]  /*1210*/  VIADD R10, R18, 0xc0 ;  /* 0x000000c0120a7836 */ /* 0x000fe20000000000 */
[----:B------:R-:W-:Y:S01]  /*1220*/  LOP3.LUT R0, R0, R30, RZ, 0x3c, !PT ;  /* 0x0000001e00007212 */ /* 0x000fe200078e3cff */
[----:B------:R1:W-:Y:S01]  /*1230*/  STL [R1+0x20], R2 ;  /* 0x0000200201007387 */ /* 0x0003e20000100800 */
[----:B------:R-:W-:Y:S02]  /*1240*/  LOP3.LUT R8, R29, R3, R30, 0xf6, !PT ;  /* 0x000000031d087212 */ /* 0x000fe400078ef61e */
[----:B------:R-:W-:Y:S01]  /*1250*/  SHF.R.S32.HI R3, RZ, 0x1f, R26 ;  /* 0x0000001fff037819 */ /* 0x000fe2000001141a */
[----:B------:R-:W-:Y:S01]  /*1260*/  STL [R1+0xc], R26 ;  /* 0x00000c1a01007387 */ /* 0x000fe20000100800 */
[-C--:B0-----:R-:W-:Y:S02]  /*1270*/  IADD3 R15, R6, R5.reuse, R21 ;  /* 0x00000005060f7210 */ /* 0x081fe40007ffe015 */
[----:B------:R-:W-:Y:S01]  /*1280*/  IADD3 R5, R0, R5, R29 ;  /* 0x0000000500057210 */ /* 0x000fe20007ffe01d */
[----:B------:R-:W-:Y:S01]  /*1290*/  VIADD R0, R16, 0x10400 ;  /* 0x0001040010007836 */ /* 0x000fe20000000000 */
[----:B------:R0:W-:Y:S01]  /*12a0*/  STL [R1+0x10], R10 ;  /* 0x0000100a01007387 */ /* 0x0001e20000100800 */
[----:B-1----:R-:W-:-:S02]  /*12b0*/  SHF.R.S32.HI R2, RZ, 0x1f, R218 ;  /* 0x0000001fff027819 */ /* 0x002fc400000114da */
[--C-:B------:R-:W-:Y:S01]  /*12c0*/  LOP3.LUT R2, R28, 0x38, R18.reuse, 0xf8, !PT ;  /* 0x000000381c027812 */ /* 0x100fe200078ef812 */
[----:B------:R-:W-:Y:S01]  /*12d0*/  STL [R1+0x3c], R8 ;  /* 0x00003c0801007387 */ /* 0x000fe20000100800 */
[----:B------:R-:W-:Y:S02]  /*12e0*/  LOP3.LUT R6, R27, 0x38, R18, 0xf8, !PT ;  /* 0x000000381b067812 */ /* 0x000fe400078ef812 */
[----:B------:R-:W-:Y:S01]  /*12f0*/  LOP3.LUT R229, R7, 0x7ffffffc, RZ, 0xc0, !PT ;  /* 0x7ffffffc07e57812 */ /* 0x000fe200078ec0ff */
[----:B------:R1:W-:Y:S01]  /*1300*/  STL [R1+0x5c], R3 ;  /* 0x00005c0301007387 */ /* 0x0003e20000100800 */
[----:B------:R-:W-:Y:S02]  /*1310*/  LOP3.LUT R7, R21, R6, R23, 0xf6, !PT ;  /* 0x0000000615077212 */ /* 0x000fe400078ef617 */
[----:B0-----:R-:W-:Y:S01]  /*1320*/  SHF.R.S32.HI R10, RZ, 0x1f, R10 ;  /* 0x0000001fff0a7819 */ /* 0x001fe2000001140a */
[----:B------:R-:W-:Y:S01]  /*1330*/  IMAD.IADD R229, R20, 0x1, -R229 ;  /* 0x0000000114e57824 */ /* 0x000fe200078e0ae5 */
[----:B------:R-:W-:-:S03]  /*1340*/  SHF.R.S32.HI R19, RZ, 0x1f, R18 ;  /* 0x0000001fff137819 */ /* 0x000fc60000011412 */
[----:B------:R-:W-:Y:S01]  /*1350*/  STL [R1+0x58], R10 ;  /* 0x0000580a01007387 */ /* 0x000fe20000100800 */
[----:B-1----:R-:W-:Y:S01]  /*1360*/  LOP3.LUT R3, R24, R2, R25, 0xf6, !PT ;  /* 0x0000000218037212 */ /* 0x002fe200078ef619 */
[----:B------:R-:W-:-:S04]  /*1370*/  IMAD R2, R13, 0x2, R0 ;  /* 0x000000020d027824 */ /* 0x000fc800078e0200 */
[--C-:B------:R-:W-:Y:S01]  /*1380*/  IMAD R6, R3, 0x2, R0.reuse ;  /* 0x0000000203067824 */ /* 0x100fe200078e0200 */
[----:B------:R0:W-:Y:S01]  /*1390*/  STL [R1+0x78], R2 ;  /* 0x0000780201007387 */ /* 0x0001e20000100800 */
[----:B------:R-:W-:-:S03]  /*13a0*/  IMAD R3, R7, 0x2, R0 ;  /* 0x0000000207037824 */ /* 0x000fc600078e0200 */
[----:B------:R1:W-:Y:S04]  /*13b0*/  STL [R1+0x80], R6 ;  /* 0x0000800601007387 */ /* 0x0003e80000100800 */
[----:B------:R2:W-:Y:S01]  /*13c0*/  STL [R1+0x70], R3 ;  /* 0x0000700301007387 */ /* 0x0005e20000100800 */
[--C-:B0-----:R-:W-:Y:S02]  /*13d0*/  IMAD R2, R9, 0x2, R0.reuse ;  /* 0x0000000209027824 */ /* 0x101fe400078e0200 */
[----:B-1----:R-:W-:-:S03]  /*13e0*/  IMAD R6, R11, 0x2, R0 ;  /* 0x000000020b067824 */ /* 0x002fc600078e0200 */
[----:B------:R0:W-:Y:S01]  /*13f0*/  STL [R1+0x7c], R2 ;  /* 0x00007c0201007387 */ /* 0x0001e20000100800 */
[----:B--2---:R-:W-:-:S03]  /*1400*/  IMAD R3, R15, 0x2, R0 ;  /* 0x000000020f037824 */ /* 0x004fc600078e0200 */
[----:B------:R-:W-:Y:S04]  /*1410*/  STL [R1+0x74], R6 ;  /* 0x0000740601007387 */ /* 0x000fe80000100800 */
[----:B------:R1:W-:Y:S01]  /*1420*/  STL [R1+0x6c], R3 ;  /* 0x00006c0301007387 */ /* 0x0003e20000100800 */
[--C-:B0-----:R-:W-:Y:S02]  /*1430*/  IMAD R2, R5, 0x2, R0.reuse ;  /* 0x0000000205027824 */ /* 0x101fe400078e0200 */
[----:B------:R-:W-:-:S03]  /*1440*/  IMAD R0, R8, 0x2, R0 ;  /* 0x0000000208007824 */ /* 0x000fc600078e0200 */
[----:B------:R0:W-:Y:S01]  /*1450*/  STL [R1+0x84], R2 ;  /* 0x0000840201007387 */ /* 0x0001e20000100800 */
[----:B-1----:R-:W-:-:S03]  /*1460*/  SHF.R.S32.HI R3, RZ, 0x3, R4 ;  /* 0x00000003ff037819 */ /* 0x002fc60000011404 */
[----:B------:R1:W-:Y:S04]  /*1470*/  STL [R1+0x30], R0 ;  /* 0x0000300001007387 */ /* 0x0003e80000100800 */
[----:B------:R2:W-:Y:S01]  /*1480*/  STL [R1+0x44], R3 ;  /* 0x0000440301007387 */ /* 0x0005e20000100800 */
[----:B0-----:R-:W-:Y:S01]  /*1490*/  LOP3.LUT R2, R4, 0xfffffff8, RZ, 0xc0, !PT ;  /* 0xfffffff804027812 */ /* 0x001fe200078ec0ff */
[----:B-1----:R-:W-:-:S05]  /*14a0*/  IMAD R0, R12, 0x8, R14 ;  /* 0x000000080c007824 */ /* 0x002fca00078e020e */
[----:B------:R2:W-:Y:S04]  /*14b0*/  STL [R1+0x34], R0 ;  /* 0x0000340001007387 */ /* 0x0005e80000100800 */
[----:B------:R2:W-:Y:S02]  /*14c0*/  STL [R1+0x50], R2 ;  /* 0x0000500201007387 */ /* 0x0005e40000100800 */
.L_x_2035:
[----:B------:R-:W-:Y:S01]  /*14d0*/  ULDC.64 UR4, c[0x0][0xa28] ;  /* 0x00028a0000047ab9 */ /* 0x000fe20000000a00 */
[----:B0-23--:R-:W0:Y:S01]  /*14e0*/  LDC.64 R4, c[0x0][0xa08] ;  /* 0x00028200ff047b82 */ /* 0x00de220000000a00 */
[----:B------:R-:W-:Y:S01]  /*14f0*/  ISETP.NE.U32.AND P0, PT, RZ, UR4, PT ;  /* 0x00000004ff007c0c */ /* 0x000fe2000bf05070 */
[----:B--2---:R-:W-:Y:S01]  /*1500*/  IMAD.MOV.U32 R0, RZ, RZ, RZ ;  /* 0x000000ffff007224 */ /* 0x004fe200078e00ff */
[----:B------:R-:W-:Y:S01]  /*1510*/  ULDC.64 UR6, c[0x0][0x208] ;  /* 0x0000820000067ab9 */ /* 0x000fe20000000a00 */
[----:B------:R-:W-:Y:S01]  /*1520*/  IMAD.MOV.U32 R26, RZ, RZ, RZ ;  /* 0x000000ffff1a7224 */ /* 0x000fe200078e00ff */
[----:B------:R-:W-:Y:S01]  /*1530*/  ISETP.NE.AND.EX P0, PT, RZ, UR5, PT, P0 ;  /* 0x00000005ff007c0c */ /* 0x000fe2000bf05300 */
[----:B------:R-:W-:Y:S02]  /*1540*/  ULDC.64 UR4, c[0x0][0xa18] ;  /* 0x0002860000047ab9 */ /* 0x000fe40000000a00 */
[----:B------:R-:W-:-:S04]  /*1550*/  ISETP.NE.U32.AND P1, PT, RZ, UR4, PT ;  /* 0x00000004ff007c0c */ /* 0x000fc8000bf25070 */
[----:B------:R-:W-:Y:S01]  /*1560*/  ISETP.NE.AND.EX P1, PT, RZ, UR5, PT, P1 ;  /* 0x00000005ff007c0c */ /* 0x000fe2000bf25310 */
[----:B------:R-:W-:Y:S02]  /*1570*/  ULDC.64 UR4, c[0x0][0xa08] ;  /* 0x0002820000047ab9 */ /* 0x000fe40000000a00 */
[----:B------:R-:W-:-:S03]  /*1580*/  ISETP.NE.U32.AND P3, PT, RZ, UR4, PT ;  /* 0x00000004ff007c0c */ /* 0x000fc6000bf65070 */
[----:B----4-:R-:W1:Y:S01]  /*1590*/  @P0 LDC.64 R2, c[0x0][0xa28] ;  /* 0x00028a00ff020b82 */ /* 0x010e620000000a00 */
[----:B------:R-:W-:Y:S01]  /*15a0*/  ISETP.NE.AND.EX P3, PT, RZ, UR5, PT, P3 ;  /* 0x00000005ff007c0c */ /* 0x000fe2000bf65330 */
[----:B------:R2:W-:Y:S01]  /*15b0*/  STL [R1+0x48], R66 ;  /* 0x0000484201007387 */ /* 0x0005e20000100800 */
[----:B0-----:R-:W-:-:S05]  /*15c0*/  IMAD.WIDE R8, R67, 0x4, R4 ;  /* 0x0000000443087825 */ /* 0x001fca00078e0204 */
[----:B------:R-:W0:Y:S01]  /*15d0*/  @P1 LDC.64 R6, c[0x0][0xa18] ;  /* 0x00028600ff061b82 */ /* 0x000e220000000a00 */
[----:B------:R-:W-:Y:S01]  /*15e0*/  ULDC UR4, c[0x0][0x288] ;  /* 0x0000a20000047ab9 */ /* 0x000fe20000000800 */
[----:B------:R2:W-:Y:S01]  /*15f0*/  STL [R1+0x4c], R67 ;  /* 0x00004c4301007387 */ /* 0x0005e20000100800 */
[----:B------:R-:W-:Y:S01]  /*1600*/  IMAD.U32 R220, RZ, RZ, UR4 ;  /* 0x00000004ffdc7e24 */ /* 0x000fe2000f8e00ff */
[----:B------:R-:W-:Y:S02]  /*1610*/  ULDC.64 UR4, c[0x0][0x418] ;  /* 0x0001060000047ab9 */ /* 0x000fe40000000a00 */
[----:B------:R-:W-:Y:S01]  /*1620*/  UISETP.NE.U32.AND UP0, UPT, UR4, URZ, UPT ;  /* 0x0000003f0400728c */ /* 0x000fe2000bf05070 */
[----:B-----5:R2:W5:Y:S02]  /*1630*/  @P3 LDG.E R26, desc[UR6][R8.64] ;  /* 0x00000006081a3981 */ /* 0x020564000c1e1900 */
[----:B------:R-:W-:Y:S01]  /*1640*/  ULDC UR4, c[0x0][0x424] ;  /* 0x0001090000047ab9 */ /* 0x000fe20000000800 */
[----:B------:R-:W-:-:S03]  /*1650*/  UISETP.NE.AND.EX UP0, UPT, UR5, URZ, UPT, UP0 ;  /* 0x0000003f0500728c */ /* 0x000fc6000bf05300 */
[----:B------:R-:W-:Y:S01]  /*1660*/  ULDC UR5, c[0x0][0x2f0] ;  /* 0x0000bc0000057ab9 */ /* 0x000fe20000000800 */
[----:B-1----:R-:W-:Y:S01]  /*1670*/  @P0 IMAD.WIDE R2, R67, 0x4, R2 ;  /* 0x0000000443020825 */ /* 0x002fe200078e0202 */
[----:B------:R-:W-:-:S04]  /*1680*/  USEL UR4, UR4, 0x1, UP0 ;  /* 0x0000000104047887 */ /* 0x000fc80008000000 */
[----:B------:R2:W5:Y:S01]  /*1690*/  @P0 LDG.E R0, desc[UR6][R2.64] ;  /* 0x0000000602000981 */ /* 0x000562000c1e1900 */
[----:B0-----:R-:W-:-:S05]  /*16a0*/  @P1 IMAD.WIDE R4, R67, 0x4, R6 ;  /* 0x0000000443041825 */ /* 0x001fca00078e0206 */
[----:B------:R2:W5:Y:S01]  /*16b0*/  @P1 LDG.E R220, desc[UR6][R4.64] ;  /* 0x0000000604dc1981 */ /* 0x000562000c1e1900 */
[----:B------:R-:W-:Y:S02]  /*16c0*/  ULDC.64 UR6, c[0x0][0xa20] ;  /* 0x0002880000067ab9 */ /* 0x000fe40000000a00 */
[----:B------:R-:W-:Y:S01]  /*16d0*/  ISETP.NE.U32.AND P2, PT, RZ, UR6, PT ;  /* 0x00000006ff007c0c */ /* 0x000fe2000bf45070 */
[----:B------:R-:W-:-:S03]  /*16e0*/  UIMAD UR4, UR4, UR5, URZ ;  /* 0x00000005040472a4 */ /* 0x000fc6000f8e023f */
[----:B------:R-:W-:Y:S01]  /*16f0*/  ISETP.NE.AND.EX P2, PT, RZ, UR7, PT, P2 ;  /* 0x00000007ff007c0c */ /* 0x000fe2000bf45320 */
[----:B------:R-:W-:Y:S01]  /*1700*/  ULDC UR5, c[0x0][0x348] ;  /* 0x0000d20000057ab9 */ /* 0x000fe20000000800 */
[----:B------:R-:W-:Y:S11]  /*1710*/  @P1 BRA `(.L_x_1747) ;  /* 0x0000000000281947 */ /* 0x000ff60003800000 */
[----:B------:R-:W-:Y:S02]  /*1720*/  ULDC.64 UR6, c[0x0][0xa00] ;  /* 0x0002800000067ab9 */ /* 0x000fe40000000a00 */
[----:B------:R-:W-:-:S04]  /*1730*/  ISETP.NE.U32.AND P0, PT, RZ, UR6, PT ;  /* 0x00000006ff007c0c */ /* 0x000fc8000bf05070 */
[----:B------:R-:W-:-:S13]  /*1740*/  ISETP.NE.AND.EX P0, PT, RZ, UR7, PT, P0 ;  /* 0x00000007ff007c0c */ /* 0x000fda000bf05300 */
[----:B------:R-:W-:Y:S05]  /*1750*/  @!P0 BRA `(.L_x_1747) ;  /* 0x0000000000188947 */ /* 0x000fea0003800000 */
[----:B--2---:R-:W0:Y:S01]  /*1760*/  LDC.64 R2, c[0x0][0xa00] ;  /* 0x00028000ff027b82 */ /* 0x004e220000000a00 */
[----:B------:R-:W-:Y:S01]  /*1770*/  ULDC.64 UR6, c[0x0][0x208] ;  /* 0x0000820000067ab9 */ /* 0x000fe20000000a00 */
[----:B0-----:R-:W-:-:S05]  /*1780*/  IMAD.WIDE R2, R67, 0x4, R2 ;  /* 0x0000000443027825 */ /* 0x001fca00078e0202 */
[----:B-----5:R-:W2:Y:S04]  /*1790*/  LDG.E R220, desc[UR6][R2.64] ;  /* 0x0000000602dc7981 */ /* 0x020ea8000c1e1900 */
[----:B------:R-:W2:Y:S02]  /*17a0*/  LDG.E R5, desc[UR6][R2.64+0x4] ;  /* 0x0000040602057981 */ /* 0x000ea4000c1e1900 */
[----:B--2---:R-:W-:-:S07]  /*17b0*/  IMAD.IADD R220, R5, 0x1, -R220 ;  /* 0x0000000105dc7824 */ /* 0x004fce00078e0adc */
.L_x_1747:
[----:B--2---:R-:W-:Y:S02]  /*17c0*/  IMAD.U32 R2, RZ, RZ, UR5 ;  /* 0x00000005ff027e24 */ /* 0x004fe4000f8e00ff */
[----:B------:R-:W-:Y:S01]  /*17d0*/  IMAD.U32 R25, RZ, RZ, UR4 ;  /* 0x00000004ff197e24 */ /* 0x000fe2000f8e00ff */
[----:B------:R-:W-:Y:S06]  /*17e0*/  @!P2 BRA `(.L_x_1748) ;  /* 0x000000000014a947 */ /* 0x000fec0003800000 */
[----:B------:R-:W0:Y:S01]  /*17f0*/  LDC.64 R4, c[0x0][0xa20] ;  /* 0x00028800ff047b82 */ /* 0x000e220000000a00 */
[----:B------:R-:W-:Y:S01]  /*1800*/  ULDC.64 UR4, c[0x0][0x208] ;  /* 0x0000820000047ab9 */ /* 0x000fe20000000a00 */
[----:B0-----:R-:W-:-:S05]  /*1810*/  IMAD.WIDE R4, R67, 0x4, R4 ;  /* 0x0000000443047825 */ /* 0x001fca00078e0204 */
[----:B------:R0:W5:Y:S01]  /*1820*/  LDG.E R25, desc[UR4][R4.64] ;  /* 0x0000000404197981 */ /* 0x000162000c1e1900 */
[----:B------:R-:W-:Y:S05]  /*1830*/  BRA `(.L_x_1749) ;  /* 0x0000000000147947 */ /* 0x000fea0003800000 */
.L_x_1748:
[----:B------:R-:W-:Y:S05]  /*1840*/  @!P3 BRA `(.L_x_1749) ;  /* 0x000000000010b947 */ /* 0x000fea0003800000 */
[----:B------:R-:W-:Y:S02]  /*1850*/  ULDC.64 UR4, c[0x0][0x208] ;  /* 0x0000820000047ab9 */ /* 0x000fe40000000a00 */
[----:B------:R-:W2:Y:S04]  /*1860*/  LDG.E R4, desc[UR4][R8.64] ;  /* 0x0000000408047981 */ /* 0x000ea8000c1e1900 */
[----:B------:R-:W2:Y:S02]  /*1870*/  LDG.E R25, desc[UR4][R8.64+0x4] ;  /* 0x0000040408197981 */ /* 0x000ea4000c1e1900 */
[----:B--2---:R-:W-:-:S07]  /*1880*/  IMAD.IADD R25, R25, 0x1, -R4 ;  /* 0x0000000119197824 */ /* 0x004fce00078e0a04 */
.L_x_1749:
[----:B------:R-:W-:Y:S01]  /*1890*/  ULDC.64 UR4, c[0x0][0xa10] ;  /* 0x0002840000047ab9 */ /* 0x000fe20000000a00 */
[----:B------:R-:W-:Y:S01]  /*18a0*/  ULDC.64 UR6, c[0x0][0x208] ;  /* 0x0000820000067ab9 */ /* 0x000fe20000000a00 */
[----:B------:R-:W-:Y:S01]  /*18b0*/  ISETP.NE.U32.AND P0, PT, RZ, UR4, PT ;  /* 0x00000004ff007c0c */ /* 0x000fe2000bf05070 */
[----:B------:R-:W1:Y:S03]  /*18c0*/  LDC R9, c[0x0][0x448] ;  /* 0x00011200ff097b82 */ /* 0x000e660000000800 */
[----:B------:R-:W-:Y:S01]  /*18d0*/  ISETP.NE.AND.EX P0, PT, RZ, UR5, PT, P0 ;  /* 0x00000005ff007c0c */ /* 0x000fe2000bf05300 */
[----:B------:R-:W-:Y:S02]  /*18e0*/  ULDC.64 UR4, c[0x0][0xa30] ;  /* 0x00028c0000047ab9 */ /* 0x000fe40000000a00 */
[----:B------:R-:W-:Y:S01]  /*18f0*/  ISETP.NE.U32.AND P1, PT, RZ, UR4, PT ;  /* 0x00000004ff007c0c */ /* 0x000fe2000bf25070 */
[----:B-----5:R-:W-:Y:S01]  /*1900*/  IMAD.MOV.U32 R100, RZ, RZ, R25 ;  /* 0x000000ffff647224 */ /* 0x020fe200078e0019 */
[----:B------:R-:W2:Y:S02]  /*1910*/  LDC.64 R12, c[0x0][0x9e0] ;  /* 0x00027800ff0c7b82 */ /* 0x000ea40000000a00 */
[----:B------:R-:W-:-:S06]  /*1920*/  ISETP.NE.AND.EX P1, PT, RZ, UR5, PT, P1 ;  /* 0x00000005ff007c0c */ /* 0x000fcc000bf25310 */
[----:B0-----:R-:W0:Y:S08]  /*1930*/  @P0 LDC.64 R4, c[0x0][0xa10] ;  /* 0x00028400ff040b82 */ /* 0x001e300000000a00 */
[----:B------:R-:W3:Y:S01]  /*1940*/  @P1 LDC.64 R6, c[0x0][0xa30] ;  /* 0x00028c00ff061b82 */ /* 0x000ee20000000a00 */
[----:B0-----:R-:W-:-:S05]  /*1950*/  @P0 IMAD.WIDE R4, R67, 0x4, R4 ;  /* 0x0000000443040825 */ /* 0x001fca00078e0204 */
[----:B------:R-:W4:Y:S04]  /*1960*/  @P0 LDG.E R3, desc[UR6][R4.64] ;  /* 0x0000000604030981 */ /* 0x000f28000c1e1900 */
[----:B------:R0:W4:Y:S01]  /*1970*/  @P0 LDG.E R8, desc[UR6][R4.64+0x4] ;  /* 0x0000040604080981 */ /* 0x000122000c1e1900 */
[----:B---3--:R-:W-:-:S05]  /*1980*/  @P1 IMAD.WIDE R6, R67, 0x4, R6 ;  /* 0x0000000443061825 */ /* 0x008fca00078e0206 */
[----:B------:R3:W5:Y:S01]  /*1990*/  @P1 LDG.E R100, desc[UR6][R6.64] ;  /* 0x0000000606641981 */ /* 0x000762000c1e1900 */
[----:B-1----:R-:W-:Y:S01]  /*19a0*/  ISETP.NE.AND P1, PT, R9, 0x1, PT ;  /* 0x000000010900780c */ /* 0x002fe20003f25270 */
[----:B------:R-:W-:Y:S01]  /*19b0*/  IMAD.SHL.U32 R14, R65, 0x80, RZ ;  /* 0x00000080410e7824 */ /* 0x000fe200078e00ff */
[----:B--2---:R-:W-:Y:S01]  /*19c0*/  ISETP.GE.AND P2, PT, R13, 0x1, PT ;  /* 0x000000010d00780c */ /* 0x004fe20003f46270 */
[----:B------:R-:W-:Y:S02]  /*19d0*/  IMAD.IADD R11, R25, 0x1, -R0 ;  /* 0x00000001190b7824 */ /* 0x000fe400078e0a00 */
[----:B------:R-:W-:Y:S01]  /*19e0*/  VIADD R0, R14, 0x7f ;  /* 0x0000007f0e007836 */ /* 0x000fe20000000000 */
[----:B------:R1:W-:Y:S03]  /*19f0*/  STL [R1+0x14], R14 ;  /* 0x0000140e01007387 */ /* 0x0003e60000100800 */
[----:B0-----:R-:W-:-:S04]  /*1a00*/  IMAD.MOV.U32 R4, RZ, RZ, R0 ;  /* 0x000000ffff047224 */ /* 0x001fc800078e0000 */
[----:B------:R-:W0:Y:S08]  /*1a10*/  @P1 LDC R9, c[0x0][0x44c] ;  /* 0x00011300ff091b82 */ /* 0x000e300000000800 */
[----:B------:R-:W2:Y:S01]  /*1a20*/  @P1 LDC R10, c[0x0][0x450] ;  /* 0x00011400ff0a1b82 */ /* 0x000ea20000000800 */
[----:B----4-:R-:W-:Y:S02]  /*1a30*/  @P0 IMAD.IADD R2, R8, 0x1, -R3 ;  /* 0x0000000108020824 */ /* 0x010fe400078e0a03 */
[----:B0-----:R-:W-:-:S04]  /*1a40*/  @P1 IMAD.HI.U32 R3, R0, R9, RZ ;  /* 0x0000000900031227 */ /* 0x001fc800078e00ff */
[----:B------:R-:W-:Y:S01]  /*1a50*/  IMAD.IADD R221, R11, 0x1, R2 ;  /* 0x000000010bdd7824 */ /* 0x000fe200078e0202 */
[----:B--2---:R-:W-:-:S03]  /*1a60*/  @P1 SHF.R.U32.HI R4, RZ, R10, R3 ;  /* 0x0000000aff041219 */ /* 0x004fc60000011603 */
[C---:B------:R-:W-:Y:S01]  /*1a70*/  VIADD R0, R221.reuse, 0x3f ;  /* 0x0000003fdd007836 */ /* 0x040fe20000000000 */
[----:B------:R-:W-:-:S04]  /*1a80*/  IADD3 R5, R221, 0x1, -R220 ;  /* 0x00000001dd057810 */ /* 0x000fc80007ffe8dc */
[----:B------:R-:W-:Y:S01]  /*1a90*/  SHF.R.S32.HI R3, RZ, 0x1f, R0 ;  /* 0x0000001fff037819 */ /* 0x000fe20000011400 */
[----:B---3--:R-:W-:-:S03]  /*1aa0*/  IMAD.IADD R7, R5, 0x1, R4 ;  /* 0x0000000105077824 */ /* 0x008fc600078e0204 */
[----:B------:R-:W-:Y:S01]  /*1ab0*/  LEA.HI R3, R3, R0, RZ, 0x6 ;  /* 0x0000000003037211 */ /* 0x000fe200078f30ff */
[----:B------:R-:W-:-:S03]  /*1ac0*/  IMAD.IADD R0, R7, 0x1, R12 ;  /* 0x0000000107007824 */ /* 0x000fc600078e020c */
[----:B------:R-:W-:Y:S01]  /*1ad0*/  SHF.R.S32.HI R103, RZ, 0x6, R3 ;  /* 0x00000006ff677819 */ /* 0x000fe20000011403 */
[----:B-1----:R-:W-:Y:S06]  /*1ae0*/  @!P2 BRA `(.L_x_1750) ;  /* 0x000000000048a947 */ /* 0x002fec0003800000 */
        /* <DEDUP_REMOVED lines=11> */
.L_x_1752:
[----:B------:R-:W-:-:S13]  /*1ba0*/  ISETP.NE.AND P0, PT, R13, 0x1, PT ;  /* 0x000000010d00780c */ /* 0x000fda0003f05270 */
[----:B------:R-:W0:Y:S02]  /*1bb0*/  @P0 LDC.64 R4, c[0x0][0x9e8] ;  /* 0x00027a00ff040b82 */ /* 0x000e240000000a00 */
[----:B0-----:R-:W-:-:S05]  /*1bc0*/  @P0 IMAD.HI.U32 R4, R3, R4, RZ ;  /* 0x0000000403040227 */ /* 0x001fca00078e00ff */
[----:B------:R-:W-:-:S07]  /*1bd0*/  @P0 SHF.R.U32.HI R3, RZ, R5, R4 ;  /* 0x00000005ff030219 */ /* 0x000fce0000011604 */
.L_x_1753:
[----:B------:R-:W-:Y:S05]  /*1be0*/  BSYNC B0 ;  /* 0x0000000000007941 */ /* 0x000fea0003800000 */
.L_x_1751:
[----:B------:R-:W-:-:S05]  /*1bf0*/  IMAD R3, R3, R13, R13 ;  /* 0x0000000d03037224 */ /* 0x000fca00078e020d */
[----:B------:R-:W-:-:S07]  /*1c00*/  VIMNMX R0, R0, R3, PT ;  /* 0x0000000300007248 */ /* 0x000fce0003fe0100 */
.L_x_1750:
[----:B------:R-:W0:Y:S01]  /*1c10*/  @P1 LDC R4, c[0x0][0x44c] ;  /* 0x00011300ff041b82 */ /* 0x000e220000000800 */
[----:B------:R-:W-:Y:S01]  /*1c20*/  IMAD.MOV.U32 R3, RZ, RZ, R14 ;  /* 0x000000ffff037224 */ /* 0x000fe200078e000e */
[----:B------:R-:W-:Y:S01]  /*1c30*/  ULDC UR4, c[0x0][0x9dc] ;  /* 0x0002770000047ab9 */ /* 0x000fe20000000800 */
[----:B------:R-:W-:-:S05]  /*1c40*/  IMAD.IADD R106, R221, 0x1, -R220 ;  /* 0x00000001dd6a7824 */ /* 0x000fca00078e0adc */
[----:B------:R-:W1:Y:S01]  /*1c50*/  @P1 LDC R5, c[0x0][0x450] ;  /* 0x00011400ff051b82 */ /* 0x000e620000000800 */
[----:B0-----:R-:W-:-:S05]  /*1c60*/  @P1 IMAD.HI.U32 R4, R14, R4, RZ ;  /* 0x000000040e041227 */ /* 0x001fca00078e00ff */
[----:B-1----:R-:W-:-:S05]  /*1c70*/  @P1 SHF.R.U32.HI R3, RZ, R5, R4 ;  /* 0x00000005ff031219 */ /* 0x002fca0000011604 */
[----:B------:R-:W-:-:S04]  /*1c80*/  IMAD.IADD R3, R106, 0x1, R3 ;  /* 0x000000016a037824 */ /* 0x000fc800078e0203 */
[----:B------:R-:W-:Y:S01]  /*1c90*/  VIADD R4, R3, -UR4 ;  /* 0x8000000403047c36 */ /* 0x000fe20008000000 */
[----:B------:R-:W-:Y:S06]  /*1ca0*/  @!P2 BRA `(.L_x_1754) ;  /* 0x000000000044a947 */ /* 0x000fec0003800000 */
[----:B------:R-:W-:Y:S01]  /*1cb0*/  ISETP.GT.AND P0, PT, R3, -0x1, PT ;  /* 0xffffffff0300780c */ /* 0x000fe20003f04270 */
[----:B------:R-:W-:-:S12]  /*1cc0*/  BSSY B0, `(.L_x_1755) ;  /* 0x000000d000007945 */ /* 0x000fd80003800000 */
        /* <DEDUP_REMOVED lines=8> */
.L_x_1756:
[----:B------:R-:W-:-:S13]  /*1d50*/  ISETP.NE.AND P0, PT, R13, 0x1, PT ;  /* 0x000000010d00780c */ /* 0x000fda0003f05270 */
[----:B------:R-:W0:Y:S02]  /*1d60*/  @P0 LDC.64 R6, c[0x0][0x9e8] ;  /* 0x00027a00ff060b82 */ /* 0x000e240000000a00 */
[----:B0-----:R-:W-:-:S05]  /*1d70*/  @P0 IMAD.HI.U32 R6, R3, R6, RZ ;  /* 0x0000000603060227 */ /* 0x001fca00078e00ff */
[----:B------:R-:W-:-:S07]  /*1d80*/  @P0 SHF.R.U32.HI R3, RZ, R7, R6 ;  /* 0x00000007ff030219 */ /* 0x000fce0000011606 */
.L_x_1757:
[----:B------:R-:W-:Y:S05]  /*1d90*/  BSYNC B0 ;  /* 0x0000000000007941 */ /* 0x000fea0003800000 */
.L_x_1755:
[----:B------:R-:W-:-:S05]  /*1da0*/  IMAD R3, R3, R13, RZ ;  /* 0x0000000d03037224 */ /* 0x000fca00078e02ff */
[----:B------:R-:W-:-:S07]  /*1db0*/  VIMNMX R4, R4, R3, !PT ;  /* 0x0000000304047248 */ /* 0x000fce0007fe0100 */
.L_x_1754:
[----:B------:R-:W-:Y:S01]  /*1dc0*/  VIADD R0, R0, 0x3f ;  /* 0x0000003f00007836 */ /* 0x000fe20000000000 */
[----:B------:R-:W-:-:S04]  /*1dd0*/  SHF.R.S32.HI R5, RZ, 0x1f, R4 ;  /* 0x0000001fff057819 */ /* 0x000fc80000011404 */
[----:B------:R-:W-:Y:S02]  /*1de0*/  SHF.R.S32.HI R3, RZ, 0x1f, R0 ;  /* 0x0000001fff037819 */ /* 0x000fe40000011400 */
[----:B------:R-:W-:Y:S02]  /*1df0*/  LEA.HI R5, R5, R4, RZ, 0x6 ;  /* 0x0000000405057211 */ /* 0x000fe400078f30ff */
[----:B------:R-:W-:Y:S02]  /*1e00*/  LEA.HI R3, R3, R0, RZ, 0x6 ;  /* 0x0000000003037211 */ /* 0x000fe400078f30ff */
[----:B------:R-:W-:Y:S02]  /*1e10*/  SHF.R.S32.HI R5, RZ, 0x6, R5 ;  /* 0x00000006ff057819 */ /* 0x000fe40000011405 */
[----:B------:R-:W-:Y:S02]  /*1e20*/  SHF.R.S32.HI R0, RZ, 0x6, R3 ;  /* 0x00000006ff007819 */ /* 0x000fe40000011403 */
[----:B------:R-:W-:-:S02]  /*1e30*/  VIMNMX R5, RZ, R5, !PT ;  /* 0x00000005ff057248 */ /* 0x000fc40007fe0100 */
[----:B------:R-:W-:-:S03]  /*1e40*/  VIMNMX R0, R103, R0, PT ;  /* 0x0000000067007248 */ /* 0x000fc60003fe0100 */
[--C-:B------:R-:W-:Y:S02]  /*1e50*/  IMAD R5, R5, 0x40, -R11.reuse ;  /* 0x0000004005057824 */ /* 0x100fe400078e0a0b */
[----:B------:R-:W-:-:S03]  /*1e60*/  IMAD R3, R0, 0x40, -R11 ;  /* 0x0000004000037824 */ /* 0x000fc600078e0a0b */
[----:B------:R-:W-:Y:S02]  /*1e70*/  VIMNMX R5, RZ, R5, !PT ;  /* 0x00000005ff057248 */ /* 0x000fe40007fe0100 */
[----:B------:R-:W-:Y:S02]  /*1e80*/  VIMNMX R0, R3, R2, PT ;  /* 0x0000000203007248 */ /* 0x000fe40003fe0100 */
[----:B------:R-:W-:Y:S02]  /*1e90*/  SHF.R.U32.HI R23, RZ, 0x6, R5 ;  /* 0x00000006ff177819 */ /* 0x000fe40000011605 */
[----:B------:R-:W-:-:S03]  /*1ea0*/  ISETP.GT.AND P0, PT, R0, R5, PT ;  /* 0x000000050000720c */ /* 0x000fc60003f04270 */
[----:B------:R-:W-:-:S10]  /*1eb0*/  IMAD.MOV.U32 R24, RZ, RZ, R23 ;  /* 0x000000ffff187224 */ /* 0x000fd400078e0017 */
[----:B------:R-:W-:-:S05]  /*1ec0*/  @P0 VIADD R0, R0, 0x3f ;  /* 0x0000003f00000836 */ /* 0x000fca0000000000 */
[----:B------:R-:W-:-:S04]  /*1ed0*/  @P0 SHF.R.S32.HI R3, RZ, 0x1f, R0 ;  /* 0x0000001fff030819 */ /* 0x000fc80000011400 */
[----:B------:R-:W-:-:S04]  /*1ee0*/  @P0 LEA.HI R3, R3, R0, RZ, 0x6 ;  /* 0x0000000003030211 */ /* 0x000fc800078f30ff */
[----:B------:R-:W-:Y:S02]  /*1ef0*/  @P0 SHF.R.S32.HI R24, RZ, 0x6, R3 ;  /* 0x00000006ff180819 */ /* 0x000fe40000011403 */
[----:B------:R-:W-:Y:S02]  /*1f00*/  PLOP3.LUT P0, PT, PT, PT, PT, 0x80, 0x0 ;  /* 0x000000000000781c */ /* 0x000fe40003f0f070 */
[----:B------:R-:W-:-:S13]  /*1f10*/  ISETP.GT.AND P1, PT, R24, R23, PT ;  /* 0x000000171800720c */ /* 0x000fda0003f24270 */
[----:B------:R-:W-:Y:S05]  /*1f20*/  @!P1 BRA `(.L_x_1758) ;  /* 0x0000006c003c9947 */ /* 0x000fea0003800000 */
        /* <DEDUP_REMOVED lines=20> */
.L_x_1760:
[----:B------:R-:W-:Y:S05]  /*2070*/  BSYNC B6 ;  /* 0x0000000000067941 */ /* 0x000fea0003800000 */
.L_x_1759:
        /* <DEDUP_REMOVED lines=20> */
.L_x_1762:
[----:B------:R-:W-:Y:S05]  /*21c0*/  BSYNC B6 ;  /* 0x0000000000067941 */ /* 0x000fea0003800000 */
.L_x_1761:
[----:B------:R-:W-:Y:S01]  /*21d0*/  ULDC.64 UR4, c[0x0][0x9f8] ;  /* 0x00027e0000047ab9 */ /* 0x000fe20000000a00 */
[----:B------:R-:W-:Y:S01]  /*21e0*/  ULDC.64 UR6, c[0x0][0x208] ;  /* 0x0000820000067ab9 */ /* 0x000fe20000000a00 */
[----:B------:R-:W-:Y:S01]  /*21f0*/  ISETP.NE.U32.AND P0, PT, RZ, UR4, PT ;  /* 0x00000004ff007c0c */ /* 0x000fe2000bf05070 */
[----:B------:R-:W2:Y:S01]  /*2200*/  LDL R27, [R1+0xc] ;  /* 0x00000c00011b7983 */ /* 0x000ea20000100800 */
[----:B------:R-:W0:Y:S01]  /*2210*/  LDC.64 R12, c[0x0][0x300] ;  /* 0x0000c000ff0c7b82 */ /* 0x000e220000000a00 */
[----:B------:R-:W-:Y:S01]  /*2220*/  IMAD.IADD R77, R26, 0x1, R25 ;  /* 0x000000011a4d7824 */ /* 0x000fe200078e0219 */
[----:B------:R-:W-:Y:S01]  /*2230*/  ISETP.NE.AND.EX P0, PT, RZ, UR5, PT, P0 ;  /* 0x00000005ff007c0c */ /* 0x000fe2000bf05300 */
[----:B------:R-:W-:Y:S01]  /*2240*/  ULDC.64 UR4, c[0x0][0x330] ;  /* 0x0000cc0000047ab9 */ /* 0x000fe20000000a00 */
[----:B------:R-:W-:Y:S01]  /*2250*/  ULDC.64 UR8, c[0x0][0xa08] ;  /* 0x0002820000087ab9 */ /* 0x000fe20000000a00 */
[----:B------:R-:W3:Y:S03]  /*2260*/  LDL R14, [R1+0x28] ;  /* 0x00002800010e7983 */ /* 0x000ee60000100800 */
[----:B------:R-:W1:Y:S01]  /*2270*/  LDC.64 R20, c[0x0][0x408] ;  /* 0x00010200ff147b82 */ /* 0x000e620000000a00 */
[----:B------:R-:W4:Y:S07]  /*2280*/  LDL R26, [R1+0x10] ;  /* 0x00001000011a7983 */ /* 0x000f2e0000100800 */
[----:B------:R-:W0:Y:S08]  /*2290*/  @P0 LDC.64 R4, c[0x0][0x9f8] ;  /* 0x00027e00ff040b82 */ /* 0x000e300000000a00 */
[----:B------:R-:W1:Y:S01]  /*22a0*/  LDC.64 R28, c[0x0][0x3f8] ;  /* 0x0000fe00ff1c7b82 */ /* 0x000e620000000a00 */
[----:B------:R-:W-:-:S07]  /*22b0*/  SHF.R.S32.HI R32, RZ, 0x1f, R218 ;  /* 0x0000001fff207819 */ /* 0x000fce00000114da */
[----:B------:R-:W1:Y:S01]  /*22c0*/  LDC R39, c[0x0][0x3f4] ;  /* 0x0000fd00ff277b82 */ /* 0x000e620000000800 */
[----:B0-----:R-:W-:-:S05]  /*22d0*/  @P0 IMAD.WIDE R4, R67, 0x4, R4 ;  /* 0x0000000443040825 */ /* 0x001fca00078e0204 */
[----:B------:R0:W2:Y:S01]  /*22e0*/  @P0 LDG.E R67, desc[UR6][R4.64] ;  /* 0x0000000604430981 */ /* 0x0000a2000c1e1900 */
[----:B------:R-:W-:Y:S01]  /*22f0*/  SHF.R.S32.HI R31, RZ, 0x1f, R77 ;  /* 0x0000001fff1f7819 */ /* 0x000fe2000001144d */
[-C--:B------:R-:W-:Y:S01]  /*2300*/  IMAD.WIDE.U32 R6, R77, R12.reuse, RZ ;  /* 0x0000000c4d067225 */ /* 0x080fe200078e00ff */
[----:B------:R-:W-:Y:S01]  /*2310*/  ULDC UR6, c[0x0][0x2f4] ;  /* 0x0000bd0000067ab9 */ /* 0x000fe20000000800 */
[----:B------:R-:W-:Y:S02]  /*2320*/  ISETP.NE.U32.AND P0, PT, RZ, UR8, PT ;  /* 0x00000008ff007c0c */ /* 0x000fe4000bf05070 */
[----:B------:R-:W-:Y:S01]  /*2330*/  IMAD R0, R31, R12, RZ ;  /* 0x0000000c1f007224 */ /* 0x000fe200078e02ff */
[----:B------:R-:W-:Y:S01]  /*2340*/  ISETP.GE.AND P2, PT, R226, UR6, PT ;  /* 0x00000006e2007c0c */ /* 0x000fe2000bf46270 */
[----:B------:R-:W-:Y:S01]  /*2350*/  IMAD.WIDE.U32 R8, R66, UR4, R18 ;  /* 0x0000000442087c25 */ /* 0x000fe2000f8e0012 */
[----:B------:R-:W-:Y:S02]  /*2360*/  ISETP.NE.AND.EX P0, PT, RZ, UR9, PT, P0 ;  /* 0x00000009ff007c0c */ /* 0x000fe4000bf05300 */
[----:B------:R-:W-:Y:S01]  /*2370*/  ISETP.GE.AND P1, PT, R18, UR6, PT ;  /* 0x0000000612007c0c */ /* 0x000fe2000bf26270 */
[----:B------:R-:W-:Y:S01]  /*2380*/  IMAD R3, R77, R13, R0 ;  /* 0x0000000d4d037224 */ /* 0x000fe200078e0200 */
[----:B------:R-:W-:-:S02]  /*2390*/  SHF.R.S32.HI R0, RZ, 0x1f, R66 ;  /* 0x0000001fff007819 */ /* 0x000fc40000011442 */
[----:B------:R-:W-:Y:S01]  /*23a0*/  SHF.R.S32.HI R201, RZ, 0x1f, R200 ;  /* 0x0000001fffc97819 */ /* 0x000fe200000114c8 */
[----:B------:R-:W-:Y:S02]  /*23b0*/  IMAD.IADD R7, R7, 0x1, R3 ;  /* 0x0000000107077824 */ /* 0x000fe400078e0203 */
[----:B------:R-:W-:-:S04]  /*23c0*/  IMAD R3, R0, UR4, RZ ;  /* 0x0000000400037c24 */ /* 0x000fc8000f8e02ff */
[----:B------:R-:W-:Y:S01]  /*23d0*/  IMAD R15, R66, UR5, R3 ;  /* 0x00000005420f7c24 */ /* 0x000fe2000f8e0203 */
[----:B------:R-:W-:Y:S02]  /*23e0*/  ULDC.64 UR4, c[0x0][0x308] ;  /* 0x0000c20000047ab9 */ /* 0x000fe40000000a00 */
[----:B------:R-:W-:Y:S01]  /*23f0*/  IMAD R3, R0, UR4, RZ ;  /* 0x0000000400037c24 */ /* 0x000fe2000f8e02ff */
[----:B------:R-:W-:Y:S01]  /*2400*/  SEL R0, RZ, 0x1, P1 ;  /* 0x00000001ff007807 */ /* 0x000fe20000800000 */
[----:B0-----:R-:W-:-:S04]  /*2410*/  IMAD.WIDE.U32 R4, R66, UR4, R6 ;  /* 0x0000000442047c25 */ /* 0x001fc8000f8e0006 */
[----:B------:R-:W-:Y:S01]  /*2420*/  IMAD R11, R66, UR5, R3 ;  /* 0x00000005420b7c24 */ /* 0x000fe2000f8e0203 */
[----:B------:R-:W-:Y:S01]  /*2430*/  SEL R3, RZ, 0xffffffff, P2 ;  /* 0xffffffffff037807 */ /* 0x000fe20001000000 */
[----:B------:R-:W-:Y:S01]  /*2440*/  ULDC.64 UR4, c[0x0][0x310] ;  /* 0x0000c40000047ab9 */ /* 0x000fe20000000a00 */
[----:B------:R-:W-:Y:S02]  /*2450*/  IMAD.IADD R9, R9, 0x1, R15 ;  /* 0x0000000109097824 */ /* 0x000fe400078e020f */
[----:B------:R-:W-:Y:S02]  /*2460*/  IMAD.IADD R5, R5, 0x1, R11 ;  /* 0x0000000105057824 */ /* 0x000fe400078e020b */
[----:B------:R-:W-:-:S05]  /*2470*/  IMAD.SHL.U32 R7, R3, 0x2, RZ ;  /* 0x0000000203077824 */ /* 0x000fca00078e00ff */
[----:B------:R-:W-:Y:S01]  /*2480*/  LOP3.LUT R6, R7, 0x2, R0, 0xe2, !PT ;  /* 0x0000000207067812 */ /* 0x000fe200078ee200 */
[----:B------:R-:W-:Y:S01]  /*2490*/  IMAD R10, R32, R12, RZ ;  /* 0x0000000c200a7224 */ /* 0x000fe200078e02ff */
[----:B--2---:R-:W-:Y:S02]  /*24a0*/  SHF.R.S32.HI R3, RZ, 0x1f, R67 ;  /* 0x0000001fff037819 */ /* 0x004fe40000011443 */
[----:B------:R-:W-:Y:S02]  /*24b0*/  SEL R67, R67, RZ, !P0 ;  /* 0x000000ff43437207 */ /* 0x000fe40004000000 */
[----:B------:R-:W-:Y:S02]  /*24c0*/  SEL R3, R3, RZ, !P0 ;  /* 0x000000ff03037207 */ /* 0x000fe40004000000 */
[----:B------:R-:W-:Y:S01]  /*24d0*/  ISETP.GE.AND P0, PT, R27, UR6, PT ;  /* 0x000000061b007c0c */ /* 0x000fe2000bf06270 */
[----:B------:R-:W-:Y:S01]  /*24e0*/  IMAD.WIDE.U32 R88, R67, UR4, R4 ;  /* 0x0000000443587c25 */ /* 0x000fe2000f8e0004 */
[----:B------:R-:W2:Y:S03]  /*24f0*/  LDL R27, [R1+0x24] ;  /* 0x00002400011b7983 */ /* 0x000ea60000100800 */
[----:B------:R-:W-:-:S02]  /*2500*/  IMAD R0, R3, UR4, RZ ;  /* 0x0000000403007c24 */ /* 0x000fc4000f8e02ff */
[----:B------:R-:W-:-:S04]  /*2510*/  IMAD.WIDE.U32 R4, R218, R12, R18 ;  /* 0x0000000cda047225 */ /* 0x000fc800078e0012 */
[----:B------:R-:W-:Y:S01]  /*2520*/  IMAD R15, R67, UR5, R0 ;  /* 0x00000005430f7c24 */ /* 0x000fe2000f8e0200 */
[----:B------:R-:W-:Y:S01]  /*2530*/  ULDC.64 UR4, c[0x0][0x338] ;  /* 0x0000ce0000047ab9 */ /* 0x000fe20000000a00 */
[----:B-1----:R-:W-:Y:S01]  /*2540*/  IMAD R0, R32, R20, RZ ;  /* 0x0000001420007224 */ /* 0x002fe200078e02ff */
[----:B------:R-:W-:Y:S01]  /*2550*/  SEL R7, RZ, 0x4, P0 ;  /* 0x00000004ff077807 */ /* 0x000fe20000000000 */
[C---:B------:R-:W-:Y:S02]  /*2560*/  IMAD R25, R218.reuse, R13, R10 ;  /* 0x0000000dda197224 */ /* 0x040fe400078e020a */
[----:B------:R-:W-:Y:S02]  /*2570*/  IMAD R11, R218, R21, R0 ;  /* 0x00000015da0b7224 */ /* 0x000fe400078e0200 */
[----:B------:R-:W-:Y:S01]  /*2580*/  IMAD R10, R3, UR4, RZ ;  /* 0x00000004030a7c24 */ /* 0x000fe2000f8e02ff */
[----:B------:R-:W-:Y:S01]  /*2590*/  IADD3 R3, P0, R88, R4, RZ ;  /* 0x0000000458037210 */ /* 0x000fe20007f1e0ff */
[----:B------:R-:W-:Y:S01]  /*25a0*/  IMAD.IADD R0, R89, 0x1, R15 ;  /* 0x0000000159007824 */ /* 0x000fe200078e020f */
[----:B------:R-:W-:-:S02]  /*25b0*/  ISETP.GE.AND P3, PT, R18, R39, PT ;  /* 0x000000271200720c */ /* 0x000fc40003f66270 */
[----:B------:R-:W-:Y:S02]  /*25c0*/  ISETP.GE.AND P2, PT, R226, R39, PT ;  /* 0x00000027e200720c */ /* 0x000fe40003f46270 */
[----:B------:R-:W-:Y:S01]  /*25d0*/  IADD3.X R4, R0, R5, R25, P0, !PT ;  /* 0x0000000500047210 */ /* 0x000fe200007fe419 */
[----:B------:R-:W-:Y:S01]  /*25e0*/  IMAD R5, R32, R28, RZ ;  /* 0x0000001c20057224 */ /* 0x000fe200078e02ff */
[----:B------:R-:W-:Y:S01]  /*25f0*/  LOP3.LUT R30, R6, R7, RZ, 0xfc, !PT ;  /* 0x00000007061e7212 */ /* 0x000fe200078efcff */
[----:B------:R-:W-:Y:S01]  /*2600*/  IMAD.WIDE.U32 R86, R67, UR4, R8 ;  /* 0x0000000443567c25 */ /* 0x000fe2000f8e0008 */
[----:B------:R-:W-:-:S03]  /*2610*/  SEL R7, R39, RZ, P2 ;  /* 0x000000ff27077207 */ /* 0x000fc60001000000 */
[----:B------:R-:W-:Y:S01]  /*2620*/  IMAD R9, R218, R29, R5 ;  /* 0x0000001dda097224 */ /* 0x000fe200078e0205 */
[----:B------:R-:W-:Y:S01]  /*2630*/  SEL R5, R39, RZ, P3 ;  /* 0x000000ff27057207 */ /* 0x000fe20001800000 */
[----:B------:R-:W-:Y:S02]  /*2640*/  IMAD.IADD R7, R226, 0x1, R7 ;  /* 0x00000001e2077824 */ /* 0x000fe400078e0207 */
[----:B------:R-:W-:Y:S02]  /*2650*/  VIADD R33, R218, 0x20 ;  /* 0x00000020da217836 */ /* 0x000fe40000000000 */
[----:B------:R-:W-:Y:S01]  /*2660*/  IMAD.IADD R5, R18, 0x1, R5 ;  /* 0x0000000112057824 */ /* 0x000fe200078e0205 */
[----:B------:R-:W-:Y:S01]  /*2670*/  SHF.R.S32.HI R8, RZ, 0x1f, R7 ;  /* 0x0000001fff087819 */ /* 0x000fe20000011407 */
[----:B------:R-:W-:Y:S02]  /*2680*/  IMAD.SHL.U32 R33, R33, 0x40, RZ ;  /* 0x0000004021217824 */ /* 0x000fe400078e00ff */
[C---:B------:R-:W-:Y:S01]  /*2690*/  VIADD R34, R218.reuse, 0x20 ;  /* 0x00000020da227836 */ /* 0x040fe20000000000 */
[----:B------:R-:W-:Y:S01]  /*26a0*/  SHF.R.S32.HI R6, RZ, 0x1f, R5 ;  /* 0x0000001fff067819 */ /* 0x000fe20000011405 */
[----:B------:R-:W-:Y:S01]  /*26b0*/  IMAD.WIDE.U32 R80, R218, R28, R200 ;  /* 0x0000001cda507225 */ /* 0x000fe200078e00c8 */
[----:B------:R-:W-:-:S03]  /*26c0*/  LEA.HI R91, R8, R7, RZ, 0x3 ;  /* 0x00000007085b7211 */ /* 0x000fc600078f18ff */
[----:B------:R-:W-:Y:S01]  /*26d0*/  IMAD.WIDE.U32 R78, R218, R28, R18 ;  /* 0x0000001cda4e7225 */ /* 0x000fe200078e0012 */
[----:B------:R-:W-:Y:S02]  /*26e0*/  LEA.HI R35, R6, R5, RZ, 0x3 ;  /* 0x0000000506237211 */ /* 0x000fe400078f18ff */
[----:B------:R-:W-:Y:S01]  /*26f0*/  LOP3.LUT R33, R33, 0x1c0, RZ, 0xc0, !PT ;  /* 0x000001c021217812 */ /* 0x000fe200078ec0ff */
[----:B------:R-:W-:Y:S02]  /*2700*/  IMAD.SHL.U32 R34, R34, 0x40, RZ ;  /* 0x0000004022227824 */ /* 0x000fe400078e00ff */
[----:B------:R-:W-:Y:S02]  /*2710*/  IMAD.IADD R81, R81, 0x1, R9 ;  /* 0x0000000151517824 */ /* 0x000fe400078e0209 */
[----:B------:R-:W-:Y:S01]  /*2720*/  IMAD.IADD R79, R9, 0x1, R79 ;  /* 0x00000001094f7824 */ /* 0x000fe200078e024f */
[----:B------:R-:W-:Y:S01]  /*2730*/  LEA.HI R9, R8, R7, RZ, 0x6 ;  /* 0x0000000708097211 */ /* 0x000fe200078f30ff */
[----:B------:R-:W-:Y:S01]  /*2740*/  IMAD R97, R67, UR5, R10 ;  /* 0x0000000543617c24 */ /* 0x000fe2000f8e020a */
[----:B------:R-:W-:-:S02]  /*2750*/  LEA.HI R5, R6, R5, RZ, 0x6 ;  /* 0x0000000506057211 */ /* 0x000fc400078f30ff */
[C---:B------:R-:W-:Y:S02]  /*2760*/  LOP3.LUT R8, R33.reuse, 0x38, R35, 0xf8, !PT ;  /* 0x0000003821087812 */ /* 0x040fe400078ef823 */
[----:B------:R-:W-:Y:S01]  /*2770*/  LOP3.LUT R10, R33, 0x38, R91, 0xf8, !PT ;  /* 0x00000038210a7812 */ /* 0x000fe200078ef85b */
[----:B------:R-:W-:Y:S01]  /*2780*/  IMAD.SHL.U32 R33, R218, 0x40, RZ ;  /* 0x00000040da217824 */ /* 0x000fe200078e00ff */
[----:B------:R-:W-:Y:S01]  /*2790*/  LOP3.LUT R34, R34, 0x1c0, RZ, 0xc0, !PT ;  /* 0x000001c022227812 */ /* 0x000fe200078ec0ff */
[----:B------:R-:W0:Y:S01]  /*27a0*/  S2R R104, SR_TID.X ;  /* 0x0000000000687919 */ /* 0x000e220000002100 */
[CC--:B------:R-:W-:Y:S01]  /*27b0*/  IMAD.WIDE.U32 R84, R218.reuse, R20.reuse, R200 ;  /* 0x00000014da547225 */ /* 0x0c0fe200078e00c8 */
[----:B------:R-:W-:Y:S02]  /*27c0*/  LOP3.LUT R7, R91, 0x38, RZ, 0xc0, !PT ;  /* 0x000000385b077812 */ /* 0x000fe400078ec0ff */
[----:B------:R-:W-:Y:S01]  /*27d0*/  SHF.R.U32.HI R34, RZ, 0x3, R34 ;  /* 0x00000003ff227819 */ /* 0x000fe20000011622 */
[----:B------:R-:W-:Y:S01]  /*27e0*/  IMAD.WIDE.U32 R82, R218, R20, R18 ;  /* 0x00000014da527225 */ /* 0x000fe200078e0012 */
[----:B------:R-:W-:-:S03]  /*27f0*/  LOP3.LUT R33, R33, 0x1c0, RZ, 0xc0, !PT ;  /* 0x000001c021217812 */ /* 0x000fc600078ec0ff */
[----:B------:R-:W-:Y:S01]  /*2800*/  IMAD.SHL.U32 R6, R5, 0x40, RZ ;  /* 0x0000004005067824 */ /* 0x000fe200078e00ff */
[----:B------:R-:W-:Y:S01]  /*2810*/  LOP3.LUT R5, R35, 0x38, RZ, 0xc0, !PT ;  /* 0x0000003823057812 */ /* 0x000fe200078ec0ff */
[----:B------:R-:W-:Y:S02]  /*2820*/  IMAD.SHL.U32 R36, R218, 0x40, RZ ;  /* 0x00000040da247824 */ /* 0x000fe400078e00ff */
[----:B------:R-:W-:Y:S02]  /*2830*/  IMAD.IADD R85, R85, 0x1, R11 ;  /* 0x0000000155557824 */ /* 0x000fe400078e020b */
[----:B------:R-:W-:Y:S01]  /*2840*/  IMAD.IADD R83, R11, 0x1, R83 ;  /* 0x000000010b537824 */ /* 0x000fe200078e0253 */
[----:B------:R-:W-:Y:S01]  /*2850*/  LOP3.LUT R11, R8, R34, RZ, 0x3c, !PT ;  /* 0x00000022080b7212 */ /* 0x000fe200078e3cff */
[----:B------:R-:W-:Y:S01]  /*2860*/  IMAD.SHL.U32 R9, R9, 0x40, RZ ;  /* 0x0000004009097824 */ /* 0x000fe200078e00ff */
[----:B------:R-:W-:Y:S02]  /*2870*/  LOP3.LUT R5, R5, 0x1c0, R36, 0xf8, !PT ;  /* 0x000001c005057812 */ /* 0x000fe400078ef824 */
[----:B------:R-:W-:-:S02]  /*2880*/  SHF.R.U32.HI R33, RZ, 0x3, R33 ;  /* 0x00000003ff217819 */ /* 0x000fc40000011621 */
[----:B------:R-:W-:Y:S02]  /*2890*/  LOP3.LUT R8, R7, 0x1c0, R36, 0xf8, !PT ;  /* 0x000001c007087812 */ /* 0x000fe400078ef824 */
[----:B------:R-:W-:Y:S02]  /*28a0*/  LOP3.LUT R6, R6, 0xfffff000, RZ, 0xc0, !PT ;  /* 0xfffff00006067812 */ /* 0x000fe400078ec0ff */
[----:B------:R-:W-:Y:S02]  /*28b0*/  LOP3.LUT R9, R9, 0xfffff000, RZ, 0xc0, !PT ;  /* 0xfffff00009097812 */ /* 0x000fe400078ec0ff */
[-C--:B------:R-:W-:Y:S02]  /*28c0*/  LOP3.LUT R7, R5, R33.reuse, RZ, 0x3c, !PT ;  /* 0x0000002105077212 */ /* 0x080fe400078e3cff */
[----:B------:R-:W-:Y:S02]  /*28d0*/  LOP3.LUT R8, R8, R33, RZ, 0x3c, !PT ;  /* 0x0000002108087212 */ /* 0x000fe400078e3cff */
[----:B-----5:R-:W-:-:S02]  /*28e0*/  SHF.R.S32.HI R25, RZ, 0x1f, R100 ;  /* 0x0000001fff197819 */ /* 0x020fc40000011464 */
[----:B------:R-:W-:Y:S02]  /*28f0*/  LOP3.LUT R10, R10, R34, RZ, 0x3c, !PT ;  /* 0x000000220a0a7212 */ /* 0x000fe400078e3cff */
[----:B---3--:R-:W-:Y:S02]  /*2900*/  IADD3 R8, R8, R9, R14 ;  /* 0x0000000908087210 */ /* 0x008fe40007ffe00e */
[----:B----4-:R-:W-:Y:S01]  /*2910*/  ISETP.GE.AND P0, PT, R26, UR6, PT ;  /* 0x000000061a007c0c */ /* 0x010fe2000bf06270 */
[C---:B------:R-:W-:Y:S01]  /*2920*/  VIADD R34, R218.reuse, 0x20 ;  /* 0x00000020da227836 */ /* 0x040fe20000000000 */
[----:B------:R-:W-:Y:S01]  /*2930*/  IADD3 R76, P1, R218, R77, RZ ;  /* 0x0000004dda4c7210 */ /* 0x000fe20007f3e0ff */
[C---:B------:R-:W-:Y:S01]  /*2940*/  IMAD.WIDE.U32 R80, R100.reuse, R28, R80 ;  /* 0x0000001c64507225 */ /* 0x040fe200078e0050 */
[----:B------:R-:W-:Y:S02]  /*2950*/  SHF.R.S32.HI R90, RZ, 0x3, R91 ;  /* 0x00000003ff5a7819 */ /* 0x000fe4000001145b */
[----:B------:R-:W-:Y:S01]  /*2960*/  SHF.R.S32.HI R102, RZ, 0x1f, R34 ;  /* 0x0000001fff667819 */ /* 0x000fe20000011422 */
[----:B------:R-:W-:Y:S01]  /*2970*/  IMAD.WIDE.U32 R84, R100, R20, R84 ;  /* 0x0000001464547225 */ /* 0x000fe200078e0054 */
[----:B------:R-:W-:-:S02]  /*2980*/  SHF.R.S32.HI R34, RZ, 0x3, R35 ;  /* 0x00000003ff227819 */ /* 0x000fc40000011423 */
[----:B------:R-:W-:Y:S01]  /*2990*/  LOP3.LUT R35, R35, 0xfffffff8, RZ, 0xc0, !PT ;  /* 0xfffffff823237812 */ /* 0x000fe200078ec0ff */
[----:B------:R-:W-:Y:S01]  /*29a0*/  IMAD.WIDE.U32 R82, R100, R20, R82 ;  /* 0x0000001464527225 */ /* 0x000fe200078e0052 */
[----:B------:R-:W-:-:S03]  /*29b0*/  LOP3.LUT R91, R91, 0xfffffff8, RZ, 0xc0, !PT ;  /* 0xfffffff85b5b7812 */ /* 0x000fc600078ec0ff */
[----:B------:R-:W-:Y:S01]  /*29c0*/  IMAD.WIDE.U32 R78, R100, R28, R78 ;  /* 0x0000001c644e7225 */ /* 0x000fe200078e004e */
[----:B0-----:R-:W-:-:S03]  /*29d0*/  LEA.HI R104, R104, 0x8, RZ, 0x19 ;  /* 0x0000000868687811 */ /* 0x001fc600078fc8ff */
[----:B------:R-:W-:Y:S01]  /*29e0*/  IMAD.X R77, R32, 0x1, R31, P1 ;  /* 0x00000001204d7824 */ /* 0x000fe200008e061f */
[----:B------:R-:W-:Y:S01]  /*29f0*/  SHF.R.S32.HI R95, RZ, 0x1f, R35 ;  /* 0x0000001fff5f7819 */ /* 0x000fe20000011423 */
[----:B------:R-:W-:Y:S01]  /*2a00*/  IMAD.SHL.U32 R15, R20, 0x40, RZ ;  /* 0x00000040140f7824 */ /* 0x000fe200078e00ff */
[----:B------:R-:W-:Y:S01]  /*2a10*/  SHF.R.S32.HI R96, RZ, 0x1f, R91 ;  /* 0x0000001fff607819 */ /* 0x000fe2000001145b */
[----:B------:R-:W-:Y:S02]  /*2a20*/  IMAD.SHL.U32 R26, R28, 0x40, RZ ;  /* 0x000000401c1a7824 */ /* 0x000fe400078e00ff */
[----:B------:R-:W-:Y:S01]  /*2a30*/  IMAD.IADD R97, R87, 0x1, R97 ;  /* 0x0000000157617824 */ /* 0x000fe200078e0261 */
[-C--:B--2---:R-:W-:Y:S02]  /*2a40*/  IADD3 R5, R11, R6.reuse, R27 ;  /* 0x000000060b057210 */ /* 0x084fe40007ffe01b */
[----:B------:R-:W-:Y:S01]  /*2a50*/  IADD3 R6, R7, R6, R14 ;  /* 0x0000000607067210 */ /* 0x000fe20007ffe00e */
[----:B------:R-:W-:-:S02]  /*2a60*/  IMAD R14, R25, R20, RZ ;  /* 0x00000014190e7224 */ /* 0x000fc400078e02ff */
[----:B------:R-:W-:Y:S01]  /*2a70*/  IMAD R25, R25, R28, RZ ;  /* 0x0000001c19197224 */ /* 0x000fe200078e02ff */
[----:B------:R-:W-:Y:S01]  /*2a80*/  IADD3 R7, R10, R9, R27 ;  /* 0x000000090a077210 */ /* 0x000fe20007ffe01b */
[----:B------:R-:W-:Y:S01]  /*2a90*/  IMAD R37, R100, R21, R14 ;  /* 0x0000001564257224 */ /* 0x000fe200078e020e */
[----:B------:R-:W-:Y:S01]  /*2aa0*/  SHF.L.U64.HI R9, R12, 0x6, R13 ;  /* 0x000000060c097819 */ /* 0x000fe2000001020d */
[----:B------:R-:W-:Y:S01]  /*2ab0*/  IMAD R33, R100, R29, R25 ;  /* 0x0000001d64217224 */ /* 0x000fe200078e0219 */
[----:B------:R-:W-:Y:S02]  /*2ac0*/  SHF.L.U64.HI R10, R12, 0x5, R13 ;  /* 0x000000050c0a7819 */ /* 0x000fe4000001020d */
[C-C-:B------:R-:W-:Y:S02]  /*2ad0*/  SHF.L.U64.HI R13, R20.reuse, 0x6, R21.reuse ;  /* 0x00000006140d7819 */ /* 0x140fe40000010215 */
[----:B------:R-:W-:Y:S02]  /*2ae0*/  SHF.L.U64.HI R14, R20, 0x5, R21 ;  /* 0x00000005140e7819 */ /* 0x000fe40000010215 */
[----:B------:R-:W-:-:S02]  /*2af0*/  SHF.L.U64.HI R21, R28, 0x6, R29 ;  /* 0x000000061c157819 */ /* 0x000fc4000001021d */
[----:B------:R-:W-:Y:S02]  /*2b00*/  SHF.L.U64.HI R25, R28, 0x5, R29 ;  /* 0x000000051c197819 */ /* 0x000fe4000001021d */
[----:B------:R-:W-:-:S04]  /*2b10*/  SEL R29, RZ, 0x8, P0 ;  /* 0x00000008ff1d7807 */ /* 0x000fc80000000000 */
[----:B------:R-:W-:Y:S01]  /*2b20*/  LOP3.LUT R94, R30, R29, RZ, 0xfc, !PT ;  /* 0x0000001d1e5e7212 */ /* 0x000fe200078efcff */
[----:B------:R-:W-:Y:S01]  /*2b30*/  IMAD.SHL.U32 R11, R12, 0x40, RZ ;  /* 0x000000400c0b7824 */ /* 0x000fe200078e00ff */
[----:B------:R-:W-:Y:S01]  /*2b40*/  LOP3.LUT R29, R30, 0x1, RZ, 0xc0, !PT ;  /* 0x000000011e1d7812 */ /* 0x000fe200078ec0ff */
[----:B------:R-:W-:Y:S01]  /*2b50*/  IMAD.SHL.U32 R27, R28, 0x20, RZ ;  /* 0x000000201c1b7824 */ /* 0x000fe200078e00ff */
[C---:B------:R-:W-:Y:S01]  /*2b60*/  LOP3.LUT R92, R94.reuse, 0x2, RZ, 0xc0, !PT ;  /* 0x000000025e5c7812 */ /* 0x040fe200078ec0ff */
[----:B------:R-:W-:Y:S01]  /*2b70*/  IMAD.IADD R32, R81, 0x1, R33 ;  /* 0x0000000151207824 */ /* 0x000fe200078e0221 */
[----:B------:R-:W-:Y:S01]  /*2b80*/  LOP3.LUT R93, R94, 0x4, RZ, 0xc0, !PT ;  /* 0x000000045e5d7812 */ /* 0x000fe200078ec0ff */
[----:B------:R-:W-:Y:S01]  /*2b90*/  IMAD.SHL.U32 R12, R12, 0x20, RZ ;  /* 0x000000200c0c7824 */ /* 0x000fe200078e00ff */
[----:B------:R-:W-:Y:S01]  /*2ba0*/  LOP3.LUT R94, R94, 0x8, RZ, 0xc0, !PT ;  /* 0x000000085e5e7812 */ /* 0x000fe200078ec0ff */
[----:B------:R-:W-:Y:S02]  /*2bb0*/  IMAD.SHL.U32 R20, R20, 0x20, RZ ;  /* 0x0000002014147824 */ /* 0x000fe400078e00ff */
[----:B------:R-:W-:-:S02]  /*2bc0*/  IMAD.SHL.U32 R28, R39, 0x2, RZ ;  /* 0x00000002271c7824 */ /* 0x000fc400078e00ff */
[----:B------:R-:W-:Y:S02]  /*2bd0*/  IMAD.IADD R30, R85, 0x1, R37 ;  /* 0x00000001551e7824 */ /* 0x000fe400078e0225 */
[----:B------:R-:W-:Y:S02]  /*2be0*/  IMAD.IADD R31, R37, 0x1, R83 ;  /* 0x00000001251f7824 */ /* 0x000fe400078e0253 */
[----:B------:R-:W-:-:S07]  /*2bf0*/  IMAD.IADD R33, R33, 0x1, R79 ;  /* 0x0000000121217824 */ /* 0x000fce00078e024f */
.L_x_1838:
[----:B------:R-:W2:Y:S01]  /*2c00*/  LDL R41, [R1+0x3c] ;  /* 0x00003c0001297983 */ /* 0x000ea20000100800 */
[----:B------:R-:W0:Y:S01]  /*2c10*/  LDC R120, c[0x0][0x3f4] ;  /* 0x0000fd00ff787b82 */ /* 0x000e220000000800 */
[----:B------:R-:W-:Y:S01]  /*2c20*/  VIADD R40, R24, 0xffffffff ;  /* 0xffffffff18287836 */ /* 0x000fe20000000000 */
[----:B------:R-:W-:Y:S05]  /*2c30*/  YIELD ;  /* 0x0000000000007946 */ /* 0x000fea0003800000 */
[----:B------:R-:W-:Y:S01]  /*2c40*/  SHF.R.S32.HI R39, RZ, 0x1f, R40 ;  /* 0x0000001fff277819 */ /* 0x000fe20000011428 */
[----:B------:R-:W1:Y:S01]  /*2c50*/  LDC.64 R108, c[0x0][0x2e8] ;  /* 0x0000ba00ff6c7b82 */ /* 0x000e620000000a00 */
[-C--:B------:R-:W-:Y:S01]  /*2c60*/  IMAD R24, R9, R40.reuse, RZ ;  /* 0x0000002809187224 */ /* 0x080fe200078e02ff */
[----:B------:R-:W-:Y:S01]  /*2c70*/  BSSY B0, `(.L_x_1763) ;  /* 0x0000586000007945 */ /* 0x000fe20003800000 */
[----:B------:R-:W-:-:S04]  /*2c80*/  IMAD.WIDE.U32 R112, R11, R40, RZ ;  /* 0x000000280b707225 */ /* 0x000fc800078e00ff */
[----:B------:R-:W-:Y:S01]  /*2c90*/  IMAD R73, R39, R11, R24 ;  /* 0x0000000b27497224 */ /* 0x000fe200078e0218 */
[CC--:B------:R-:W-:Y:S02]  /*2ca0*/  IADD3 R37, P0, R3.reuse, R112.reuse, RZ ;  /* 0x0000007003257210 */ /* 0x0c0fe40007f1e0ff */
[----:B------:R-:W-:Y:S01]  /*2cb0*/  IADD3 R24, P4, P5, R3, R112, R12 ;  /* 0x0000007003187210 */ /* 0x000fe20007d9e00c */
[----:B------:R-:W-:-:S04]  /*2cc0*/  IMAD.IADD R73, R113, 0x1, R73 ;  /* 0x0000000171497824 */ /* 0x000fc800078e0249 */
[----:B------:R-:W-:Y:S01]  /*2cd0*/  IMAD.X R38, R73, 0x1, R4, P0 ;  /* 0x0000000149267824 */ /* 0x000fe200000e0604 */
[----:B0-----:R-:W-:Y:S02]  /*2ce0*/  ISETP.GE.AND P0, PT, R120, 0x1, PT ;  /* 0x000000017800780c */ /* 0x001fe40003f06270 */
[----:B------:R-:W-:Y:S02]  /*2cf0*/  IADD3.X R36, R4, R73, R10, P4, P5 ;  /* 0x0000004904247210 */ /* 0x000fe400027ea40a */
[CC--:B-1----:R-:W-:Y:S02]  /*2d00*/  LEA R50, P1, R37.reuse, R108.reuse, 0x1 ;  /* 0x0000006c25327211 */ /* 0x0c2fe400078208ff */
[----:B------:R-:W-:Y:S02]  /*2d10*/  LEA R48, P6, R24, R108, 0x1 ;  /* 0x0000006c18307211 */ /* 0x000fe400078c08ff */
[----:B------:R-:W-:Y:S02]  /*2d20*/  LEA.HI.X R51, R37, R109, R38, 0x1, P1 ;  /* 0x0000006d25337211 */ /* 0x000fe400008f0c26 */
[----:B------:R-:W-:-:S02]  /*2d30*/  ISETP.GT.AND P1, PT, R40, R23, PT ;  /* 0x000000172800720c */ /* 0x000fc40003f24270 */
[----:B------:R-:W-:Y:S01]  /*2d40*/  LEA.HI.X R49, R24, R109, R36, 0x1, P6 ;  /* 0x0000006d18317211 */ /* 0x000fe200030f0c24 */
[----:B------:R-:W-:Y:S01]  /*2d50*/  IMAD.MOV.U32 R24, RZ, RZ, R40 ;  /* 0x000000ffff187224 */ /* 0x000fe200078e0028 */
[----:B------:R-:W-:Y:S01]  /*2d60*/  P2R R99, PR, RZ, 0x2 ;  /* 0x00000002ff637803 */ /* 0x000fe20000000000 */
[----:B--2---:R-:W-:-:S04]  /*2d70*/  IMAD R101, R17, 0x4000, R41 ;  /* 0x0000400011657824 */ /* 0x004fc800078e0229 */
[----:B------:R-:W-:Y:S01]  /*2d80*/  IMAD R101, R101, 0x2, R16 ;  /* 0x0000000265657824 */ /* 0x000fe200078e0210 */
[----:B---3--:R-:W-:Y:S06]  /*2d90*/  @!P0 BRA `(.L_x_1764) ;  /* 0x0000005400108947 */ /* 0x008fec0003800000 */
[----:B------:R-:W-:Y:S01]  /*2da0*/  ULDC.U8 UR4, c[0x0][0x410] ;  /* 0x0001040000047ab9 */ /* 0x000fe20000000000 */
[-C--:B------:R-:W-:Y:S01]  /*2db0*/  IMAD R37, R21, R40.reuse, RZ ;  /* 0x0000002815257224 */ /* 0x080fe200078e02ff */
[----:B------:R-:W-:Y:S01]  /*2dc0*/  ISETP.NE.AND P0, PT, RZ, UR4, PT ;  /* 0x00000004ff007c0c */ /* 0x000fe2000bf05270 */
[----:B------:R-:W-:Y:S02]  /*2dd0*/  IMAD R36, R13, R40, RZ ;  /* 0x000000280d247224 */ /* 0x000fe400078e02ff */
[C---:B------:R-:W-:Y:S02]  /*2de0*/  IMAD R37, R39.reuse, R26, R37 ;  /* 0x0000001a27257224 */ /* 0x040fe400078e0225 */
        /* <DEDUP_REMOVED lines=26> */
[----:B------:R-:W-:Y:S01]  /*2f90*/  LEA R36, P1, R37, UR4, 0x1 ;  /* 0x0000000425247c11 */ /* 0x000fe2000f8208ff */
        /* <DEDUP_REMOVED lines=24> */
.L_x_1767:
[----:B------:R-:W-:Y:S05]  /*3120*/  BSYNC B1 ;  /* 0x0000000000017941 */ /* 0x000fea0003800000 */
.L_x_1766:
        /* <DEDUP_REMOVED lines=8> */
[----:B------:R-:W-:Y:S01]  /*31b0*/  CS2R R54, SRZ ;  /* 0x0000000000367805 */ /* 0x000fe2000001ff00 */
[----:B-----5:R-:W-:Y:S01]  /*31c0*/  IMAD.MOV.U32 R112, RZ, RZ, R60 ;  /* 0x000000ffff707224 */ /* 0x020fe200078e003c */
[----:B------:R-:W-:Y:S01]  /*31d0*/  CS2R R58, SRZ ;  /* 0x00000000003a7805 */ /* 0x000fe2000001ff00 */
[----:B------:R-:W-:-:S04]  /*31e0*/  IMAD.MOV.U32 R113, RZ, RZ, R61 ;  /* 0x000000ffff717224 */ /* 0x000fc800078e003d */
[----:B------:R-:W-:Y:S05]  /*31f0*/  @P4 BRA `(.L_x_1769) ;  /* 0x00000000007c4947 */ /* 0x000fea0003800000 */
        /* <DEDUP_REMOVED lines=31> */
.L_x_1769:
[----:B------:R-:W-:Y:S05]  /*33f0*/  BSYNC B1 ;  /* 0x0000000000017941 */ /* 0x000fea0003800000 */
.L_x_1768:
[----:B0-----:R-:W2:Y:S01]  /*3400*/  LDL R36, [R1+0x20] ;  /* 0x0000200001247983 */ /* 0x001ea20000100800 */
        /* <DEDUP_REMOVED lines=16> */
[----:B-----5:R-:W-:Y:S01]  /*3510*/  IMAD.MOV.U32 R39, RZ, RZ, R40 ;  /* 0x000000ffff277224 */ /* 0x020fe200078e0028 */
        /* <DEDUP_REMOVED lines=23> */
[----:B------:R-:W-:Y:S01]  /*3690*/  PRMT R114, R37, 0x7610, R114 ;  /* 0x0000761025727816 */ /* 0x000fe20000000072 */
[----:B------:R-:W-:Y:S01]  /*36a0*/  IMAD.MOV.U32 R37, RZ, RZ, R55 ;  /* 0x000000ffff257224 */ /* 0x000fe200078e0037 */
[----:B------:R-:W-:Y:S01]  /*36b0*/  PRMT R115, R38, 0x7610, R115 ;  /* 0x0000761026737816 */ /* 0x000fe20000000073 */
[----:B------:R-:W-:-:S03]  /*36c0*/  IMAD.MOV.U32 R38, RZ, RZ, R58 ;  /* 0x000000ffff267224 */ /* 0x000fc600078e003a */
[----:B------:R-:W-:Y:S02]  /*36d0*/  PRMT R119, R37, 0x7610, R119 ;  /* 0x0000761025777816 */ /* 0x000fe40000000077 */
[----:B------:R-:W-:Y:S02]  /*36e0*/  PRMT R123, R38, 0x7610, R123 ;  /* 0x00007610267b7816 */ /* 0x000fe4000000007b */
[----:B--2---:R-:W-:Y:S01]  /*36f0*/  R2UR UR4, R36 ;  /* 0x00000000240472ca */ /* 0x004fe200000e0000 */
[----:B------:R-:W-:-:S05]  /*3700*/  IMAD.MOV.U32 R36, RZ, RZ, R64 ;  /* 0x000000ffff247224 */ /* 0x000fca00078e0040 */
[----:B------:R-:W-:Y:S01]  /*3710*/  PRMT R132, R36, 0x7610, R132 ;  /* 0x0000761024847816 */ /* 0x000fe20000000084 */
[----:B------:R-:W-:-:S05]  /*3720*/  IMAD.MOV.U32 R36, RZ, RZ, R73 ;  /* 0x000000ffff247224 */ /* 0x000fca00078e0049 */
[----:B------:R-:W-:Y:S01]  /*3730*/  PRMT R69, R69, 0x5410, R36 ;  /* 0x0000541045457816 */ /* 0x000fe20000000024 */
[----:B------:R-:W-:Y:S01]  /*3740*/  IMAD.MOV.U32 R36, RZ, RZ, R63 ;  /* 0x000000ffff247224 */ /* 0x000fe200078e003f */
[----:B------:R-:W-:-:S04]  /*3750*/  UISETP.NE.AND UP0, UPT, UR4, 0x3, UPT ;  /* 0x000000030400788c */ /* 0x000fc8000bf05270 */
[----:B------:R-:W-:Y:S01]  /*3760*/  PRMT R128, R36, 0x7610, R128 ;  /* 0x0000761024807816 */ /* 0x000fe20000000080 */
[----:B------:R-:W-:Y:S01]  /*3770*/  IMAD.MOV.U32 R36, RZ, RZ, R75 ;  /* 0x000000ffff247224 */ /* 0x000fe200078e004b */
[----:B------:R-:W-:-:S04]  /*3780*/  PLOP3.LUT P1, PT, PT, PT, UP0, 0x80, 0x0 ;  /* 0x000000000000781c */ /* 0x000fc80003f2f008 */
[----:B------:R-:W-:Y:S01]  /*3790*/  PRMT R144, R36, 0x7610, R144 ;  /* 0x0000761024907816 */ /* 0x000fe20000000090 */
[----:B------:R-:W-:-:S05]  /*37a0*/  IMAD.MOV.U32 R36, RZ, RZ, R41 ;  /* 0x000000ffff247224 */ /* 0x000fca00078e0029 */
[----:B------:R-:W-:Y:S01]  /*37b0*/  PRMT R69, R36, 0x7610, R69 ;  /* 0x0000761024457816 */ /* 0x000fe20000000045 */
[----:B------:R-:W-:-:S05]  /*37c0*/  IMAD.MOV.U32 R36, RZ, RZ, R53 ;  /* 0x000000ffff247224 */ /* 0x000fca00078e0035 */
[----:B------:R-:W-:Y:S01]  /*37d0*/  PRMT R117, R36, 0x7610, R117 ;  /* 0x0000761024757816 */ /* 0x000fe20000000075 */
[----:B------:R-:W-:-:S05]  /*37e0*/  IMAD.MOV.U32 R36, RZ, RZ, R43 ;  /* 0x000000ffff247224 */ /* 0x000fca00078e002b */
[----:B------:R-:W-:Y:S01]  /*37f0*/  PRMT R71, R36, 0x7610, R71 ;  /* 0x0000761024477816 */ /* 0x000fe20000000047 */
[----:B------:R-:W-:-:S05]  /*3800*/  IMAD.MOV.U32 R36, RZ, RZ, R54 ;  /* 0x000000ffff247224 */ /* 0x000fca00078e0036 */
[----:B------:R-:W-:Y:S01]  /*3810*/  PRMT R118, R36, 0x7610, R118 ;  /* 0x0000761024767816 */ /* 0x000fe20000000076 */
[----:B------:R-:W-:Y:S06]  /*3820*/  @!P1 BRA `(.L_x_1770) ;  /* 0x0000000000049947 */ /* 0x000fec0003800000 */
[----:B------:R-:W-:Y:S01]  /*3830*/  BPT.TRAP 0x1 ;  /* 0x000000040000795c */ /* 0x000fe20000300000 */
.L_x_1770:
[----:B------:R-:W-:Y:S01]  /*3840*/  IMAD R98, R17, 0x8, R16 ;  /* 0x0000000811627824 */ /* 0x000fe200078e0210 */
[----:B------:R-:W-:Y:S01]  /*3850*/  SHF.L.U32 R107, R237, 0x1f, RZ ;  /* 0x0000001fed6b7819 */ /* 0x000fe200000006ff */
[----:B------:R-:W-:Y:S03]  /*3860*/  BSSY B1, `(.L_x_1771) ;  /* 0x0000003000017945 */ /* 0x000fe60003800000 */
[----:B------:R-:W0:Y:S02]  /*3870*/  SYNCS.PHASECHK.TRANS64.TRYWAIT P5, [R98+URZ+0x30890], R107 ;  /* 0x0308906b620075a7 */ /* 0x000e2400080a017f */
[----:B0-----:R-:W-:Y:S05]  /*3880*/  @!P5 BRA `(.L_x_1772) ;  /* 0x000002780098d947 */ /* 0x001fea0003800000 */
.L_x_2229:
[----:B------:R-:W-:Y:S05]  /*3890*/  BSYNC B1 ;  /* 0x0000000000017941 */ /* 0x000fea0003800000 */
.L_x_1771:
        /* <DEDUP_REMOVED lines=30> */
[----:B------:R-:W-:Y:S01]  /*3a80*/  FMUL.FTZ R39, R39, R134 ;  /* 0x0000008627277220 */ /* 0x000fe20000410000 */
[----:B------:R-:W-:Y:S01]  /*3a90*/  LOP3.LUT R36, R36, 0xffff0000, RZ, 0xc0, !PT ;  /* 0xffff000024247812 */ /* 0x000fe200078ec0ff */
[C---:B------:R-:W-:Y:S01]  /*3aa0*/  FMUL.FTZ R143, R109.reuse, R140 ;  /* 0x0000008c6d8f7220 */ /* 0x040fe20000410000 */
[----:B------:R-:W-:Y:S01]  /*3ab0*/  FMUL.FTZ R109, R109, R136 ;  /* 0x000000886d6d7220 */ /* 0x000fe20000410000 */
        /* <DEDUP_REMOVED lines=21> */
.L_x_1778:
[----:B------:R-:W-:Y:S05]  /*3c10*/  BSYNC B3 ;  /* 0x0000000000037941 */ /* 0x000fea0003800000 */
.L_x_1777:
[----:B------:R-:W-:Y:S02]  /*3c20*/  ULDC.64 UR4, c[0x0][0x208] ;  /* 0x0000820000047ab9 */ /* 0x000fe40000000a00 */
[----:B--2---:R1:W-:Y:S03]  /*3c30*/  STG.E.128 desc[UR4][R50.64], R36 ;  /* 0x0000002432007986 */ /* 0x0043e6000c101d04 */
.L_x_1776:
[----:B------:R-:W-:Y:S05]  /*3c40*/  BSYNC B2 ;  /* 0x0000000000027941 */ /* 0x000fea0003800000 */
.L_x_1775:
        /* <DEDUP_REMOVED lines=53> */
.L_x_1782:
[----:B------:R-:W-:Y:S05]  /*3fa0*/  BSYNC B3 ;  /* 0x0000000000037941 */ /* 0x000fea0003800000 */
.L_x_1781:
[----:B------:R-:W-:Y:S02]  /*3fb0*/  ULDC.64 UR4, c[0x0][0x208] ;  /* 0x0000820000047ab9 */ /* 0x000fe40000000a00 */
[----:B--2---:R2:W-:Y:S03]  /*3fc0*/  STG.E.128 desc[UR4][R50.64+0x80], R36 ;  /* 0x0000802432007986 */ /* 0x0045e6000c101d04 */
.L_x_1780:
[----:B------:R-:W-:Y:S05]  /*3fd0*/  BSYNC B2 ;  /* 0x0000000000027941 */ /* 0x000fea0003800000 */
.L_x_1779:
[----:B------:R-:W-:Y:S01]  /*3fe0*/  ISETP.NE.AND P0, PT, R93, RZ, PT ;  /* 0x000000ff5d00720c */ /* 0x000fe20003f05270 */
[----:B------:R-:W-:-:S12]  /*3ff0*/  BSSY B2, `(.L_x_1783) ;  /* 0x0000037000027945 */ /* 0x000fd80003800000 */
[----:B------:R-:W-:Y:S05]  /*4000*/  @!P0 BRA `(.L_x_1784) ;  /* 0x0000000000d48947 */ /* 0x000fea0003800000 */
[----:B-12---:R1:W2:Y:S01]  /*4010*/  LDS.128 R36, [R101+0x24400] ;  /* 0x0244000065247984 */ /* 0x0062a20000000c00 */
        /* <DEDUP_REMOVED lines=49> */
.L_x_1786:
[----:B------:R-:W-:Y:S05]  /*4330*/  BSYNC B3 ;  /* 0x0000000000037941 */ /* 0x000fea0003800000 */
.L_x_1785:
[----:B------:R-:W-:Y:S02]  /*4340*/  ULDC.64 UR4, c[0x0][0x208] ;  /* 0x0000820000047ab9 */ /* 0x000fe40000000a00 */
[----:B--2---:R3:W-:Y:S03]  /*4350*/  STG.E.128 desc[UR4][R50.64+0x100], R36 ;  /* 0x0001002432007986 */ /* 0x0047e6000c101d04 */
.L_x_1784:
[----:B------:R-:W-:Y:S05]  /*4360*/  BSYNC B2 ;  /* 0x0000000000027941 */ /* 0x000fea0003800000 */
.L_x_1783:
        /* <DEDUP_REMOVED lines=40> */
[-C--:B------:R-:W-:Y:S01]  /*45f0*/  FMUL.FTZ R36, R36, R125.reuse ;  /* 0x0000007d24247220 */ /* 0x080fe20000410000 */
        /* <DEDUP_REMOVED lines=11> */
.L_x_1788:
[----:B------:R-:W-:Y:S05]  /*46b0*/  BSYNC B2 ;  /* 0x0000000000027941 */ /* 0x000fea0003800000 */
.L_x_1787:
[----:B------:R-:W-:Y:S02]  /*46c0*/  ULDC.64 UR4, c[0x0][0x208] ;  /* 0x0000820000047ab9 */ /* 0x000fe40000000a00 */
[----:B--2---:R4:W-:Y:S03]  /*46d0*/  STG.E.128 desc[UR4][R50.64+0x180], R36 ;  /* 0x0001802432007986 */ /* 0x0049e6000c101d04 */
.L_x_1774:
[----:B------:R-:W-:Y:S05]  /*46e0*/  BSYNC B1 ;  /* 0x0000000000017941 */ /* 0x000fea0003800000 */
.L_x_1773:
        /* <DEDUP_REMOVED lines=54> */
.L_x_1793:
[----:B------:R-:W-:Y:S05]  /*4a50*/  BSYNC B2 ;  /* 0x0000000000027941 */ /* 0x000fea0003800000 */
.L_x_1792:
[----:B------:R-:W-:Y:S02]  /*4a60*/  ULDC.64 UR4, c[0x0][0x208] ;  /* 0x0000820000047ab9 */ /* 0x000fe40000000a00 */
[----:B--2---:R1:W-:Y:S03]  /*4a70*/  STG.E.128 desc[UR4][R48.64], R36 ;  /* 0x0000002430007986 */ /* 0x0043e6000c101d04 */
.L_x_1791:
[----:B------:R-:W-:Y:S05]  /*4a80*/  BSYNC B1 ;  /* 0x0000000000017941 */ /* 0x000fea0003800000 */
.L_x_1790:
        /* <DEDUP_REMOVED lines=10> */
[--C-:B------:R-:W-:Y:S02]  /*4b30*/  SHF.R.U32.HI R56, RZ, 0x10, R53.reuse ;  /* 0x00000010ff387819 */ /* 0x100fe40000011635 */
[----:B------:R-:W-:Y:S02]  /*4b40*/  PRMT R119, R119, 0x5410, R54 ;  /* 0x0000541077777816 */ /* 0x000fe40000000036 */
[----:B------:R-:W-:Y:S01]  /*4b50*/  SHF.R.U64 R59, R52, 0x10, R53 ;  /* 0x00000010343b7819 */ /* 0x000fe20000001235 */
[----:B------:R-:W-:Y:S01]  /*4b60*/  IMAD.U32 R52, R39, 0x10000, RZ ;  /* 0x0001000027347824 */ /* 0x000fe200078e00ff */
        /* <DEDUP_REMOVED lines=39> */
.L_x_1797:
[----:B------:R-:W-:Y:S05]  /*4de0*/  BSYNC B2 ;  /* 0x0000000000027941 */ /* 0x000fea0003800000 */
.L_x_1796:
[----:B------:R-:W-:Y:S02]  /*4df0*/  ULDC.64 UR4, c[0x0][0x208] ;  /* 0x0000820000047ab9 */ /* 0x000fe40000000a00 */
[----:B--2---:R1:W-:Y:S03]  /*4e00*/  STG.E.128 desc[UR4][R48.64+0x80], R36 ;  /* 0x0000802430007986 */ /* 0x0043e6000c101d04 */
.L_x_1795:
[----:B------:R-:W-:Y:S05]  /*4e10*/  BSYNC B1 ;  /* 0x0000000000017941 */ /* 0x000fea0003800000 */
.L_x_1794:
        /* <DEDUP_REMOVED lines=53> */
.L_x_1801:
[----:B------:R-:W-:Y:S05]  /*5170*/  BSYNC B2 ;  /* 0x0000000000027941 */ /* 0x000fea0003800000 */
.L_x_1800:
[----:B------:R-:W-:Y:S02]  /*5180*/  ULDC.64 UR4, c[0x0][0x208] ;  /* 0x0000820000047ab9 */ /* 0x000fe40000000a00 */
[----:B--2---:R1:W-:Y:S03]  /*5190*/  STG.E.128 desc[UR4][R48.64+0x100], R36 ;  /* 0x0001002430007986 */ /* 0x0043e6000c101d04 */
.L_x_1799:
[----:B------:R-:W-:Y:S05]  /*51a0*/  BSYNC B1 ;  /* 0x0000000000017941 */ /* 0x000fea0003800000 */
.L_x_1798:
        /* <DEDUP_REMOVED lines=52> */
.L_x_1803:
[----:B------:R-:W-:Y:S05]  /*54f0*/  BSYNC B1 ;  /* 0x0000000000017941 */ /* 0x000fea0003800000 */
.L_x_1802:
[----:B------:R-:W-:Y:S02]  /*5500*/  ULDC.64 UR4, c[0x0][0x208] ;  /* 0x0000820000047ab9 */ /* 0x000fe40000000a00 */
[----:B--2---:R1:W-:Y:S01]  /*5510*/  STG.E.128 desc[UR4][R48.64+0x180], R36 ;  /* 0x0001802430007986 */ /* 0x0043e2000c101d04 */
[----:B------:R-:W-:Y:S05]  /*5520*/  BRA `(.L_x_1789) ;  /* 0x0000002c00e87947 */ /* 0x000fea0003800000 */
.L_x_1765:
        /* <DEDUP_REMOVED lines=37> */
.L_x_1805:
[----:B------:R-:W-:Y:S05]  /*5780*/  BSYNC B1 ;  /* 0x0000000000017941 */ /* 0x000fea0003800000 */
.L_x_1804:
        /* <DEDUP_REMOVED lines=38> */
.L_x_1807:
[----:B------:R-:W-:Y:S05]  /*59f0*/  BSYNC B1 ;  /* 0x0000000000017941 */ /* 0x000fea0003800000 */
.L_x_1806:
        /* <DEDUP_REMOVED lines=68> */
.L_x_1808:
[----:B------:R-:W-:Y:S01]  /*5e40*/  IMAD R98, R17, 0x8, R16 ;  /* 0x0000000811627824 */ /* 0x000fe200078e0210 */
[----:B------:R-:W-:Y:S01]  /*5e50*/  SHF.L.U32 R107, R237, 0x1f, RZ ;  /* 0x0000001fed6b7819 */ /* 0x000fe200000006ff */
[----:B------:R-:W0:Y:S01]  /*5e60*/  LDC R121, c[0x0][0x2f4] ;  /* 0x0000bd00ff797b82 */ /* 0x000e220000000800 */
[----:B------:R-:W-:Y:S02]  /*5e70*/  BSSY B1, `(.L_x_1809) ;  /* 0x0000004000017945 */ /* 0x000fe40003800000 */
[----:B------:R-:W1:Y:S05]  /*5e80*/  SYNCS.PHASECHK.TRANS64.TRYWAIT P5, [R98+URZ+0x30890], R107 ;  /* 0x0308906b620075a7 */ /* 0x000e6a00080a017f */
[----:B------:R-:W2:Y:S01]  /*5e90*/  LDC.64 R110, c[0x0][0x300] ;  /* 0x0000c000ff6e7b82 */ /* 0x000ea20000000a00 */
[----:B-1----:R-:W-:Y:S05]  /*5ea0*/  @!P5 BRA `(.L_x_1810) ;  /* 0x000002540024d947 */ /* 0x002fea0003800000 */
.L_x_2230:
[----:B------:R-:W-:Y:S05]  /*5eb0*/  BSYNC B1 ;  /* 0x0000000000017941 */ /* 0x000fea0003800000 */
.L_x_1809:
        /* <DEDUP_REMOVED lines=12> */
[----:B------:R-:W2:Y:S01]  /*5f80*/  LDL R75, [R1+0x28] ;  /* 0x00002800014b7983 */ /* 0x000ea20000100800 */
[----:B------:R-:W-:Y:S01]  /*5f90*/  SEL R68, R28, R123, !P3 ;  /* 0x0000007b1c447207 */ /* 0x000fe20005800000 */
[----:B------:R-:W-:Y:S01]  /*5fa0*/  IMAD.SHL.U32 R116, R218, 0x40, RZ ;  /* 0x00000040da747824 */ /* 0x000fe200078e00ff */
[----:B------:R-:W-:Y:S01]  /*5fb0*/  IADD3 R72, P4, P5, R88, R114, R35 ;  /* 0x0000007258487210 */ /* 0x000fe20007d9e023 */
[----:B------:R-:W-:Y:S01]  /*5fc0*/  IMAD.SHL.U32 R117, R218, 0x40, RZ ;  /* 0x00000040da757824 */ /* 0x000fe200078e00ff */
[----:B------:R-:W-:Y:S01]  /*5fd0*/  SHF.R.S32.HI R69, RZ, 0x1f, R68 ;  /* 0x0000001fff457819 */ /* 0x000fe20000011444 */
[----:B------:R-:W-:Y:S01]  /*5fe0*/  BSSY B3, `(.L_x_1815) ;  /* 0x000007a000037945 */ /* 0x000fe20003800000 */
[----:B------:R-:W-:Y:S02]  /*5ff0*/  IADD3.X R74, R0, R131, R95, P4, P5 ;  /* 0x00000083004a7210 */ /* 0x000fe400027ea45f */
[----:B------:R-:W-:Y:S02]  /*6000*/  LEA.HI R69, R69, R68, RZ, 0x4 ;  /* 0x0000004445457211 */ /* 0x000fe400078f20ff */
[----:B------:R-:W-:-:S02]  /*6010*/  LOP3.LUT R116, R116, 0x1c0, RZ, 0xc0, !PT ;  /* 0x000001c074747812 */ /* 0x000fc400078ec0ff */
[----:B------:R-:W-:Y:S02]  /*6020*/  LEA.HI.SX32 R69, R69, R34, 0x1c ;  /* 0x0000002245457211 */ /* 0x000fe400078fe2ff */
[----:B------:R-:W-:-:S03]  /*6030*/  SHF.R.U32.HI R116, RZ, 0x3, R116 ;  /* 0x00000003ff747819 */ /* 0x000fc60000011674 */
[----:B------:R-:W-:-:S05]  /*6040*/  IMAD.SHL.U32 R71, R69, 0x8, RZ ;  /* 0x0000000845477824 */ /* 0x000fca00078e00ff */
[----:B------:R-:W-:-:S13]  /*6050*/  ISETP.GE.AND P4, PT, R71, R121, PT ;  /* 0x000000794700720c */ /* 0x000fda0003f86270 */
[--C-:B------:R-:W-:Y:S02]  /*6060*/  @!P4 SHF.R.S32.HI R68, RZ, 0x1f, R71.reuse ;  /* 0x0000001fff44c819 */ /* 0x100fe40000011447 */
[----:B------:R-:W-:Y:S02]  /*6070*/  @!P4 IADD3 R70, P5, P6, R88, R114, R71 ;  /* 0x000000725846c210 */ /* 0x000fe40007ebe047 */
[----:B------:R-:W-:Y:S02]  /*6080*/  LOP3.LUT R71, R71, 0x38, RZ, 0xc0, !PT ;  /* 0x0000003847477812 */ /* 0x000fe400078ec0ff */
[----:B------:R-:W-:Y:S02]  /*6090*/  @!P4 IADD3.X R73, R0, R131, R68, P5, P6 ;  /* 0x000000830049c210 */ /* 0x000fe40002fec444 */
[----:B------:R-:W-:Y:S02]  /*60a0*/  SHF.R.S32.HI R68, RZ, 0x1f, R69 ;  /* 0x0000001fff447819 */ /* 0x000fe40000011445 */
[----:B------:R-:W-:-:S02]  /*60b0*/  LOP3.LUT R71, R71, 0x1c0, R117, 0xf8, !PT ;  /* 0x000001c047477812 */ /* 0x000fc400078ef875 */
[----:B------:R-:W-:Y:S01]  /*60c0*/  LEA.HI R68, R68, R69, RZ, 0x3 ;  /* 0x0000004544447211 */ /* 0x000fe200078f18ff */
[----:B------:R-:W-:Y:S01]  /*60d0*/  IMAD R69, R17, 0x4000, R6 ;  /* 0x0000400011457824 */ /* 0x000fe200078e0206 */
[----:B------:R-:W-:Y:S02]  /*60e0*/  LOP3.LUT R71, R71, R116, RZ, 0x3c, !PT ;  /* 0x0000007447477212 */ /* 0x000fe400078e3cff */
[----:B------:R-:W-:Y:S01]  /*60f0*/  LEA R116, P5, R72, R108, 0x1 ;  /* 0x0000006c48747211 */ /* 0x000fe200078a08ff */
[----:B------:R-:W-:Y:S02]  /*6100*/  IMAD.SHL.U32 R68, R68, 0x200, RZ ;  /* 0x0000020044447824 */ /* 0x000fe400078e00ff */
[----:B------:R-:W-:Y:S01]  /*6110*/  IMAD R69, R69, 0x2, R16 ;  /* 0x0000000245457824 */ /* 0x000fe200078e0210 */
[----:B------:R-:W-:Y:S02]  /*6120*/  LEA.HI.X R117, R72, R109, R74, 0x1, P5 ;  /* 0x0000006d48757211 */ /* 0x000fe400028f0c4a */
[----:B------:R-:W-:-:S02]  /*6130*/  LOP3.LUT R68, R68, 0x7ffff000, RZ, 0xc0, !PT ;  /* 0x7ffff00044447812 */ /* 0x000fc400078ec0ff */
[----:B------:R-:W-:-:S04]  /*6140*/  @!P4 LEA R118, P5, R70, R108, 0x1 ;  /* 0x0000006c4676c211 */ /* 0x000fc800078a08ff */
[----:B------:R-:W-:Y:S02]  /*6150*/  @!P4 LEA.HI.X R119, R70, R109, R73, 0x1, P5 ;  /* 0x0000006d4677c211 */ /* 0x000fe400028f0c49 */
[----:B------:R-:W-:Y:S02]  /*6160*/  ISETP.GE.AND P5, PT, R18, R120, PT ;  /* 0x000000781200720c */ /* 0x000fe40003fa6270 */
[----:B--2---:R-:W-:-:S05]  /*6170*/  IADD3 R68, R71, R68, R75 ;  /* 0x0000004447447210 */ /* 0x004fca0007ffe04b */
[----:B------:R-:W-:-:S04]  /*6180*/  IMAD R71, R17, 0x4000, R68 ;  /* 0x0000400011477824 */ /* 0x000fc800078e0244 */
[----:B------:R-:W-:Y:S02]  /*6190*/  IMAD R72, R71, 0x2, R16 ;  /* 0x0000000247487824 */ /* 0x000fe400078e0210 */
[----:B------:R-:W0:Y:S04]  /*61a0*/  LDS.128 R68, [R69+0x20400] ;  /* 0x0204000045447984 */ /* 0x000e280000000c00 */
[----:B------:R-:W2:Y:S01]  /*61b0*/  LDS.128 R72, [R72+0x20400] ;  /* 0x0204000048487984 */ /* 0x000ea20000000c00 */
[----:B------:R-:W-:Y:S05]  /*61c0*/  @P5 BRA `(.L_x_1816) ;  /* 0x00000004006c5947 */ /* 0x000fea0003800000 */
[----:B------:R-:W-:Y:S01]  /*61d0*/  SHF.R.U32.HI R159, RZ, 0x10, R49 ;  /* 0x00000010ff9f7819 */ /* 0x000fe20000011631 */
[----:B--2---:R-:W-:Y:S01]  /*61e0*/  IMAD.U32 R154, R73, 0x10000, RZ ;  /* 0x00010000499a7824 */ /* 0x004fe200078e00ff */
[----:B------:R-:W-:Y:S01]  /*61f0*/  SHF.R.U32.HI R162, RZ, 0x10, R41 ;  /* 0x00000010ffa27819 */ /* 0x000fe20000011629 */
[----:B------:R-:W-:Y:S01]  /*6200*/  IMAD.U32 R150, R75, 0x10000, RZ ;  /* 0x000100004b967824 */ /* 0x000fe200078e00ff */
[----:B------:R-:W-:Y:S01]  /*6210*/  SHF.R.U64 R151, R48, 0x10, R49 ;  /* 0x0000001030977819 */ /* 0x000fe20000001231 */
[----:B0-----:R-:W-:Y:S01]  /*6220*/  IMAD.U32 R148, R69, 0x10000, RZ ;  /* 0x0001000045947824 */ /* 0x001fe200078e00ff */
[----:B------:R-:W-:Y:S01]  /*6230*/  SHF.R.U64 R161, R42, 0x10, R43 ;  /* 0x000000102aa17819 */ /* 0x000fe2000000122b */
[----:B------:R-:W-:Y:S01]  /*6240*/  IMAD.U32 R42, R70, 0x10000, RZ ;  /* 0x00010000462a7824 */ /* 0x000fe200078e00ff */
[----:B------:R-:W-:Y:S02]  /*6250*/  SHF.R.U32.HI R153, RZ, 0x10, R51 ;  /* 0x00000010ff997819 */ /* 0x000fe40000011633 */
[----:B------:R-:W-:-:S02]  /*6260*/  PRMT R159, R163, 0x5410, R159 ;  /* 0x00005410a39f7816 */ /* 0x000fc4000000009f */
[----:B------:R-:W-:Y:S02]  /*6270*/  PRMT R157, R157, 0x5410, R162 ;  /* 0x000054109d9d7816 */ /* 0x000fe400000000a2 */
[----:B------:R-:W-:Y:S02]  /*6280*/  SHF.R.U64 R152, R50, 0x10, R51 ;  /* 0x0000001032987819 */ /* 0x000fe40000001233 */
[----:B------:R-:W-:Y:S02]  /*6290*/  PRMT R151, R158, 0x5410, R151 ;  /* 0x000054109e977816 */ /* 0x000fe40000000097 */
[----:B------:R-:W-:Y:S01]  /*62a0*/  PRMT R50, R122, 0x5432, R161 ;  /* 0x000054327a327816 */ /* 0x000fe200000000a1 */
[----:B------:R-:W-:Y:S01]  /*62b0*/  IMAD.U32 R161, R159, 0x10000, RZ ;  /* 0x000100009fa17824 */ /* 0x000fe200078e00ff */
[----:B------:R-:W-:Y:S02]  /*62c0*/  PRMT R158, R156, 0x5410, R153 ;  /* 0x000054109c9e7816 */ /* 0x000fe40000000099 */
[----:B------:R-:W-:Y:S01]  /*62d0*/  SHF.R.U32.HI R160, RZ, 0x10, R43 ;  /* 0x00000010ffa07819 */ /* 0x000fe2000001162b */
[----:B------:R-:W-:Y:S01]  /*62e0*/  FMUL.FTZ R163, R154, R161 ;  /* 0x000000a19aa37220 */ /* 0x000fe20000410000 */
[----:B------:R-:W-:Y:S01]  /*62f0*/  LOP3.LUT R149, R73, 0xffff0000, RZ, 0xc0, !PT ;  /* 0xffff000049957812 */ /* 0x000fe200078ec0ff */
[----:B------:R-:W-:Y:S01]  /*6300*/  IMAD.U32 R43, R74, 0x10000, RZ ;  /* 0x000100004a2b7824 */ /* 0x000fe200078e00ff */
[----:B------:R-:W-:Y:S01]  /*6310*/  LOP3.LUT R49, R75, 0xffff0000, RZ, 0xc0, !PT ;  /* 0xffff00004b317812 */ /* 0x000fe200078ec0ff */
[----:B------:R-:W-:Y:S01]  /*6320*/  IMAD.U32 R75, R157, 0x10000, RZ ;  /* 0x000100009d4b7824 */ /* 0x000fe200078e00ff */
[----:B------:R-:W-:-:S02]  /*6330*/  LOP3.LUT R156, R159, 0xffff0000, RZ, 0xc0, !PT ;  /* 0xffff00009f9c7812 */ /* 0x000fc400078ec0ff */
[----:B------:R-:W-:Y:S01]  /*6340*/  PRMT R73, R124, 0x5432, R152 ;  /* 0x000054327c497816 */ /* 0x000fe20000000098 */
[-C--:B------:R-:W-:Y:S01]  /*6350*/  FMUL.FTZ R153, R154, R75.reuse ;  /* 0x0000004b9a997220 */ /* 0x080fe20000410000 */
[----:B------:R-:W-:Y:S01]  /*6360*/  LOP3.LUT R152, R157, 0xffff0000, RZ, 0xc0, !PT ;  /* 0xffff00009d987812 */ /* 0x000fe200078ec0ff */
[----:B------:R-:W-:Y:S01]  /*6370*/  IMAD.U32 R154, R158, 0x10000, RZ ;  /* 0x000100009e9a7824 */ /* 0x000fe200078e00ff */
[----:B------:R-:W-:Y:S01]  /*6380*/  LOP3.LUT R51, R69, 0xffff0000, RZ, 0xc0, !PT ;  /* 0xffff000045337812 */ /* 0x000fe200078ec0ff */
[----:B------:R-:W-:Y:S01]  /*6390*/  FFMA.FTZ R75, R148, R75, -R163 ;  /* 0x0000004b944b7223 */ /* 0x000fe200000108a3 */
[----:B------:R-:W-:Y:S01]  /*63a0*/  PRMT R155, R155, 0x5410, R160 ;  /* 0x000054109b9b7816 */ /* 0x000fe200000000a0 */
[C---:B------:R-:W-:Y:S01]  /*63b0*/  FMUL.FTZ R160, R149.reuse, R156 ;  /* 0x0000009c95a07220 */ /* 0x040fe20000410000 */
[----:B------:R-:W-:Y:S01]  /*63c0*/  SHF.R.U64 R164, R40, 0x10, R41 ;  /* 0x0000001028a47819 */ /* 0x000fe20000001229 */
[-C--:B------:R-:W-:Y:S01]  /*63d0*/  FMUL.FTZ R162, R149, R152.reuse ;  /* 0x0000009895a27220 */ /* 0x080fe20000410000 */
[C---:B------:R-:W-:Y:S01]  /*63e0*/  IMAD.U32 R69, R71.reuse, 0x10000, RZ ;  /* 0x0001000047457824 */ /* 0x040fe200078e00ff */
[----:B------:R-:W-:Y:S01]  /*63f0*/  LOP3.LUT R48, R71, 0xffff0000, RZ, 0xc0, !PT ;  /* 0xffff000047307812 */ /* 0x000fe200078ec0ff */
[----:B------:R-:W-:Y:S01]  /*6400*/  FFMA.FTZ R148, R148, R161, R153 ;  /* 0x000000a194947223 */ /* 0x000fe20000010099 */
[----:B------:R-:W-:Y:S01]  /*6410*/  FFMA.FTZ R152, R51, R152, -R160 ;  /* 0x0000009833987223 */ /* 0x000fe200000108a0 */
[----:B------:R-:W-:Y:S01]  /*6420*/  PRMT R71, R125, 0x5432, R164 ;  /* 0x000054327d477816 */ /* 0x000fe200000000a4 */
[----:B------:R-:W-:-:S02]  /*6430*/  IMAD.U32 R153, R155, 0x10000, RZ ;  /* 0x000100009b997824 */ /* 0x000fc400078e00ff */
[-C--:B------:R-:W-:Y:S01]  /*6440*/  FMUL.FTZ R160, R150, R154.reuse ;  /* 0x0000009a96a07220 */ /* 0x080fe20000410000 */
[----:B------:R-:W-:Y:S01]  /*6450*/  LOP3.LUT R158, R158, 0xffff0000, RZ, 0xc0, !PT ;  /* 0xffff00009e9e7812 */ /* 0x000fe200078ec0ff */
[----:B------:R-:W-:Y:S02]  /*6460*/  IMAD.U32 R41, R72, 0x10000, RZ ;  /* 0x0001000048297824 */ /* 0x000fe400078e00ff */
[-C--:B------:R-:W-:Y:S01]  /*6470*/  FMUL.FTZ R157, R150, R153.reuse ;  /* 0x00000099969d7220 */ /* 0x080fe20000410000 */
[----:B------:R-:W-:Y:S01]  /*6480*/  FFMA.FTZ R149, R69, R153, -R160 ;  /* 0x0000009945957223 */ /* 0x000fe200000108a0 */
[----:B------:R-:W-:Y:S01]  /*6490*/  LOP3.LUT R155, R155, 0xffff0000, RZ, 0xc0, !PT ;  /* 0xffff00009b9b7812 */ /* 0x000fe200078ec0ff */
[----:B------:R-:W-:Y:S01]  /*64a0*/  IMAD.U32 R150, R71, 0x10000, RZ ;  /* 0x0001000047967824 */ /* 0x000fe200078e00ff */
[----:B------:R-:W-:Y:S01]  /*64b0*/  LOP3.LUT R72, R72, 0xffff0000, RZ, 0xc0, !PT ;  /* 0xffff000048487812 */ /* 0x000fe200078ec0ff */
[C---:B------:R-:W-:Y:S01]  /*64c0*/  IMAD.U32 R153, R151.reuse, 0x10000, RZ ;  /* 0x0001000097997824 */ /* 0x040fe200078e00ff */
[----:B------:R-:W-:Y:S01]  /*64d0*/  LOP3.LUT R151, R151, 0xffff0000, RZ, 0xc0, !PT ;  /* 0xffff000097977812 */ /* 0x000fe200078ec0ff */
[----:B------:R-:W-:Y:S01]  /*64e0*/  FFMA.FTZ R69, R69, R154, R157 ;  /* 0x0000009a45457223 */ /* 0x000fe2000001009d */
[----:B------:R-:W-:-:S02]  /*64f0*/  IMAD.U32 R40, R68, 0x10000, RZ ;  /* 0x0001000044287824 */ /* 0x000fc400078e00ff */
[C---:B------:R-:W-:Y:S01]  /*6500*/  FMUL.FTZ R157, R49.reuse, R158 ;  /* 0x0000009e319d7220 */ /* 0x040fe20000410000 */
[----:B------:R-:W-:Y:S01]  /*6510*/  FMUL.FTZ R159, R49, R155 ;  /* 0x0000009b319f7220 */ /* 0x000fe20000410000 */
[----:B------:R-:W-:Y:S01]  /*6520*/  LOP3.LUT R71, R71, 0xffff0000, RZ, 0xc0, !PT ;  /* 0xffff000047477812 */ /* 0x000fe200078ec0ff */
[C---:B------:R-:W-:Y:S01]  /*6530*/  FMUL.FTZ R154, R41.reuse, R150 ;  /* 0x00000096299a7220 */ /* 0x040fe20000410000 */
[----:B------:R-:W-:Y:S01]  /*6540*/  LOP3.LUT R68, R68, 0xffff0000, RZ, 0xc0, !PT ;  /* 0xffff000044447812 */ /* 0x000fe200078ec0ff */
[----:B------:R-:W-:Y:S01]  /*6550*/  FMUL.FTZ R49, R41, R153 ;  /* 0x0000009929317220 */ /* 0x000fe20000410000 */
[----:B------:R-:W-:Y:S01]  /*6560*/  FMUL.FTZ R41, R72, R151 ;  /* 0x0000009748297220 */ /* 0x000fe20000410000 */
[----:B------:R-:W-:Y:S01]  /*6570*/  FFMA.FTZ R51, R51, R156, R162 ;  /* 0x0000009c33337223 */ /* 0x000fe200000100a2 */
[C---:B------:R-:W-:Y:S01]  /*6580*/  FFMA.FTZ R156, R48.reuse, R155, -R157 ;  /* 0x0000009b309c7223 */ /* 0x040fe2000001089d */
[----:B------:R-:W-:Y:S01]  /*6590*/  FFMA.FTZ R158, R48, R158, R159 ;  /* 0x0000009e309e7223 */ /* 0x000fe2000001009f */
[----:B------:R-:W-:Y:S01]  /*65a0*/  FFMA.FTZ R154, R40, R153, R154 ;  /* 0x00000099289a7223 */ /* 0x000fe2000001009a */
[-C--:B------:R-:W-:Y:S01]  /*65b0*/  FMUL.FTZ R153, R72, R71.reuse ;  /* 0x0000004748997220 */ /* 0x080fe20000410000 */
[C---:B------:R-:W-:Y:S01]  /*65c0*/  IMAD.U32 R48, R73.reuse, 0x10000, RZ ;  /* 0x0001000049307824 */ /* 0x040fe200078e00ff */
[----:B------:R-:W-:Y:S01]  /*65d0*/  LOP3.LUT R74, R74, 0xffff0000, RZ, 0xc0, !PT ;  /* 0xffff00004a4a7812 */ /* 0x000fe200078ec0ff */
[----:B------:R-:W-:Y:S01]  /*65e0*/  FFMA.FTZ R72, R68, R71, -R41 ;  /* 0x0000004744487223 */ /* 0x000fe20000010829 */
[----:B------:R-:W-:Y:S01]  /*65f0*/  LOP3.LUT R73, R73, 0xffff0000, RZ, 0xc0, !PT ;  /* 0xffff000049497812 */ /* 0x000fe200078ec0ff */
[----:B------:R-:W-:Y:S01]  /*6600*/  FFMA.FTZ R49, R40, R150, -R49 ;  /* 0x0000009628317223 */ /* 0x000fe20000010831 */
[C---:B------:R-:W-:Y:S01]  /*6610*/  LOP3.LUT R41, R50.reuse, 0xffff0000, RZ, 0xc0, !PT ;  /* 0xffff000032297812 */ /* 0x040fe200078ec0ff */
[----:B------:R-:W-:Y:S01]  /*6620*/  IMAD.U32 R40, R50, 0x10000, RZ ;  /* 0x0001000032287824 */ /* 0x000fe200078e00ff */
[----:B------:R-:W-:Y:S01]  /*6630*/  LOP3.LUT R70, R70, 0xffff0000, RZ, 0xc0, !PT ;  /* 0xffff000046467812 */ /* 0x000fe200078ec0ff */
[----:B------:R-:W-:Y:S01]  /*6640*/  FFMA.FTZ R153, R68, R151, R153 ;  /* 0x0000009744997223 */ /* 0x000fe20000010099 */
[C---:B------:R-:W-:Y:S01]  /*6650*/  FMUL.FTZ R71, R43.reuse, R48 ;  /* 0x000000302b477220 */ /* 0x040fe20000410000 */
[C---:B------:R-:W-:Y:S01]  /*6660*/  FMUL.FTZ R151, R74.reuse, R73 ;  /* 0x000000494a977220 */ /* 0x040fe20000410000 */
[-C--:B------:R-:W-:Y:S01]  /*6670*/  FMUL.FTZ R43, R43, R40.reuse ;  /* 0x000000282b2b7220 */ /* 0x080fe20000410000 */
[-C--:B------:R-:W-:Y:S01]  /*6680*/  FMUL.FTZ R74, R74, R41.reuse ;  /* 0x000000294a4a7220 */ /* 0x080fe20000410000 */
[----:B------:R-:W-:Y:S01]  /*6690*/  FFMA.FTZ R71, R42, R40, -R71 ;  /* 0x000000282a477223 */ /* 0x000fe20000010847 */
[----:B------:R-:W-:Y:S01]  /*66a0*/  FFMA.FTZ R40, R70, R41, -R151 ;  /* 0x0000002946287223 */ /* 0x000fe20000010897 */
[----:B------:R-:W-:Y:S01]  /*66b0*/  F2FP.BF16.F32.PACK_AB R75, R152, R75 ;  /* 0x0000004b984b723e */ /* 0x000fe200000010ff */
[----:B------:R-:W-:Y:S01]  /*66c0*/  FFMA.FTZ R43, R42, R48, R43 ;  /* 0x000000302a2b7223 */ /* 0x000fe2000001002b */
[----:B------:R-:W-:Y:S01]  /*66d0*/  FFMA.FTZ R74, R70, R73, R74 ;  /* 0x00000049464a7223 */ /* 0x000fe2000001004a */
[----:B------:R-:W-:-:S02]  /*66e0*/  F2FP.BF16.F32.PACK_AB R149, R156, R149 ;  /* 0x000000959c95723e */ /* 0x000fc400000010ff */
[----:B------:R-:W-:Y:S01]  /*66f0*/  F2FP.BF16.F32.PACK_AB R158, R158, R69 ;  /* 0x000000459e9e723e */ /* 0x000fe200000010ff */
[----:B------:R-:W-:Y:S01]  /*6700*/  IMAD.MOV.U32 R69, RZ, RZ, R75 ;  /* 0x000000ffff457224 */ /* 0x000fe200078e004b */
[----:B------:R-:W-:Y:S02]  /*6710*/  F2FP.BF16.F32.PACK_AB R68, R72, R49 ;  /* 0x000000314844723e */ /* 0x000fe400000010ff */
[----:B------:R-:W-:Y:S01]  /*6720*/  F2FP.BF16.F32.PACK_AB R70, R40, R71 ;  /* 0x000000472846723e */ /* 0x000fe200000010ff */
[----:B------:R-:W-:Y:S01]  /*6730*/  IMAD.MOV.U32 R71, RZ, RZ, R149 ;  /* 0x000000ffff477224 */ /* 0x000fe200078e0095 */
[----:B------:R-:W-:Y:S01]  /*6740*/  F2FP.BF16.F32.PACK_AB R73, R51, R148 ;  /* 0x000000943349723e */ /* 0x000fe200000010ff */
[----:B------:R-:W-:Y:S01]  /*6750*/  IMAD.MOV.U32 R75, RZ, RZ, R158 ;  /* 0x000000ffff4b7224 */ /* 0x000fe200078e009e */
[----:B------:R-:W-:Y:S02]  /*6760*/  F2FP.BF16.F32.PACK_AB R72, R153, R154 ;  /* 0x0000009a9948723e */ /* 0x000fe400000010ff */
[----:B------:R-:W-:-:S07]  /*6770*/  F2FP.BF16.F32.PACK_AB R74, R74, R43 ;  /* 0x0000002b4a4a723e */ /* 0x000fce00000010ff */
.L_x_1816:
[----:B------:R-:W-:Y:S05]  /*6780*/  BSYNC B3 ;  /* 0x0000000000037941 */ /* 0x000fea0003800000 */
.L_x_1815:
[----:B------:R-:W-:Y:S02]  /*6790*/  ULDC.64 UR4, c[0x0][0x208] ;  /* 0x0000820000047ab9 */ /* 0x000fe40000000a00 */
[----:B0-----:R0:W-:Y:S04]  /*67a0*/  STG.E.128 desc[UR4][R116.64], R68 ;  /* 0x0000004474007986 */ /* 0x0011e8000c101d04 */
[----:B--2---:R0:W-:Y:S02]  /*67b0*/  @!P4 STG.E.128 desc[UR4][R118.64], R72 ;  /* 0x000000487600c986 */ /* 0x0041e4000c101d04 */
.L_x_1814:
[----:B------:R-:W-:Y:S05]  /*67c0*/  BSYNC B2 ;  /* 0x0000000000027941 */ /* 0x000fea0003800000 */
.L_x_1813:
[----:B------:R-:W-:-:S13]  /*67d0*/  ISETP.NE.AND P4, PT, R92, RZ, PT ;  /* 0x000000ff5c00720c */ /* 0x000fda0003f85270 */
[----:B------:R-:W-:Y:S05]  /*67e0*/  @!P4 BRA `(.L_x_1812) ;  /* 0x000000080010c947 */ /* 0x000fea0003800000 */
        /* <DEDUP_REMOVED lines=23> */
[----:B0-----:R-:W-:Y:S01]  /*6960*/  LEA R68, P5, R42, R108, 0x1 ;  /* 0x0000006c2a447211 */ /* 0x001fe200078a08ff */
        /* <DEDUP_REMOVED lines=13> */
[----:B------:R-:W-:Y:S02]  /*6a40*/  SHF.R.U32.HI R73, RZ, 0x10, R45 ;  /* 0x00000010ff497819 */ /* 0x000fe4000001162d */
[----:B------:R-:W-:Y:S02]  /*6a50*/  SHF.R.U32.HI R116, RZ, 0x10, R37 ;  /* 0x00000010ff747819 */ /* 0x000fe40000011625 */
[----:B------:R-:W-:Y:S02]  /*6a60*/  PRMT R144, R144, 0x5410, R73 ;  /* 0x0000541090907816 */ /* 0x000fe40000000049 */
[----:B------:R-:W-:Y:S02]  /*6a70*/  SHF.R.U32.HI R75, RZ, 0x10, R39 ;  /* 0x00000010ff4b7819 */ /* 0x000fe40000011627 */
[----:B------:R-:W-:Y:S01]  /*6a80*/  SHF.R.U64 R72, R44, 0x10, R45 ;  /* 0x000000102c487819 */ /* 0x000fe2000000122d */
[----:B------:R-:W-:Y:S01]  /*6a90*/  IMAD.U32 R73, R144, 0x10000, RZ ;  /* 0x0001000090497824 */ /* 0x000fe200078e00ff */
[--C-:B------:R-:W-:Y:S01]  /*6aa0*/  SHF.R.U64 R74, R46, 0x10, R47.reuse ;  /* 0x000000102e4a7819 */ /* 0x100fe2000000122f */
[----:B0-----:R-:W-:Y:S01]  /*6ab0*/  IMAD.U32 R44, R41, 0x10000, RZ ;  /* 0x00010000292c7824 */ /* 0x001fe200078e00ff */
[----:B------:R-:W-:Y:S01]  /*6ac0*/  SHF.R.U32.HI R115, RZ, 0x10, R47 ;  /* 0x00000010ff737819 */ /* 0x000fe2000001162f */
[----:B--2---:R-:W-:Y:S01]  /*6ad0*/  IMAD.U32 R47, R49, 0x10000, RZ ;  /* 0x00010000312f7824 */ /* 0x004fe200078e00ff */
[----:B------:R-:W-:Y:S01]  /*6ae0*/  PRMT R147, R147, 0x5410, R116 ;  /* 0x0000541093937816 */ /* 0x000fe20000000074 */
[----:B------:R-:W-:Y:S01]  /*6af0*/  IMAD.U32 R46, R43, 0x10000, RZ ;  /* 0x000100002b2e7824 */ /* 0x000fe200078e00ff */
[----:B------:R-:W-:Y:S01]  /*6b00*/  PRMT R140, R140, 0x5410, R75 ;  /* 0x000054108c8c7816 */ /* 0x000fe2000000004b */
[----:B------:R-:W-:Y:S01]  /*6b10*/  FMUL.FTZ R75, R47, R73 ;  /* 0x000000492f4b7220 */ /* 0x000fe20000410000 */
[----:B------:R-:W-:Y:S01]  /*6b20*/  PRMT R143, R143, 0x5410, R72 ;  /* 0x000054108f8f7816 */ /* 0x000fe20000000048 */
[----:B------:R-:W-:Y:S01]  /*6b30*/  IMAD.U32 R72, R147, 0x10000, RZ ;  /* 0x0001000093487824 */ /* 0x000fe200078e00ff */
[----:B------:R-:W-:-:S02]  /*6b40*/  PRMT R142, R142, 0x5410, R115 ;  /* 0x000054108e8e7816 */ /* 0x000fc40000000073 */
[----:B------:R-:W-:Y:S01]  /*6b50*/  SHF.R.U64 R114, R38, 0x10, R39 ;  /* 0x0000001026727819 */ /* 0x000fe20000001227 */
[-C--:B------:R-:W-:Y:S01]  /*6b60*/  FMUL.FTZ R115, R47, R72.reuse ;  /* 0x000000482f737220 */ /* 0x080fe20000410000 */
[----:B------:R-:W-:Y:S01]  /*6b70*/  FFMA.FTZ R75, R44, R72, -R75 ;  /* 0x000000482c4b7223 */ /* 0x000fe2000001084b */
[----:B------:R-:W-:Y:S01]  /*6b80*/  LOP3.LUT R45, R41, 0xffff0000, RZ, 0xc0, !PT ;  /* 0xffff0000292d7812 */ /* 0x000fe200078ec0ff */
[----:B------:R-:W-:Y:S01]  /*6b90*/  IMAD.U32 R47, R142, 0x10000, RZ ;  /* 0x000100008e2f7824 */ /* 0x000fe200078e00ff */
[----:B------:R-:W-:Y:S01]  /*6ba0*/  LOP3.LUT R49, R49, 0xffff0000, RZ, 0xc0, !PT ;  /* 0xffff000031317812 */ /* 0x000fe200078ec0ff */
[----:B------:R-:W-:Y:S01]  /*6bb0*/  FFMA.FTZ R115, R44, R73, R115 ;  /* 0x000000492c737223 */ /* 0x000fe20000010073 */
[----:B------:R-:W-:Y:S01]  /*6bc0*/  LOP3.LUT R144, R144, 0xffff0000, RZ, 0xc0, !PT ;  /* 0xffff000090907812 */ /* 0x000fe200078ec0ff */
[----:B------:R-:W-:Y:S01]  /*6bd0*/  IMAD.U32 R44, R140, 0x10000, RZ ;  /* 0x000100008c2c7824 */ /* 0x000fe200078e00ff */
[----:B------:R-:W-:Y:S01]  /*6be0*/  LOP3.LUT R72, R147, 0xffff0000, RZ, 0xc0, !PT ;  /* 0xffff000093487812 */ /* 0x000fe200078ec0ff */
[----:B------:R-:W-:Y:S01]  /*6bf0*/  IMAD.U32 R39, R48, 0x10000, RZ ;  /* 0x0001000030277824 */ /* 0x000fe200078e00ff */
[----:B------:R-:W-:Y:S01]  /*6c00*/  LOP3.LUT R41, R43, 0xffff0000, RZ, 0xc0, !PT ;  /* 0xffff00002b297812 */ /* 0x000fe200078ec0ff */
[----:B------:R-:W-:Y:S01]  /*6c10*/  IMAD.U32 R43, R51, 0x10000, RZ ;  /* 0x00010000332b7824 */ /* 0x000fe200078e00ff */
[----:B------:R-:W-:Y:S01]  /*6c20*/  SHF.R.U64 R117, R36, 0x10, R37 ;  /* 0x0000001024757819 */ /* 0x000fe20000001225 */
[----:B------:R-:W-:Y:S01]  /*6c30*/  IMAD.U32 R38, R40, 0x10000, RZ ;  /* 0x0001000028267824 */ /* 0x000fe200078e00ff */
[----:B------:R-:W-:Y:S01]  /*6c40*/  PRMT R145, R145, 0x5410, R114 ;  /* 0x0000541091917816 */ /* 0x000fe20000000072 */
[----:B------:R-:W-:Y:S01]  /*6c50*/  FMUL.FTZ R114, R49, R72 ;  /* 0x0000004831727220 */ /* 0x000fe20000410000 */
[----:B------:R-:W-:Y:S01]  /*6c60*/  PRMT R141, R141, 0x5410, R74 ;  /* 0x000054108d8d7816 */ /* 0x000fe2000000004a */
[-C--:B------:R-:W-:Y:S01]  /*6c70*/  FMUL.FTZ R74, R49, R144.reuse ;  /* 0x00000090314a7220 */ /* 0x080fe20000410000 */
[-C--:B------:R-:W-:Y:S01]  /*6c80*/  FMUL.FTZ R49, R43, R47.reuse ;  /* 0x0000002f2b317220 */ /* 0x080fe20000410000 */
[----:B------:R-:W-:Y:S01]  /*6c90*/  PRMT R146, R146, 0x5410, R117 ;  /* 0x0000541092927816 */ /* 0x000fe20000000075 */
[C---:B------:R-:W-:Y:S01]  /*6ca0*/  FFMA.FTZ R114, R45.reuse, R144, R114 ;  /* 0x000000902d727223 */ /* 0x040fe20000010072 */
[----:B------:R-:W-:Y:S01]  /*6cb0*/  FFMA.FTZ R74, R45, R72, -R74 ;  /* 0x000000482d4a7223 */ /* 0x000fe2000001084a */
[-C--:B------:R-:W-:Y:S01]  /*6cc0*/  FMUL.FTZ R72, R43, R44.reuse ;  /* 0x0000002c2b487220 */ /* 0x080fe20000410000 */
[----:B------:R-:W-:Y:S01]  /*6cd0*/  FFMA.FTZ R49, R46, R44, -R49 ;  /* 0x0000002c2e317223 */ /* 0x000fe20000010831 */
[----:B------:R-:W-:Y:S01]  /*6ce0*/  LOP3.LUT R51, R51, 0xffff0000, RZ, 0xc0, !PT ;  /* 0xffff000033337812 */ /* 0x000fe200078ec0ff */
[----:B------:R-:W-:Y:S01]  /*6cf0*/  IMAD.U32 R44, R143, 0x10000, RZ ;  /* 0x000100008f2c7824 */ /* 0x000fe200078e00ff */
[----:B------:R-:W-:Y:S01]  /*6d00*/  LOP3.LUT R142, R142, 0xffff0000, RZ, 0xc0, !PT ;  /* 0xffff00008e8e7812 */ /* 0x000fe200078ec0ff */
[----:B------:R-:W-:Y:S01]  /*6d10*/  IMAD.U32 R43, R146, 0x10000, RZ ;  /* 0x00010000922b7824 */ /* 0x000fe200078e00ff */
[----:B------:R-:W-:Y:S01]  /*6d20*/  LOP3.LUT R140, R140, 0xffff0000, RZ, 0xc0, !PT ;  /* 0xffff00008c8c7812 */ /* 0x000fe200078ec0ff */
[----:B------:R-:W-:Y:S01]  /*6d30*/  FFMA.FTZ R72, R46, R47, R72 ;  /* 0x0000002f2e487223 */ /* 0x000fe20000010048 */
[----:B------:R-:W-:Y:S01]  /*6d40*/  FMUL.FTZ R47, R39, R44 ;  /* 0x0000002c272f7220 */ /* 0x000fe20000410000 */
[----:B------:R-:W-:Y:S01]  /*6d50*/  LOP3.LUT R48, R48, 0xffff0000, RZ, 0xc0, !PT ;  /* 0xffff000030307812 */ /* 0x000fe200078ec0ff */
[C---:B------:R-:W-:Y:S01]  /*6d60*/  FMUL.FTZ R46, R51.reuse, R142 ;  /* 0x0000008e332e7220 */ /* 0x040fe20000410000 */
[-C--:B------:R-:W-:Y:S01]  /*6d70*/  FMUL.FTZ R116, R51, R140.reuse ;  /* 0x0000008c33747220 */ /* 0x080fe20000410000 */
[----:B------:R-:W-:Y:S01]  /*6d80*/  LOP3.LUT R143, R143, 0xffff0000, RZ, 0xc0, !PT ;  /* 0xffff00008f8f7812 */ /* 0x000fe200078ec0ff */
[-C--:B------:R-:W-:Y:S01]  /*6d90*/  FMUL.FTZ R39, R39, R43.reuse ;  /* 0x0000002b27277220 */ /* 0x080fe20000410000 */
[----:B------:R-:W-:Y:S01]  /*6da0*/  LOP3.LUT R45, R146, 0xffff0000, RZ, 0xc0, !PT ;  /* 0xffff0000922d7812 */ /* 0x000fe200078ec0ff */
[C---:B------:R-:W-:Y:S01]  /*6db0*/  FFMA.FTZ R140, R41.reuse, R140, -R46 ;  /* 0x0000008c298c7223 */ /* 0x040fe2000001082e */
[----:B------:R-:W-:Y:S01]  /*6dc0*/  LOP3.LUT R40, R40, 0xffff0000, RZ, 0xc0, !PT ;  /* 0xffff000028287812 */ /* 0x000fe200078ec0ff */
[----:B------:R-:W-:Y:S01]  /*6dd0*/  FFMA.FTZ R51, R41, R142, R116 ;  /* 0x0000008e29337223 */ /* 0x000fe20000010074 */
        /* <DEDUP_REMOVED lines=12> */
[C---:B------:R-:W-:Y:S02]  /*6ea0*/  IMAD.U32 R36, R42.reuse, 0x10000, RZ ;  /* 0x000100002a247824 */ /* 0x040fe400078e00ff */
[C---:B------:R-:W-:Y:S01]  /*6eb0*/  FMUL.FTZ R41, R37.reuse, R39 ;  /* 0x0000002725297220 */ /* 0x040fe20000410000 */
[-C--:B------:R-:W-:Y:S01]  /*6ec0*/  FMUL.FTZ R40, R37, R38.reuse ;  /* 0x0000002625287220 */ /* 0x080fe20000410000 */
[----:B------:R-:W-:Y:S01]  /*6ed0*/  LOP3.LUT R42, R42, 0xffff0000, RZ, 0xc0, !PT ;  /* 0xffff00002a2a7812 */ /* 0x000fe200078ec0ff */
        /* <DEDUP_REMOVED lines=15> */
[----:B------:R-:W-:-:S02]  /*6fd0*/  F2FP.BF16.F32.PACK_AB R49, R114, R115 ;  /* 0x000000737231723e */ /* 0x000fc400000010ff */
[----:B------:R-:W-:-:S07]  /*6fe0*/  F2FP.BF16.F32.PACK_AB R51, R51, R72 ;  /* 0x000000483333723e */ /* 0x000fce00000010ff */
.L_x_1818:
[----:B------:R-:W-:Y:S05]  /*6ff0*/  BSYNC B2 ;  /* 0x0000000000027941 */ /* 0x000fea0003800000 */
.L_x_1817:
[----:B------:R-:W-:Y:S02]  /*7000*/  ULDC.64 UR4, c[0x0][0x208] ;  /* 0x0000820000047ab9 */ /* 0x000fe40000000a00 */
[----:B0-----:R3:W-:Y:S04]  /*7010*/  STG.E.128 desc[UR4][R68.64], R40 ;  /* 0x0000002844007986 */ /* 0x0017e8000c101d04 */
[----:B--2---:R3:W-:Y:S02]  /*7020*/  @!P4 STG.E.128 desc[UR4][R70.64], R48 ;  /* 0x000000304600c986 */ /* 0x0047e4000c101d04 */
.L_x_1812:
[----:B------:R-:W-:Y:S05]  /*7030*/  BSYNC B1 ;  /* 0x0000000000017941 */ /* 0x000fea0003800000 */
.L_x_1811:
[----:B------:R-:W-:Y:S02]  /*7040*/  VIADD R37, R218, 0x20 ;  /* 0x00000020da257836 */ /* 0x000fe40000000000 */
[-C--:B--2---:R-:W-:Y:S02]  /*7050*/  IMAD R36, R102, R110.reuse, RZ ;  /* 0x0000006e66247224 */ /* 0x084fe400078e02ff */
[----:B------:R-:W-:-:S04]  /*7060*/  IMAD.WIDE.U32 R112, R37, R110, R112 ;  /* 0x0000006e25707225 */ /* 0x000fc800078e0070 */
[----:B---3--:R-:W-:Y:S01]  /*7070*/  IMAD R49, R37, R111, R36 ;  /* 0x0000006f25317224 */ /* 0x008fe200078e0224 */
[----:B------:R-:W-:Y:S06]  /*7080*/  @P0 BRA `(.L_x_1789) ;  /* 0x0000001400100947 */ /* 0x000fec0003800000 */
[----:B------:R-:W-:Y:S01]  /*7090*/  ISETP.NE.AND P0, PT, R29, RZ, PT ;  /* 0x000000ff1d00720c */ /* 0x000fe20003f05270 */
[----:B------:R-:W-:Y:S01]  /*70a0*/  BSSY B1, `(.L_x_1819) ;  /* 0x0000088000017945 */ /* 0x000fe20003800000 */
[----:B------:R-:W-:-:S11]  /*70b0*/  IMAD.IADD R49, R113, 0x1, R49 ;  /* 0x0000000171317824 */ /* 0x000fd600078e0231 */
[----:B------:R-:W-:Y:S05]  /*70c0*/  @!P0 BRA `(.L_x_1820) ;  /* 0x0000000800148947 */ /* 0x000fea0003800000 */
[----:B------:R-:W2:Y:S01]  /*70d0*/  LDL R40, [R1+0x24] ;  /* 0x0000240001287983 */ /* 0x000ea20000100800 */
[----:B------:R-:W-:Y:S01]  /*70e0*/  SEL R36, R28, R123, !P3 ;  /* 0x0000007b1c247207 */ /* 0x000fe20005800000 */
[C---:B------:R-:W-:Y:S01]  /*70f0*/  VIADD R39, R218.reuse, 0x20 ;  /* 0x00000020da277836 */ /* 0x040fe20000000000 */
[----:B------:R-:W-:Y:S01]  /*7100*/  BSSY B2, `(.L_x_1821) ;  /* 0x000007e000027945 */ /* 0x000fe20003800000 */
[----:B------:R-:W-:Y:S01]  /*7110*/  VIADD R41, R218, 0x20 ;  /* 0x00000020da297836 */ /* 0x000fe20000000000 */
[----:B------:R-:W-:Y:S01]  /*7120*/  SHF.R.S32.HI R37, RZ, 0x1f, R36 ;  /* 0x0000001fff257819 */ /* 0x000fe20000011424 */
[----:B------:R-:W-:Y:S02]  /*7130*/  IMAD.SHL.U32 R39, R39, 0x40, RZ ;  /* 0x0000004027277824 */ /* 0x000fe400078e00ff */
[----:B------:R-:W-:Y:S01]  /*7140*/  IMAD.SHL.U32 R41, R41, 0x40, RZ ;  /* 0x0000004029297824 */ /* 0x000fe200078e00ff */
[----:B------:R-:W-:Y:S02]  /*7150*/  LEA.HI R37, R37, R36, RZ, 0x4 ;  /* 0x0000002425257211 */ /* 0x000fe400078f20ff */
[----:B------:R-:W-:-:S02]  /*7160*/  LOP3.LUT R39, R39, 0x1c0, RZ, 0xc0, !PT ;  /* 0x000001c027277812 */ /* 0x000fc400078ec0ff */
[----:B------:R-:W-:Y:S02]  /*7170*/  LEA.HI.SX32 R37, R37, R34, 0x1c ;  /* 0x0000002225257211 */ /* 0x000fe400078fe2ff */
[----:B------:R-:W-:Y:S02]  /*7180*/  LOP3.LUT R41, R41, 0x1c0, RZ, 0xc0, !PT ;  /* 0x000001c029297812 */ /* 0x000fe400078ec0ff */
[----:B------:R-:W-:Y:S01]  /*7190*/  SHF.R.S32.HI R36, RZ, 0x1f, R37 ;  /* 0x0000001fff247819 */ /* 0x000fe20000011425 */
[----:B------:R-:W-:Y:S01]  /*71a0*/  IMAD.SHL.U32 R47, R37, 0x8, RZ ;  /* 0x00000008252f7824 */ /* 0x000fe200078e00ff */
[----:B------:R-:W-:Y:S02]  /*71b0*/  SHF.R.U32.HI R41, RZ, 0x3, R41 ;  /* 0x00000003ff297819 */ /* 0x000fe40000011629 */
[----:B------:R-:W-:Y:S02]  /*71c0*/  LEA.HI R38, R36, R37, RZ, 0x3 ;  /* 0x0000002524267211 */ /* 0x000fe400078f18ff */
[----:B------:R-:W-:-:S02]  /*71d0*/  LOP3.LUT R36, R39, 0x38, R47, 0xf8, !PT ;  /* 0x0000003827247812 */ /* 0x000fc400078ef82f */
[----:B------:R-:W-:Y:S01]  /*71e0*/  IADD3 R37, P4, P5, R88, R112, R35 ;  /* 0x0000007058257210 */ /* 0x000fe20007d9e023 */
[----:B------:R-:W-:Y:S01]  /*71f0*/  IMAD.SHL.U32 R39, R38, 0x200, RZ ;  /* 0x0000020026277824 */ /* 0x000fe200078e00ff */
[----:B------:R-:W-:Y:S02]  /*7200*/  LOP3.LUT R36, R36, R41, RZ, 0x3c, !PT ;  /* 0x0000002924247212 */ /* 0x000fe400078e3cff */
[----:B------:R-:W-:Y:S02]  /*7210*/  IADD3.X R38, R0, R49, R95, P4, P5 ;  /* 0x0000003100267210 */ /* 0x000fe400027ea45f */
[----:B------:R-:W-:Y:S02]  /*7220*/  LOP3.LUT R39, R39, 0x7ffff000, RZ, 0xc0, !PT ;  /* 0x7ffff00027277812 */ /* 0x000fe400078ec0ff */
[----:B------:R-:W-:Y:S02]  /*7230*/  LEA R44, P4, R37, R108, 0x1 ;  /* 0x0000006c252c7211 */ /* 0x000fe400078808ff */
[----:B------:R-:W-:-:S02]  /*7240*/  ISETP.GE.AND P0, PT, R47, R121, PT ;  /* 0x000000792f00720c */ /* 0x000fc40003f06270 */
[----:B------:R-:W-:Y:S01]  /*7250*/  LEA.HI.X R45, R37, R109, R38, 0x1, P4 ;  /* 0x0000006d252d7211 */ /* 0x000fe200020f0c26 */
[----:B------:R-:W-:-:S04]  /*7260*/  IMAD R37, R17, 0x4000, R5 ;  /* 0x0000400011257824 */ /* 0x000fc800078e0205 */
[----:B------:R-:W-:-:S06]  /*7270*/  IMAD R37, R37, 0x2, R16 ;  /* 0x0000000225257824 */ /* 0x000fcc00078e0210 */
[--C-:B------:R-:W-:Y:S02]  /*7280*/  @!P0 SHF.R.S32.HI R48, RZ, 0x1f, R47.reuse ;  /* 0x0000001fff308819 */ /* 0x100fe4000001142f */
[----:B------:R-:W-:-:S04]  /*7290*/  @!P0 IADD3 R47, P4, P5, R88, R112, R47 ;  /* 0x00000070582f8210 */ /* 0x000fc80007d9e02f */
[----:B------:R-:W-:Y:S02]  /*72a0*/  @!P0 IADD3.X R48, R0, R49, R48, P4, P5 ;  /* 0x0000003100308210 */ /* 0x000fe400027ea430 */
[----:B------:R-:W-:Y:S02]  /*72b0*/  ISETP.GE.AND P5, PT, R18, R120, PT ;  /* 0x000000781200720c */ /* 0x000fe40003fa6270 */
[----:B------:R-:W-:-:S04]  /*72c0*/  @!P0 LEA R46, P4, R47, R108, 0x1 ;  /* 0x0000006c2f2e8211 */ /* 0x000fc800078808ff */
[----:B------:R-:W-:Y:S02]  /*72d0*/  @!P0 LEA.HI.X R47, R47, R109, R48, 0x1, P4 ;  /* 0x0000006d2f2f8211 */ /* 0x000fe400020f0c30 */
[----:B--2---:R-:W-:-:S05]  /*72e0*/  IADD3 R36, R36, R39, R40 ;  /* 0x0000002724247210 */ /* 0x004fca0007ffe028 */
[----:B------:R-:W-:-:S04]  /*72f0*/  IMAD R39, R17, 0x4000, R36 ;  /* 0x0000400011277824 */ /* 0x000fc800078e0224 */
[----:B------:R-:W-:Y:S02]  /*7300*/  IMAD R40, R39, 0x2, R16 ;  /* 0x0000000227287824 */ /* 0x000fe400078e0210 */
[----:B------:R-:W2:Y:S04]  /*7310*/  LDS.128 R36, [R37+0x20400] ;  /* 0x0204000025247984 */ /* 0x000ea80000000c00 */
[----:B------:R-:W3:Y:S01]  /*7320*/  LDS.128 R40, [R40+0x20400] ;  /* 0x0204000028287984 */ /* 0x000ee20000000c00 */
[----:B------:R-:W-:Y:S05]  /*7330*/  @P5 BRA `(.L_x_1822) ;  /* 0x0000000400685947 */ /* 0x000fea0003800000 */
[----:B0-----:R-:W-:Y:S01]  /*7340*/  SHF.R.U32.HI R74, RZ, 0x10, R57 ;  /* 0x00000010ff4a7819 */ /* 0x001fe20000011639 */
[----:B--2---:R-:W-:Y:S01]  /*7350*/  IMAD.U32 R50, R37, 0x10000, RZ ;  /* 0x0001000025327824 */ /* 0x004fe200078e00ff */
[----:B------:R-:W-:Y:S02]  /*7360*/  SHF.R.U32.HI R70, RZ, 0x10, R65 ;  /* 0x00000010ff467819 */ /* 0x000fe40000011641 */
[----:B------:R-:W-:Y:S02]  /*7370*/  PRMT R135, R135, 0x5410, R74 ;  /* 0x0000541087877816 */ /* 0x000fe4000000004a */
[----:B------:R-:W-:Y:S02]  /*7380*/  PRMT R139, R139, 0x5410, R70 ;  /* 0x000054108b8b7816 */ /* 0x000fe40000000046 */
[----:B------:R-:W-:Y:S01]  /*7390*/  SHF.R.U64 R75, R56, 0x10, R57 ;  /* 0x00000010384b7819 */ /* 0x000fe20000001239 */
[----:B---3--:R-:W-:Y:S01]  /*73a0*/  IMAD.U32 R57, R41, 0x10000, RZ ;  /* 0x0001000029397824 */ /* 0x008fe200078e00ff */
[----:B------:R-:W-:Y:S01]  /*73b0*/  SHF.R.U64 R71, R64, 0x10, R65 ;  /* 0x0000001040477819 */ /* 0x000fe20000001241 */
[----:B------:R-:W-:Y:S01]  /*73c0*/  IMAD.U32 R65, R135, 0x10000, RZ ;  /* 0x0001000087417824 */ /* 0x000fe200078e00ff */
[--C-:B------:R-:W-:Y:S01]  /*73d0*/  SHF.R.U64 R69, R66, 0x10, R67.reuse ;  /* 0x0000001042457819 */ /* 0x100fe20000001243 */
[----:B------:R-:W-:Y:S01]  /*73e0*/  IMAD.U32 R66, R139, 0x10000, RZ ;  /* 0x000100008b427824 */ /* 0x000fe200078e00ff */
[----:B------:R-:W-:-:S02]  /*73f0*/  SHF.R.U32.HI R68, RZ, 0x10, R67 ;  /* 0x00000010ff447819 */ /* 0x000fc40000011643 */
[----:B------:R-:W-:Y:S01]  /*7400*/  SHF.R.U32.HI R72, RZ, 0x10, R59 ;  /* 0x00000010ff487819 */ /* 0x000fe2000001163b */
[CC--:B------:R-:W-:Y:S01]  /*7410*/  FMUL.FTZ R67, R57.reuse, R66.reuse ;  /* 0x0000004239437220 */ /* 0x0c0fe20000410000 */
[----:B------:R-:W-:Y:S01]  /*7420*/  PRMT R136, R136, 0x5410, R69 ;  /* 0x0000541088887816 */ /* 0x000fe20000000045 */
[-C--:B------:R-:W-:Y:S01]  /*7430*/  FMUL.FTZ R69, R57, R65.reuse ;  /* 0x0000004139457220 */ /* 0x080fe20000410000 */
[----:B------:R-:W-:Y:S01]  /*7440*/  PRMT R137, R137, 0x5410, R68 ;  /* 0x0000541089897816 */ /* 0x000fe20000000044 */
[----:B------:R-:W-:Y:S01]  /*7450*/  FFMA.FTZ R67, R50, R65, -R67 ;  /* 0x0000004132437223 */ /* 0x000fe20000010843 */
[----:B------:R-:W-:Y:S01]  /*7460*/  SHF.R.U64 R73, R58, 0x10, R59 ;  /* 0x000000103a497819 */ /* 0x000fe2000000123b */
[----:B------:R-:W-:Y:S01]  /*7470*/  IMAD.U32 R59, R43, 0x10000, RZ ;  /* 0x000100002b3b7824 */ /* 0x000fe200078e00ff */
[----:B------:R-:W-:Y:S01]  /*7480*/  PRMT R133, R133, 0x5410, R72 ;  /* 0x0000541085857816 */ /* 0x000fe20000000048 */
        /* <DEDUP_REMOVED lines=12> */
[----:B------:R-:W-:Y:S01]  /*7550*/  IMAD.U32 R40, R39, 0x10000, RZ ;  /* 0x0001000027287824 */ /* 0x000fe200078e00ff */
[----:B------:R-:W-:Y:S01]  /*7560*/  LOP3.LUT R137, R137, 0xffff0000, RZ, 0xc0, !PT ;  /* 0xffff000089897812 */ /* 0x000fe200078ec0ff */
[C---:B------:R-:W-:Y:S01]  /*7570*/  FMUL.FTZ R65, R59.reuse, R57 ;  /* 0x000000393b417220 */ /* 0x040fe20000410000 */
[----:B------:R-:W-:Y:S01]  /*7580*/  PRMT R138, R138, 0x5410, R71 ;  /* 0x000054108a8a7816 */ /* 0x000fe20000000047 */
[-C--:B------:R-:W-:Y:S01]  /*7590*/  FMUL.FTZ R72, R59, R50.reuse ;  /* 0x000000323b487220 */ /* 0x080fe20000410000 */
[----:B------:R-:W-:Y:S01]  /*75a0*/  PRMT R134, R134, 0x5410, R75 ;  /* 0x0000541086867816 */ /* 0x000fe2000000004b */
[----:B------:R-:W-:Y:S01]  /*75b0*/  FFMA.FTZ R66, R51, R139, R58 ;  /* 0x0000008b33427223 */ /* 0x000fe2000001003a */
[----:B------:R-:W-:Y:S01]  /*75c0*/  LOP3.LUT R133, R133, 0xffff0000, RZ, 0xc0, !PT ;  /* 0xffff000085857812 */ /* 0x000fe200078ec0ff */
[----:B------:R-:W-:Y:S01]  /*75d0*/  FFMA.FTZ R70, R40, R50, -R65 ;  /* 0x0000003228467223 */ /* 0x000fe20000010841 */
[----:B------:R-:W-:Y:S01]  /*75e0*/  LOP3.LUT R39, R39, 0xffff0000, RZ, 0xc0, !PT ;  /* 0xffff000027277812 */ /* 0x000fe200078ec0ff */
[----:B------:R-:W-:Y:S01]  /*75f0*/  FMUL.FTZ R58, R64, R137 ;  /* 0x00000089403a7220 */ /* 0x000fe20000410000 */
[----:B------:R-:W-:Y:S01]  /*7600*/  FFMA.FTZ R72, R40, R57, R72 ;  /* 0x0000003928487223 */ /* 0x000fe20000010048 */
[----:B------:R-:W-:-:S02]  /*7610*/  IMAD.U32 R50, R138, 0x10000, RZ ;  /* 0x000100008a327824 */ /* 0x000fc400078e00ff */
[----:B------:R-:W-:Y:S01]  /*7620*/  FMUL.FTZ R64, R64, R133 ;  /* 0x0000008540407220 */ /* 0x000fe20000410000 */
[----:B------:R-:W-:Y:S01]  /*7630*/  IMAD.U32 R40, R134, 0x10000, RZ ;  /* 0x0001000086287824 */ /* 0x000fe200078e00ff */
[----:B------:R-:W-:Y:S01]  /*7640*/  LOP3.LUT R57, R138, 0xffff0000, RZ, 0xc0, !PT ;  /* 0xffff00008a397812 */ /* 0x000fe200078ec0ff */
[----:B------:R-:W-:Y:S01]  /*7650*/  FFMA.FTZ R68, R51, R135, -R68 ;  /* 0x0000008733447223 */ /* 0x000fe20000010844 */
[----:B------:R-:W-:Y:S01]  /*7660*/  FFMA.FTZ R133, R39, R133, -R58 ;  /* 0x0000008527857223 */ /* 0x000fe2000001083a */
[----:B------:R-:W-:Y:S01]  /*7670*/  LOP3.LUT R51, R134, 0xffff0000, RZ, 0xc0, !PT ;  /* 0xffff000086337812 */ /* 0x000fe200078ec0ff */
[C---:B------:R-:W-:Y:S01]  /*7680*/  FMUL.FTZ R58, R41.reuse, R50 ;  /* 0x00000032293a7220 */ /* 0x040fe20000410000 */
[C---:B------:R-:W-:Y:S01]  /*7690*/  IMAD.U32 R37, R36.reuse, 0x10000, RZ ;  /* 0x0001000024257824 */ /* 0x040fe200078e00ff */
[----:B------:R-:W-:Y:S01]  /*76a0*/  LOP3.LUT R48, R36, 0xffff0000, RZ, 0xc0, !PT ;  /* 0xffff000024307812 */ /* 0x000fe200078ec0ff */
[----:B------:R-:W-:Y:S01]  /*76b0*/  FMUL.FTZ R41, R41, R40 ;  /* 0x0000002829297220 */ /* 0x000fe20000410000 */
[----:B------:R-:W-:Y:S01]  /*76c0*/  FFMA.FTZ R137, R39, R137, R64 ;  /* 0x0000008927897223 */ /* 0x000fe20000010040 */
[----:B------:R-:W-:Y:S01]  /*76d0*/  PRMT R132, R132, 0x5410, R73 ;  /* 0x0000541084847816 */ /* 0x000fe20000000049 */
[----:B------:R-:W-:Y:S01]  /*76e0*/  FMUL.FTZ R39, R56, R57 ;  /* 0x0000003938277220 */ /* 0x000fe20000410000 */
[----:B------:R-:W-:-:S02]  /*76f0*/  IMAD.U32 R43, R42, 0x10000, RZ ;  /* 0x000100002a2b7824 */ /* 0x000fc400078e00ff */
[C---:B------:R-:W-:Y:S01]  /*7700*/  FFMA.FTZ R58, R37.reuse, R40, -R58 ;  /* 0x00000028253a7223 */ /* 0x040fe2000001083a */
[----:B------:R-:W-:Y:S01]  /*7710*/  FFMA.FTZ R50, R37, R50, R41 ;  /* 0x0000003225327223 */ /* 0x000fe20000010029 */
[-C--:B------:R-:W-:Y:S01]  /*7720*/  FMUL.FTZ R59, R56, R51.reuse ;  /* 0x00000033383b7220 */ /* 0x080fe20000410000 */
[----:B------:R-:W-:Y:S01]  /*7730*/  LOP3.LUT R42, R42, 0xffff0000, RZ, 0xc0, !PT ;  /* 0xffff00002a2a7812 */ /* 0x000fe200078ec0ff */
[----:B------:R-:W-:Y:S01]  /*7740*/  FFMA.FTZ R51, R48, R51, -R39 ;  /* 0x0000003330337223 */ /* 0x000fe20000010827 */
[C---:B------:R-:W-:Y:S01]  /*7750*/  IMAD.U32 R40, R136.reuse, 0x10000, RZ ;  /* 0x0001000088287824 */ /* 0x040fe200078e00ff */
[----:B------:R-:W-:Y:S01]  /*7760*/  LOP3.LUT R41, R136, 0xffff0000, RZ, 0xc0, !PT ;  /* 0xffff000088297812 */ /* 0x000fe200078ec0ff */
[C---:B------:R-:W-:Y:S01]  /*7770*/  IMAD.U32 R37, R132.reuse, 0x10000, RZ ;  /* 0x0001000084257824 */ /* 0x040fe200078e00ff */
[----:B------:R-:W-:Y:S01]  /*7780*/  LOP3.LUT R39, R132, 0xffff0000, RZ, 0xc0, !PT ;  /* 0xffff000084277812 */ /* 0x000fe200078ec0ff */
[----:B------:R-:W-:Y:S01]  /*7790*/  FFMA.FTZ R59, R48, R57, R59 ;  /* 0x00000039303b7223 */ /* 0x000fe2000001003b */
[----:B------:R-:W-:-:S02]  /*77a0*/  IMAD.U32 R36, R38, 0x10000, RZ ;  /* 0x0001000026247824 */ /* 0x000fc400078e00ff */
[CC--:B------:R-:W-:Y:S01]  /*77b0*/  FMUL.FTZ R57, R43.reuse, R40.reuse ;  /* 0x000000282b397220 */ /* 0x0c0fe20000410000 */
[----:B------:R-:W-:Y:S01]  /*77c0*/  LOP3.LUT R38, R38, 0xffff0000, RZ, 0xc0, !PT ;  /* 0xffff000026267812 */ /* 0x000fe200078ec0ff */
[----:B------:R-:W-:Y:S01]  /*77d0*/  FMUL.FTZ R43, R43, R37 ;  /* 0x000000252b2b7220 */ /* 0x000fe20000410000 */
[C---:B------:R-:W-:Y:S01]  /*77e0*/  FMUL.FTZ R65, R42.reuse, R41 ;  /* 0x000000292a417220 */ /* 0x040fe20000410000 */
[----:B------:R-:W-:Y:S01]  /*77f0*/  FMUL.FTZ R42, R42, R39 ;  /* 0x000000272a2a7220 */ /* 0x000fe20000410000 */
[C---:B------:R-:W-:Y:S01]  /*7800*/  FFMA.FTZ R57, R36.reuse, R37, -R57 ;  /* 0x0000002524397223 */ /* 0x040fe20000010839 */
[----:B------:R-:W-:Y:S01]  /*7810*/  FFMA.FTZ R43, R36, R40, R43 ;  /* 0x00000028242b7223 */ /* 0x000fe2000001002b */
[C---:B------:R-:W-:Y:S01]  /*7820*/  FFMA.FTZ R36, R38.reuse, R39, -R65 ;  /* 0x0000002726247223 */ /* 0x040fe20000010841 */
[----:B------:R-:W-:Y:S01]  /*7830*/  FFMA.FTZ R42, R38, R41, R42 ;  /* 0x00000029262a7223 */ /* 0x000fe2000001002a */
[----:B------:R-:W-:Y:S02]  /*7840*/  F2FP.BF16.F32.PACK_AB R72, R137, R72 ;  /* 0x000000488948723e */ /* 0x000fe400000010ff */
        /* <DEDUP_REMOVED lines=8> */
[----:B------:R-:W-:-:S07]  /*78d0*/  F2FP.BF16.F32.PACK_AB R40, R59, R50 ;  /* 0x000000323b28723e */ /* 0x000fce00000010ff */
.L_x_1822:
[----:B------:R-:W-:Y:S05]  /*78e0*/  BSYNC B2 ;  /* 0x0000000000027941 */ /* 0x000fea0003800000 */
.L_x_1821:
[----:B------:R-:W-:Y:S02]  /*78f0*/  ULDC.64 UR4, c[0x0][0x208] ;  /* 0x0000820000047ab9 */ /* 0x000fe40000000a00 */
[----:B--2---:R2:W-:Y:S04]  /*7900*/  STG.E.128 desc[UR4][R44.64], R36 ;  /* 0x000000242c007986 */ /* 0x0045e8000c101d04 */
[----:B---3--:R2:W-:Y:S02]  /*7910*/  @!P0 STG.E.128 desc[UR4][R46.64], R40 ;  /* 0x000000282e008986 */ /* 0x0085e4000c101d04 */
.L_x_1820:
[----:B------:R-:W-:Y:S05]  /*7920*/  BSYNC B1 ;  /* 0x0000000000017941 */ /* 0x000fea0003800000 */
.L_x_1819:
[----:B------:R-:W-:-:S13]  /*7930*/  ISETP.NE.AND P0, PT, R92, RZ, PT ;  /* 0x000000ff5c00720c */ /* 0x000fda0003f05270 */
[----:B------:R-:W-:Y:S05]  /*7940*/  @!P0 BRA `(.L_x_1789) ;  /* 0x0000000800e08947 */ /* 0x000fea0003800000 */
[----:B--2---:R-:W2:Y:S01]  /*7950*/  LDL R37, [R1+0x24] ;  /* 0x0000240001257983 */ /* 0x004ea20000100800 */
[----:B------:R-:W-:Y:S01]  /*7960*/  SEL R123, R28, R123, !P2 ;  /* 0x0000007b1c7b7207 */ /* 0x000fe20005000000 */
[----:B------:R-:W-:Y:S01]  /*7970*/  VIADD R38, R218, 0x20 ;  /* 0x00000020da267836 */ /* 0x000fe20000000000 */
[----:B------:R-:W-:Y:S01]  /*7980*/  IADD3 R45, P0, P4, R88, R112, R91 ;  /* 0x00000070582d7210 */ /* 0x000fe20007c1e05b */
[----:B------:R-:W-:Y:S01]  /*7990*/  VIADD R39, R218, 0x20 ;  /* 0x00000020da277836 */ /* 0x000fe20000000000 */
[----:B------:R-:W-:Y:S01]  /*79a0*/  SHF.R.S32.HI R36, RZ, 0x1f, R123 ;  /* 0x0000001fff247819 */ /* 0x000fe2000001147b */
[----:B------:R-:W-:Y:S01]  /*79b0*/  IMAD.SHL.U32 R38, R38, 0x40, RZ ;  /* 0x0000004026267824 */ /* 0x000fe200078e00ff */
[----:B------:R-:W-:Y:S01]  /*79c0*/  IADD3.X R46, R0, R49, R96, P0, P4 ;  /* 0x00000031002e7210 */ /* 0x000fe200007e8460 */
[----:B------:R-:W-:Y:S01]  /*79d0*/  IMAD.SHL.U32 R39, R39, 0x40, RZ ;  /* 0x0000004027277824 */ /* 0x000fe200078e00ff */
[----:B------:R-:W-:Y:S01]  /*79e0*/  LEA.HI R123, R36, R123, RZ, 0x4 ;  /* 0x0000007b247b7211 */ /* 0x000fe200078f20ff */
[----:B------:R-:W-:Y:S01]  /*79f0*/  BSSY B1, `(.L_x_1823) ;  /* 0x0000072000017945 */ /* 0x000fe20003800000 */
        /* <DEDUP_REMOVED lines=8> */
[----:B------:R-:W-:Y:S01]  /*7a80*/  ISETP.GE.AND P4, PT, R226, R120, PT ;  /* 0x00000078e200720c */ /* 0x000fe20003f86270 */
[----:B------:R-:W-:Y:S01]  /*7a90*/  IMAD.SHL.U32 R123, R123, 0x200, RZ ;  /* 0x000002007b7b7824 */ /* 0x000fe200078e00ff */
[----:B------:R-:W-:Y:S02]  /*7aa0*/  LOP3.LUT R36, R36, R38, RZ, 0x3c, !PT ;  /* 0x0000002624247212 */ /* 0x000fe400078e3cff */
[----:B------:R-:W-:Y:S02]  /*7ab0*/  LEA R44, P0, R45, R108, 0x1 ;  /* 0x0000006c2d2c7211 */ /* 0x000fe400078008ff */
[----:B------:R-:W-:Y:S02]  /*7ac0*/  LOP3.LUT R123, R123, 0x7ffff000, RZ, 0xc0, !PT ;  /* 0x7ffff0007b7b7812 */ /* 0x000fe400078ec0ff */
[----:B------:R-:W-:Y:S02]  /*7ad0*/  LEA.HI.X R45, R45, R109, R46, 0x1, P0 ;  /* 0x0000006d2d2d7211 */ /* 0x000fe400000f0c2e */
[----:B--2---:R-:W-:Y:S01]  /*7ae0*/  IADD3 R36, R36, R123, R37 ;  /* 0x0000007b24247210 */ /* 0x004fe20007ffe025 */
[----:B------:R-:W-:-:S04]  /*7af0*/  IMAD R37, R17, 0x4000, R7 ;  /* 0x0000400011257824 */ /* 0x000fc800078e0207 */
[----:B------:R-:W-:Y:S02]  /*7b00*/  IMAD R39, R17, 0x4000, R36 ;  /* 0x0000400011277824 */ /* 0x000fe400078e0224 */
[--C-:B------:R-:W-:Y:S02]  /*7b10*/  IMAD R37, R37, 0x2, R16.reuse ;  /* 0x0000000225257824 */ /* 0x100fe400078e0210 */
[----:B------:R-:W-:-:S04]  /*7b20*/  IMAD R40, R39, 0x2, R16 ;  /* 0x0000000227287824 */ /* 0x000fc800078e0210 */
[----:B------:R-:W2:Y:S04]  /*7b30*/  LDS.128 R36, [R37+0x20400] ;  /* 0x0204000025247984 */ /* 0x000ea80000000c00 */
[----:B------:R-:W3:Y:S01]  /*7b40*/  LDS.128 R40, [R40+0x20400] ;  /* 0x0204000028287984 */ /* 0x000ee20000000c00 */
[----:B------:R-:W-:Y:S05]  /*7b50*/  @P4 BRA `(.L_x_1824) ;  /* 0x00000004006c4947 */ /* 0x000fea0003800000 */
[--C-:B------:R-:W-:Y:S01]  /*7b60*/  SHF.R.U64 R58, R60, 0x10, R61.reuse ;  /* 0x000000103c3a7819 */ /* 0x100fe2000000123d */
[----:B--2---:R-:W-:Y:S01]  /*7b70*/  IMAD.U32 R46, R37, 0x10000, RZ ;  /* 0x00010000252e7824 */ /* 0x004fe200078e00ff */
[----:B------:R-:W-:Y:S01]  /*7b80*/  SHF.R.U32.HI R61, RZ, 0x10, R61 ;  /* 0x00000010ff3d7819 */ /* 0x000fe2000001163d */
[----:B---3--:R-:W-:Y:S01]  /*7b90*/  IMAD.U32 R50, R40, 0x10000, RZ ;  /* 0x0001000028327824 */ /* 0x008fe200078e00ff */
[----:B------:R-:W-:Y:S02]  /*7ba0*/  SHF.R.U32.HI R65, RZ, 0x10, R53 ;  /* 0x00000010ff417819 */ /* 0x000fe40000011635 */
[----:B------:R-:W-:Y:S01]  /*7bb0*/  SHF.R.U64 R59, R54, 0x10, R55 ;  /* 0x00000010363b7819 */ /* 0x000fe20000001237 */
[----:B------:R-:W-:Y:S01]  /*7bc0*/  IMAD.U32 R54, R43, 0x10000, RZ ;  /* 0x000100002b367824 */ /* 0x000fe200078e00ff */
[----:B------:R-:W-:Y:S02]  /*7bd0*/  PRMT R130, R130, 0x5410, R61 ;  /* 0x0000541082827816 */ /* 0x000fe4000000003d */
[----:B------:R-:W-:-:S02]  /*7be0*/  SHF.R.U32.HI R57, RZ, 0x10, R55 ;  /* 0x00000010ff397819 */ /* 0x000fc40000011637 */
[----:B------:R-:W-:Y:S02]  /*7bf0*/  PRMT R126, R126, 0x5410, R65 ;  /* 0x000054107e7e7816 */ /* 0x000fe40000000041 */
[----:B------:R-:W-:Y:S01]  /*7c00*/  SHF.R.U64 R64, R52, 0x10, R53 ;  /* 0x0000001034407819 */ /* 0x000fe20000001235 */
[----:B------:R-:W-:Y:S01]  /*7c10*/  IMAD.U32 R52, R41, 0x10000, RZ ;  /* 0x0001000029347824 */ /* 0x000fe200078e00ff */
[----:B------:R-:W-:Y:S02]  /*7c20*/  SHF.R.U64 R56, R62, 0x10, R63 ;  /* 0x000000103e387819 */ /* 0x000fe4000000123f */
[----:B------:R-:W-:Y:S01]  /*7c30*/  PRMT R122, R122, 0x5410, R59 ;  /* 0x000054107a7a7816 */ /* 0x000fe2000000003b */
[----:B------:R-:W-:Y:S01]  /*7c40*/  IMAD.U32 R59, R130, 0x10000, RZ ;  /* 0x00010000823b7824 */ /* 0x000fe200078e00ff */
[----:B------:R-:W-:Y:S02]  /*7c50*/  SHF.R.U32.HI R63, RZ, 0x10, R63 ;  /* 0x00000010ff3f7819 */ /* 0x000fe4000001163f */
[----:B------:R-:W-:Y:S01]  /*7c60*/  PRMT R124, R124, 0x5410, R57 ;  /* 0x000054107c7c7816 */ /* 0x000fe20000000039 */
[----:B------:R-:W-:-:S02]  /*7c70*/  IMAD.U32 R57, R126, 0x10000, RZ ;  /* 0x000100007e397824 */ /* 0x000fc400078e00ff */
[----:B------:R-:W-:Y:S01]  /*7c80*/  FMUL.FTZ R61, R52, R59 ;  /* 0x0000003b343d7220 */ /* 0x000fe20000410000 */
[----:B------:R-:W-:Y:S01]  /*7c90*/  PRMT R128, R128, 0x5410, R63 ;  /* 0x0000541080807816 */ /* 0x000fe2000000003f */
[-C--:B------:R-:W-:Y:S02]  /*7ca0*/  FMUL.FTZ R63, R52, R57.reuse ;  /* 0x00000039343f7220 */ /* 0x080fe40000410000 */
[----:B------:R-:W-:Y:S01]  /*7cb0*/  FFMA.FTZ R52, R46, R57, -R61 ;  /* 0x000000392e347223 */ /* 0x000fe2000001083d */
[----:B------:R-:W-:Y:S01]  /*7cc0*/  LOP3.LUT R53, R41, 0xffff0000, RZ, 0xc0, !PT ;  /* 0xffff000029357812 */ /* 0x000fe200078ec0ff */
[----:B------:R-:W-:Y:S01]  /*7cd0*/  IMAD.U32 R61, R128, 0x10000, RZ ;  /* 0x00010000803d7824 */ /* 0x000fe200078e00ff */
[----:B------:R-:W-:Y:S01]  /*7ce0*/  LOP3.LUT R130, R130, 0xffff0000, RZ, 0xc0, !PT ;  /* 0xffff000082827812 */ /* 0x000fe200078ec0ff */
[----:B------:R-:W-:Y:S01]  /*7cf0*/  IMAD.U32 R57, R124, 0x10000, RZ ;  /* 0x000100007c397824 */ /* 0x000fe200078e00ff */
[----:B------:R-:W-:Y:S01]  /*7d00*/  LOP3.LUT R126, R126, 0xffff0000, RZ, 0xc0, !PT ;  /* 0xffff00007e7e7812 */ /* 0x000fe200078ec0ff */
[----:B------:R-:W-:Y:S01]  /*7d10*/  FFMA.FTZ R63, R46, R59, R63 ;  /* 0x0000003b2e3f7223 */ /* 0x000fe2000001003f */
[----:B------:R-:W-:Y:S01]  /*7d20*/  LOP3.LUT R51, R40, 0xffff0000, RZ, 0xc0, !PT ;  /* 0xffff000028337812 */ /* 0x000fe200078ec0ff */
[C---:B------:R-:W-:Y:S01]  /*7d30*/  FMUL.FTZ R59, R54.reuse, R61 ;  /* 0x0000003d363b7220 */ /* 0x040fe20000410000 */
[----:B------:R-:W-:Y:S01]  /*7d40*/  LOP3.LUT R48, R37, 0xffff0000, RZ, 0xc0, !PT ;  /* 0xffff000025307812 */ /* 0x000fe200078ec0ff */
[----:B------:R-:W-:Y:S01]  /*7d50*/  IMAD.U32 R40, R39, 0x10000, RZ ;  /* 0x0001000027287824 */ /* 0x000fe200078e00ff */
[----:B------:R-:W-:Y:S01]  /*7d60*/  PRMT R125, R125, 0x5410, R64 ;  /* 0x000054107d7d7816 */ /* 0x000fe20000000040 */
[----:B------:R-:W-:Y:S01]  /*7d70*/  FMUL.FTZ R65, R53, R130 ;  /* 0x0000008235417220 */ /* 0x000fe20000410000 */
[-C--:B------:R-:W-:Y:S01]  /*7d80*/  FMUL.FTZ R54, R54, R57.reuse ;  /* 0x0000003936367220 */ /* 0x080fe20000410000 */
[----:B------:R-:W-:Y:S01]  /*7d90*/  LOP3.LUT R55, R43, 0xffff0000, RZ, 0xc0, !PT ;  /* 0xffff00002b377812 */ /* 0x000fe200078ec0ff */
[-C--:B------:R-:W-:Y:S01]  /*7da0*/  FMUL.FTZ R53, R53, R126.reuse ;  /* 0x0000007e35357220 */ /* 0x080fe20000410000 */
[----:B------:R-:W-:Y:S01]  /*7db0*/  LOP3.LUT R128, R128, 0xffff0000, RZ, 0xc0, !PT ;  /* 0xffff000080807812 */ /* 0x000fe200078ec0ff */
[C---:B------:R-:W-:Y:S01]  /*7dc0*/  FFMA.FTZ R59, R40.reuse, R57, -R59 ;  /* 0x00000039283b7223 */ /* 0x040fe2000001083b */
[----:B------:R-:W-:Y:S01]  /*7dd0*/  PRMT R129, R129, 0x5410, R58 ;  /* 0x0000541081817816 */ /* 0x000fe2000000003a */
[----:B------:R-:W-:Y:S01]  /*7de0*/  FFMA.FTZ R54, R40, R61, R54 ;  /* 0x0000003d28367223 */ /* 0x000fe20000010036 */
[----:B------:R-:W-:Y:S01]  /*7df0*/  LOP3.LUT R124, R124, 0xffff0000, RZ, 0xc0, !PT ;  /* 0xffff00007c7c7812 */ /* 0x000fe200078ec0ff */
[C---:B------:R-:W-:Y:S01]  /*7e00*/  FFMA.FTZ R65, R48.reuse, R126, -R65 ;  /* 0x0000007e30417223 */ /* 0x040fe20000010841 */
[----:B------:R-:W-:Y:S01]  /*7e10*/  LOP3.LUT R41, R39, 0xffff0000, RZ, 0xc0, !PT ;  /* 0xffff000027297812 */ /* 0x000fe200078ec0ff */
[----:B------:R-:W-:Y:S01]  /*7e20*/  FFMA.FTZ R130, R48, R130, R53 ;  /* 0x0000008230827223 */ /* 0x000fe20000010035 */
[----:B------:R-:W-:-:S02]  /*7e30*/  IMAD.U32 R40, R125, 0x10000, RZ ;  /* 0x000100007d287824 */ /* 0x000fc400078e00ff */
[----:B------:R-:W-:Y:S01]  /*7e40*/  FMUL.FTZ R48, R55, R128 ;  /* 0x0000008037307220 */ /* 0x000fe20000410000 */
[----:B------:R-:W-:Y:S01]  /*7e50*/  IMAD.U32 R46, R129, 0x10000, RZ ;  /* 0x00010000812e7824 */ /* 0x000fe200078e00ff */
[----:B------:R-:W-:Y:S01]  /*7e60*/  PRMT R127, R127, 0x5410, R56 ;  /* 0x000054107f7f7816 */ /* 0x000fe20000000038 */
[----:B------:R-:W-:Y:S02]  /*7e70*/  IMAD.U32 R37, R36, 0x10000, RZ ;  /* 0x0001000024257824 */ /* 0x000fe400078e00ff */
[----:B------:R-:W-:Y:S01]  /*7e80*/  FMUL.FTZ R56, R55, R124 ;  /* 0x0000007c37387220 */ /* 0x000fe20000410000 */
[----:B------:R-:W-:Y:S01]  /*7e90*/  LOP3.LUT R129, R129, 0xffff0000, RZ, 0xc0, !PT ;  /* 0xffff000081817812 */ /* 0x000fe200078ec0ff */
[C---:B------:R-:W-:Y:S01]  /*7ea0*/  FMUL.FTZ R53, R50.reuse, R40 ;  /* 0x0000002832357220 */ /* 0x040fe20000410000 */
[----:B------:R-:W-:Y:S01]  /*7eb0*/  FFMA.FTZ R124, R41, R124, -R48 ;  /* 0x0000007c297c7223 */ /* 0x000fe20000010830 */
[----:B------:R-:W-:Y:S01]  /*7ec0*/  LOP3.LUT R125, R125, 0xffff0000, RZ, 0xc0, !PT ;  /* 0xffff00007d7d7812 */ /* 0x000fe200078ec0ff */
[----:B------:R-:W-:Y:S01]  /*7ed0*/  FMUL.FTZ R48, R50, R46 ;  /* 0x0000002e32307220 */ /* 0x000fe20000410000 */
[----:B------:R-:W-:Y:S01]  /*7ee0*/  LOP3.LUT R36, R36, 0xffff0000, RZ, 0xc0, !PT ;  /* 0xffff000024247812 */ /* 0x000fe200078ec0ff */
[----:B------:R-:W-:Y:S01]  /*7ef0*/  FFMA.FTZ R55, R41, R128, R56 ;  /* 0x0000008029377223 */ /* 0x000fe20000010038 */
[----:B------:R-:W-:Y:S01]  /*7f00*/  FFMA.FTZ R53, R37, R46, R53 ;  /* 0x0000002e25357223 */ /* 0x000fe20000010035 */
[----:B------:R-:W-:-:S02]  /*7f10*/  IMAD.U32 R43, R42, 0x10000, RZ ;  /* 0x000100002a2b7824 */ /* 0x000fc400078e00ff */
[----:B------:R-:W-:Y:S01]  /*7f20*/  FMUL.FTZ R41, R51, R129 ;  /* 0x0000008133297220 */ /* 0x000fe20000410000 */
[----:B------:R-:W-:Y:S01]  /*7f30*/  IMAD.U32 R46, R127, 0x10000, RZ ;  /* 0x000100007f2e7824 */ /* 0x000fe200078e00ff */
[----:B------:R-:W-:Y:S01]  /*7f40*/  LOP3.LUT R42, R42, 0xffff0000, RZ, 0xc0, !PT ;  /* 0xffff00002a2a7812 */ /* 0x000fe200078ec0ff */
[----:B------:R-:W-:Y:S01]  /*7f50*/  FFMA.FTZ R48, R37, R40, -R48 ;  /* 0x0000002825307223 */ /* 0x000fe20000010830 */
[-C--:B------:R-:W-:Y:S01]  /*7f60*/  FMUL.FTZ R51, R51, R125.reuse ;  /* 0x0000007d33337220 */ /* 0x080fe20000410000 */
[----:B------:R-:W-:Y:S01]  /*7f70*/  LOP3.LUT R127, R127, 0xffff0000, RZ, 0xc0, !PT ;  /* 0xffff00007f7f7812 */ /* 0x000fe200078ec0ff */
[C---:B------:R-:W-:Y:S01]  /*7f80*/  IMAD.U32 R40, R122.reuse, 0x10000, RZ ;  /* 0x000100007a287824 */ /* 0x040fe200078e00ff */
[----:B------:R-:W-:Y:S01]  /*7f90*/  LOP3.LUT R37, R122, 0xffff0000, RZ, 0xc0, !PT ;  /* 0xffff00007a257812 */ /* 0x000fe200078ec0ff */
[----:B------:R-:W-:Y:S01]  /*7fa0*/  FFMA.FTZ R41, R36, R125, -R41 ;  /* 0x0000007d24297223 */ /* 0x000fe20000010829 */
[----:B------:R-:W-:Y:S02]  /*7fb0*/  IMAD.U32 R39, R38, 0x10000, RZ ;  /* 0x0001000026277824 */ /* 0x000fe400078e00ff */
[----:B------:R-:W-:Y:S01]  /*7fc0*/  FFMA.FTZ R36, R36, R129, R51 ;  /* 0x0000008124247223 */ /* 0x000fe20000010033 */
[----:B------:R-:W-:Y:S01]  /*7fd0*/  LOP3.LUT R38, R38, 0xffff0000, RZ, 0xc0, !PT ;  /* 0xffff000026267812 */ /* 0x000fe200078ec0ff */
[C---:B------:R-:W-:Y:S01]  /*7fe0*/  FMUL.FTZ R50, R43.reuse, R46 ;  /* 0x0000002e2b327220 */ /* 0x040fe20000410000 */
        /* <DEDUP_REMOVED lines=11> */
[----:B------:R-:W-:Y:S02]  /*80a0*/  F2FP.BF16.F32.PACK_AB R40, R36, R53 ;  /* 0x000000352428723e */ /* 0x000fe400000010ff */
[----:B------:R-:W-:Y:S01]  /*80b0*/  F2FP.BF16.F32.PACK_AB R42, R42, R43 ;  /* 0x0000002b2a2a723e */ /* 0x000fe200000010ff */
[----:B------:R-:W-:Y:S01]  /*80c0*/  IMAD.MOV.U32 R36, RZ, RZ, R48 ;  /* 0x000000ffff247224 */ /* 0x000fe200078e0030 */
[----:B------:R-:W-:Y:S01]  /*80d0*/  F2FP.BF16.F32.PACK_AB R37, R65, R52 ;  /* 0x000000344125723e */ /* 0x000fe200000010ff */
[----:B------:R-:W-:Y:S01]  /*80e0*/  IMAD.MOV.U32 R43, RZ, RZ, R54 ;  /* 0x000000ffff2b7224 */ /* 0x000fe200078e0036 */
[----:B------:R-:W-:-:S02]  /*80f0*/  F2FP.BF16.F32.PACK_AB R39, R124, R59 ;  /* 0x0000003b7c27723e */ /* 0x000fc400000010ff */
[----:B------:R-:W-:-:S07]  /*8100*/  F2FP.BF16.F32.PACK_AB R38, R51, R50 ;  /* 0x000000323326723e */ /* 0x000fce00000010ff */
.L_x_1824:
[----:B------:R-:W-:Y:S05]  /*8110*/  BSYNC B1 ;  /* 0x0000000000017941 */ /* 0x000fea0003800000 */
.L_x_1823:
        /* <DEDUP_REMOVED lines=12> */
.L_x_1764:
[----:B------:R-:W2:Y:S02]  /*81e0*/  LDL R36, [R1+0x20] ;  /* 0x0000200001247983 */ /* 0x000ea40000100800 */
[----:B--2---:R-:W-:-:S13]  /*81f0*/  R2UR UR4, R36 ;  /* 0x00000000240472ca */ /* 0x004fda00000e0000 */
[----:B------:R-:W-:-:S06]  /*8200*/  UISETP.NE.AND UP0, UPT, UR4, 0x3, UPT ;  /* 0x000000030400788c */ /* 0x000fcc000bf05270 */
[----:B------:R-:W-:-:S13]  /*8210*/  PLOP3.LUT P1, PT, PT, PT, UP0, 0x80, 0x0 ;  /* 0x000000000000781c */ /* 0x000fda0003f2f008 */
[----:B------:R-:W-:Y:S05]  /*8220*/  @!P1 BRA `(.L_x_1825) ;  /* 0x0000000000049947 */ /* 0x000fea0003800000 */
[----:B------:R-:W-:Y:S01]  /*8230*/  BPT.TRAP 0x1 ;  /* 0x000000040000795c */ /* 0x000fe20000300000 */
.L_x_1825:
[----:B------:R-:W-:Y:S01]  /*8240*/  IMAD R98, R17, 0x8, R16 ;  /* 0x0000000811627824 */ /* 0x000fe200078e0210 */
[----:B------:R-:W-:Y:S01]  /*8250*/  SHF.L.U32 R107, R237, 0x1f, RZ ;  /* 0x0000001fed6b7819 */ /* 0x000fe200000006ff */
[----:B------:R-:W-:Y:S01]  /*8260*/  IMAD R105, R24, -0x40, R2 ;  /* 0xffffffc018697824 */ /* 0x000fe200078e0202 */
[----:B------:R-:W-:Y:S02]  /*8270*/  BSSY B1, `(.L_x_1826) ;  /* 0x0000005000017945 */ /* 0x000fe40003800000 */
[----:B------:R-:W0:Y:S02]  /*8280*/  SYNCS.PHASECHK.TRANS64.TRYWAIT P0, [R98+URZ+0x30890], R107 ;  /* 0x0308906b620075a7 */ /* 0x000e24000800017f */
[----:B------:R-:W-:-:S04]  /*8290*/  VIMNMX R105, R105, 0x40, PT ;  /* 0x0000004069697848 */ /* 0x000fc80003fe0100 */
[----:B------:R-:W-:Y:S01]  /*82a0*/  ISETP.GE.AND P4, PT, R218, R105, PT ;  /* 0x00000069da00720c */ /* 0x000fe20003f86270 */
[----:B0-----:R-:W-:-:S12]  /*82b0*/  @!P0 BRA `(.L_x_1827) ;  /* 0x0000023000348947 */ /* 0x001fd80003800000 */
.L_x_2231:
[----:B------:R-:W-:Y:S05]  /*82c0*/  BSYNC B1 ;  /* 0x0000000000017941 */ /* 0x000fea0003800000 */
.L_x_1826:
[----:B------:R-:W-:Y:S04]  /*82d0*/  BSSY B1, `(.L_x_1828) ;  /* 0x000000f000017945 */ /* 0x000fe80003800000 */
[----:B------:R-:W-:Y:S05]  /*82e0*/  @P4 BRA `(.L_x_1829) ;  /* 0x0000000000344947 */ /* 0x000fea0003800000 */
[----:B------:R-:W-:Y:S01]  /*82f0*/  ISETP.NE.AND P5, PT, R29, RZ, PT ;  /* 0x000000ff1d00720c */ /* 0x000fe20003fa5270 */
[----:B------:R-:W-:Y:S01]  /*8300*/  ULDC.64 UR4, c[0x0][0x208] ;  /* 0x0000820000047ab9 */ /* 0x000fe20000000a00 */
[----:B------:R-:W-:Y:S02]  /*8310*/  ISETP.NE.AND P4, PT, R92, RZ, PT ;  /* 0x000000ff5c00720c */ /* 0x000fe40003f85270 */
[----:B------:R-:W-:-:S09]  /*8320*/  ISETP.NE.AND P0, PT, R93, RZ, PT ;  /* 0x000000ff5d00720c */ /* 0x000fd20003f05270 */
[----:B------:R-:W1:Y:S04]  /*8330*/  @P5 LDS.128 R36, [R101+0x20400] ;  /* 0x0204000065245984 */ /* 0x000e680000000c00 */
[----:B------:R-:W2:Y:S04]  /*8340*/  @P0 LDS.128 R40, [R101+0x24400] ;  /* 0x0244000065280984 */ /* 0x000ea80000000c00 */
[----:B-1----:R-:W-:Y:S01]  /*8350*/  @P5 STG.E.128 desc[UR4][R50.64], R36 ;  /* 0x0000002432005986 */ /* 0x002fe2000c101d04 */
[----:B------:R-:W-:-:S03]  /*8360*/  ISETP.NE.AND P5, PT, R94, RZ, PT ;  /* 0x000000ff5e00720c */ /* 0x000fc60003fa5270 */
[----:B------:R-:W1:Y:S04]  /*8370*/  @P4 LDS.128 R36, [R101+0x22400] ;  /* 0x0224000065244984 */ /* 0x000e680000000c00 */
[----:B--2---:R-:W-:Y:S06]  /*8380*/  @P0 STG.E.128 desc[UR4][R50.64+0x100], R40 ;  /* 0x0001002832000986 */ /* 0x004fec000c101d04 */
[----:B------:R-:W2:Y:S04]  /*8390*/  @P5 LDS.128 R44, [R101+0x26400] ;  /* 0x02640000652c5984 */ /* 0x000ea80000000c00 */
[----:B-1----:R1:W-:Y:S04]  /*83a0*/  @P4 STG.E.128 desc[UR4][R50.64+0x80], R36 ;  /* 0x0000802432004986 */ /* 0x0023e8000c101d04 */
[----:B--2---:R1:W-:Y:S02]  /*83b0*/  @P5 STG.E.128 desc[UR4][R50.64+0x180], R44 ;  /* 0x0001802c32005986 */ /* 0x0043e4000c101d04 */
.L_x_1829:
[----:B------:R-:W-:Y:S05]  /*83c0*/  BSYNC B1 ;  /* 0x0000000000017941 */ /* 0x000fea0003800000 */
.L_x_1828:
[----:B-1----:R-:W-:-:S05]  /*83d0*/  VIADD R36, R218, 0x20 ;  /* 0x00000020da247836 */ /* 0x002fca0000000000 */
[----:B------:R-:W-:-:S13]  /*83e0*/  ISETP.GE.AND P0, PT, R36, R105, PT ;  /* 0x000000692400720c */ /* 0x000fda0003f06270 */
        /* <DEDUP_REMOVED lines=14> */
.L_x_1789:
[----:B------:R-:W-:Y:S05]  /*84d0*/  BSYNC B0 ;  /* 0x0000000000007941 */ /* 0x000fea0003800000 */
.L_x_1763:
        /* <DEDUP_REMOVED lines=17> */
.L_x_1831:
[----:B------:R-:W-:Y:S05]  /*85f0*/  BSYNC B0 ;  /* 0x0000000000007941 */ /* 0x000fea0003800000 */
.L_x_1830:
[----:B------:R-:W2:Y:S01]  /*8600*/  SYNCS.PHASECHK.TRANS64.TRYWAIT P1, [R98+URZ+0x308b0], R107 ;  /* 0x0308b06b620075a7 */ /* 0x000ea2000802017f */
[----:B------:R-:W-:Y:S01]  /*8610*/  ULDC.64 UR4, c[0x0][0x318] ;  /* 0x0000c60000047ab9 */ /* 0x000fe20000000a00 */
[----:B------:R-:W-:Y:S01]  /*8620*/  ULDC.64 UR60, c[0x0][0x328] ;  /* 0x0000ca00003c7ab9 */ /* 0x000fe20000000a00 */
[----:B-1----:R-:W-:Y:S01]  /*8630*/  IMAD.U32 R36, RZ, RZ, UR5 ;  /* 0x00000005ff247e24 */ /* 0x002fe2000f8e00ff */
[----:B------:R-:W-:Y:S01]  /*8640*/  BSSY B0, `(.L_x_1832) ;  /* 0x0000007000007945 */ /* 0x000fe20003800000 */
[----:B------:R-:W-:Y:S01]  /*8650*/  IMAD.U32 R37, RZ, RZ, UR4 ;  /* 0x00000004ff257e24 */ /* 0x000fe2000f8e00ff */
[----:B------:R-:W-:Y:S01]  /*8660*/  ISETP.GE.AND P4, PT, R218, R105, PT ;  /* 0x00000069da00720c */ /* 0x000fe20003f86270 */
[----:B------:R-:W-:Y:S01]  /*8670*/  IMAD.WIDE R48, R24, 0x40, R76 ;  /* 0x0000004018307825 */ /* 0x000fe200078e024c */
[----:B------:R1:W-:Y:S04]  /*8680*/  STL [R1+0x4], R36 ;  /* 0x0000042401007387 */ /* 0x0003e80000100800 */
[----:B------:R1:W-:Y:S02]  /*8690*/  STL [R1+0x8], R37 ;  /* 0x0000082501007387 */ /* 0x0003e40000100800 */
[----:B-12---:R-:W-:Y:S05]  /*86a0*/  @!P1 BRA `(.L_x_1833) ;  /* 0x0000022c004c9947 */ /* 0x006fea0003800000 */
.L_x_2232:
[----:B------:R-:W-:Y:S05]  /*86b0*/  BSYNC B0 ;  /* 0x0000000000007941 */ /* 0x000fea0003800000 */
.L_x_1832:
[----:B------:R-:W-:Y:S04]  /*86c0*/  BSSY B0, `(.L_x_1834) ;  /* 0x000001e000007945 */ /* 0x000fe80003800000 */
[----:B------:R-:W-:Y:S05]  /*86d0*/  @P4 BRA `(.L_x_1835) ;  /* 0x0000000000704947 */ /* 0x000fea0003800000 */
[----:B------:R-:W2:Y:S01]  /*86e0*/  LDL R37, [R1+0x8] ;  /* 0x0000080001257983 */ /* 0x000ea20000100800 */
[----:B------:R-:W-:-:S03]  /*86f0*/  ULDC UR6, c[0x0][0x2f4] ;  /* 0x0000bd0000067ab9 */ /* 0x000fc60000000800 */
[----:B------:R-:W3:Y:S04]  /*8700*/  LDL R36, [R1+0x4] ;  /* 0x0000040001247983 */ /* 0x000ee80000100800 */
[----:B------:R-:W4:Y:S04]  /*8710*/  LDL R44, [R1+0xc] ;  /* 0x00000c00012c7983 */ /* 0x000f280000100800 */
[----:B------:R-:W5:Y:S01]  /*8720*/  LDL R42, [R1+0x10] ;  /* 0x00001000012a7983 */ /* 0x000f620000100800 */
[----:B------:R-:W-:Y:S01]  /*8730*/  ISETP.GE.AND P5, PT, R18, UR6, PT ;  /* 0x0000000612007c0c */ /* 0x000fe2000bfa6270 */
[----:B------:R-:W-:Y:S01]  /*8740*/  IMAD R43, R49, UR60, RZ ;  /* 0x0000003c312b7c24 */ /* 0x000fe2000f8e02ff */
[----:B------:R-:W-:Y:S01]  /*8750*/  ISETP.GE.AND P4, PT, R226, UR6, PT ;  /* 0x00000006e2007c0c */ /* 0x000fe2000bf86270 */
[----:B------:R-:W-:-:S02]  /*8760*/  IMAD.MOV.U32 R40, RZ, RZ, R86 ;  /* 0x000000ffff287224 */ /* 0x000fc400078e0056 */
[----:B------:R-:W-:Y:S02]  /*8770*/  IMAD.MOV.U32 R41, RZ, RZ, R97 ;  /* 0x000000ffff297224 */ /* 0x000fe400078e0061 */
[C---:B------:R-:W-:Y:S02]  /*8780*/  IMAD R43, R48.reuse, UR61, R43 ;  /* 0x0000003d302b7c24 */ /* 0x040fe4000f8e022b */
[----:B------:R-:W-:-:S04]  /*8790*/  IMAD.WIDE.U32 R40, R48, UR60, R40 ;  /* 0x0000003c30287c25 */ /* 0x000fc8000f8e0028 */
[----:B------:R-:W-:Y:S01]  /*87a0*/  IMAD.IADD R41, R41, 0x1, R43 ;  /* 0x0000000129297824 */ /* 0x000fe200078e022b */
[----:B--2---:R-:W-:Y:S02]  /*87b0*/  R2UR UR4, R37 ;  /* 0x00000000250472ca */ /* 0x004fe400000e0000 */
[----:B---3--:R-:W-:Y:S02]  /*87c0*/  R2UR UR7, R36 ;  /* 0x00000000240772ca */ /* 0x008fe400000e0000 */
[----:B------:R-:W2:Y:S09]  /*87d0*/  @!P5 LDS.128 R36, [R101+0x400] ;  /* 0x000400006524d984 */ /* 0x000eb20000000c00 */
[----:B------:R-:W-:Y:S01]  /*87e0*/  LEA R50, P1, R40, UR4, 0x1 ;  /* 0x0000000428327c11 */ /* 0x000fe2000f8208ff */
[----:B------:R-:W-:-:S03]  /*87f0*/  ULDC.64 UR4, c[0x0][0x208] ;  /* 0x0000820000047ab9 */ /* 0x000fc60000000a00 */
[----:B------:R-:W-:Y:S02]  /*8800*/  LEA.HI.X R51, R40, UR7, R41, 0x1, P1 ;  /* 0x0000000728337c11 */ /* 0x000fe400088f0c29 */
[----:B----4-:R-:W-:-:S03]  /*8810*/  ISETP.GE.AND P1, PT, R44, UR6, PT ;  /* 0x000000062c007c0c */ /* 0x010fc6000bf26270 */
[----:B--2---:R-:W-:Y:S01]  /*8820*/  @!P5 STG.E.128 desc[UR4][R50.64], R36 ;  /* 0x000000243200d986 */ /* 0x004fe2000c101d04 */
[----:B-----5:R-:W-:-:S03]  /*8830*/  ISETP.GE.AND P5, PT, R42, UR6, PT ;  /* 0x000000062a007c0c */ /* 0x020fc6000bfa6270 */
[----:B------:R-:W2:Y:S06]  /*8840*/  @!P4 LDS.128 R36, [R101+0x2400] ;  /* 0x002400006524c984 */ /* 0x000eac0000000c00 */
[----:B------:R-:W3:Y:S04]  /*8850*/  @!P1 LDS.128 R40, [R101+0x4400] ;  /* 0x0044000065289984 */ /* 0x000ee80000000c00 */
[----:B------:R-:W4:Y:S04]  /*8860*/  @!P5 LDS.128 R44, [R101+0x6400] ;  /* 0x00640000652cd984 */ /* 0x000f280000000c00 */
[----:B--2---:R2:W-:Y:S04]  /*8870*/  @!P4 STG.E.128 desc[UR4][R50.64+0x80], R36 ;  /* 0x000080243200c986 */ /* 0x0045e8000c101d04 */
[----:B---3--:R2:W-:Y:S04]  /*8880*/  @!P1 STG.E.128 desc[UR4][R50.64+0x100], R40 ;  /* 0x0001002832009986 */ /* 0x0085e8000c101d04 */
[----:B----4-:R2:W-:Y:S02]  /*8890*/  @!P5 STG.E.128 desc[UR4][R50.64+0x180], R44 ;  /* 0x0001802c3200d986 */ /* 0x0105e4000c101d04 */
.L_x_1835:
[----:B------:R-:W-:Y:S05]  /*88a0*/  BSYNC B0 ;  /* 0x0000000000007941 */ /* 0x000fea0003800000 */
.L_x_1834:
[----:B--2---:R-:W-:Y:S01]  /*88b0*/  VIADD R36, R218, 0x20 ;  /* 0x00000020da247836 */ /* 0x004fe20000000000 */
[----:B------:R-:W-:Y:S04]  /*88c0*/  BSSY B0, `(.L_x_1836) ;  /* 0x0000023000007945 */ /* 0x000fe80003800000 */
[----:B------:R-:W-:-:S13]  /*88d0*/  ISETP.GE.AND P1, PT, R36, R105, PT ;  /* 0x000000692400720c */ /* 0x000fda0003f26270 */
[----:B------:R-:W-:Y:S05]  /*88e0*/  @P1 BRA `(.L_x_1837) ;  /* 0x0000000000801947 */ /* 0x000fea0003800000 */
[----:B------:R-:W2:Y:S01]  /*88f0*/  LDL R36, [R1+0x4] ;  /* 0x0000040001247983 */ /* 0x000ea20000100800 */
[----:B------:R-:W-:-:S03]  /*8900*/  ULDC UR6, c[0x0][0x2f4] ;  /* 0x0000bd0000067ab9 */ /* 0x000fc60000000800 */
[----:B------:R-:W3:Y:S04]  /*8910*/  LDL R39, [R1+0xc] ;  /* 0x00000c0001277983 */ /* 0x000ee80000100800 */
[----:B------:R-:W4:Y:S04]  /*8920*/  LDL R38, [R1+0x10] ;  /* 0x0000100001267983 */ /* 0x000f280000100800 */
[----:B------:R-:W5:Y:S01]  /*8930*/  LDL R37, [R1+0x8] ;  /* 0x0000080001257983 */ /* 0x000f620000100800 */
[----:B------:R-:W-:Y:S01]  /*8940*/  ISETP.GE.AND P1, PT, R18, UR6, PT ;  /* 0x0000000612007c0c */ /* 0x000fe2000bf26270 */
[----:B------:R-:W-:Y:S01]  /*8950*/  IMAD.MOV.U32 R40, RZ, RZ, R86 ;  /* 0x000000ffff287224 */ /* 0x000fe200078e0056 */
[----:B------:R-:W-:Y:S01]  /*8960*/  IADD3 R43, P4, R48, 0x20, RZ ;  /* 0x00000020302b7810 */ /* 0x000fe20007f9e0ff */
[----:B------:R-:W-:Y:S01]  /*8970*/  IMAD.MOV.U32 R41, RZ, RZ, R97 ;  /* 0x000000ffff297224 */ /* 0x000fe200078e0061 */
[----:B------:R-:W-:-:S03]  /*8980*/  ISETP.GE.AND P5, PT, R226, UR6, PT ;  /* 0x00000006e2007c0c */ /* 0x000fc6000bfa6270 */
[----:B------:R-:W-:Y:S02]  /*8990*/  IMAD.X R48, RZ, RZ, R49, P4 ;  /* 0x000000ffff307224 */ /* 0x000fe400020e0631 */
[----:B------:R-:W-:-:S04]  /*89a0*/  IMAD.WIDE.U32 R40, R43, UR60, R40 ;  /* 0x0000003c2b287c25 */ /* 0x000fc8000f8e0028 */
[----:B------:R-:W-:-:S04]  /*89b0*/  IMAD R48, R48, UR60, RZ ;  /* 0x0000003c30307c24 */ /* 0x000fc8000f8e02ff */
[----:B------:R-:W-:-:S04]  /*89c0*/  IMAD R43, R43, UR61, R48 ;  /* 0x0000003d2b2b7c24 */ /* 0x000fc8000f8e0230 */
[----:B------:R-:W-:Y:S01]  /*89d0*/  IMAD.IADD R41, R41, 0x1, R43 ;  /* 0x0000000129297824 */ /* 0x000fe200078e022b */
[----:B--2---:R-:W-:Y:S01]  /*89e0*/  R2UR UR7, R36 ;  /* 0x00000000240772ca */ /* 0x004fe200000e0000 */
[----:B---3--:R-:W-:Y:S02]  /*89f0*/  IMAD.MOV.U32 R44, RZ, RZ, R39 ;  /* 0x000000ffff2c7224 */ /* 0x008fe400078e0027 */
[----:B----4-:R-:W-:Y:S01]  /*8a00*/  IMAD.MOV.U32 R42, RZ, RZ, R38 ;  /* 0x000000ffff2a7224 */ /* 0x010fe200078e0026 */
[----:B-----5:R-:W-:Y:S02]  /*8a10*/  R2UR UR4, R37 ;  /* 0x00000000250472ca */ /* 0x020fe400000e0000 */
[----:B------:R-:W2:Y:S11]  /*8a20*/  @!P1 LDS.128 R36, [R101+0x1400] ;  /* 0x0014000065249984 */ /* 0x000eb60000000c00 */
[----:B------:R-:W-:Y:S01]  /*8a30*/  LEA R48, P4, R40, UR4, 0x1 ;  /* 0x0000000428307c11 */ /* 0x000fe2000f8808ff */
[----:B------:R-:W-:-:S03]  /*8a40*/  ULDC.64 UR4, c[0x0][0x208] ;  /* 0x0000820000047ab9 */ /* 0x000fc60000000a00 */
[----:B------:R-:W-:Y:S02]  /*8a50*/  LEA.HI.X R49, R40, UR7, R41, 0x1, P4 ;  /* 0x0000000728317c11 */ /* 0x000fe4000a0f0c29 */
[----:B------:R-:W-:-:S03]  /*8a60*/  ISETP.GE.AND P4, PT, R44, UR6, PT ;  /* 0x000000062c007c0c */ /* 0x000fc6000bf86270 */
[----:B--2---:R-:W-:Y:S01]  /*8a70*/  @!P1 STG.E.128 desc[UR4][R48.64], R36 ;  /* 0x0000002430009986 */ /* 0x004fe2000c101d04 */
[----:B------:R-:W-:-:S03]  /*8a80*/  ISETP.GE.AND P1, PT, R42, UR6, PT ;  /* 0x000000062a007c0c */ /* 0x000fc6000bf26270 */
[----:B------:R-:W2:Y:S06]  /*8a90*/  @!P5 LDS.128 R36, [R101+0x3400] ;  /* 0x003400006524d984 */ /* 0x000eac0000000c00 */
[----:B------:R-:W3:Y:S04]  /*8aa0*/  @!P4 LDS.128 R40, [R101+0x5400] ;  /* 0x005400006528c984 */ /* 0x000ee80000000c00 */
[----:B------:R-:W4:Y:S04]  /*8ab0*/  @!P1 LDS.128 R44, [R101+0x7400] ;  /* 0x00740000652c9984 */ /* 0x000f280000000c00 */
[----:B--2---:R2:W-:Y:S04]  /*8ac0*/  @!P5 STG.E.128 desc[UR4][R48.64+0x80], R36 ;  /* 0x000080243000d986 */ /* 0x0045e8000c101d04 */
[----:B---3--:R2:W-:Y:S04]  /*8ad0*/  @!P4 STG.E.128 desc[UR4][R48.64+0x100], R40 ;  /* 0x000100283000c986 */ /* 0x0085e8000c101d04 */
[----:B----4-:R2:W-:Y:S02]  /*8ae0*/  @!P1 STG.E.128 desc[UR4][R48.64+0x180], R44 ;  /* 0x0001802c30009986 */ /* 0x0105e4000c101d04 */
.L_x_1837:
[----:B------:R-:W-:Y:S05]  /*8af0*/  BSYNC B0 ;  /* 0x0000000000007941 */ /* 0x000fea0003800000 */
.L_x_1836:
[----:B------:R-:W-:Y:S01]  /*8b00*/  @!PT LDS RZ, [RZ] ;  /* 0x00000000fffff984 */ /* 0x000fe20000000800 */
[----:B------:R-:W-:Y:S01]  /*8b10*/  @!PT LDS RZ, [RZ] ;  /* 0x00000000fffff984 */ /* 0x000fe20000000800 */
[----:B------:R-:W-:Y:S01]  /*8b20*/  @!PT LDS RZ, [RZ] ;  /* 0x00000000fffff984 */ /* 0x000fe20000000800 */
[----:B------:R-:W-:Y:S01]  /*8b30*/  @!PT LDS RZ, [RZ] ;  /* 0x00000000fffff984 */ /* 0x000fe20000000800 */
[----:B------:R3:W-:Y:S06]  /*8b40*/  MEMBAR.ALL.CTA ;  /* 0x0000000000007992 */ /* 0x0007ec0000008000 */
[----:B---3--:R-:W3:Y:S02]  /*8b50*/  FENCE.VIEW.ASYNC.S ;  /* 0x00000000000073c6 */ /* 0x008ee40000000000 */
[----:B---3--:R3:W-:Y:S01]  /*8b60*/  BAR.SYNC.DEFER_BLOCKING R104, 0x80 ;  /* 0x000200680000751d */ /* 0x0087e20000010000 */
[----:B------:R-:W-:Y:S01]  /*8b70*/  ISETP.NE.AND P4, PT, R99, RZ, PT ;  /* 0x000000ff6300720c */ /* 0x000fe20003f85270 */
[----:B------:R-:W-:-:S02]  /*8b80*/  VIADD R17, R17, 0x1 ;  /* 0x0000000111117836 */ /* 0x000fc40000000000 */
[----:B01----:R-:W-:-:S03]  /*8b90*/  @!P0 VIADD R98, R98, 0x308c0 ;  /* 0x000308c062628836 */ /* 0x003fc60000000000 */
[C---:B------:R-:W-:Y:S02]  /*8ba0*/  ISETP.NE.AND P1, PT, R17.reuse, 0x2, PT ;  /* 0x000000021100780c */ /* 0x040fe40003f25270 */
[----:B------:R-:W-:Y:S02]  /*8bb0*/  @!P0 PRMT R98, RZ, 0x654, R98 ;  /* 0x00000654ff628816 */ /* 0x000fe40000000062 */
[----:B--2---:R-:W-:Y:S02]  /*8bc0*/  SEL R36, RZ, 0x1, P1 ;  /* 0x00000001ff247807 */ /* 0x004fe40000800000 */
[----:B------:R-:W-:Y:S02]  /*8bd0*/  SEL R17, R17, RZ, P1 ;  /* 0x000000ff11117207 */ /* 0x000fe40000800000 */
[----:B------:R-:W-:Y:S01]  /*8be0*/  LOP3.LUT R237, R237, R36, RZ, 0x3c, !PT ;  /* 0x00000024eded7212 */ /* 0x000fe200078e3cff */
[----:B------:R3:W-:Y:S01]  /*8bf0*/  @!P0 SYNCS.ARRIVE.TRANS64.RED.A1T0 RZ, [R98+URZ], RZ ;  /* 0x000000ff62ff89a7 */ /* 0x0007e2000810043f */
[----:B------:R-:W-:Y:S01]  /*8c00*/  PLOP3.LUT P0, PT, PT, PT, PT, 0x8, 0x0 ;  /* 0x000000000000781c */ /* 0x000fe20003f0e170 */
[----:B------:R-:W-:-:S12]  /*8c10*/  @P4 BRA `(.L_x_1838) ;  /* 0xffffff9c00f84947 */ /* 0x000fd8000383ffff */
.L_x_1758:
[----:B------:R-:W2:Y:S01]  /*8c20*/  LDL R36, [R1+0x14] ;  /* 0x0000140001247983 */ /* 0x000ea20000100800 */
[----:B------:R-:W0:Y:S01]  /*8c30*/  LDC R0, c[0x0][0x448] ;  /* 0x00011200ff007b82 */ /* 0x000e220000000800 */
[----:B------:R-:W-:Y:S01]  /*8c40*/  IADD3 R5, R221, 0x1, -R220 ;  /* 0x00000001dd057810 */ /* 0x000fe20007ffe8dc */
[----:B------:R-:W-:Y:S06]  /*8c50*/  BSSY B0, `(.L_x_1839) ;  /* 0x000000d000007945 */ /* 0x000fec0003800000 */
[----:B------:R-:W1:Y:S01]  /*8c60*/  LDC.64 R6, c[0x0][0x9e0] ;  /* 0x00027800ff067b82 */ /* 0x000e620000000a00 */
[----:B0-----:R-:W-:-:S02]  /*8c70*/  ISETP.NE.AND P1, PT, R0, 0x1, PT ;  /* 0x000000010000780c */ /* 0x001fc40003f25270 */
[----:B-1----:R-:W-:-:S11]  /*8c80*/  ISETP.GE.AND P2, PT, R7, 0x1, PT ;  /* 0x000000010700780c */ /* 0x002fd60003f46270 */
[----:B------:R-:W0:Y:S08]  /*8c90*/  @P1 LDC R3, c[0x0][0x44c] ;  /* 0x00011300ff031b82 */ /* 0x000e300000000800 */
[----:B------:R-:W1:Y:S01]  /*8ca0*/  @P1 LDC R2, c[0x0][0x450] ;  /* 0x00011400ff021b82 */ /* 0x000e620000000800 */
[----:B--2---:R-:W-:-:S04]  /*8cb0*/  VIADD R0, R36, 0x7f ;  /* 0x0000007f24007836 */ /* 0x004fc80000000000 */
[----:B0-----:R-:W-:-:S05]  /*8cc0*/  @P1 IMAD.HI.U32 R3, R0, R3, RZ ;  /* 0x0000000300031227 */ /* 0x001fca00078e00ff */
[----:B-1----:R-:W-:-:S05]  /*8cd0*/  @P1 SHF.R.U32.HI R0, RZ, R2, R3 ;  /* 0x00000002ff001219 */ /* 0x002fca0000011603 */
[----:B------:R-:W-:Y:S01]  /*8ce0*/  IMAD.IADD R3, R5, 0x1, R0 ;  /* 0x0000000105037824 */ /* 0x000fe200078e0200 */
[----:B------:R-:W-:Y:S06]  /*8cf0*/  @P0 BRA `(.L_x_1840) ;  /* 0x0000000000080947 */ /* 0x000fec0003800000 */
[----:B------:R-:W0:Y:S02]  /*8d00*/  FENCE.VIEW.ASYNC.G ;  /* 0x00000000000073c6 */ /* 0x000e240000000100 */
[----:B0-----:R-:W-:Y:S06]  /*8d10*/  BAR.ARV 0xc, 0x180 ;  /* 0x0306000000007b1d */ /* 0x001fec0000002000 */
.L_x_1840:
[----:B------:R-:W-:Y:S05]  /*8d20*/  BSYNC B0 ;  /* 0x0000000000007941 */ /* 0x000fea0003800000 */
.L_x_1839:
[----:B------:R-:W-:Y:S01]  /*8d30*/  IMAD.IADD R0, R3, 0x1, R6 ;  /* 0x0000000103007824 */ /* 0x000fe200078e0206 */
[----:B------:R-:W-:Y:S06]  /*8d40*/  @!P2 BRA `(.L_x_1841) ;  /* 0x000000000048a947 */ /* 0x000fec0003800000 */
        /* <DEDUP_REMOVED lines=11> */
.L_x_1843:
[----:B------:R-:W-:-:S13]  /*8e00*/  ISETP.NE.AND P0, PT, R7, 0x1, PT ;  /* 0x000000010700780c */ /* 0x000fda0003f05270 */
[----:B------:R-:W0:Y:S02]  /*8e10*/  @P0 LDC.64 R4, c[0x0][0x9e8] ;  /* 0x00027a00ff040b82 */ /* 0x000e240000000a00 */
[----:B0-----:R-:W-:-:S05]  /*8e20*/  @P0 IMAD.HI.U32 R4, R2, R4, RZ ;  /* 0x0000000402040227 */ /* 0x001fca00078e00ff */
[----:B------:R-:W-:-:S07]  /*8e30*/  @P0 SHF.R.U32.HI R2, RZ, R5, R4 ;  /* 0x00000005ff020219 */ /* 0x000fce0000011604 */
.L_x_1844:
[----:B------:R-:W-:Y:S05]  /*8e40*/  BSYNC B0 ;  /* 0x0000000000007941 */ /* 0x000fea0003800000 */
.L_x_1842:
[----:B------:R-:W-:-:S05]  /*8e50*/  IMAD R3, R2, R7, R7 ;  /* 0x0000000702037224 */ /* 0x000fca00078e0207 */
[----:B------:R-:W-:-:S07]  /*8e60*/  VIMNMX R0, R0, R3, PT ;  /* 0x0000000300007248 */ /* 0x000fce0003fe0100 */
.L_x_1841:
[----:B------:R-:W0:Y:S01]  /*8e70*/  @P1 LDC R2, c[0x0][0x44c] ;  /* 0x00011300ff021b82 */ /* 0x000e220000000800 */
[----:B------:R-:W-:Y:S01]  /*8e80*/  VIADD R0, R0, 0x3f ;  /* 0x0000003f00007836 */ /* 0x000fe20000000000 */
[----:B------:R-:W-:Y:S01]  /*8e90*/  ULDC UR4, c[0x0][0x9dc] ;  /* 0x0002770000047ab9 */ /* 0x000fe20000000800 */
[----:B------:R-:W-:-:S03]  /*8ea0*/  IMAD.MOV.U32 R5, RZ, RZ, R36 ;  /* 0x000000ffff057224 */ /* 0x000fc600078e0024 */
[----:B------:R-:W-:Y:S02]  /*8eb0*/  SHF.R.S32.HI R3, RZ, 0x1f, R0 ;  /* 0x0000001fff037819 */ /* 0x000fe40000011400 */
[----:B------:R-:W1:Y:S02]  /*8ec0*/  @P1 LDC R9, c[0x0][0x450] ;  /* 0x00011400ff091b82 */ /* 0x000e640000000800 */
[----:B------:R-:W-:-:S04]  /*8ed0*/  LEA.HI R3, R3, R0, RZ, 0x6 ;  /* 0x0000000003037211 */ /* 0x000fc800078f30ff */
[----:B------:R-:W-:-:S04]  /*8ee0*/  SHF.R.S32.HI R0, RZ, 0x6, R3 ;  /* 0x00000006ff007819 */ /* 0x000fc80000011403 */
[----:B------:R-:W-:Y:S01]  /*8ef0*/  VIMNMX R23, R103, R0, PT ;  /* 0x0000000067177248 */ /* 0x000fe20003fe0100 */
        /* <DEDUP_REMOVED lines=15> */
.L_x_1847:
[----:B------:R-:W-:-:S13]  /*8ff0*/  ISETP.NE.AND P0, PT, R7, 0x1, PT ;  /* 0x000000010700780c */ /* 0x000fda0003f05270 */
[----:B------:R-:W0:Y:S02]  /*9000*/  @P0 LDC.64 R4, c[0x0][0x9e8] ;  /* 0x00027a00ff040b82 */ /* 0x000e240000000a00 */
[----:B0-----:R-:W-:-:S05]  /*9010*/  @P0 IMAD.HI.U32 R0, R2, R4, RZ ;  /* 0x0000000402000227 */ /* 0x001fca00078e00ff */
[----:B------:R-:W-:-:S07]  /*9020*/  @P0 SHF.R.U32.HI R2, RZ, R5, R0 ;  /* 0x00000005ff020219 */ /* 0x000fce0000011600 */
.L_x_1848:
[----:B------:R-:W-:Y:S05]  /*9030*/  BSYNC B0 ;  /* 0x0000000000007941 */ /* 0x000fea0003800000 */
.L_x_1846:
[----:B------:R-:W-:-:S05]  /*9040*/  IMAD R2, R2, R7, RZ ;  /* 0x0000000702027224 */ /* 0x000fca00078e02ff */
[----:B------:R-:W-:-:S07]  /*9050*/  VIMNMX R3, R3, R2, !PT ;  /* 0x0000000203037248 */ /* 0x000fce0007fe0100 */
.L_x_1845:
[----:B------:R-:W-:Y:S01]  /*9060*/  SHF.R.S32.HI R2, RZ, 0x1f, R3 ;  /* 0x0000001fff027819 */ /* 0x000fe20000011403 */
[----:B------:R-:W-:Y:S01]  /*9070*/  IMAD.MOV.U32 R0, RZ, RZ, RZ ;  /* 0x000000ffff007224 */ /* 0x000fe200078e00ff */
[----:B------:R-:W-:Y:S02]  /*9080*/  PLOP3.LUT P0, PT, PT, PT, PT, 0x80, 0x0 ;  /* 0x000000000000781c */ /* 0x000fe40003f0f070 */
[----:B------:R-:W-:Y:S02]  /*9090*/  CS2R R150, SRZ ;  /* 0x0000000000967805 */ /* 0x000fe4000001ff00 */
[----:B------:R-:W-:Y:S02]  /*90a0*/  LEA.HI R6, R2, R3, RZ, 0x6 ;  /* 0x0000000302067211 */ /* 0x000fe400078f30ff */
[----:B------:R-:W-:Y:S02]  /*90b0*/  CS2R R2, SRZ ;  /* 0x0000000000027805 */ /* 0x000fe4000001ff00 */
[----:B------:R-:W-:-:S02]  /*90c0*/  CS2R R148, SRZ ;  /* 0x0000000000947805 */ /* 0x000fc4000001ff00 */
[----:B------:R-:W-:Y:S02]  /*90d0*/  CS2R R146, SRZ ;  /* 0x0000000000927805 */ /* 0x000fe4000001ff00 */
[----:B------:R-:W-:Y:S02]  /*90e0*/  SHF.R.S32.HI R6, RZ, 0x6, R6 ;  /* 0x00000006ff067819 */ /* 0x000fe40000011406 */
[----:B------:R-:W-:Y:S02]  /*90f0*/  CS2R R144, SRZ ;  /* 0x0000000000907805 */ /* 0x000fe4000001ff00 */
[----:B------:R-:W-:Y:S02]  /*9100*/  CS2R R156, SRZ ;  /* 0x00000000009c7805 */ /* 0x000fe4000001ff00 */
[----:B------:R-:W-:Y:S02]  /*9110*/  CS2R R154, SRZ ;  /* 0x00000000009a7805 */ /* 0x000fe4000001ff00 */
[----:B------:R-:W-:-:S02]  /*9120*/  VIMNMX R20, RZ, R6, !PT ;  /* 0x00000006ff147248 */ /* 0x000fc40007fe0100 */
[----:B------:R-:W-:Y:S02]  /*9130*/  CS2R R140, SRZ ;  /* 0x00000000008c7805 */ /* 0x000fe4000001ff00 */
[----:B------:R-:W-:Y:S02]  /*9140*/  CS2R R152, SRZ ;  /* 0x0000000000987805 */ /* 0x000fe4000001ff00 */
[----:B------:R-:W-:Y:S02]  /*9150*/  CS2R R136, SRZ ;  /* 0x0000000000887805 */ /* 0x000fe4000001ff00 */
[----:B------:R-:W-:Y:S01]  /*9160*/  ISETP.GT.AND P1, PT, R23, R20, PT ;  /* 0x000000141700720c */ /* 0x000fe20003f24270 */
[----:B------:R0:W-:Y:S01]  /*9170*/  STL [R1+0x38], R20 ;  /* 0x0000381401007387 */ /* 0x0001e20000100800 */
[----:B------:R-:W-:Y:S02]  /*9180*/  CS2R R128, SRZ ;  /* 0x0000000000807805 */ /* 0x000fe4000001ff00 */
[----:B------:R-:W-:-:S02]  /*9190*/  CS2R R132, SRZ ;  /* 0x0000000000847805 */ /* 0x000fc4000001ff00 */
[----:B------:R-:W-:Y:S02]  /*91a0*/  CS2R R124, SRZ ;  /* 0x00000000007c7805 */ /* 0x000fe4000001ff00 */
[----:B------:R-:W-:Y:S01]  /*91b0*/  CS2R R120, SRZ ;  /* 0x0000000000787805 */ /* 0x000fe2000001ff00 */
[----:B------:R-:W-:Y:S01]  /*91c0*/  IMAD.MOV.U32 R176, RZ, RZ, RZ ;  /* 0x000000ffffb07224 */ /* 0x000fe200078e00ff */
[----:B------:R-:W-:Y:S02]  /*91d0*/  CS2R R116, SRZ ;  /* 0x0000000000747805 */ /* 0x000fe4000001ff00 */
[----:B------:R-:W-:Y:S02]  /*91e0*/  CS2R R112, SRZ ;  /* 0x0000000000707805 */ /* 0x000fe4000001ff00 */
[----:B------:R-:W-:Y:S02]  /*91f0*/  CS2R R174, SRZ ;  /* 0x0000000000ae7805 */ /* 0x000fe4000001ff00 */
[----:B------:R-:W-:-:S02]  /*9200*/  CS2R R108, SRZ ;  /* 0x00000000006c7805 */ /* 0x000fc4000001ff00 */
[----:B---3--:R-:W-:Y:S02]  /*9210*/  CS2R R104, SRZ ;  /* 0x0000000000687805 */ /* 0x008fe4000001ff00 */
        /* <DEDUP_REMOVED lines=46> */
[----:B0-----:R-:W-:Y:S06]  /*9500*/  @!P1 BRA `(.L_x_1849) ;  /* 0x0000015800ac9947 */ /* 0x001fec0003800000 */
[----:B------:R-:W2:Y:S01]  /*9510*/  LDL R20, [R1+0x88] ;  /* 0x0000880001147983 */ /* 0x000ea20000100800 */
[----:B------:R-:W-:Y:S03]  /*9520*/  BSSY B6, `(.L_x_1850) ;  /* 0x000001c000067945 */ /* 0x000fe60003800000 */
[----:B--2---:R-:W0:Y:S02]  /*9530*/  SHFL.IDX PT, R0, R20, RZ, 0x1f ;  /* 0x00001fff14007589 */ /* 0x004e2400000e0000 */
[----:B0-----:R-:W-:-:S04]  /*9540*/  LEA.HI R2, R0, R0, RZ, 0x1 ;  /* 0x0000000000027211 */ /* 0x001fc800078f08ff */
[----:B------:R-:W-:Y:S01]  /*9550*/  LOP3.LUT R3, R2, 0x1e, RZ, 0xc0, !PT ;  /* 0x0000001e02037812 */ /* 0x000fe200078ec0ff */
[----:B------:R-:W-:-:S04]  /*9560*/  VIADD R2, R16, 0x10400 ;  /* 0x0001040010027836 */ /* 0x000fc80000000000 */
[----:B------:R-:W-:Y:S01]  /*9570*/  IMAD.IADD R3, R0, 0x1, -R3 ;  /* 0x0000000100037824 */ /* 0x000fe200078e0a03 */
[----:B------:R-:W-:-:S03]  /*9580*/  LOP3.LUT P0, RZ, R2, 0x3ff, RZ, 0xc0, !PT ;  /* 0x000003ff02ff7812 */ /* 0x000fc6000780c0ff */
[----:B------:R-:W-:Y:S01]  /*9590*/  IMAD R3, R3, 0x2000, R2 ;  /* 0x0000200003037824 */ /* 0x000fe200078e0202 */
[----:B------:R-:W-:-:S04]  /*95a0*/  P2R R24, PR, RZ, 0x1 ;  /* 0x00000001ff187803 */ /* 0x000fc80000000000 */
        /* <DEDUP_REMOVED lines=19> */
.L_x_1851:
[----:B------:R-:W-:Y:S05]  /*96e0*/  BSYNC B6 ;  /* 0x0000000000067941 */ /* 0x000fea0003800000 */
.L_x_1850:
[----:B------:R-:W-:Y:S02]  /*96f0*/  ULDC UR4, c[0x0][0x3f4] ;  /* 0x0000fd0000047ab9 */ /* 0x000fe40000000800 */
[----:B------:R-:W-:-:S13]  /*9700*/  ISETP.LT.AND P0, PT, RZ, UR4, PT ;  /* 0x00000004ff007c0c */ /* 0x000fda000bf01270 */
[----:B------:R-:W-:Y:S05]  /*9710*/  @P0 BRA `(.L_x_1852) ;  /* 0x0000000000400947 */ /* 0x000fea0003800000 */
[----:B------:R-:W2:Y:S02]  /*9720*/  LDL R20, [R1+0x54] ;  /* 0x0000540001147983 */ /* 0x000ea40000100800 */
[----:B--2---:R-:W-:-:S04]  /*9730*/  LEA.HI R0, R20, R20, RZ, 0x1 ;  /* 0x0000001414007211 */ /* 0x004fc800078f08ff */
        /* <DEDUP_REMOVED lines=8> */
.L_x_1855:
[----:B-1----:R1:W2:Y:S02]  /*97c0*/  SYNCS.PHASECHK.TRANS64.TRYWAIT P0, [R16+URZ+0x30800], R3 ;  /* 0x03080003100075a7 */ /* 0x0022a4000800017f */
[----:B--2---:R-:W-:Y:S05]  /*97d0*/  @!P0 NANOSLEEP.SYNCS 0x989680 ;  /* 0x009896800000895d */ /* 0x004fea0003900000 */
[----:B------:R-:W2:Y:S02]  /*97e0*/  @!P0 SYNCS.PHASECHK.TRANS64 P0, [R16+URZ+0x30800], R3 ;  /* 0x03080003100085a7 */ /* 0x000ea4000800007f */
[----:B--2---:R-:W-:Y:S05]  /*97f0*/  @!P0 BRA `(.L_x_1855) ;  /* 0xfffffffc00f08947 */ /* 0x004fea000383ffff */
.L_x_1854:
[----:B------:R-:W-:Y:S05]  /*9800*/  BSYNC B0 ;  /* 0x0000000000007941 */ /* 0x000fea0003800000 */
.L_x_1853:
[----:B------:R-:W-:Y:S05]  /*9810*/  BRA `(.L_x_1856) ;  /* 0x0000009c00ac7947 */ /* 0x000fea0003800000 */
.L_x_1852:
[----:B------:R-:W-:Y:S01]  /*9820*/  ISETP.NE.AND P0, PT, R24, RZ, PT ;  /* 0x000000ff1800720c */ /* 0x000fe20003f05270 */
[----:B------:R-:W-:Y:S01]  /*9830*/  ULDC.64 UR4, c[0x0][0x3f8] ;  /* 0x0000fe0000047ab9 */ /* 0x000fe20000000a00 */
[----:B-----5:R-:W-:Y:S01]  /*9840*/  SHF.R.S32.HI R0, RZ, 0x1f, R100 ;  /* 0x0000001fff007819 */ /* 0x020fe20000011464 */
[----:B------:R-:W-:Y:S01]  /*9850*/  ULDC.64 UR6, c[0x0][0x408] ;  /* 0x0001020000067ab9 */ /* 0x000fe20000000a00 */
[----:B------:R-:W-:Y:S01]  /*9860*/  IMAD.WIDE.U32 R24, R100, UR4, RZ ;  /* 0x0000000464187c25 */ /* 0x000fe2000f8e00ff */
[----:B------:R-:W-:Y:S03]  /*9870*/  BSSY B6, `(.L_x_1857) ;  /* 0x0000019000067945 */ /* 0x000fe60003800000 */
[C---:B------:R-:W-:Y:S02]  /*9880*/  IMAD R3, R0.reuse, UR4, RZ ;  /* 0x0000000400037c24 */ /* 0x040fe4000f8e02ff */
[----:B------:R-:W-:-:S02]  /*9890*/  IMAD R5, R0, UR6, RZ ;  /* 0x0000000600057c24 */ /* 0x000fc4000f8e02ff */
[C---:B------:R-:W-:Y:S02]  /*98a0*/  IMAD R3, R100.reuse, UR5, R3 ;  /* 0x0000000564037c24 */ /* 0x040fe4000f8e0203 */
[C---:B------:R-:W-:Y:S02]  /*98b0*/  IMAD R5, R100.reuse, UR7, R5 ;  /* 0x0000000764057c24 */ /* 0x040fe4000f8e0205 */
[----:B------:R-:W-:-:S04]  /*98c0*/  IMAD.WIDE.U32 R100, R100, UR6, RZ ;  /* 0x0000000664647c25 */ /* 0x000fc8000f8e00ff */
[----:B------:R-:W-:Y:S02]  /*98d0*/  IMAD.IADD R27, R3, 0x1, R25 ;  /* 0x00000001031b7824 */ /* 0x000fe400078e0219 */
[----:B------:R-:W-:Y:S01]  /*98e0*/  IMAD.IADD R29, R5, 0x1, R101 ;  /* 0x00000001051d7824 */ /* 0x000fe200078e0265 */
        /* <DEDUP_REMOVED lines=17> */
.L_x_1858:
[----:B------:R-:W-:Y:S05]  /*9a00*/  BSYNC B6 ;  /* 0x0000000000067941 */ /* 0x000fea0003800000 */
.L_x_1857:
[----:B------:R-:W2:Y:S01]  /*9a10*/  LDL R120, [R1+0x14] ;  /* 0x0000140001787983 */ /* 0x000ea20000100800 */
[----:B------:R-:W-:-:S03]  /*9a20*/  ULDC.U8 UR4, c[0x0][0x410] ;  /* 0x0001040000047ab9 */ /* 0x000fc60000000000 */
[----:B------:R-:W3:Y:S01]  /*9a30*/  LDL R20, [R1+0x40] ;  /* 0x0000400001147983 */ /* 0x000ee20000100800 */
[----:B------:R-:W-:Y:S01]  /*9a40*/  ISETP.NE.AND P0, PT, RZ, UR4, PT ;  /* 0x00000004ff007c0c */ /* 0x000fe2000bf05270 */
[----:B------:R-:W-:Y:S01]  /*9a50*/  BSSY B0, `(.L_x_1859) ;  /* 0x00009bf000007945 */ /* 0x000fe20003800000 */
[----:B--2---:R-:W-:-:S04]  /*9a60*/  IMAD.IADD R10, R218, 0x1, R120 ;  /* 0x00000001da0a7824 */ /* 0x004fc800078e0278 */
[----:B---3--:R-:W-:-:S07]  /*9a70*/  IMAD R3, R20, 0x20, R10 ;  /* 0x0000002014037824 */ /* 0x008fce00078e020a */
[----:B------:R-:W-:Y:S05]  /*9a80*/  @!P0 BRA `(.L_x_1860) ;  /* 0x0000004c00448947 */ /* 0x000fea0003800000 */
[----:B------:R-:W0:Y:S01]  /*9a90*/  LDC R109, c[0x0][0x448] ;  /* 0x00011200ff6d7b82 */ /* 0x000e220000000800 */
[----:B------:R-:W-:Y:S01]  /*9aa0*/  ULDC.64 UR4, c[0x0][0x3f8] ;  /* 0x0000fe0000047ab9 */ /* 0x000fe20000000a00 */
[----:B------:R-:W-:Y:S01]  /*9ab0*/  ULDC.64 UR6, c[0x0][0x408] ;  /* 0x0001020000067ab9 */ /* 0x000fe20000000a00 */
[----:B------:R-:W-:Y:S01]  /*9ac0*/  IMAD.MOV.U32 R6, RZ, RZ, R24 ;  /* 0x000000ffff067224 */ /* 0x000fe200078e0018 */
[----:B------:R-:W-:Y:S01]  /*9ad0*/  SHF.R.S32.HI R81, RZ, 0x1f, R234 ;  /* 0x0000001fff517819 */ /* 0x000fe200000114ea */
[----:B------:R-:W-:Y:S01]  /*9ae0*/  IMAD.MOV.U32 R7, RZ, RZ, R27 ;  /* 0x000000ffff077224 */ /* 0x000fe200078e001b */
[----:B------:R-:W-:Y:S01]  /*9af0*/  SHF.R.S32.HI R80, RZ, 0x1f, R233 ;  /* 0x0000001fff507819 */ /* 0x000fe200000114e9 */
[----:B------:R-:W-:Y:S01]  /*9b00*/  IMAD.MOV.U32 R4, RZ, RZ, R100 ;  /* 0x000000ffff047224 */ /* 0x000fe200078e0064 */
[----:B------:R-:W-:Y:S02]  /*9b10*/  SHF.R.S32.HI R108, RZ, 0x1f, R235 ;  /* 0x0000001fff6c7819 */ /* 0x000fe400000114eb */
[----:B0-----:R-:W-:-:S13]  /*9b20*/  ISETP.NE.AND P0, PT, R109, 0x1, PT ;  /* 0x000000016d00780c */ /* 0x001fda0003f05270 */
[----:B------:R-:W0:Y:S08]  /*9b30*/  @P0 LDC R0, c[0x0][0x44c] ;  /* 0x00011300ff000b82 */ /* 0x000e300000000800 */
[----:B------:R-:W1:Y:S01]  /*9b40*/  @P0 LDC R5, c[0x0][0x450] ;  /* 0x00011400ff050b82 */ /* 0x000e620000000800 */
[----:B0-----:R-:W-:-:S05]  /*9b50*/  @P0 IMAD.HI.U32 R0, R3, R0, RZ ;  /* 0x0000000003000227 */ /* 0x001fca00078e00ff */
[----:B-1----:R-:W-:Y:S01]  /*9b60*/  @P0 SHF.R.U32.HI R3, RZ, R5, R0 ;  /* 0x00000005ff030219 */ /* 0x002fe20000011600 */
[----:B------:R-:W-:-:S03]  /*9b70*/  IMAD.MOV.U32 R5, RZ, RZ, R29 ;  /* 0x000000ffff057224 */ /* 0x000fc600078e001d */
[----:B------:R-:W-:Y:S01]  /*9b80*/  SHF.R.S32.HI R0, RZ, 0x1f, R3 ;  /* 0x0000001fff007819 */ /* 0x000fe20000011403 */
[----:B------:R-:W-:-:S04]  /*9b90*/  IMAD.WIDE.U32 R6, R3, UR4, R6 ;  /* 0x0000000403067c25 */ /* 0x000fc8000f8e0006 */
[C---:B------:R-:W-:Y:S02]  /*9ba0*/  IMAD R8, R0.reuse, UR4, RZ ;  /* 0x0000000400087c24 */ /* 0x040fe4000f8e02ff */
[----:B------:R-:W-:Y:S02]  /*9bb0*/  IMAD R0, R0, UR6, RZ ;  /* 0x0000000600007c24 */ /* 0x000fe4000f8e02ff */
[C---:B------:R-:W-:Y:S01]  /*9bc0*/  IMAD R9, R3.reuse, UR5, R8 ;  /* 0x0000000503097c24 */ /* 0x040fe2000f8e0208 */
[----:B------:R-:W-:Y:S01]  /*9bd0*/  ULDC.64 UR4, c[0x0][0x3e8] ;  /* 0x0000fa0000047ab9 */ /* 0x000fe20000000a00 */
[----:B------:R-:W-:-:S04]  /*9be0*/  IMAD.WIDE.U32 R4, R3, UR6, R4 ;  /* 0x0000000603047c25 */ /* 0x000fc8000f8e0004 */
[----:B------:R-:W-:Y:S01]  /*9bf0*/  IMAD R11, R3, UR7, R0 ;  /* 0x00000007030b7c24 */ /* 0x000fe2000f8e0200 */
[----:B------:R-:W-:Y:S01]  /*9c00*/  ULDC.64 UR6, c[0x0][0x400] ;  /* 0x0001000000067ab9 */ /* 0x000fe20000000a00 */
[----:B------:R-:W-:Y:S01]  /*9c10*/  IMAD.IADD R9, R7, 0x1, R9 ;  /* 0x0000000107097824 */ /* 0x000fe200078e0209 */
[----:B------:R-:W-:Y:S01]  /*9c20*/  LEA R3, P0, R6, UR4, 0x1 ;  /* 0x0000000406037c11 */ /* 0x000fe2000f8008ff */
[----:B------:R-:W-:Y:S01]  /*9c30*/  IMAD.IADD R7, R5, 0x1, R11 ;  /* 0x0000000105077824 */ /* 0x000fe200078e020b */
[----:B------:R-:W-:Y:S01]  /*9c40*/  LEA R0, P1, R4, UR6, 0x1 ;  /* 0x0000000604007c11 */ /* 0x000fe2000f8208ff */
[----:B------:R-:W-:Y:S01]  /*9c50*/  UMOV UR4, 0xffffffff ;  /* 0xffffffff00047882 */ /* 0x000fe20000000000 */
[----:B------:R-:W-:Y:S02]  /*9c60*/  LEA.HI.X R6, R6, UR5, R9, 0x1, P0 ;  /* 0x0000000506067c11 */ /* 0x000fe400080f0c09 */
[----:B------:R-:W-:Y:S01]  /*9c70*/  LEA.HI.X R7, R4, UR7, R7, 0x1, P1 ;  /* 0x0000000704077c11 */ /* 0x000fe200088f0c07 */
[----:B------:R-:W-:Y:S08]  /*9c80*/  BRA.DIV UR4, `(.L_x_1861) ;  /* 0x0000021604e87947 */ /* 0x000ff0000b800000 */
[----:B------:R0:W1:Y:S04]  /*9c90*/  SHFL.IDX PT, R5, R6, RZ, 0x181f ;  /* 0x00181fff06057589 */ /* 0x00006800000e0000 */
[----:B------:R0:W2:Y:S04]  /*9ca0*/  SHFL.IDX PT, R4, R3, RZ, 0x181f ;  /* 0x00181fff03047589 */ /* 0x0000a800000e0000 */
[----:B------:R0:W3:Y:S04]  /*9cb0*/  SHFL.IDX PT, R9, R7, RZ, 0x181f ;  /* 0x00181fff07097589 */ /* 0x0000e800000e0000 */
[----:B------:R0:W4:Y:S02]  /*9cc0*/  SHFL.IDX PT, R14, R0, RZ, 0x181f ;  /* 0x00181fff000e7589 */ /* 0x00012400000e0000 */
.L_x_2238:
[----:B------:R-:W-:Y:S01]  /*9cd0*/  IMAD R109, R220, R109, RZ ;  /* 0x0000006ddc6d7224 */ /* 0x000fe200078e02ff */
        /* <DEDUP_REMOVED lines=11> */
[----:B------:R-:W-:Y:S01]  /*9d90*/  ULDC UR4, c[0x0][0x3f4] ;  /* 0x0000fd0000047ab9 */ /* 0x000fe20000000800 */
[----:B------:R-:W-:Y:S02]  /*9da0*/  CS2R R76, SRZ ;  /* 0x00000000004c7805 */ /* 0x000fe4000001ff00 */
[----:B------:R-:W-:Y:S02]  /*9db0*/  ISETP.GE.AND P2, PT, R234, UR4, PT ;  /* 0x00000004ea007c0c */ /* 0x000fe4000bf46270 */
[----:B------:R-:W-:Y:S02]  /*9dc0*/  CS2R R74, SRZ ;  /* 0x00000000004a7805 */ /* 0x000fe4000001ff00 */
[----:B------:R-:W-:Y:S01]  /*9dd0*/  ISETP.GE.AND P1, PT, R233, UR4, PT ;  /* 0x00000004e9007c0c */ /* 0x000fe2000bf26270 */
[----:B------:R-:W-:Y:S01]  /*9de0*/  ULDC.64 UR6, c[0x0][0x208] ;  /* 0x0000820000067ab9 */ /* 0x000fe20000000a00 */
[----:B------:R-:W-:Y:S02]  /*9df0*/  ISETP.GE.AND P0, PT, R235, UR4, PT ;  /* 0x00000004eb007c0c */ /* 0x000fe4000bf06270 */
[----:B------:R-:W-:-:S05]  /*9e00*/  ISETP.GE.AND P3, PT, R200, UR4, PT ;  /* 0x00000004c8007c0c */ /* 0x000fca000bf66270 */
[C---:B------:R-:W-:Y:S01]  /*9e10*/  @!P2 IMAD.SHL.U32 R27, R234.reuse, 0x2, RZ ;  /* 0x00000002ea1ba824 */ /* 0x040fe200078e00ff */
[----:B------:R-:W-:-:S03]  /*9e20*/  @!P2 SHF.L.U64.HI R34, R234, 0x1, R81 ;  /* 0x00000001ea22a819 */ /* 0x000fc60000010251 */
[C---:B------:R-:W-:Y:S01]  /*9e30*/  @!P1 IMAD.SHL.U32 R31, R233.reuse, 0x2, RZ ;  /* 0x00000002e91f9824 */ /* 0x040fe200078e00ff */
[----:B------:R-:W-:Y:S01]  /*9e40*/  @!P1 SHF.L.U64.HI R32, R233, 0x1, R80 ;  /* 0x00000001e9209819 */ /* 0x000fe20000010250 */
[----:B------:R-:W-:Y:S01]  /*9e50*/  @!P0 IMAD.SHL.U32 R15, R235, 0x2, RZ ;  /* 0x00000002eb0f8824 */ /* 0x000fe200078e00ff */
[-C--:B--2---:R-:W-:Y:S01]  /*9e60*/  @!P2 IADD3 R24, P4, R4, R27.reuse, RZ ;  /* 0x0000001b0418a210 */ /* 0x084fe20007f9e0ff */
[----:B----4-:R-:W-:Y:S01]  /*9e70*/  @!P3 IMAD.MOV.U32 R8, RZ, RZ, R14 ;  /* 0x000000ffff08b224 */ /* 0x010fe200078e000e */
[----:B------:R-:W-:Y:S01]  /*9e80*/  @!P2 IADD3 R26, P6, R14, R27, RZ ;  /* 0x0000001b0e1aa210 */ /* 0x000fe20007fde0ff */
[----:B-1----:R-:W-:Y:S01]  /*9e90*/  @!P3 IMAD.WIDE R12, R200, 0x2, R4 ;  /* 0x00000002c80cb825 */ /* 0x002fe200078e0204 */
[----:B------:R-:W-:-:S03]  /*9ea0*/  @!P1 IADD3 R28, P5, R4, R31, RZ ;  /* 0x0000001f041c9210 */ /* 0x000fc60007fbe0ff */
[----:B------:R-:W-:Y:S01]  /*9eb0*/  @!P2 IMAD.X R25, R5, 0x1, R34, P4 ;  /* 0x000000010519a824 */ /* 0x000fe200020e0622 */
[----:B------:R-:W-:Y:S01]  /*9ec0*/  @!P1 IADD3 R30, P4, R14, R31, RZ ;  /* 0x0000001f0e1e9210 */ /* 0x000fe20007f9e0ff */
[----:B---3--:R-:W-:Y:S01]  /*9ed0*/  @!P3 IMAD.WIDE R20, R200, 0x2, R8 ;  /* 0x00000002c814b825 */ /* 0x008fe200078e0208 */
[----:B------:R-:W-:Y:S02]  /*9ee0*/  @!P0 SHF.L.U64.HI R8, R235, 0x1, R108 ;  /* 0x00000001eb088819 */ /* 0x000fe4000001026c */
[----:B------:R-:W-:Y:S02]  /*9ef0*/  CS2R R72, SRZ ;  /* 0x0000000000487805 */ /* 0x000fe4000001ff00 */
[----:B------:R-:W-:Y:S01]  /*9f00*/  CS2R R70, SRZ ;  /* 0x0000000000467805 */ /* 0x000fe2000001ff00 */
[----:B------:R-:W-:Y:S01]  /*9f10*/  @!P2 IMAD.X R27, R9, 0x1, R34, P6 ;  /* 0x00000001091ba824 */ /* 0x000fe200030e0622 */
[-C--:B------:R-:W-:Y:S01]  /*9f20*/  @!P0 IADD3 R4, P6, R4, R15.reuse, RZ ;  /* 0x0000000f04048210 */ /* 0x080fe20007fde0ff */
[----:B------:R-:W-:Y:S01]  /*9f30*/  @!P1 IMAD.X R29, R5, 0x1, R32, P5 ;  /* 0x00000001051d9824 */ /* 0x000fe200028e0620 */
[----:B------:R-:W-:-:S02]  /*9f40*/  @!P0 IADD3 R14, P5, R14, R15, RZ ;  /* 0x0000000f0e0e8210 */ /* 0x000fc40007fbe0ff */
[----:B------:R-:W-:Y:S02]  /*9f50*/  CS2R R68, SRZ ;  /* 0x0000000000447805 */ /* 0x000fe4000001ff00 */
[----:B------:R-:W-:Y:S02]  /*9f60*/  CS2R R66, SRZ ;  /* 0x0000000000427805 */ /* 0x000fe4000001ff00 */
[----:B------:R-:W-:Y:S02]  /*9f70*/  CS2R R60, SRZ ;  /* 0x00000000003c7805 */ /* 0x000fe4000001ff00 */
[----:B------:R-:W-:Y:S01]  /*9f80*/  CS2R R58, SRZ ;  /* 0x00000000003a7805 */ /* 0x000fe2000001ff00 */
[----:B------:R-:W-:Y:S01]  /*9f90*/  @!P1 IMAD.X R31, R9, 0x1, R32, P4 ;  /* 0x00000001091f9824 */ /* 0x000fe200020e0620 */
[----:B------:R1:W5:Y:S01]  /*9fa0*/  @!P3 LD.E.64 R76, desc[UR6][R12.64] ;  /* 0x000000060c4cb980 */ /* 0x000362000c101b00 */
[--C-:B------:R-:W-:Y:S02]  /*9fb0*/  @!P0 IMAD.X R5, R5, 0x1, R8.reuse, P6 ;  /* 0x0000000105058824 */ /* 0x100fe400030e0608 */
[----:B------:R-:W-:Y:S01]  /*9fc0*/  @!P0 IMAD.X R15, R9, 0x1, R8, P5 ;  /* 0x00000001090f8824 */ /* 0x000fe200028e0608 */
[----:B------:R1:W5:Y:S04]  /*9fd0*/  @!P3 LD.E.64 R74, desc[UR6][R20.64] ;  /* 0x00000006144ab980 */ /* 0x000368000c101b00 */
[----:B------:R1:W5:Y:S04]  /*9fe0*/  @!P2 LD.E.64 R72, desc[UR6][R24.64] ;  /* 0x000000061848a980 */ /* 0x000368000c101b00 */
[----:B------:R1:W5:Y:S04]  /*9ff0*/  @!P2 LD.E.64 R70, desc[UR6][R26.64] ;  /* 0x000000061a46a980 */ /* 0x000368000c101b00 */
[----:B------:R1:W5:Y:S04]  /*a000*/  @!P1 LD.E.64 R68, desc[UR6][R28.64] ;  /* 0x000000061c449980 */ /* 0x000368000c101b00 */
[----:B------:R1:W5:Y:S04]  /*a010*/  @!P1 LD.E.64 R66, desc[UR6][R30.64] ;  /* 0x000000061e429980 */ /* 0x000368000c101b00 */
[----:B------:R1:W5:Y:S04]  /*a020*/  @!P0 LD.E.64 R60, desc[UR6][R4.64] ;  /* 0x00000006043c8980 */ /* 0x000368000c101b00 */
[----:B------:R1:W5:Y:S02]  /*a030*/  @!P0 LD.E.64 R58, desc[UR6][R14.64] ;  /* 0x000000060e3a8980 */ /* 0x000364000c101b00 */
.L_x_1863:
[----:B------:R-:W-:Y:S05]  /*a040*/  BSYNC B1 ;  /* 0x0000000000017941 */ /* 0x000fea0003800000 */
.L_x_1862:
[----:B-12--5:R-:W-:Y:S01]  /*a050*/  IMAD.MOV.U32 R4, RZ, RZ, R60 ;  /* 0x000000ffff047224 */ /* 0x026fe200078e003c */
[----:B------:R-:W-:Y:S01]  /*a060*/  UMOV UR4, 0xffffffff ;  /* 0xffffffff00047882 */ /* 0x000fe20000000000 */
[----:B------:R-:W-:Y:S01]  /*a070*/  IMAD.MOV.U32 R5, RZ, RZ, R61 ;  /* 0x000000ffff057224 */ /* 0x000fe200078e003d */
[----:B------:R-:W-:Y:S01]  /*a080*/  CS2R R46, SRZ ;  /* 0x00000000002e7805 */ /* 0x000fe2000001ff00 */
[----:B------:R-:W-:Y:S01]  /*a090*/  IMAD.MOV.U32 R8, RZ, RZ, R68 ;  /* 0x000000ffff087224 */ /* 0x000fe200078e0044 */
[----:B------:R-:W-:Y:S01]  /*a0a0*/  PRMT R129, R4, 0x7610, R129 ;  /* 0x0000761004817816 */ /* 0x000fe20000000081 */
[----:B---3--:R-:W-:Y:S01]  /*a0b0*/  IMAD.MOV.U32 R9, RZ, RZ, R69 ;  /* 0x000000ffff097224 */ /* 0x008fe200078e0045 */
        /* <DEDUP_REMOVED lines=27> */
[----:B------:R-:W-:Y:S06]  /*a270*/  BRA.DIV UR4, `(.L_x_1864) ;  /* 0x0000021204dc7947 */ /* 0x000fec000b800000 */
[----:B------:R1:W2:Y:S04]  /*a280*/  SHFL.IDX PT, R5, R6, 0x1, 0x181f ;  /* 0x00381f0006057f89 */ /* 0x0002a800000e0000 */
[----:B------:R1:W3:Y:S04]  /*a290*/  SHFL.IDX PT, R4, R3, 0x1, 0x181f ;  /* 0x00381f0003047f89 */ /* 0x0002e800000e0000 */
[----:B------:R1:W0:Y:S04]  /*a2a0*/  SHFL.IDX PT, R9, R7, 0x1, 0x181f ;  /* 0x00381f0007097f89 */ /* 0x00022800000e0000 */
[----:B----4-:R1:W4:Y:S02]  /*a2b0*/  SHFL.IDX PT, R14, R0, 0x1, 0x181f ;  /* 0x00381f00000e7f89 */ /* 0x01032400000e0000 */
.L_x_2244:
[----:B------:R-:W-:Y:S01]  /*a2c0*/  VIADD R8, R10, 0x20 ;  /* 0x000000200a087836 */ /* 0x000fe20000000000 */
        /* <DEDUP_REMOVED lines=8> */
[----:B------:R-:W-:-:S05]  /*a350*/  CS2R R64, SRZ ;  /* 0x0000000000407805 */ /* 0x000fca000001ff00 */
        /* <DEDUP_REMOVED lines=14> */
[-C--:B---3--:R-:W-:Y:S01]  /*a440*/  @!P2 IADD3 R24, P4, R4, R27.reuse, RZ ;  /* 0x0000001b0418a210 */ /* 0x088fe20007f9e0ff */
[----:B----4-:R-:W-:Y:S01]  /*a450*/  @!P3 IMAD.MOV.U32 R8, RZ, RZ, R14 ;  /* 0x000000ffff08b224 */ /* 0x010fe200078e000e */
[----:B------:R-:W-:Y:S01]  /*a460*/  @!P2 IADD3 R26, P6, R14, R27, RZ ;  /* 0x0000001b0e1aa210 */ /* 0x000fe20007fde0ff */
[----:B--2---:R-:W-:Y:S01]  /*a470*/  @!P3 IMAD.WIDE R28, R200, 0x2, R4 ;  /* 0x00000002c81cb825 */ /* 0x004fe200078e0204 */
[----:B------:R-:W-:-:S03]  /*a480*/  @!P1 IADD3 R20, P5, R4, R13, RZ ;  /* 0x0000000d04149210 */ /* 0x000fc60007fbe0ff */
[----:B------:R-:W-:Y:S01]  /*a490*/  @!P2 IMAD.X R25, R5, 0x1, R32, P4 ;  /* 0x000000010519a824 */ /* 0x000fe200020e0620 */
[----:B------:R-:W-:Y:S01]  /*a4a0*/  @!P1 IADD3 R12, P4, R14, R13, RZ ;  /* 0x0000000d0e0c9210 */ /* 0x000fe20007f9e0ff */
[----:B0-----:R-:W-:Y:S01]  /*a4b0*/  @!P3 IMAD.WIDE R30, R200, 0x2, R8 ;  /* 0x00000002c81eb825 */ /* 0x001fe200078e0208 */
        /* <DEDUP_REMOVED lines=22> */
.L_x_1866:
[----:B------:R-:W-:Y:S05]  /*a620*/  BSYNC B1 ;  /* 0x0000000000017941 */ /* 0x000fea0003800000 */
.L_x_1865:
[----:B0--3-5:R-:W-:Y:S01]  /*a630*/  IMAD.MOV.U32 R4, RZ, RZ, R46 ;  /* 0x000000ffff047224 */ /* 0x029fe200078e002e */
[----:B------:R-:W-:Y:S01]  /*a640*/  UMOV UR4, 0xffffffff ;  /* 0xffffffff00047882 */ /* 0x000fe20000000000 */
[----:B--2---:R-:W-:Y:S02]  /*a650*/  IMAD.MOV.U32 R5, RZ, RZ, R47 ;  /* 0x000000ffff057224 */ /* 0x004fe400078e002f */
        /* <DEDUP_REMOVED lines=34> */
[----:B----4-:R4:W0:Y:S02]  /*a880*/  SHFL.IDX PT, R14, R0, 0x2, 0x181f ;  /* 0x00581f00000e7f89 */ /* 0x01082400000e0000 */
.L_x_2250:
        /* <DEDUP_REMOVED lines=24> */
[----:B0-----:R-:W-:Y:S01]  /*aa10*/  @!P3 IMAD.MOV.U32 R8, RZ, RZ, R14 ;  /* 0x000000ffff08b224 */ /* 0x001fe200078e000e */
[-C--:B---3--:R-:W-:Y:S01]  /*aa20*/  @!P2 IADD3 R30, P4, R4, R25.reuse, RZ ;  /* 0x00000019041ea210 */ /* 0x088fe20007f9e0ff */
[----:B------:R-:W-:Y:S01]  /*aa30*/  @!P0 IMAD.SHL.U32 R15, R235, 0x2, RZ ;  /* 0x00000002eb0f8824 */ /* 0x000fe200078e00ff */
[----:B------:R-:W-:Y:S01]  /*aa40*/  @!P2 IADD3 R24, P6, R14, R25, RZ ;  /* 0x000000190e18a210 */ /* 0x000fe20007fde0ff */
[----:B--2---:R-:W-:Y:S01]  /*aa50*/  @!P3 IMAD.WIDE R26, R200, 0x2, R4 ;  /* 0x00000002c81ab825 */ /* 0x004fe200078e0204 */
[----:B------:R-:W-:-:S03]  /*aa60*/  @!P1 IADD3 R20, P5, R4, R13, RZ ;  /* 0x0000000d04149210 */ /* 0x000fc60007fbe0ff */
[----:B------:R-:W-:Y:S01]  /*aa70*/  @!P2 IMAD.X R31, R5, 0x1, R32, P4 ;  /* 0x00000001051fa824 */ /* 0x000fe200020e0620 */
[----:B------:R-:W-:Y:S01]  /*aa80*/  @!P1 IADD3 R12, P4, R14, R13, RZ ;  /* 0x0000000d0e0c9210 */ /* 0x000fe20007f9e0ff */
[----:B------:R-:W-:Y:S01]  /*aa90*/  @!P3 IMAD.WIDE R28, R200, 0x2, R8 ;  /* 0x00000002c81cb825 */ /* 0x000fe200078e0208 */
[----:B------:R-:W-:Y:S01]  /*aaa0*/  @!P0 SHF.L.U64.HI R8, R235, 0x1, R108 ;  /* 0x00000001eb088819 */ /* 0x000fe2000001026c */
[----:B------:R0:W5:Y:S02]  /*aab0*/  @!P3 LD.E.64 R42, desc[UR6][R26.64] ;  /* 0x000000061a2ab980 */ /* 0x000164000c101b00 */
[----:B------:R-:W-:Y:S01]  /*aac0*/  @!P2 IMAD.X R25, R9, 0x1, R32, P6 ;  /* 0x000000010919a824 */ /* 0x000fe200030e0620 */
[-C--:B------:R-:W-:Y:S01]  /*aad0*/  @!P0 IADD3 R4, P6, R4, R15.reuse, RZ ;  /* 0x0000000f04048210 */ /* 0x080fe20007fde0ff */
[--C-:B------:R-:W-:Y:S01]  /*aae0*/  @!P1 IMAD.X R21, R5, 0x1, R34.reuse, P5 ;  /* 0x0000000105159824 */ /* 0x100fe200028e0622 */
[----:B------:R-:W-:Y:S01]  /*aaf0*/  @!P0 IADD3 R14, P5, R14, R15, RZ ;  /* 0x0000000f0e0e8210 */ /* 0x000fe20007fbe0ff */
[----:B------:R2:W5:Y:S01]  /*ab00*/  @!P3 LD.E.64 R44, desc[UR6][R28.64] ;  /* 0x000000061c2cb980 */ /* 0x000562000c101b00 */
[----:B------:R-:W-:Y:S01]  /*ab10*/  @!P1 IMAD.X R13, R9, 0x1, R34, P4 ;  /* 0x00000001090d9824 */ /* 0x000fe200020e0622 */
[----:B------:R-:W-:-:S02]  /*ab20*/  CS2R R38, SRZ ;  /* 0x0000000000267805 */ /* 0x000fc4000001ff00 */
[----:B------:R-:W-:Y:S02]  /*ab30*/  CS2R R40, SRZ ;  /* 0x0000000000287805 */ /* 0x000fe4000001ff00 */
[----:B------:R-:W-:Y:S02]  /*ab40*/  CS2R R34, SRZ ;  /* 0x0000000000227805 */ /* 0x000fe4000001ff00 */
[----:B------:R-:W-:Y:S02]  /*ab50*/  CS2R R36, SRZ ;  /* 0x0000000000247805 */ /* 0x000fe4000001ff00 */
[----:B0-----:R-:W-:Y:S01]  /*ab60*/  CS2R R26, SRZ ;  /* 0x00000000001a7805 */ /* 0x001fe2000001ff00 */
[--C-:B------:R-:W-:Y:S01]  /*ab70*/  @!P0 IMAD.X R5, R5, 0x1, R8.reuse, P6 ;  /* 0x0000000105058824 */ /* 0x100fe200030e0608 */
[----:B------:R0:W5:Y:S01]  /*ab80*/  @!P2 LD.E.64 R38, desc[UR6][R30.64] ;  /* 0x000000061e26a980 */ /* 0x000162000c101b00 */
[----:B------:R-:W-:Y:S01]  /*ab90*/  @!P0 IMAD.X R15, R9, 0x1, R8, P5 ;  /* 0x00000001090f8824 */ /* 0x000fe200028e0608 */
[----:B--2---:R-:W-:-:S02]  /*aba0*/  CS2R R28, SRZ ;  /* 0x00000000001c7805 */ /* 0x004fc4000001ff00 */
[----:B------:R0:W5:Y:S04]  /*abb0*/  @!P2 LD.E.64 R40, desc[UR6][R24.64] ;  /* 0x000000061828a980 */ /* 0x000168000c101b00 */
[----:B------:R0:W5:Y:S04]  /*abc0*/  @!P1 LD.E.64 R34, desc[UR6][R20.64] ;  /* 0x0000000614229980 */ /* 0x000168000c101b00 */
[----:B------:R0:W5:Y:S04]  /*abd0*/  @!P1 LD.E.64 R36, desc[UR6][R12.64] ;  /* 0x000000060c249980 */ /* 0x000168000c101b00 */
[----:B------:R0:W5:Y:S04]  /*abe0*/  @!P0 LD.E.64 R28, desc[UR6][R4.64] ;  /* 0x00000006041c8980 */ /* 0x000168000c101b00 */
[----:B------:R0:W5:Y:S02]  /*abf0*/  @!P0 LD.E.64 R26, desc[UR6][R14.64] ;  /* 0x000000060e1a8980 */ /* 0x000164000c101b00 */
.L_x_1869:
[----:B------:R-:W-:Y:S05]  /*ac00*/  BSYNC B1 ;  /* 0x0000000000017941 */ /* 0x000fea0003800000 */
.L_x_1868:
        /* <DEDUP_REMOVED lines=33> */
[----:B------:R-:W-:Y:S01]  /*ae20*/  PRMT R117, R9, 0x7610, R117 ;  /* 0x0000761009757816 */ /* 0x000fe20000000075 */
[----:B------:R-:W-:Y:S06]  /*ae30*/  BRA.DIV UR4, `(.L_x_1870) ;  /* 0x0000020a04cc7947 */ /* 0x000fec000b800000 */
[----:B------:R0:W2:Y:S04]  /*ae40*/  SHFL.IDX PT, R9, R6, 0x3, 0x181f ;  /* 0x00781f0006097f89 */ /* 0x0000a800000e0000 */
[----:B------:R0:W3:Y:S04]  /*ae50*/  SHFL.IDX PT, R8, R3, 0x3, 0x181f ;  /* 0x00781f0003087f89 */ /* 0x0000e800000e0000 */
[----:B------:R0:W0:Y:S04]  /*ae60*/  SHFL.IDX PT, R79, R7, 0x3, 0x181f ;  /* 0x00781f00074f7f89 */ /* 0x00002800000e0000 */
[----:B------:R0:W0:Y:S02]  /*ae70*/  SHFL.IDX PT, R78, R0, 0x3, 0x181f ;  /* 0x00781f00004e7f89 */ /* 0x00002400000e0000 */
.L_x_2256:
[----:B01----:R-:W4:Y:S01]  /*ae80*/  LDL R3, [R1+0x54] ;  /* 0x0000540001037983 */ /* 0x003f220000100800 */
        /* <DEDUP_REMOVED lines=10> */
[----:B----4-:R-:W-:-:S04]  /*af30*/  LEA.HI R0, R3, R3, RZ, 0x1 ;  /* 0x0000000303007211 */ /* 0x010fc800078f08ff */
[----:B------:R-:W-:-:S05]  /*af40*/  LOP3.LUT R0, R0, 0xfffffffe, RZ, 0xc0, !PT ;  /* 0xfffffffe00007812 */ /* 0x000fca00078ec0ff */
[----:B------:R-:W-:-:S05]  /*af50*/  IMAD.IADD R0, R3, 0x1, -R0 ;  /* 0x0000000103007824 */ /* 0x000fca00078e0a00 */
[----:B------:R-:W-:Y:S01]  /*af60*/  SHF.L.U32 R121, R0, 0x1f, RZ ;  /* 0x0000001f00797819 */ /* 0x000fe200000006ff */
[----:B------:R-:W-:Y:S06]  /*af70*/  @P0 BRA `(.L_x_1872) ;  /* 0x0000000000a80947 */ /* 0x000fec0003800000 */
        /* <DEDUP_REMOVED lines=14> */
[----:B--2---:R-:W-:Y:S01]  /*b060*/  @!P3 IMAD.WIDE R4, R200, 0x2, R8 ;  /* 0x00000002c804b825 */ /* 0x004fe200078e0208 */
[----:B------:R-:W-:Y:S02]  /*b070*/  @!P2 IADD3 R82, P6, R78, R83, RZ ;  /* 0x000000534e52a210 */ /* 0x000fe40007fde0ff */
[-C--:B------:R-:W-:Y:S01]  /*b080*/  @!P1 IADD3 R80, P5, R8, R11.reuse, RZ ;  /* 0x0000000b08509210 */ /* 0x080fe20007fbe0ff */
        /* <DEDUP_REMOVED lines=19> */
[----:B-1----:R-:W-:-:S02]  /*b1c0*/  CS2R R6, SRZ ;  /* 0x0000000000067805 */ /* 0x002fc4000001ff00 */
[----:B------:R0:W5:Y:S04]  /*b1d0*/  @!P2 LD.E.64 R24, desc[UR6][R82.64] ;  /* 0x000000065218a980 */ /* 0x000168000c101b00 */
[----:B------:R0:W5:Y:S04]  /*b1e0*/  @!P1 LD.E.64 R12, desc[UR6][R80.64] ;  /* 0x00000006500c9980 */ /* 0x000168000c101b00 */
[----:B------:R0:W5:Y:S04]  /*b1f0*/  @!P1 LD.E.64 R14, desc[UR6][R10.64] ;  /* 0x000000060a0e9980 */ /* 0x000168000c101b00 */
[----:B------:R0:W5:Y:S04]  /*b200*/  @!P0 LD.E.64 R4, desc[UR6][R8.64] ;  /* 0x0000000608048980 */ /* 0x000168000c101b00 */
[----:B------:R0:W5:Y:S02]  /*b210*/  @!P0 LD.E.64 R6, desc[UR6][R78.64] ;  /* 0x000000064e068980 */ /* 0x000164000c101b00 */
.L_x_1872:
[----:B------:R-:W-:Y:S05]  /*b220*/  BSYNC B1 ;  /* 0x0000000000017941 */ /* 0x000fea0003800000 */
.L_x_1871:
[----:B------:R-:W1:Y:S01]  /*b230*/  SYNCS.PHASECHK.TRANS64.TRYWAIT P0, [R16+URZ+0x30800], R121 ;  /* 0x03080079100075a7 */ /* 0x000e62000800017f */
[----:B0--3-5:R-:W-:Y:S01]  /*b240*/  IMAD.MOV.U32 R8, RZ, RZ, R12 ;  /* 0x000000ffff087224 */ /* 0x029fe200078e000c */
[----:B------:R-:W-:Y:S01]  /*b250*/  BSSY B1, `(.L_x_1873) ;  /* 0x0000021000017945 */ /* 0x000fe20003800000 */
        /* <DEDUP_REMOVED lines=22> */
[----:B------:R-:W-:Y:S01]  /*b3c0*/  VIADDMNMX R3, R109, -R120, 0x80, PT ;  /* 0x000000806d037446 */ /* 0x000fe20003800978 */
[----:B------:R-:W-:Y:S01]  /*b3d0*/  IMAD.MOV.U32 R11, RZ, RZ, R25 ;  /* 0x000000ffff0b7224 */ /* 0x000fe200078e0019 */
[----:B------:R-:W-:Y:S01]  /*b3e0*/  PRMT R83, R8, 0x7610, R83 ;  /* 0x0000761008537816 */ /* 0x000fe20000000053 */
[----:B------:R-:W-:Y:S01]  /*b3f0*/  IMAD.MOV.U32 R8, RZ, RZ, R32 ;  /* 0x000000ffff087224 */ /* 0x000fe200078e0020 */
[----:B------:R-:W-:Y:S01]  /*b400*/  PRMT R84, R9, 0x7610, R84 ;  /* 0x0000761009547816 */ /* 0x000fe20000000054 */
[----:B------:R-:W-:Y:S01]  /*b410*/  IMAD.MOV.U32 R9, RZ, RZ, R33 ;  /* 0x000000ffff097224 */ /* 0x000fe200078e0021 */
[----:B------:R-:W-:-:S02]  /*b420*/  ISETP.GE.AND P1, PT, R218, R3, PT ;  /* 0x00000003da00720c */ /* 0x000fc40003f26270 */
[----:B------:R-:W-:Y:S02]  /*b430*/  PRMT R108, R10, 0x7610, R108 ;  /* 0x000076100a6c7816 */ /* 0x000fe4000000006c */
[----:B------:R-:W-:Y:S01]  /*b440*/  PRMT R109, R11, 0x7610, R109 ;  /* 0x000076100b6d7816 */ /* 0x000fe2000000006d */
[----:B-1----:R-:W-:Y:S08]  /*b450*/  @!P0 BRA `(.L_x_1874) ;  /* 0x0000020400b88947 */ /* 0x002ff00003800000 */
.L_x_2257:
[----:B------:R-:W-:Y:S05]  /*b460*/  BSYNC B1 ;  /* 0x0000000000017941 */ /* 0x000fea0003800000 */
.L_x_1873:
[----:B------:R-:W-:Y:S01]  /*b470*/  BSSY B1, `(.L_x_1875) ;  /* 0x00000cc000017945 */ /* 0x000fe20003800000 */
[----:B------:R-:W-:Y:S02]  /*b480*/  PRMT R120, R8, 0x7610, R120 ;  /* 0x0000761008787816 */ /* 0x000fe40000000078 */
[----:B0-----:R-:W-:Y:S01]  /*b490*/  PRMT R121, R9, 0x7610, R121 ;  /* 0x0000761009797816 */ /* 0x001fe20000000079 */
[----:B------:R-:W-:Y:S06]  /*b4a0*/  @P1 BRA `(.L_x_1876) ;  /* 0x0000000c00201947 */ /* 0x000fec0003800000 */
[----:B------:R0:W5:Y:S01]  /*b4b0*/  LDL R146, [R1+0x30] ;  /* 0x0000300001927983 */ /* 0x0001620000100800 */
[----:B------:R-:W1:Y:S01]  /*b4c0*/  LDC R8, c[0x0][0x3f4] ;  /* 0x0000fd00ff087b82 */ /* 0x000e620000000800 */
[----:B------:R-:W-:Y:S01]  /*b4d0*/  BSSY B2, `(.L_x_1877) ;  /* 0x0000034000027945 */ /* 0x000fe20003800000 */
[-C--:B-1----:R-:W-:Y:S02]  /*b4e0*/  ISETP.GE.AND P0, PT, R200, R8.reuse, PT ;  /* 0x00000008c800720c */ /* 0x082fe40003f06270 */
[-C--:B------:R-:W-:Y:S02]  /*b4f0*/  ISETP.GE.AND P1, PT, R234, R8.reuse, PT ;  /* 0x00000008ea00720c */ /* 0x080fe40003f26270 */
[-C--:B------:R-:W-:Y:S02]  /*b500*/  ISETP.GE.AND P2, PT, R233, R8.reuse, PT ;  /* 0x00000008e900720c */ /* 0x080fe40003f46270 */
[----:B------:R-:W-:-:S07]  /*b510*/  ISETP.GE.AND P3, PT, R235, R8, PT ;  /* 0x00000008eb00720c */ /* 0x000fce0003f66270 */
[----:B0-----:R-:W-:Y:S06]  /*b520*/  @P0 BRA `(.L_x_1878) ;  /* 0x0000000000b80947 */ /* 0x001fec0003800000 */
[----:B-----5:R-:W0:Y:S01]  /*b530*/  LDS.128 R8, [R146] ;  /* 0x0000000092087984 */ /* 0x020e220000000c00 */
[--C-:B------:R-:W-:Y:S02]  /*b540*/  SHF.R.U64 R143, R76, 0x10, R77.reuse ;  /* 0x000000104c8f7819 */ /* 0x100fe4000000124d */
[----:B------:R-:W-:Y:S02]  /*b550*/  SHF.R.U32.HI R76, RZ, 0x10, R77 ;  /* 0x00000010ff4c7819 */ /* 0x000fe4000001164d */
[--C-:B------:R-:W-:Y:S02]  /*b560*/  SHF.R.U64 R77, R74, 0x10, R75.reuse ;  /* 0x000000104a4d7819 */ /* 0x100fe4000000124b */
[----:B------:R-:W-:Y:S02]  /*b570*/  SHF.R.U32.HI R74, RZ, 0x10, R75 ;  /* 0x00000010ff4a7819 */ /* 0x000fe4000001164b */
[----:B------:R-:W-:Y:S02]  /*b580*/  PRMT R139, R139, 0x5410, R76 ;  /* 0x000054108b8b7816 */ /* 0x000fe4000000004c */
[----:B------:R-:W-:-:S02]  /*b590*/  PRMT R141, R141, 0x5410, R74 ;  /* 0x000054108d8d7816 */ /* 0x000fc4000000004a */
[----:B------:R-:W-:Y:S02]  /*b5a0*/  PRMT R138, R138, 0x5410, R143 ;  /* 0x000054108a8a7816 */ /* 0x000fe4000000008f */
[----:B------:R-:W-:Y:S01]  /*b5b0*/  PRMT R142, R140, 0x5410, R77 ;  /* 0x000054108c8e7816 */ /* 0x000fe2000000004d */
[C---:B------:R-:W-:Y:S01]  /*b5c0*/  IMAD.U32 R143, R141.reuse, 0x10000, RZ ;  /* 0x000100008d8f7824 */ /* 0x040fe200078e00ff */
[----:B------:R-:W-:Y:S01]  /*b5d0*/  LOP3.LUT R141, R141, 0xffff0000, RZ, 0xc0, !PT ;  /* 0xffff00008d8d7812 */ /* 0x000fe200078ec0ff */
[C---:B------:R-:W-:Y:S01]  /*b5e0*/  IMAD.U32 R140, R139.reuse, 0x10000, RZ ;  /* 0x000100008b8c7824 */ /* 0x040fe200078e00ff */
[----:B------:R-:W-:Y:S02]  /*b5f0*/  LOP3.LUT R139, R139, 0xffff0000, RZ, 0xc0, !PT ;  /* 0xffff00008b8b7812 */ /* 0x000fe400078ec0ff */
[C---:B0-----:R-:W-:Y:S01]  /*b600*/  LOP3.LUT R75, R10.reuse, 0xffff0000, RZ, 0xc0, !PT ;  /* 0xffff00000a4b7812 */ /* 0x041fe200078ec0ff */
[----:B------:R-:W-:Y:S01]  /*b610*/  IMAD.U32 R74, R10, 0x10000, RZ ;  /* 0x000100000a4a7824 */ /* 0x000fe200078e00ff */
[C---:B------:R-:W-:Y:S01]  /*b620*/  LOP3.LUT R77, R11.reuse, 0xffff0000, RZ, 0xc0, !PT ;  /* 0xffff00000b4d7812 */ /* 0x040fe200078ec0ff */
[----:B------:R-:W-:-:S02]  /*b630*/  IMAD.U32 R76, R11, 0x10000, RZ ;  /* 0x000100000b4c7824 */ /* 0x000fc400078e00ff */
[C---:B------:R-:W-:Y:S01]  /*b640*/  FMUL.FTZ R145, R75.reuse, R143 ;  /* 0x0000008f4b917220 */ /* 0x040fe20000410000 */
[-C--:B------:R-:W-:Y:S01]  /*b650*/  FMUL.FTZ R144, R75, R140.reuse ;  /* 0x0000008c4b907220 */ /* 0x080fe20000410000 */
[C---:B------:R-:W-:Y:S01]  /*b660*/  FMUL.FTZ R75, R77.reuse, R141 ;  /* 0x0000008d4d4b7220 */ /* 0x040fe20000410000 */
[----:B------:R-:W-:Y:S02]  /*b670*/  IMAD.U32 R10, R8, 0x10000, RZ ;  /* 0x00010000080a7824 */ /* 0x000fe400078e00ff */
[C---:B------:R-:W-:Y:S01]  /*b680*/  FFMA.FTZ R145, R74.reuse, R140, -R145 ;  /* 0x0000008c4a917223 */ /* 0x040fe20000010891 */
[----:B------:R-:W-:Y:S01]  /*b690*/  FFMA.FTZ R144, R74, R143, R144 ;  /* 0x0000008f4a907223 */ /* 0x000fe20000010090 */
[-C--:B------:R-:W-:Y:S01]  /*b6a0*/  FMUL.FTZ R143, R77, R139.reuse ;  /* 0x0000008b4d8f7220 */ /* 0x080fe20000410000 */
[----:B------:R-:W-:Y:S01]  /*b6b0*/  FFMA.FTZ R140, R76, R139, -R75 ;  /* 0x0000008b4c8c7223 */ /* 0x000fe2000001084b */
[C---:B------:R-:W-:Y:S01]  /*b6c0*/  IMAD.U32 R11, R9.reuse, 0x10000, RZ ;  /* 0x00010000090b7824 */ /* 0x040fe200078e00ff */
        /* <DEDUP_REMOVED lines=8> */
[----:B------:R-:W-:Y:S01]  /*b750*/  FMUL.FTZ R74, R8, R75 ;  /* 0x0000004b084a7220 */ /* 0x000fe20000410000 */
[----:B------:R-:W-:-:S02]  /*b760*/  FMUL.FTZ R76, R9, R142 ;  /* 0x0000008e094c7220 */ /* 0x000fc40000410000 */
[-C--:B------:R-:W-:Y:S01]  /*b770*/  FMUL.FTZ R141, R9, R138.reuse ;  /* 0x0000008a098d7220 */ /* 0x080fe20000410000 */
[C---:B------:R-:W-:Y:S01]  /*b780*/  FFMA.FTZ R8, R10.reuse, R75, -R139 ;  /* 0x0000004b0a087223 */ /* 0x040fe2000001088b */
[----:B------:R-:W-:Y:S01]  /*b790*/  FFMA.FTZ R77, R10, R77, R74 ;  /* 0x0000004d0a4d7223 */ /* 0x000fe2000001004a */
[C---:B------:R-:W-:Y:S01]  /*b7a0*/  FFMA.FTZ R9, R11.reuse, R138, -R76 ;  /* 0x0000008a0b097223 */ /* 0x040fe2000001084c */
[----:B------:R-:W-:Y:S01]  /*b7b0*/  FFMA.FTZ R142, R11, R142, R141 ;  /* 0x0000008e0b8e7223 */ /* 0x000fe2000001008d */
[----:B------:R-:W-:Y:S02]  /*b7c0*/  F2FP.BF16.F32.PACK_AB R10, R144, R145 ;  /* 0x00000091900a723e */ /* 0x000fe400000010ff */
[----:B------:R-:W-:Y:S02]  /*b7d0*/  F2FP.BF16.F32.PACK_AB R11, R143, R140 ;  /* 0x0000008c8f0b723e */ /* 0x000fe400000010ff */
[----:B------:R-:W-:Y:S02]  /*b7e0*/  F2FP.BF16.F32.PACK_AB R8, R77, R8 ;  /* 0x000000084d08723e */ /* 0x000fe400000010ff */
[----:B------:R-:W-:-:S05]  /*b7f0*/  F2FP.BF16.F32.PACK_AB R9, R142, R9 ;  /* 0x000000098e09723e */ /* 0x000fca00000010ff */
[----:B------:R0:W-:Y:S02]  /*b800*/  STS.128 [R146], R8 ;  /* 0x0000000892007388 */ /* 0x0001e40000000c00 */
.L_x_1878:
[----:B------:R-:W-:Y:S05]  /*b810*/  BSYNC B2 ;  /* 0x0000000000027941 */ /* 0x000fea0003800000 */
.L_x_1877:
[----:B------:R-:W-:Y:S04]  /*b820*/  BSSY B2, `(.L_x_1879) ;  /* 0x0000030000027945 */ /* 0x000fe80003800000 */
[----:B------:R-:W-:Y:S05]  /*b830*/  @P1 BRA `(.L_x_1880) ;  /* 0x0000000000b81947 */ /* 0x000fea0003800000 */
[----:B0----5:R-:W0:Y:S01]  /*b840*/  LDS.128 R8, [R146+0x4000] ;  /* 0x0040000092087984 */ /* 0x021e220000000c00 */
[--C-:B------:R-:W-:Y:S02]  /*b850*/  SHF.R.U64 R75, R72, 0x10, R73.reuse ;  /* 0x00000010484b7819 */ /* 0x100fe40000001249 */
[----:B------:R-:W-:Y:S02]  /*b860*/  SHF.R.U32.HI R72, RZ, 0x10, R73 ;  /* 0x00000010ff487819 */ /* 0x000fe40000011649 */
[--C-:B------:R-:W-:Y:S02]  /*b870*/  SHF.R.U64 R73, R70, 0x10, R71.reuse ;  /* 0x0000001046497819 */ /* 0x100fe40000001247 */
[----:B------:R-:W-:Y:S02]  /*b880*/  SHF.R.U32.HI R70, RZ, 0x10, R71 ;  /* 0x00000010ff467819 */ /* 0x000fe40000011647 */
[----:B------:R-:W-:Y:S02]  /*b890*/  PRMT R135, R135, 0x5410, R72 ;  /* 0x0000541087877816 */ /* 0x000fe40000000048 */
[----:B------:R-:W-:-:S02]  /*b8a0*/  PRMT R137, R137, 0x5410, R70 ;  /* 0x0000541089897816 */ /* 0x000fc40000000046 */
[----:B------:R-:W-:Y:S01]  /*b8b0*/  PRMT R134, R134, 0x5410, R75 ;  /* 0x0000541086867816 */ /* 0x000fe2000000004b */
[----:B------:R-:W-:Y:S01]  /*b8c0*/  IMAD.U32 R74, R135, 0x10000, RZ ;  /* 0x00010000874a7824 */ /* 0x000fe200078e00ff */
[----:B------:R-:W-:Y:S01]  /*b8d0*/  PRMT R136, R136, 0x5410, R73 ;  /* 0x0000541088887816 */ /* 0x000fe20000000049 */
[C---:B------:R-:W-:Y:S01]  /*b8e0*/  IMAD.U32 R75, R137.reuse, 0x10000, RZ ;  /* 0x00010000894b7824 */ /* 0x040fe200078e00ff */
[----:B------:R-:W-:Y:S02]  /*b8f0*/  LOP3.LUT R137, R137, 0xffff0000, RZ, 0xc0, !PT ;  /* 0xffff000089897812 */ /* 0x000fe400078ec0ff */
[----:B------:R-:W-:Y:S02]  /*b900*/  LOP3.LUT R135, R135, 0xffff0000, RZ, 0xc0, !PT ;  /* 0xffff000087877812 */ /* 0x000fe400078ec0ff */
[C---:B0-----:R-:W-:Y:S01]  /*b910*/  LOP3.LUT R71, R10.reuse, 0xffff0000, RZ, 0xc0, !PT ;  /* 0xffff00000a477812 */ /* 0x041fe200078ec0ff */
[----:B------:R-:W-:Y:S01]  /*b920*/  IMAD.U32 R70, R10, 0x10000, RZ ;  /* 0x000100000a467824 */ /* 0x000fe200078e00ff */
[C---:B------:R-:W-:Y:S01]  /*b930*/  LOP3.LUT R73, R11.reuse, 0xffff0000, RZ, 0xc0, !PT ;  /* 0xffff00000b497812 */ /* 0x040fe200078ec0ff */
[----:B------:R-:W-:-:S02]  /*b940*/  IMAD.U32 R72, R11, 0x10000, RZ ;  /* 0x000100000b487824 */ /* 0x000fc400078e00ff */
[CC--:B------:R-:W-:Y:S01]  /*b950*/  FMUL.FTZ R76, R71.reuse, R74.reuse ;  /* 0x0000004a474c7220 */ /* 0x0c0fe20000410000 */
[----:B------:R-:W-:Y:S01]  /*b960*/  FMUL.FTZ R77, R71, R75 ;  /* 0x0000004b474d7220 */ /* 0x000fe20000410000 */
[C---:B------:R-:W-:Y:S01]  /*b970*/  FMUL.FTZ R71, R73.reuse, R137 ;  /* 0x0000008949477220 */ /* 0x040fe20000410000 */
[----:B------:R-:W-:Y:S02]  /*b980*/  IMAD.U32 R10, R8, 0x10000, RZ ;  /* 0x00010000080a7824 */ /* 0x000fe400078e00ff */
        /* <DEDUP_REMOVED lines=9> */
[----:B------:R-:W-:Y:S01]  /*ba20*/  FFMA.FTZ R74, R70, R74, -R77 ;  /* 0x0000004a464a7223 */ /* 0x000fe2000001084d */
        /* <DEDUP_REMOVED lines=15> */
.L_x_1880:
[----:B------:R-:W-:Y:S05]  /*bb20*/  BSYNC B2 ;  /* 0x0000000000027941 */ /* 0x000fea0003800000 */
.L_x_1879:
[----:B------:R-:W-:Y:S04]  /*bb30*/  BSSY B2, `(.L_x_1881) ;  /* 0x0000030000027945 */ /* 0x000fe80003800000 */
[----:B------:R-:W-:Y:S05]  /*bb40*/  @P2 BRA `(.L_x_1882) ;  /* 0x0000000000b82947 */ /* 0x000fea0003800000 */
[----:B01---5:R-:W0:Y:S01]  /*bb50*/  LDS.128 R8, [R146+0x8000] ;  /* 0x0080000092087984 */ /* 0x023e220000000c00 */
        /* <DEDUP_REMOVED lines=45> */
.L_x_1882:
[----:B------:R-:W-:Y:S05]  /*be30*/  BSYNC B2 ;  /* 0x0000000000027941 */ /* 0x000fea0003800000 */
.L_x_1881:
[----:B------:R-:W-:Y:S05]  /*be40*/  @P3 BRA `(.L_x_1876) ;  /* 0x0000000000b83947 */ /* 0x000fea0003800000 */
[----:B012--5:R-:W0:Y:S01]  /*be50*/  LDS.128 R8, [R146+0xc000] ;  /* 0x00c0000092087984 */ /* 0x027e220000000c00 */
[----:B------:R-:W-:Y:S02]  /*be60*/  SHF.R.U64 R60, R60, 0x10, R61 ;  /* 0x000000103c3c7819 */ /* 0x000fe4000000123d */
[----:B------:R-:W-:Y:S02]  /*be70*/  SHF.R.U64 R58, R58, 0x10, R59 ;  /* 0x000000103a3a7819 */ /* 0x000fe4000000123b */
[----:B------:R-:W-:Y:S02]  /*be80*/  SHF.R.U32.HI R61, RZ, 0x10, R61 ;  /* 0x00000010ff3d7819 */ /* 0x000fe4000001163d */
[----:B------:R-:W-:Y:S02]  /*be90*/  SHF.R.U32.HI R59, RZ, 0x10, R59 ;  /* 0x00000010ff3b7819 */ /* 0x000fe4000001163b */
[----:B------:R-:W-:Y:S02]  /*bea0*/  PRMT R128, R128, 0x5410, R61 ;  /* 0x0000541080807816 */ /* 0x000fe4000000003d */
[----:B------:R-:W-:-:S02]  /*beb0*/  PRMT R126, R126, 0x5410, R59 ;  /* 0x000054107e7e7816 */ /* 0x000fc4000000003b */
[----:B------:R-:W-:Y:S01]  /*bec0*/  PRMT R127, R127, 0x5410, R58 ;  /* 0x000054107f7f7816 */ /* 0x000fe2000000003a */
[C---:B------:R-:W-:Y:S01]  /*bed0*/  IMAD.U32 R66, R128.reuse, 0x10000, RZ ;  /* 0x0001000080427824 */ /* 0x040fe200078e00ff */
[----:B------:R-:W-:Y:S01]  /*bee0*/  LOP3.LUT R128, R128, 0xffff0000, RZ, 0xc0, !PT ;  /* 0xffff000080807812 */ /* 0x000fe200078ec0ff */
[C---:B------:R-:W-:Y:S01]  /*bef0*/  IMAD.U32 R67, R126.reuse, 0x10000, RZ ;  /* 0x000100007e437824 */ /* 0x040fe200078e00ff */
[----:B------:R-:W-:Y:S02]  /*bf00*/  LOP3.LUT R126, R126, 0xffff0000, RZ, 0xc0, !PT ;  /* 0xffff00007e7e7812 */ /* 0x000fe400078ec0ff */
[----:B------:R-:W-:Y:S02]  /*bf10*/  PRMT R129, R129, 0x5410, R60 ;  /* 0x0000541081817816 */ /* 0x000fe4000000003c */
[C---:B0-----:R-:W-:Y:S01]  /*bf20*/  LOP3.LUT R59, R10.reuse, 0xffff0000, RZ, 0xc0, !PT ;  /* 0xffff00000a3b7812 */ /* 0x041fe200078ec0ff */
[----:B------:R-:W-:Y:S01]  /*bf30*/  IMAD.U32 R58, R10, 0x10000, RZ ;  /* 0x000100000a3a7824 */ /* 0x000fe200078e00ff */
[C---:B------:R-:W-:Y:S01]  /*bf40*/  LOP3.LUT R61, R11.reuse, 0xffff0000, RZ, 0xc0, !PT ;  /* 0xffff00000b3d7812 */ /* 0x040fe200078ec0ff */
[----:B------:R-:W-:-:S02]  /*bf50*/  IMAD.U32 R60, R11, 0x10000, RZ ;  /* 0x000100000b3c7824 */ /* 0x000fc400078e00ff */
[C---:B------:R-:W-:Y:S01]  /*bf60*/  FMUL.FTZ R68, R59.reuse, R66 ;  /* 0x000000423b447220 */ /* 0x040fe20000410000 */
[-C--:B------:R-:W-:Y:S01]  /*bf70*/  FMUL.FTZ R69, R59, R67.reuse ;  /* 0x000000433b457220 */ /* 0x080fe20000410000 */
[----:B------:R-:W-:Y:S01]  /*bf80*/  FMUL.FTZ R59, R61, R126 ;  /* 0x0000007e3d3b7220 */ /* 0x000fe20000410000 */
[----:B------:R-:W-:Y:S02]  /*bf90*/  IMAD.U32 R10, R8, 0x10000, RZ ;  /* 0x00010000080a7824 */ /* 0x000fe400078e00ff */
[C---:B------:R-:W-:Y:S01]  /*bfa0*/  FFMA.FTZ R71, R58.reuse, R67, R68 ;  /* 0x000000433a477223 */ /* 0x040fe20000010044 */
[----:B------:R-:W-:Y:S02]  /*bfb0*/  IMAD.U32 R11, R9, 0x10000, RZ ;  /* 0x00010000090b7824 */ /* 0x000fe400078e00ff */
[----:B------:R-:W-:Y:S01]  /*bfc0*/  FFMA.FTZ R70, R58, R66, -R69 ;  /* 0x000000423a467223 */ /* 0x000fe20000010845 */
[-C--:B------:R-:W-:Y:S01]  /*bfd0*/  FMUL.FTZ R67, R61, R128.reuse ;  /* 0x000000803d437220 */ /* 0x080fe20000410000 */
[----:B------:R-:W-:Y:S01]  /*bfe0*/  LOP3.LUT R8, R8, 0xffff0000, RZ, 0xc0, !PT ;  /* 0xffff000008087812 */ /* 0x000fe200078ec0ff */
[C---:B------:R-:W-:Y:S01]  /*bff0*/  FFMA.FTZ R128, R60.reuse, R128, -R59 ;  /* 0x000000803c807223 */ /* 0x040fe2000001083b */
[----:B------:R-:W-:Y:S01]  /*c000*/  LOP3.LUT R9, R9, 0xffff0000, RZ, 0xc0, !PT ;  /* 0xffff000009097812 */ /* 0x000fe200078ec0ff */
[C---:B------:R-:W-:Y:S01]  /*c010*/  IMAD.U32 R61, R127.reuse, 0x10000, RZ ;  /* 0x000100007f3d7824 */ /* 0x040fe200078e00ff */
[----:B------:R-:W-:Y:S01]  /*c020*/  LOP3.LUT R66, R127, 0xffff0000, RZ, 0xc0, !PT ;  /* 0xffff00007f427812 */ /* 0x000fe200078ec0ff */
[C---:B------:R-:W-:Y:S01]  /*c030*/  IMAD.U32 R59, R129.reuse, 0x10000, RZ ;  /* 0x00010000813b7824 */ /* 0x040fe200078e00ff */
        /* <DEDUP_REMOVED lines=15> */
.L_x_1876:
[----:B------:R-:W-:Y:S05]  /*c130*/  BSYNC B1 ;  /* 0x0000000000017941 */ /* 0x000fea0003800000 */
.L_x_1875:
[----:B0123--:R-:W-:Y:S01]  /*c140*/  VIADD R8, R218, 0x20 ;  /* 0x00000020da087836 */ /* 0x00ffe20000000000 */
[----:B------:R-:W-:Y:S04]  /*c150*/  BSSY B1, `(.L_x_1883) ;  /* 0x00000cb000017945 */ /* 0x000fe80003800000 */
[----:B------:R-:W-:-:S13]  /*c160*/  ISETP.GE.AND P0, PT, R8, R3, PT ;  /* 0x000000030800720c */ /* 0x000fda0003f06270 */
[----:B------:R-:W-:Y:S05]  /*c170*/  @P0 BRA `(.L_x_1884) ;  /* 0x0000000c00200947 */ /* 0x000fea0003800000 */
        /* <DEDUP_REMOVED lines=8> */
[----:B-----5:R-:W0:Y:S01]  /*c200*/  LDS.128 R8, [R66+0x1000] ;  /* 0x0010000042087984 */ /* 0x020e220000000c00 */
[----:B------:R-:W-:Y:S02]  /*c210*/  SHF.R.U64 R61, R62, 0x10, R63 ;  /* 0x000000103e3d7819 */ /* 0x000fe4000000123f */
[----:B------:R-:W-:Y:S02]  /*c220*/  SHF.R.U64 R59, R64, 0x10, R65 ;  /* 0x00000010403b7819 */ /* 0x000fe40000001241 */
[----:B------:R-:W-:Y:S02]  /*c230*/  SHF.R.U32.HI R62, RZ, 0x10, R63 ;  /* 0x00000010ff3e7819 */ /* 0x000fe4000001163f */
        /* <DEDUP_REMOVED lines=42> */
.L_x_1886:
[----:B------:R-:W-:Y:S05]  /*c4e0*/  BSYNC B2 ;  /* 0x0000000000027941 */ /* 0x000fea0003800000 */
.L_x_1885:
        /* <DEDUP_REMOVED lines=48> */
.L_x_1888:
[----:B------:R-:W-:Y:S05]  /*c7f0*/  BSYNC B2 ;  /* 0x0000000000027941 */ /* 0x000fea0003800000 */
.L_x_1887:
[----:B------:R-:W-:Y:S04]  /*c800*/  BSSY B2, `(.L_x_1889) ;  /* 0x0000030000027945 */ /* 0x000fe80003800000 */
[----:B------:R-:W-:Y:S05]  /*c810*/  @P2 BRA `(.L_x_1890) ;  /* 0x0000000000b82947 */ /* 0x000fea0003800000 */
[----:B01---5:R-:W0:Y:S01]  /*c820*/  LDS.128 R8, [R66+0x9000] ;  /* 0x0090000042087984 */ /* 0x023e220000000c00 */
        /* <DEDUP_REMOVED lines=45> */
.L_x_1890:
[----:B------:R-:W-:Y:S05]  /*cb00*/  BSYNC B2 ;  /* 0x0000000000027941 */ /* 0x000fea0003800000 */
.L_x_1889:
[----:B------:R-:W-:Y:S05]  /*cb10*/  @P3 BRA `(.L_x_1884) ;  /* 0x0000000000b83947 */ /* 0x000fea0003800000 */
[----:B012--5:R-:W0:Y:S01]  /*cb20*/  LDS.128 R8, [R66+0xd000] ;  /* 0x00d0000042087984 */ /* 0x027e220000000c00 */
        /* <DEDUP_REMOVED lines=45> */
.L_x_1884:
[----:B------:R-:W-:Y:S05]  /*ce00*/  BSYNC B1 ;  /* 0x0000000000017941 */ /* 0x000fea0003800000 */
.L_x_1883:
        /* <DEDUP_REMOVED lines=58> */
.L_x_1894:
[----:B------:R-:W-:Y:S05]  /*d1b0*/  BSYNC B2 ;  /* 0x0000000000027941 */ /* 0x000fea0003800000 */
.L_x_1893:
[----:B------:R-:W-:Y:S04]  /*d1c0*/  BSSY B2, `(.L_x_1895) ;  /* 0x0000030000027945 */ /* 0x000fe80003800000 */
[----:B------:R-:W-:Y:S05]  /*d1d0*/  @P1 BRA `(.L_x_1896) ;  /* 0x0000000000b81947 */ /* 0x000fea0003800000 */
[----:B0----5:R-:W0:Y:S01]  /*d1e0*/  LDS.128 R8, [R50+0x6000] ;  /* 0x0060000032087984 */ /* 0x021e220000000c00 */
        /* <DEDUP_REMOVED lines=45> */
.L_x_1896:
[----:B------:R-:W-:Y:S05]  /*d4c0*/  BSYNC B2 ;  /* 0x0000000000027941 */ /* 0x000fea0003800000 */
.L_x_1895:
        /* <DEDUP_REMOVED lines=48> */
.L_x_1898:
[----:B------:R-:W-:Y:S05]  /*d7d0*/  BSYNC B2 ;  /* 0x0000000000027941 */ /* 0x000fea0003800000 */
.L_x_1897:
        /* <DEDUP_REMOVED lines=47> */
.L_x_1892:
[----:B------:R-:W-:Y:S05]  /*dad0*/  BSYNC B1 ;  /* 0x0000000000017941 */ /* 0x000fea0003800000 */
.L_x_1891:
[----:B0123--:R-:W-:-:S05]  /*dae0*/  VIADD R8, R218, 0x60 ;  /* 0x00000060da087836 */ /* 0x00ffca0000000000 */
        /* <DEDUP_REMOVED lines=24> */
[C---:B------:R-:W-:Y:S01]  /*dc70*/  IMAD.U32 R28, R11.reuse, 0x10000, RZ ;  /* 0x000100000b1c7824 */ /* 0x040fe200078e00ff */
[----:B------:R-:W-:Y:S01]  /*dc80*/  LOP3.LUT R11, R11, 0xffff0000, RZ, 0xc0, !PT ;  /* 0xffff00000b0b7812 */ /* 0x000fe200078ec0ff */
[----:B------:R-:W-:-:S02]  /*dc90*/  IMAD.U32 R26, R10, 0x10000, RZ ;  /* 0x000100000a1a7824 */ /* 0x000fc400078e00ff */
[CC--:B------:R-:W-:Y:S01]  /*dca0*/  FMUL.FTZ R31, R27.reuse, R30.reuse ;  /* 0x0000001e1b1f7220 */ /* 0x0c0fe20000410000 */
[----:B------:R-:W-:Y:S01]  /*dcb0*/  FMUL.FTZ R27, R27, R29 ;  /* 0x0000001d1b1b7220 */ /* 0x000fe20000410000 */
[C---:B------:R-:W-:Y:S01]  /*dcc0*/  FMUL.FTZ R35, R11.reuse, R121 ;  /* 0x000000790b237220 */ /* 0x040fe20000410000 */
[----:B------:R-:W-:Y:S02]  /*dcd0*/  IMAD.U32 R3, R8, 0x10000, RZ ;  /* 0x0001000008037824 */ /* 0x000fe400078e00ff */
[C---:B------:R-:W-:Y:S01]  /*dce0*/  FFMA.FTZ R32, R26.reuse, R29, -R31 ;  /* 0x0000001d1a207223 */ /* 0x040fe2000001081f */
[----:B------:R-:W-:Y:S01]  /*dcf0*/  FFMA.FTZ R33, R26, R30, R27 ;  /* 0x0000001e1a217223 */ /* 0x000fe2000001001b */
[-C--:B------:R-:W-:Y:S01]  /*dd00*/  FMUL.FTZ R27, R11, R119.reuse ;  /* 0x000000770b1b7220 */ /* 0x080fe20000410000 */
        /* <DEDUP_REMOVED lines=22> */
.L_x_1901:
[----:B------:R-:W-:Y:S05]  /*de70*/  BSYNC B1 ;  /* 0x0000000000017941 */ /* 0x000fea0003800000 */
.L_x_1900:
        /* <DEDUP_REMOVED lines=28> */
[C---:B------:R-:W-:Y:S01]  /*e040*/  IMAD.U32 R20, R108.reuse, 0x10000, RZ ;  /* 0x000100006c147824 */ /* 0x040fe200078e00ff */
[----:B------:R-:W-:Y:S01]  /*e050*/  LOP3.LUT R9, R9, 0xffff0000, RZ, 0xc0, !PT ;  /* 0xffff000009097812 */ /* 0x000fe200078ec0ff */
[C---:B------:R-:W-:Y:S01]  /*e060*/  IMAD.U32 R11, R85.reuse, 0x10000, RZ ;  /* 0x00010000550b7824 */ /* 0x040fe200078e00ff */
[----:B------:R-:W-:Y:S01]  /*e070*/  LOP3.LUT R108, R108, 0xffff0000, RZ, 0xc0, !PT ;  /* 0xffff00006c6c7812 */ /* 0x000fe200078ec0ff */
[C---:B------:R-:W-:Y:S01]  /*e080*/  FFMA.FTZ R31, R24.reuse, R107, -R31 ;  /* 0x0000006b181f7223 */ /* 0x040fe2000001081f */
[----:B------:R-:W-:Y:S01]  /*e090*/  LOP3.LUT R85, R85, 0xffff0000, RZ, 0xc0, !PT ;  /* 0xffff000055557812 */ /* 0x000fe200078ec0ff */
[----:B------:R-:W-:Y:S01]  /*e0a0*/  FFMA.FTZ R26, R24, R109, R21 ;  /* 0x0000006d181a7223 */ /* 0x000fe20000010015 */
[C---:B------:R-:W-:Y:S01]  /*e0b0*/  FMUL.FTZ R24, R8.reuse, R20 ;  /* 0x0000001408187220 */ /* 0x040fe20000410000 */
        /* <DEDUP_REMOVED lines=12> */
.L_x_1903:
[----:B------:R-:W-:Y:S05]  /*e180*/  BSYNC B1 ;  /* 0x0000000000017941 */ /* 0x000fea0003800000 */
.L_x_1902:
[----:B------:R-:W-:Y:S04]  /*e190*/  BSSY B1, `(.L_x_1904) ;  /* 0x0000030000017945 */ /* 0x000fe80003800000 */
[----:B------:R-:W-:Y:S05]  /*e1a0*/  @P2 BRA `(.L_x_1905) ;  /* 0x0000000000b82947 */ /* 0x000fea0003800000 */
[----:B01---5:R-:W0:Y:S01]  /*e1b0*/  LDS.128 R8, [R34+0xb000] ;  /* 0x00b0000022087984 */ /* 0x023e220000000c00 */
[----:B------:R-:W-:Y:S02]  /*e1c0*/  SHF.R.U64 R20, R12, 0x10, R13 ;  /* 0x000000100c147819 */ /* 0x000fe4000000120d */
[--C-:B------:R-:W-:Y:S02]  /*e1d0*/  SHF.R.U64 R12, R14, 0x10, R15.reuse ;  /* 0x000000100e0c7819 */ /* 0x100fe4000000120f */
[----:B------:R-:W-:Y:S02]  /*e1e0*/  SHF.R.U32.HI R15, RZ, 0x10, R15 ;  /* 0x00000010ff0f7819 */ /* 0x000fe4000001160f */
[----:B------:R-:W-:Y:S02]  /*e1f0*/  SHF.R.U32.HI R13, RZ, 0x10, R13 ;  /* 0x00000010ff0d7819 */ /* 0x000fe4000001160d */
[----:B------:R-:W-:Y:S02]  /*e200*/  PRMT R84, R84, 0x5410, R15 ;  /* 0x0000541054547816 */ /* 0x000fe4000000000f */
[----:B------:R-:W-:-:S02]  /*e210*/  PRMT R82, R82, 0x5410, R13 ;  /* 0x0000541052527816 */ /* 0x000fc4000000000d */
[----:B------:R-:W-:Y:S01]  /*e220*/  PRMT R81, R81, 0x5410, R20 ;  /* 0x0000541051517816 */ /* 0x000fe20000000014 */
[----:B------:R-:W-:Y:S01]  /*e230*/  IMAD.U32 R20, R84, 0x10000, RZ ;  /* 0x0001000054147824 */ /* 0x000fe200078e00ff */
[----:B------:R-:W-:Y:S01]  /*e240*/  PRMT R83, R83, 0x5410, R12 ;  /* 0x0000541053537816 */ /* 0x000fe2000000000c */
[----:B------:R-:W-:Y:S01]  /*e250*/  IMAD.U32 R15, R82, 0x10000, RZ ;  /* 0x00010000520f7824 */ /* 0x000fe200078e00ff */
[----:B------:R-:W-:Y:S02]  /*e260*/  LOP3.LUT R84, R84, 0xffff0000, RZ, 0xc0, !PT ;  /* 0xffff000054547812 */ /* 0x000fe400078ec0ff */
[----:B------:R-:W-:Y:S02]  /*e270*/  LOP3.LUT R82, R82, 0xffff0000, RZ, 0xc0, !PT ;  /* 0xffff000052527812 */ /* 0x000fe400078ec0ff */
[C---:B0-----:R-:W-:Y:S01]  /*e280*/  LOP3.LUT R13, R10.reuse, 0xffff0000, RZ, 0xc0, !PT ;  /* 0xffff00000a0d7812 */ /* 0x041fe200078ec0ff */
[C---:B------:R-:W-:Y:S01]  /*e290*/  IMAD.U32 R14, R11.reuse, 0x10000, RZ ;  /* 0x000100000b0e7824 */ /* 0x040fe200078e00ff */
[----:B------:R-:W-:Y:S01]  /*e2a0*/  LOP3.LUT R11, R11, 0xffff0000, RZ, 0xc0, !PT ;  /* 0xffff00000b0b7812 */ /* 0x000fe200078ec0ff */
        /* <DEDUP_REMOVED lines=8> */
[----:B------:R-:W-:Y:S01]  /*e330*/  IMAD.U32 R10, R9, 0x10000, RZ ;  /* 0x00010000090a7824 */ /* 0x000fe200078e00ff */
[----:B------:R-:W-:Y:S01]  /*e340*/  LOP3.LUT R8, R8, 0xffff0000, RZ, 0xc0, !PT ;  /* 0xffff000008087812 */ /* 0x000fe200078ec0ff */
[----:B------:R-:W-:Y:S01]  /*e350*/  IMAD.U32 R12, R83, 0x10000, RZ ;  /* 0x00010000530c7824 */ /* 0x000fe200078e00ff */
[----:B------:R-:W-:Y:S01]  /*e360*/  LOP3.LUT R9, R9, 0xffff0000, RZ, 0xc0, !PT ;  /* 0xffff000009097812 */ /* 0x000fe200078ec0ff */
[----:B------:R-:W-:Y:S01]  /*e370*/  IMAD.U32 R11, R81, 0x10000, RZ ;  /* 0x00010000510b7824 */ /* 0x000fe200078e00ff */
[----:B------:R-:W-:Y:S01]  /*e380*/  LOP3.LUT R83, R83, 0xffff0000, RZ, 0xc0, !PT ;  /* 0xffff000053537812 */ /* 0x000fe200078ec0ff */
[C---:B------:R-:W-:Y:S01]  /*e390*/  FFMA.FTZ R25, R14.reuse, R82, -R25 ;  /* 0x000000520e197223 */ /* 0x040fe20000010819 */
[----:B------:R-:W-:Y:S01]  /*e3a0*/  LOP3.LUT R81, R81, 0xffff0000, RZ, 0xc0, !PT ;  /* 0xffff000051517812 */ /* 0x000fe200078ec0ff */
[----:B------:R-:W-:Y:S01]  /*e3b0*/  FFMA.FTZ R84, R14, R84, R13 ;  /* 0x000000540e547223 */ /* 0x000fe2000001000d */
[CC--:B------:R-:W-:Y:S01]  /*e3c0*/  FMUL.FTZ R14, R8.reuse, R12.reuse ;  /* 0x0000000c080e7220 */ /* 0x0c0fe20000410000 */
        /* <DEDUP_REMOVED lines=12> */
.L_x_1905:
[----:B------:R-:W-:Y:S05]  /*e490*/  BSYNC B1 ;  /* 0x0000000000017941 */ /* 0x000fea0003800000 */
.L_x_1904:
[----:B------:R-:W-:Y:S05]  /*e4a0*/  @P3 BRA `(.L_x_1899) ;  /* 0x0000005000643947 */ /* 0x000fea0003800000 */
[----:B012--5:R-:W0:Y:S01]  /*e4b0*/  LDS.128 R8, [R34+0xf000] ;  /* 0x00f0000022087984 */ /* 0x027e220000000c00 */
[----:B------:R-:W-:Y:S02]  /*e4c0*/  SHF.R.U64 R3, R4, 0x10, R5 ;  /* 0x0000001004037819 */ /* 0x000fe40000001205 */
[--C-:B------:R-:W-:Y:S02]  /*e4d0*/  SHF.R.U64 R4, R6, 0x10, R7.reuse ;  /* 0x0000001006047819 */ /* 0x100fe40000001207 */
[----:B------:R-:W-:Y:S02]  /*e4e0*/  SHF.R.U32.HI R7, RZ, 0x10, R7 ;  /* 0x00000010ff077819 */ /* 0x000fe40000011607 */
[----:B------:R-:W-:Y:S02]  /*e4f0*/  SHF.R.U32.HI R5, RZ, 0x10, R5 ;  /* 0x00000010ff057819 */ /* 0x000fe40000011605 */
[----:B------:R-:W-:Y:S02]  /*e500*/  PRMT R80, R80, 0x5410, R7 ;  /* 0x0000541050507816 */ /* 0x000fe40000000007 */
[----:B------:R-:W-:-:S02]  /*e510*/  PRMT R12, R0, 0x5410, R5 ;  /* 0x00005410000c7816 */ /* 0x000fc40000000005 */
[----:B------:R-:W-:Y:S01]  /*e520*/  PRMT R79, R79, 0x5410, R4 ;  /* 0x000054104f4f7816 */ /* 0x000fe20000000004 */
[C---:B------:R-:W-:Y:S01]  /*e530*/  IMAD.U32 R13, R80.reuse, 0x10000, RZ ;  /* 0x00010000500d7824 */ /* 0x040fe200078e00ff */
[----:B------:R-:W-:Y:S02]  /*e540*/  LOP3.LUT R80, R80, 0xffff0000, RZ, 0xc0, !PT ;  /* 0xffff000050507812 */ /* 0x000fe400078ec0ff */
[----:B------:R-:W-:Y:S01]  /*e550*/  PRMT R78, R78, 0x5410, R3 ;  /* 0x000054104e4e7816 */ /* 0x000fe20000000003 */
[C---:B0-----:R-:W-:Y:S01]  /*e560*/  IMAD.U32 R5, R10.reuse, 0x10000, RZ ;  /* 0x000100000a057824 */ /* 0x041fe200078e00ff */
[----:B------:R-:W-:Y:S01]  /*e570*/  LOP3.LUT R6, R10, 0xffff0000, RZ, 0xc0, !PT ;  /* 0xffff00000a067812 */ /* 0x000fe200078ec0ff */
[C---:B------:R-:W-:Y:S01]  /*e580*/  IMAD.U32 R7, R11.reuse, 0x10000, RZ ;  /* 0x000100000b077824 */ /* 0x040fe200078e00ff */
[----:B------:R-:W-:Y:S01]  /*e590*/  LOP3.LUT R10, R11, 0xffff0000, RZ, 0xc0, !PT ;  /* 0xffff00000b0a7812 */ /* 0x000fe200078ec0ff */
[C---:B------:R-:W-:Y:S01]  /*e5a0*/  IMAD.U32 R11, R12.reuse, 0x10000, RZ ;  /* 0x000100000c0b7824 */ /* 0x040fe200078e00ff */
[----:B------:R-:W-:Y:S01]  /*e5b0*/  LOP3.LUT R12, R12, 0xffff0000, RZ, 0xc0, !PT ;  /* 0xffff00000c0c7812 */ /* 0x000fe200078ec0ff */
[----:B------:R-:W-:Y:S01]  /*e5c0*/  FMUL.FTZ R14, R6, R13 ;  /* 0x0000000d060e7220 */ /* 0x000fe20000410000 */
[----:B------:R-:W-:-:S02]  /*e5d0*/  IMAD.U32 R0, R8, 0x10000, RZ ;  /* 0x0001000008007824 */ /* 0x000fc400078e00ff */
[----:B------:R-:W-:Y:S01]  /*e5e0*/  FMUL.FTZ R6, R6, R11 ;  /* 0x0000000b06067220 */ /* 0x000fe20000410000 */
[----:B------:R-:W-:Y:S01]  /*e5f0*/  FMUL.FTZ R20, R10, R80 ;  /* 0x000000500a147220 */ /* 0x000fe20000410000 */
[----:B------:R-:W-:Y:S01]  /*e600*/  LOP3.LUT R3, R8, 0xffff0000, RZ, 0xc0, !PT ;  /* 0xffff000008037812 */ /* 0x000fe200078ec0ff */
[-C--:B------:R-:W-:Y:S01]  /*e610*/  FMUL.FTZ R10, R10, R12.reuse ;  /* 0x0000000c0a0a7220 */ /* 0x080fe20000410000 */
[----:B------:R-:W-:Y:S01]  /*e620*/  FFMA.FTZ R13, R5, R13, R6 ;  /* 0x0000000d050d7223 */ /* 0x000fe20000010006 */
[----:B------:R-:W-:Y:S01]  /*e630*/  IMAD.U32 R6, R79, 0x10000, RZ ;  /* 0x000100004f067824 */ /* 0x000fe200078e00ff */
[C---:B------:R-:W-:Y:S01]  /*e640*/  LOP3.LUT R8, R9.reuse, 0xffff0000, RZ, 0xc0, !PT ;  /* 0xffff000009087812 */ /* 0x040fe200078ec0ff */
[----:B------:R-:W-:Y:S02]  /*e650*/  IMAD.U32 R4, R9, 0x10000, RZ ;  /* 0x0001000009047824 */ /* 0x000fe400078e00ff */
[----:B------:R-:W-:Y:S01]  /*e660*/  FFMA.FTZ R14, R5, R11, -R14 ;  /* 0x0000000b050e7223 */ /* 0x000fe2000001080e */
[----:B------:R-:W-:Y:S01]  /*e670*/  LOP3.LUT R79, R79, 0xffff0000, RZ, 0xc0, !PT ;  /* 0xffff00004f4f7812 */ /* 0x000fe200078ec0ff */
[C---:B------:R-:W-:Y:S01]  /*e680*/  IMAD.U32 R5, R78.reuse, 0x10000, RZ ;  /* 0x000100004e057824 */ /* 0x040fe200078e00ff */
[----:B------:R-:W-:Y:S01]  /*e690*/  LOP3.LUT R9, R78, 0xffff0000, RZ, 0xc0, !PT ;  /* 0xffff00004e097812 */ /* 0x000fe200078ec0ff */
[C---:B------:R-:W-:Y:S01]  /*e6a0*/  FFMA.FTZ R20, R7.reuse, R12, -R20 ;  /* 0x0000000c07147223 */ /* 0x040fe20000010814 */
        /* <DEDUP_REMOVED lines=13> */
[----:B------:R3:W-:Y:S01]  /*e780*/  STS.128 [R34+0xf000], R4 ;  /* 0x00f0000422007388 */ /* 0x0007e20000000c00 */
[----:B------:R-:W-:Y:S05]  /*e790*/  BRA `(.L_x_1899) ;  /* 0x0000004c00a87947 */ /* 0x000fea0003800000 */
.L_x_1860:
[----:B------:R-:W0:Y:S01]  /*e7a0*/  LDC R85, c[0x0][0x448] ;  /* 0x00011200ff557b82 */ /* 0x000e220000000800 */
[----:B------:R-:W-:Y:S01]  /*e7b0*/  ULDC.64 UR4, c[0x0][0x3f8] ;  /* 0x0000fe0000047ab9 */ /* 0x000fe20000000a00 */
[----:B------:R-:W-:Y:S01]  /*e7c0*/  ULDC.64 UR6, c[0x0][0x408] ;  /* 0x0001020000067ab9 */ /* 0x000fe20000000a00 */
[----:B------:R-:W-:Y:S02]  /*e7d0*/  IMAD.MOV.U32 R25, RZ, RZ, R27 ;  /* 0x000000ffff197224 */ /* 0x000fe400078e001b */
[----:B------:R-:W-:Y:S01]  /*e7e0*/  IMAD.MOV.U32 R101, RZ, RZ, R29 ;  /* 0x000000ffff657224 */ /* 0x000fe200078e001d */
[----:B0-----:R-:W-:-:S13]  /*e7f0*/  ISETP.NE.AND P0, PT, R85, 0x1, PT ;  /* 0x000000015500780c */ /* 0x001fda0003f05270 */
[----:B------:R-:W0:Y:S08]  /*e800*/  @P0 LDC R0, c[0x0][0x44c] ;  /* 0x00011300ff000b82 */ /* 0x000e300000000800 */
[----:B------:R-:W1:Y:S01]  /*e810*/  @P0 LDC R5, c[0x0][0x450] ;  /* 0x00011400ff050b82 */ /* 0x000e620000000800 */
[----:B0-----:R-:W-:-:S05]  /*e820*/  @P0 IMAD.HI.U32 R0, R3, R0, RZ ;  /* 0x0000000003000227 */ /* 0x001fca00078e00ff */
[----:B-1----:R-:W-:-:S04]  /*e830*/  @P0 SHF.R.U32.HI R3, RZ, R5, R0 ;  /* 0x00000005ff030219 */ /* 0x002fc80000011600 */
        /* <DEDUP_REMOVED lines=21> */
.L_x_2263:
        /* <DEDUP_REMOVED lines=12> */
[----:B------:R-:W3:Y:S01]  /*ea50*/  LDL R8, [R1+0x44] ;  /* 0x0000440001087983 */ /* 0x000ee20000100800 */
[----:B------:R-:W-:Y:S01]  /*ea60*/  ULDC UR4, c[0x0][0x3f4] ;  /* 0x0000fd0000047ab9 */ /* 0x000fe20000000800 */
[----:B--2---:R-:W-:Y:S01]  /*ea70*/  IMAD.MOV.U32 R12, RZ, RZ, R4 ;  /* 0x000000ffff0c7224 */ /* 0x004fe200078e0004 */
[----:B------:R-:W-:Y:S01]  /*ea80*/  ISETP.GE.AND P2, PT, R18, UR4, PT ;  /* 0x0000000412007c0c */ /* 0x000fe2000bf46270 */
[----:B-1----:R-:W-:Y:S01]  /*ea90*/  IMAD.MOV.U32 R13, RZ, RZ, R5 ;  /* 0x000000ffff0d7224 */ /* 0x002fe200078e0005 */
[----:B------:R-:W-:Y:S02]  /*eaa0*/  ISETP.GE.AND P3, PT, R226, UR4, PT ;  /* 0x00000004e2007c0c */ /* 0x000fe4000bf66270 */
[----:B------:R-:W-:Y:S02]  /*eab0*/  CS2R R56, SRZ ;  /* 0x0000000000387805 */ /* 0x000fe4000001ff00 */
[----:B------:R-:W-:Y:S01]  /*eac0*/  CS2R R58, SRZ ;  /* 0x00000000003a7805 */ /* 0x000fe2000001ff00 */
[----:B------:R-:W-:-:S06]  /*ead0*/  ULDC.64 UR6, c[0x0][0x208] ;  /* 0x0000820000067ab9 */ /* 0x000fcc0000000a00 */
[C---:B------:R-:W-:Y:S01]  /*eae0*/  @!P2 IMAD.SHL.U32 R15, R18.reuse, 0x2, RZ ;  /* 0x00000002120fa824 */ /* 0x040fe200078e00ff */
[----:B------:R-:W-:-:S04]  /*eaf0*/  @!P2 SHF.L.U64.HI R20, R18, 0x1, R19 ;  /* 0x000000011214a819 */ /* 0x000fc80000010213 */
[----:B------:R-:W-:Y:S02]  /*eb00*/  @!P2 IADD3 R4, P0, R4, R15, RZ ;  /* 0x0000000f0404a210 */ /* 0x000fe40007f1e0ff */
[----:B------:R-:W-:Y:S02]  /*eb10*/  CS2R R64, SRZ ;  /* 0x0000000000407805 */ /* 0x000fe4000001ff00 */
[----:B------:R-:W-:Y:S02]  /*eb20*/  CS2R R66, SRZ ;  /* 0x0000000000427805 */ /* 0x000fe4000001ff00 */
[----:B------:R-:W-:Y:S02]  /*eb30*/  CS2R R60, SRZ ;  /* 0x00000000003c7805 */ /* 0x000fe4000001ff00 */
[----:B------:R-:W-:Y:S02]  /*eb40*/  CS2R R62, SRZ ;  /* 0x00000000003e7805 */ /* 0x000fe4000001ff00 */
[----:B------:R-:W-:-:S02]  /*eb50*/  CS2R R68, SRZ ;  /* 0x0000000000447805 */ /* 0x000fc4000001ff00 */
[----:B------:R-:W-:Y:S01]  /*eb60*/  CS2R R70, SRZ ;  /* 0x0000000000467805 */ /* 0x000fe2000001ff00 */
[----:B------:R-:W-:-:S05]  /*eb70*/  @!P2 IMAD.X R5, R5, 0x1, R20, P0 ;  /* 0x000000010505a824 */ /* 0x000fca00000e0614 */
[----:B------:R1:W5:Y:S01]  /*eb80*/  @!P2 LD.E.128 R60, desc[UR6][R4.64] ;  /* 0x00000006043ca980 */ /* 0x000362000c101d00 */
[----:B---3--:R-:W-:Y:S01]  /*eb90*/  @!P3 IMAD.SHL.U32 R11, R8, 0x8, RZ ;  /* 0x00000008080bb824 */ /* 0x008fe200078e00ff */
[----:B----4-:R-:W-:Y:S01]  /*eba0*/  @!P2 IADD3 R8, P1, R14, R15, RZ ;  /* 0x0000000f0e08a210 */ /* 0x010fe20007f3e0ff */
[----:B------:R-:W-:Y:S02]  /*ebb0*/  IMAD.MOV.U32 R15, RZ, RZ, R9 ;  /* 0x000000ffff0f7224 */ /* 0x000fe400078e0009 */
[----:B------:R-:W-:-:S04]  /*ebc0*/  @!P3 IMAD.WIDE R12, R11, 0x2, R12 ;  /* 0x000000020b0cb825 */ /* 0x000fc800078e020c */
[----:B------:R-:W-:Y:S01]  /*ebd0*/  @!P3 IMAD.WIDE R14, R11, 0x2, R14 ;  /* 0x000000020b0eb825 */ /* 0x000fe200078e020e */
[----:B------:R1:W5:Y:S03]  /*ebe0*/  @!P3 LD.E.128 R56, desc[UR6][R12.64] ;  /* 0x000000060c38b980 */ /* 0x000366000c101d00 */
[----:B------:R-:W-:Y:S01]  /*ebf0*/  @!P2 IMAD.X R9, R9, 0x1, R20, P1 ;  /* 0x000000010909a824 */ /* 0x000fe200008e0614 */
[----:B------:R1:W5:Y:S04]  /*ec00*/  @!P3 LD.E.128 R64, desc[UR6][R14.64] ;  /* 0x000000060e40b980 */ /* 0x000368000c101d00 */
[----:B------:R1:W5:Y:S02]  /*ec10*/  @!P2 LD.E.128 R68, desc[UR6][R8.64] ;  /* 0x000000060844a980 */ /* 0x000364000c101d00 */
.L_x_1908:
[----:B------:R-:W-:Y:S05]  /*ec20*/  BSYNC B1 ;  /* 0x0000000000017941 */ /* 0x000fea0003800000 */
.L_x_1907:
        /* <DEDUP_REMOVED lines=39> */
.L_x_2269:
        /* <DEDUP_REMOVED lines=11> */
[----:B------:R-:W4:Y:S01]  /*ef50*/  LDL R15, [R1+0x44] ;  /* 0x00004400010f7983 */ /* 0x000f220000100800 */
[----:B------:R-:W-:Y:S01]  /*ef60*/  ULDC UR4, c[0x0][0x3f4] ;  /* 0x0000fd0000047ab9 */ /* 0x000fe20000000800 */
[----:B---3--:R-:W-:Y:S01]  /*ef70*/  IMAD.MOV.U32 R12, RZ, RZ, R4 ;  /* 0x000000ffff0c7224 */ /* 0x008fe200078e0004 */
[----:B------:R-:W-:Y:S01]  /*ef80*/  ISETP.GE.AND P2, PT, R18, UR4, PT ;  /* 0x0000000412007c0c */ /* 0x000fe2000bf46270 */
[----:B--2---:R-:W-:Y:S01]  /*ef90*/  IMAD.MOV.U32 R13, RZ, RZ, R5 ;  /* 0x000000ffff0d7224 */ /* 0x004fe200078e0005 */
[----:B------:R-:W-:Y:S02]  /*efa0*/  ISETP.GE.AND P3, PT, R226, UR4, PT ;  /* 0x00000004e2007c0c */ /* 0x000fe4000bf66270 */
[----:B------:R-:W-:Y:S02]  /*efb0*/  CS2R R40, SRZ ;  /* 0x0000000000287805 */ /* 0x000fe4000001ff00 */
[----:B------:R-:W-:Y:S01]  /*efc0*/  CS2R R42, SRZ ;  /* 0x00000000002a7805 */ /* 0x000fe2000001ff00 */
[----:B------:R-:W-:-:S06]  /*efd0*/  ULDC.64 UR6, c[0x0][0x208] ;  /* 0x0000820000067ab9 */ /* 0x000fcc0000000a00 */
[C---:B------:R-:W-:Y:S01]  /*efe0*/  @!P2 IMAD.SHL.U32 R11, R18.reuse, 0x2, RZ ;  /* 0x00000002120ba824 */ /* 0x040fe200078e00ff */
[----:B------:R-:W-:-:S04]  /*eff0*/  @!P2 SHF.L.U64.HI R20, R18, 0x1, R19 ;  /* 0x000000011214a819 */ /* 0x000fc80000010213 */
[-C--:B------:R-:W-:Y:S02]  /*f000*/  @!P2 IADD3 R4, P0, R4, R11.reuse, RZ ;  /* 0x0000000b0404a210 */ /* 0x080fe40007f1e0ff */
[----:B----4-:R-:W-:Y:S02]  /*f010*/  @!P2 IADD3 R8, P1, R14, R11, RZ ;  /* 0x0000000b0e08a210 */ /* 0x010fe40007f3e0ff */
[----:B------:R-:W-:Y:S02]  /*f020*/  CS2R R48, SRZ ;  /* 0x0000000000307805 */ /* 0x000fe4000001ff00 */
[----:B------:R-:W-:Y:S02]  /*f030*/  CS2R R50, SRZ ;  /* 0x0000000000327805 */ /* 0x000fe4000001ff00 */
[----:B------:R-:W-:Y:S02]  /*f040*/  CS2R R44, SRZ ;  /* 0x00000000002c7805 */ /* 0x000fe4000001ff00 */
[----:B------:R-:W-:-:S02]  /*f050*/  CS2R R46, SRZ ;  /* 0x00000000002e7805 */ /* 0x000fc4000001ff00 */
[----:B------:R-:W-:Y:S02]  /*f060*/  CS2R R52, SRZ ;  /* 0x0000000000347805 */ /* 0x000fe4000001ff00 */
[----:B------:R-:W-:Y:S01]  /*f070*/  CS2R R54, SRZ ;  /* 0x0000000000367805 */ /* 0x000fe2000001ff00 */
[----:B------:R-:W-:-:S05]  /*f080*/  @!P2 IMAD.X R5, R5, 0x1, R20, P0 ;  /* 0x000000010505a824 */ /* 0x000fca00000e0614 */
[----:B------:R2:W5:Y:S01]  /*f090*/  @!P2 LD.E.128 R44, desc[UR6][R4.64] ;  /* 0x00000006042ca980 */ /* 0x000562000c101d00 */
[----:B------:R-:W-:Y:S02]  /*f0a0*/  @!P3 IMAD.SHL.U32 R21, R15, 0x8, RZ ;  /* 0x000000080f15b824 */ /* 0x000fe400078e00ff */
[----:B0-----:R-:W-:Y:S02]  /*f0b0*/  IMAD.MOV.U32 R15, RZ, RZ, R9 ;  /* 0x000000ffff0f7224 */ /* 0x001fe400078e0009 */
[----:B------:R-:W-:-:S04]  /*f0c0*/  @!P3 IMAD.WIDE R12, R21, 0x2, R12 ;  /* 0x00000002150cb825 */ /* 0x000fc800078e020c */
[----:B------:R-:W-:Y:S01]  /*f0d0*/  @!P3 IMAD.WIDE R14, R21, 0x2, R14 ;  /* 0x00000002150eb825 */ /* 0x000fe200078e020e */
[----:B------:R2:W5:Y:S03]  /*f0e0*/  @!P3 LD.E.128 R40, desc[UR6][R12.64] ;  /* 0x000000060c28b980 */ /* 0x000566000c101d00 */
[----:B------:R-:W-:Y:S01]  /*f0f0*/  @!P2 IMAD.X R9, R9, 0x1, R20, P1 ;  /* 0x000000010909a824 */ /* 0x000fe200008e0614 */
[----:B------:R2:W5:Y:S04]  /*f100*/  @!P3 LD.E.128 R48, desc[UR6][R14.64] ;  /* 0x000000060e30b980 */ /* 0x000568000c101d00 */
[----:B------:R2:W5:Y:S02]  /*f110*/  @!P2 LD.E.128 R52, desc[UR6][R8.64] ;  /* 0x000000060834a980 */ /* 0x000564000c101d00 */
.L_x_1911:
[----:B------:R-:W-:Y:S05]  /*f120*/  BSYNC B1 ;  /* 0x0000000000017941 */ /* 0x000fea0003800000 */
.L_x_1910:
[----:B--23-5:R-:W-:Y:S01]  /*f130*/  IMAD.MOV.U32 R4, RZ, RZ, R52 ;  /* 0x000000ffff047224 */ /* 0x02cfe200078e0034 */
[----:B------:R-:W-:Y:S01]  /*f140*/  UMOV UR4, 0xffffffff ;  /* 0xffffffff00047882 */ /* 0x000fe20000000000 */
[----:B------:R-:W-:Y:S02]  /*f150*/  IMAD.MOV.U32 R5, RZ, RZ, R53 ;  /* 0x000000ffff057224 */ /* 0x000fe400078e0035 */
[----:B------:R-:W-:Y:S01]  /*f160*/  IMAD.MOV.U32 R8, RZ, RZ, R54 ;  /* 0x000000ffff087224 */ /* 0x000fe200078e0036 */
[----:B------:R-:W-:Y:S01]  /*f170*/  PRMT R122, R4, 0x7610, R122 ;  /* 0x00007610047a7816 */ /* 0x000fe2000000007a */
[----:B0-----:R-:W-:Y:S01]  /*f180*/  IMAD.MOV.U32 R9, RZ, RZ, R55 ;  /* 0x000000ffff097224 */ /* 0x001fe200078e0037 */
        /* <DEDUP_REMOVED lines=32> */
.L_x_2275:
        /* <DEDUP_REMOVED lines=24> */
[----:B0-----:R-:W-:Y:S02]  /*f510*/  @!P2 IADD3 R8, P1, R14, R11, RZ ;  /* 0x0000000b0e08a210 */ /* 0x001fe40007f3e0ff */
[----:B------:R-:W-:Y:S02]  /*f520*/  CS2R R32, SRZ ;  /* 0x0000000000207805 */ /* 0x000fe4000001ff00 */
[----:B------:R-:W-:Y:S01]  /*f530*/  CS2R R34, SRZ ;  /* 0x0000000000227805 */ /* 0x000fe2000001ff00 */
[----:B------:R-:W-:Y:S01]  /*f540*/  @!P2 IMAD.X R5, R5, 0x1, R28, P0 ;  /* 0x000000010505a824 */ /* 0x000fe200000e061c */
[----:B------:R-:W-:Y:S02]  /*f550*/  CS2R R30, SRZ ;  /* 0x00000000001e7805 */ /* 0x000fe4000001ff00 */
[----:B------:R-:W-:-:S02]  /*f560*/  CS2R R36, SRZ ;  /* 0x0000000000247805 */ /* 0x000fc4000001ff00 */
[----:B------:R-:W-:Y:S01]  /*f570*/  CS2R R38, SRZ ;  /* 0x0000000000267805 */ /* 0x000fe2000001ff00 */
[----:B----4-:R-:W-:Y:S02]  /*f580*/  @!P3 IMAD.SHL.U32 R29, R15, 0x8, RZ ;  /* 0x000000080f1db824 */ /* 0x010fe400078e00ff */
[----:B------:R-:W-:Y:S02]  /*f590*/  IMAD.MOV.U32 R15, RZ, RZ, R9 ;  /* 0x000000ffff0f7224 */ /* 0x000fe400078e0009 */
[----:B------:R-:W-:-:S04]  /*f5a0*/  @!P3 IMAD.WIDE R20, R29, 0x2, R12 ;  /* 0x000000021d14b825 */ /* 0x000fc800078e020c */
[----:B------:R-:W-:Y:S01]  /*f5b0*/  @!P3 IMAD.WIDE R12, R29, 0x2, R14 ;  /* 0x000000021d0cb825 */ /* 0x000fe200078e020e */
[----:B------:R0:W5:Y:S03]  /*f5c0*/  @!P3 LD.E.128 R24, desc[UR6][R20.64] ;  /* 0x000000061418b980 */ /* 0x000166000c101d00 */
[----:B------:R-:W-:Y:S01]  /*f5d0*/  @!P2 IMAD.X R9, R9, 0x1, R28, P1 ;  /* 0x000000010909a824 */ /* 0x000fe200008e061c */
[----:B------:R-:W-:Y:S01]  /*f5e0*/  CS2R R28, SRZ ;  /* 0x00000000001c7805 */ /* 0x000fe2000001ff00 */
[----:B------:R0:W5:Y:S04]  /*f5f0*/  @!P3 LD.E.128 R32, desc[UR6][R12.64] ;  /* 0x000000060c20b980 */ /* 0x000168000c101d00 */
[----:B------:R0:W5:Y:S04]  /*f600*/  @!P2 LD.E.128 R36, desc[UR6][R8.64] ;  /* 0x000000060824a980 */ /* 0x000168000c101d00 */
[----:B------:R0:W5:Y:S02]  /*f610*/  @!P2 LD.E.128 R28, desc[UR6][R4.64] ;  /* 0x00000006041ca980 */ /* 0x000164000c101d00 */
.L_x_1914:
[----:B------:R-:W-:Y:S05]  /*f620*/  BSYNC B1 ;  /* 0x0000000000017941 */ /* 0x000fea0003800000 */
.L_x_1913:
        /* <DEDUP_REMOVED lines=39> */
.L_x_2281:
        /* <DEDUP_REMOVED lines=28> */
[----:B------:R-:W-:Y:S02]  /*fa60*/  @!P2 IADD3 R78, P1, R76, R79, RZ ;  /* 0x0000004f4c4ea210 */ /* 0x000fe40007f3e0ff */
[----:B------:R-:W-:Y:S02]  /*fa70*/  CS2R R8, SRZ ;  /* 0x0000000000087805 */ /* 0x000fe4000001ff00 */
[----:B------:R-:W-:Y:S02]  /*fa80*/  CS2R R10, SRZ ;  /* 0x00000000000a7805 */ /* 0x000fe4000001ff00 */
[----:B------:R-:W-:Y:S02]  /*fa90*/  CS2R R12, SRZ ;  /* 0x00000000000c7805 */ /* 0x000fe4000001ff00 */
[----:B------:R-:W-:-:S02]  /*faa0*/  CS2R R14, SRZ ;  /* 0x00000000000e7805 */ /* 0x000fc4000001ff00 */
[----:B------:R-:W-:Y:S01]  /*fab0*/  CS2R R6, SRZ ;  /* 0x0000000000067805 */ /* 0x000fe2000001ff00 */
[--C-:B------:R-:W-:Y:S02]  /*fac0*/  @!P2 IMAD.X R21, R21, 0x1, R0.reuse, P0 ;  /* 0x000000011515a824 */ /* 0x100fe400000e0600 */
[----:B------:R-:W-:-:S03]  /*fad0*/  @!P2 IMAD.X R79, R77, 0x1, R0, P1 ;  /* 0x000000014d4fa824 */ /* 0x000fc600008e0600 */
[----:B------:R0:W5:Y:S01]  /*fae0*/  @!P2 LD.E.128 R12, desc[UR6][R20.64] ;  /* 0x00000006140ca980 */ /* 0x000162000c101d00 */
[----:B----4-:R-:W-:-:S04]  /*faf0*/  @!P3 IMAD.SHL.U32 R81, R3, 0x8, RZ ;  /* 0x000000080351b824 */ /* 0x010fc800078e00ff */
[----:B------:R-:W-:Y:S01]  /*fb00*/  @!P3 IMAD.WIDE R82, R81, 0x2, R4 ;  /* 0x000000025152b825 */ /* 0x000fe200078e0204 */
[----:B------:R-:W-:-:S03]  /*fb10*/  CS2R R4, SRZ ;  /* 0x0000000000047805 */ /* 0x000fc6000001ff00 */
[----:B------:R-:W-:Y:S01]  /*fb20*/  @!P3 IMAD.WIDE R80, R81, 0x2, R76 ;  /* 0x000000025150b825 */ /* 0x000fe200078e024c */
[----:B------:R0:W5:Y:S04]  /*fb30*/  @!P3 LD.E.128 R72, desc[UR6][R82.64] ;  /* 0x000000065248b980 */ /* 0x000168000c101d00 */
[----:B------:R0:W5:Y:S04]  /*fb40*/  @!P3 LD.E.128 R8, desc[UR6][R80.64] ;  /* 0x000000065008b980 */ /* 0x000168000c101d00 */
[----:B------:R0:W5:Y:S02]  /*fb50*/  @!P2 LD.E.128 R4, desc[UR6][R78.64] ;  /* 0x000000064e04a980 */ /* 0x000164000c101d00 */
.L_x_1917:
[----:B------:R-:W-:Y:S05]  /*fb60*/  BSYNC B1 ;  /* 0x0000000000017941 */ /* 0x000fea0003800000 */
.L_x_1916:
[----:B0-----:R-:W4:Y:S01]  /*fb70*/  LDL R79, [R1+0x14] ;  /* 0x00001400014f7983 */ /* 0x001f220000100800 */
[----:B------:R-:W0:Y:S01]  /*fb80*/  SYNCS.PHASECHK.TRANS64.TRYWAIT P0, [R16+URZ+0x30800], R139 ;  /* 0x0308008b100075a7 */ /* 0x000e22000800017f */
[----:B-----5:R-:W-:Y:S01]  /*fb90*/  IMAD.MOV.U32 R0, RZ, RZ, R4 ;  /* 0x000000ffff007224 */ /* 0x020fe200078e0004 */
[----:B------:R-:W-:Y:S01]  /*fba0*/  BSSY B1, `(.L_x_1918) ;  /* 0x000001f000017945 */ /* 0x000fe20003800000 */
[----:B------:R-:W-:Y:S02]  /*fbb0*/  IMAD.MOV.U32 R3, RZ, RZ, R5 ;  /* 0x000000ffff037224 */ /* 0x000fe400078e0005 */
        /* <DEDUP_REMOVED lines=20> */
[----:B--2---:R-:W-:-:S02]  /*fd00*/  IMAD.MOV.U32 R21, RZ, RZ, R10 ;  /* 0x000000ffff157224 */ /* 0x004fc400078e000a */
[----:B------:R-:W-:Y:S02]  /*fd10*/  IMAD.MOV.U32 R76, RZ, RZ, R74 ;  /* 0x000000ffff4c7224 */ /* 0x000fe400078e004a */
[----:B------:R-:W-:Y:S01]  /*fd20*/  IMAD.MOV.U32 R77, RZ, RZ, R75 ;  /* 0x000000ffff4d7224 */ /* 0x000fe200078e004b */
[----:B----4-:R-:W-:Y:S01]  /*fd30*/  VIADDMNMX R3, R85, -R79, 0x80, PT ;  /* 0x0000008055037446 */ /* 0x010fe2000380094f */
[----:B------:R-:W-:Y:S01]  /*fd40*/  IMAD.MOV.U32 R79, RZ, RZ, R73 ;  /* 0x000000ffff4f7224 */ /* 0x000fe200078e0049 */
[----:B------:R-:W-:Y:S02]  /*fd50*/  PRMT R85, R78, 0x7610, R85 ;  /* 0x000076104e557816 */ /* 0x000fe40000000055 */
[----:B------:R-:W-:Y:S02]  /*fd60*/  ISETP.GE.AND P1, PT, R218, R3, PT ;  /* 0x00000003da00720c */ /* 0x000fe40003f26270 */
[----:B------:R-:W-:Y:S01]  /*fd70*/  PRMT R86, R79, 0x7610, R86 ;  /* 0x000076104f567816 */ /* 0x000fe20000000056 */
[----:B0-----:R-:W-:Y:S10]  /*fd80*/  @!P0 BRA `(.L_x_1919) ;  /* 0x000001c400448947 */ /* 0x001ff40003800000 */
.L_x_2282:
[----:B------:R-:W-:Y:S05]  /*fd90*/  BSYNC B1 ;  /* 0x0000000000017941 */ /* 0x000fea0003800000 */
.L_x_1918:
[----:B------:R-:W-:Y:S01]  /*fda0*/  BSSY B1, `(.L_x_1920) ;  /* 0x00000e2000017945 */ /* 0x000fe20003800000 */
[----:B------:R-:W-:Y:S02]  /*fdb0*/  PRMT R87, R76, 0x7610, R87 ;  /* 0x000076104c577816 */ /* 0x000fe40000000057 */
[----:B------:R-:W-:Y:S01]  /*fdc0*/  PRMT R88, R77, 0x7610, R88 ;  /* 0x000076104d587816 */ /* 0x000fe20000000058 */
[----:B------:R-:W-:Y:S06]  /*fdd0*/  @P1 BRA `(.L_x_1921) ;  /* 0x0000000c00781947 */ /* 0x000fec0003800000 */
[----:B------:R1:W5:Y:S01]  /*fde0*/  LDL R154, [R1+0x28] ;  /* 0x00002800019a7983 */ /* 0x0003620000100800 */
[----:B0-----:R-:W0:Y:S01]  /*fdf0*/  LDC R139, c[0x0][0x3f4] ;  /* 0x0000fd00ff8b7b82 */ /* 0x001e220000000800 */
[C---:B------:R-:W-:Y:S01]  /*fe00*/  IMAD.SHL.U32 R155, R218.reuse, 0x40, RZ ;  /* 0x00000040da9b7824 */ /* 0x040fe200078e00ff */
[----:B------:R-:W-:Y:S01]  /*fe10*/  BSSY B2, `(.L_x_1922) ;  /* 0x0000070000027945 */ /* 0x000fe20003800000 */
[----:B------:R-:W-:-:S03]  /*fe20*/  IMAD.SHL.U32 R156, R218, 0x40, RZ ;  /* 0x00000040da9c7824 */ /* 0x000fc600078e00ff */
[----:B------:R-:W-:-:S04]  /*fe30*/  LOP3.LUT R155, R155, 0x1c0, RZ, 0xc0, !PT ;  /* 0x000001c09b9b7812 */ /* 0x000fc800078ec0ff */
[----:B------:R-:W-:Y:S02]  /*fe40*/  SHF.R.U32.HI R155, RZ, 0x3, R155 ;  /* 0x00000003ff9b7819 */ /* 0x000fe4000001169b */
[-C--:B0-----:R-:W-:Y:S02]  /*fe50*/  ISETP.GE.AND P0, PT, R18, R139.reuse, PT ;  /* 0x0000008b1200720c */ /* 0x081fe40003f06270 */
[----:B------:R-:W-:-:S11]  /*fe60*/  ISETP.GE.AND P1, PT, R226, R139, PT ;  /* 0x0000008be200720c */ /* 0x000fd60003f26270 */
[----:B-1----:R-:W-:Y:S05]  /*fe70*/  @P0 BRA `(.L_x_1923) ;  /* 0x0000000400a40947 */ /* 0x002fea0003800000 */
[----:B------:R-:W2:Y:S04]  /*fe80*/  LDL R78, [R1+0x40] ;  /* 0x00004000014e7983 */ /* 0x000ea80000100800 */
[----:B------:R-:W3:Y:S01]  /*fe90*/  LDL R157, [R1+0x30] ;  /* 0x00003000019d7983 */ /* 0x000ee20000100800 */
[--C-:B------:R-:W-:Y:S02]  /*fea0*/  SHF.R.U64 R144, R60, 0x10, R61.reuse ;  /* 0x000000103c907819 */ /* 0x100fe4000000123d */
[----:B------:R-:W-:Y:S02]  /*feb0*/  SHF.R.U32.HI R142, RZ, 0x10, R61 ;  /* 0x00000010ff8e7819 */ /* 0x000fe4000001163d */
[--C-:B------:R-:W-:Y:S02]  /*fec0*/  SHF.R.U64 R61, R62, 0x10, R63.reuse ;  /* 0x000000103e3d7819 */ /* 0x100fe4000000123f */
[----:B------:R-:W-:-:S02]  /*fed0*/  SHF.R.U32.HI R60, RZ, 0x10, R63 ;  /* 0x00000010ff3c7819 */ /* 0x000fc4000001163f */
[----:B------:R-:W-:Y:S02]  /*fee0*/  SHF.R.U64 R63, R68, 0x10, R69 ;  /* 0x00000010443f7819 */ /* 0x000fe40000001245 */
[----:B------:R-:W-:Y:S02]  /*fef0*/  PRMT R141, R141, 0x5410, R144 ;  /* 0x000054108d8d7816 */ /* 0x000fe40000000090 */
[----:B------:R-:W-:Y:S02]  /*ff00*/  PRMT R150, R140, 0x5410, R63 ;  /* 0x000054108c967816 */ /* 0x000fe4000000003f */
[----:B------:R-:W-:Y:S02]  /*ff10*/  SHF.R.U32.HI R68, RZ, 0x10, R69 ;  /* 0x00000010ff447819 */ /* 0x000fe40000011645 */
[--C-:B------:R-:W-:Y:S02]  /*ff20*/  SHF.R.U64 R69, R70, 0x10, R71.reuse ;  /* 0x0000001046457819 */ /* 0x100fe40000001247 */
[----:B------:R-:W-:-:S02]  /*ff30*/  SHF.R.U32.HI R71, RZ, 0x10, R71 ;  /* 0x00000010ff477819 */ /* 0x000fc40000011647 */
[----:B------:R-:W-:Y:S02]  /*ff40*/  PRMT R60, R87, 0x5432, R60 ;  /* 0x00005432573c7816 */ /* 0x000fe4000000003c */
[----:B------:R-:W-:Y:S02]  /*ff50*/  PRMT R62, R84, 0x5432, R71 ;  /* 0x00005432543e7816 */ /* 0x000fe40000000047 */
[----:B------:R-:W-:Y:S02]  /*ff60*/  PRMT R143, R143, 0x5410, R68 ;  /* 0x000054108f8f7816 */ /* 0x000fe40000000044 */
[----:B------:R-:W-:Y:S01]  /*ff70*/  PRMT R70, R89, 0x5432, R142 ;  /* 0x0000543259467816 */ /* 0x000fe2000000008e */
[----:B------:R-:W-:Y:S01]  /*ff80*/  IMAD.U32 R152, R62, 0x10000, RZ ;  /* 0x000100003e987824 */ /* 0x000fe200078e00ff */
[----:B------:R-:W-:Y:S01]  /*ff90*/  PRMT R69, R86, 0x5432, R69 ;  /* 0x0000543256457816 */ /* 0x000fe20000000045 */
[----:B------:R-:W-:Y:S01]  /*ffa0*/  IMAD.U32 R151, R143, 0x10000, RZ ;  /* 0x000100008f977824 */ /* 0x000fe200078e00ff */
[----:B------:R-:W-:-:S02]  /*ffb0*/  PRMT R61, R88, 0x5432, R61 ;  /* 0x00005432583d7816 */ /* 0x000fc4000000003d */
[----:B--2---:R-:W-:-:S04]  /*ffc0*/  LEA.HI R76, R139, R78, RZ, 0x1d ;  /* 0x0000004e8b4c7211 */ /* 0x004fc800078fe8ff */
        /* <DEDUP_REMOVED lines=8> */
[----:B-----5:R-:W-:Y:S02]  /*10050*/  IADD3 R81, R76, R79, R154 ;  /* 0x0000004f4c517210 */ /* 0x020fe40007ffe09a */
[----:B---3--:R-:W0:Y:S03]  /*10060*/  LDS.128 R76, [R157] ;  /* 0x000000009d4c7984 */ /* 0x008e260000000c00 */
[----:B------:R-:W-:-:S05]  /*10070*/  IMAD R138, R81, 0x2, R16 ;  /* 0x00000002518a7824 */ /* 0x000fca00078e0210 */
[----:B------:R-:W1:Y:S01]  /*10080*/  LDS.128 R80, [R138+0x10400] ;  /* 0x010400008a507984 */ /* 0x000e620000000c00 */
[----:B0-----:R-:W-:Y:S01]  /*10090*/  IMAD.U32 R140, R76, 0x10000, RZ ;  /* 0x000100004c8c7824 */ /* 0x001fe200078e00ff */
[C---:B------:R-:W-:Y:S01]  /*100a0*/  LOP3.LUT R63, R78.reuse, 0xffff0000, RZ, 0xc0, !PT ;  /* 0xffff00004e3f7812 */ /* 0x040fe200078ec0ff */
[----:B------:R-:W-:Y:S01]  /*100b0*/  IMAD.U32 R68, R78, 0x10000, RZ ;  /* 0x000100004e447824 */ /* 0x000fe200078e00ff */
        /* <DEDUP_REMOVED lines=9> */
[----:B------:R-:W-:Y:S01]  /*10150*/  IMAD.U32 R81, R150, 0x10000, RZ ;  /* 0x0001000096517824 */ /* 0x000fe200078e00ff */
[----:B------:R-:W-:Y:S01]  /*10160*/  LOP3.LUT R76, R82, 0xffff0000, RZ, 0xc0, !PT ;  /* 0xffff0000524c7812 */ /* 0x000fe200078ec0ff */
[----:B------:R-:W-:Y:S01]  /*10170*/  IMAD.U32 R80, R141, 0x10000, RZ ;  /* 0x000100008d507824 */ /* 0x000fe200078e00ff */
[----:B------:R-:W-:Y:S01]  /*10180*/  LOP3.LUT R150, R150, 0xffff0000, RZ, 0xc0, !PT ;  /* 0xffff000096967812 */ /* 0x000fe200078ec0ff */
[----:B------:R-:W-:Y:S01]  /*10190*/  FMUL.FTZ R153, R145, R81 ;  /* 0x0000005191997220 */ /* 0x000fe20000410000 */
[----:B------:R-:W-:-:S02]  /*101a0*/  IMAD.U32 R149, R83, 0x10000, RZ ;  /* 0x0001000053957824 */ /* 0x000fc400078e00ff */
[-C--:B------:R-:W-:Y:S01]  /*101b0*/  FMUL.FTZ R145, R145, R80.reuse ;  /* 0x0000005091917220 */ /* 0x080fe20000410000 */
[----:B------:R-:W-:Y:S02]  /*101c0*/  IMAD.U32 R79, R82, 0x10000, RZ ;  /* 0x00010000524f7824 */ /* 0x000fe400078e00ff */
[C---:B------:R-:W-:Y:S01]  /*101d0*/  FFMA.FTZ R80, R140.reuse, R80, -R153 ;  /* 0x000000508c507223 */ /* 0x040fe20000010899 */
[----:B------:R-:W-:Y:S01]  /*101e0*/  LOP3.LUT R82, R83, 0xffff0000, RZ, 0xc0, !PT ;  /* 0xffff000053527812 */ /* 0x000fe200078ec0ff */
[----:B------:R-:W-:Y:S01]  /*101f0*/  FFMA.FTZ R81, R140, R81, R145 ;  /* 0x000000518c517223 */ /* 0x000fe20000010091 */
[----:B------:R-:W-:Y:S02]  /*10200*/  IMAD.U32 R140, R60, 0x10000, RZ ;  /* 0x000100003c8c7824 */ /* 0x000fe400078e00ff */
[----:B------:R-:W-:Y:S01]  /*10210*/  FMUL.FTZ R145, R149, R152 ;  /* 0x0000009895917220 */ /* 0x000fe20000410000 */
[----:B------:R-:W-:Y:S02]  /*10220*/  IMAD.U32 R83, R70, 0x10000, RZ ;  /* 0x0001000046537824 */ /* 0x000fe400078e00ff */
[----:B------:R-:W-:Y:S01]  /*10230*/  FMUL.FTZ R153, R147, R151 ;  /* 0x0000009793997220 */ /* 0x000fe20000410000 */
[-C--:B------:R-:W-:Y:S01]  /*10240*/  FMUL.FTZ R149, R149, R140.reuse ;  /* 0x0000008c95957220 */ /* 0x080fe20000410000 */
[C---:B------:R-:W-:Y:S01]  /*10250*/  FFMA.FTZ R140, R144.reuse, R140, -R145 ;  /* 0x0000008c908c7223 */ /* 0x040fe20000010891 */
[----:B------:R-:W-:Y:S01]  /*10260*/  LOP3.LUT R145, R141, 0xffff0000, RZ, 0xc0, !PT ;  /* 0xffff00008d917812 */ /* 0x000fe200078ec0ff */
[-C--:B------:R-:W-:Y:S01]  /*10270*/  FMUL.FTZ R147, R147, R83.reuse ;  /* 0x0000005393937220 */ /* 0x080fe20000410000 */
[----:B------:R-:W-:Y:S01]  /*10280*/  FFMA.FTZ R141, R144, R152, R149 ;  /* 0x00000098908d7223 */ /* 0x000fe20000010095 */
[----:B------:R-:W-:Y:S01]  /*10290*/  FMUL.FTZ R152, R146, R150 ;  /* 0x0000009692987220 */ /* 0x000fe20000410000 */
[C---:B------:R-:W-:Y:S01]  /*102a0*/  FFMA.FTZ R83, R142.reuse, R83, -R153 ;  /* 0x000000538e537223 */ /* 0x040fe20000010899 */
[----:B------:R-:W-:Y:S01]  /*102b0*/  FFMA.FTZ R142, R142, R151, R147 ;  /* 0x000000978e8e7223 */ /* 0x000fe20000010093 */
[----:B------:R-:W-:Y:S01]  /*102c0*/  LOP3.LUT R144, R143, 0xffff0000, RZ, 0xc0, !PT ;  /* 0xffff00008f907812 */ /* 0x000fe200078ec0ff */
[-C--:B------:R-:W-:Y:S01]  /*102d0*/  FMUL.FTZ R146, R146, R145.reuse ;  /* 0x0000009192927220 */ /* 0x080fe20000410000 */
[----:B------:R-:W-:Y:S01]  /*102e0*/  FFMA.FTZ R147, R71, R145, -R152 ;  /* 0x0000009147937223 */ /* 0x000fe20000010898 */
[----:B------:R-:W-:Y:S01]  /*102f0*/  IMAD.U32 R145, R69, 0x10000, RZ ;  /* 0x0001000045917824 */ /* 0x000fe200078e00ff */
[----:B------:R-:W-:Y:S01]  /*10300*/  LOP3.LUT R70, R70, 0xffff0000, RZ, 0xc0, !PT ;  /* 0xffff000046467812 */ /* 0x000fe200078ec0ff */
[----:B------:R-:W-:-:S02]  /*10310*/  IMAD.U32 R143, R61, 0x10000, RZ ;  /* 0x000100003d8f7824 */ /* 0x000fc400078e00ff */
[C---:B------:R-:W-:Y:S01]  /*10320*/  FMUL.FTZ R152, R148.reuse, R144 ;  /* 0x0000009094987220 */ /* 0x040fe20000410000 */
[----:B------:R-:W-:Y:S01]  /*10330*/  FFMA.FTZ R146, R71, R150, R146 ;  /* 0x0000009647927223 */ /* 0x000fe20000010092 */
[----:B------:R-:W-:Y:S01]  /*10340*/  FMUL.FTZ R71, R79, R145 ;  /* 0x000000914f477220 */ /* 0x000fe20000410000 */
[-C--:B------:R-:W-:Y:S01]  /*10350*/  FMUL.FTZ R149, R148, R70.reuse ;  /* 0x0000004694957220 */ /* 0x080fe20000410000 */
[----:B------:R-:W-:Y:S01]  /*10360*/  FFMA.FTZ R152, R77, R70, -R152 ;  /* 0x000000464d987223 */ /* 0x000fe20000010898 */
[-C--:B------:R-:W-:Y:S01]  /*10370*/  FMUL.FTZ R79, R79, R143.reuse ;  /* 0x0000008f4f4f7220 */ /* 0x080fe20000410000 */
[C---:B------:R-:W-:Y:S01]  /*10380*/  FFMA.FTZ R143, R68.reuse, R143, -R71 ;  /* 0x0000008f448f7223 */ /* 0x040fe20000010847 */
[----:B------:R-:W-:Y:S01]  /*10390*/  LOP3.LUT R70, R69, 0xffff0000, RZ, 0xc0, !PT ;  /* 0xffff000045467812 */ /* 0x000fe200078ec0ff */
[----:B------:R-:W-:Y:S01]  /*103a0*/  FFMA.FTZ R149, R77, R144, R149 ;  /* 0x000000904d957223 */ /* 0x000fe20000010095 */
[----:B------:R-:W-:Y:S01]  /*103b0*/  LOP3.LUT R61, R61, 0xffff0000, RZ, 0xc0, !PT ;  /* 0xffff00003d3d7812 */ /* 0x000fe200078ec0ff */
[----:B------:R-:W-:Y:S01]  /*103c0*/  FFMA.FTZ R79, R68, R145, R79 ;  /* 0x00000091444f7223 */ /* 0x000fe2000001004f */
[----:B------:R-:W-:-:S02]  /*103d0*/  LOP3.LUT R71, R62, 0xffff0000, RZ, 0xc0, !PT ;  /* 0xffff00003e477812 */ /* 0x000fc400078ec0ff */
[----:B------:R-:W-:Y:S01]  /*103e0*/  LOP3.LUT R69, R60, 0xffff0000, RZ, 0xc0, !PT ;  /* 0xffff00003c457812 */ /* 0x000fe200078ec0ff */
[CC--:B------:R-:W-:Y:S01]  /*103f0*/  FMUL.FTZ R60, R76.reuse, R70.reuse ;  /* 0x000000464c3c7220 */ /* 0x0c0fe20000410000 */
[----:B------:R-:W-:Y:S01]  /*10400*/  FMUL.FTZ R77, R76, R61 ;  /* 0x0000003d4c4d7220 */ /* 0x000fe20000410000 */
[----:B------:R-:W-:Y:S01]  /*10410*/  FMUL.FTZ R145, R82, R71 ;  /* 0x0000004752917220 */ /* 0x000fe20000410000 */
[----:B------:R-:W-:Y:S01]  /*10420*/  F2FP.BF16.F32.PACK_AB R68, R146, R81 ;  /* 0x000000519244723e */ /* 0x000fe200000010ff */
        /* <DEDUP_REMOVED lines=12> */
[----:B------:R-:W-:-:S05]  /*104f0*/  F2FP.BF16.F32.PACK_AB R71, R82, R141 ;  /* 0x0000008d5247723e */ /* 0x000fca00000010ff */
[----:B------:R0:W-:Y:S02]  /*10500*/  STS.128 [R138+0x10400], R68 ;  /* 0x010400448a007388 */ /* 0x0001e40000000c00 */
.L_x_1923:
[----:B------:R-:W-:Y:S05]  /*10510*/  BSYNC B2 ;  /* 0x0000000000027941 */ /* 0x000fea0003800000 */
.L_x_1922:
[----:B------:R-:W-:Y:S05]  /*10520*/  @P1 BRA `(.L_x_1921) ;  /* 0x0000000400a41947 */ /* 0x000fea0003800000 */
[----:B0-----:R-:W2:Y:S04]  /*10530*/  LDL R60, [R1+0x44] ;  /* 0x00004400013c7983 */ /* 0x001ea80000100800 */
[----:B------:R-:W3:Y:S01]  /*10540*/  LDL R81, [R1+0x84] ;  /* 0x0000840001517983 */ /* 0x000ee20000100800 */
[--C-:B------:R-:W-:Y:S02]  /*10550*/  SHF.R.U64 R78, R56, 0x10, R57.reuse ;  /* 0x00000010384e7819 */ /* 0x100fe40000001239 */
[----:B------:R-:W-:Y:S02]  /*10560*/  SHF.R.U32.HI R79, RZ, 0x10, R57 ;  /* 0x00000010ff4f7819 */ /* 0x000fe40000011639 */
[--C-:B------:R-:W-:Y:S02]  /*10570*/  SHF.R.U64 R56, R58, 0x10, R59.reuse ;  /* 0x000000103a387819 */ /* 0x100fe4000000123b */
[----:B------:R-:W-:-:S02]  /*10580*/  SHF.R.U32.HI R77, RZ, 0x10, R59 ;  /* 0x00000010ff4d7819 */ /* 0x000fc4000001163b */
[----:B------:R-:W-:Y:S02]  /*10590*/  SHF.R.U64 R59, R64, 0x10, R65 ;  /* 0x00000010403b7819 */ /* 0x000fe40000001241 */
[----:B------:R-:W-:Y:S02]  /*105a0*/  SHF.R.U64 R57, R66, 0x10, R67 ;  /* 0x0000001042397819 */ /* 0x000fe40000001243 */
[----:B------:R-:W-:Y:S02]  /*105b0*/  SHF.R.U32.HI R64, RZ, 0x10, R65 ;  /* 0x00000010ff407819 */ /* 0x000fe40000011641 */
[----:B------:R-:W-:Y:S02]  /*105c0*/  PRMT R130, R130, 0x5410, R59 ;  /* 0x0000541082827816 */ /* 0x000fe4000000003b */
[----:B------:R-:W-:Y:S02]  /*105d0*/  PRMT R132, R132, 0x5410, R57 ;  /* 0x0000541084847816 */ /* 0x000fe40000000039 */
[----:B------:R-:W-:Y:S01]  /*105e0*/  SHF.R.U32.HI R66, RZ, 0x10, R67 ;  /* 0x00000010ff427819 */ /* 0x000fe20000011643 */
[----:B------:R-:W-:Y:S01]  /*105f0*/  IMAD.U32 R80, R130, 0x10000, RZ ;  /* 0x0001000082507824 */ /* 0x000fe200078e00ff */
[----:B------:R-:W-:-:S02]  /*10600*/  PRMT R137, R137, 0x5410, R56 ;  /* 0x0000541089897816 */ /* 0x000fc40000000038 */
[----:B------:R-:W-:Y:S02]  /*10610*/  PRMT R135, R135, 0x5410, R78 ;  /* 0x0000541087877816 */ /* 0x000fe4000000004e */
[----:B------:R-:W-:Y:S02]  /*10620*/  PRMT R131, R131, 0x5410, R64 ;  /* 0x0000541083837816 */ /* 0x000fe40000000040 */
[----:B------:R-:W-:Y:S01]  /*10630*/  PRMT R133, R133, 0x5410, R66 ;  /* 0x0000541085857816 */ /* 0x000fe20000000042 */
[----:B------:R-:W-:Y:S01]  /*10640*/  IMAD.U32 R78, R135, 0x10000, RZ ;  /* 0x00010000874e7824 */ /* 0x000fe200078e00ff */
[----:B------:R-:W-:Y:S02]  /*10650*/  PRMT R134, R134, 0x5410, R77 ;  /* 0x0000541086867816 */ /* 0x000fe4000000004d */
[----:B------:R-:W-:Y:S02]  /*10660*/  PRMT R136, R136, 0x5410, R79 ;  /* 0x0000541088887816 */ /* 0x000fe4000000004f */
[----:B------:R-:W-:-:S02]  /*10670*/  LOP3.LUT R130, R130, 0xffff0000, RZ, 0xc0, !PT ;  /* 0xffff000082827812 */ /* 0x000fc400078ec0ff */
[----:B------:R-:W-:Y:S02]  /*10680*/  LOP3.LUT R135, R135, 0xffff0000, RZ, 0xc0, !PT ;  /* 0xffff000087877812 */ /* 0x000fe400078ec0ff */
        /* <DEDUP_REMOVED lines=25> */
[C---:B------:R-:W-:Y:S01]  /*10820*/  IMAD.U32 R67, R70.reuse, 0x10000, RZ ;  /* 0x0001000046437824 */ /* 0x040fe200078e00ff */
[----:B------:R-:W-:Y:S01]  /*10830*/  LOP3.LUT R69, R70, 0xffff0000, RZ, 0xc0, !PT ;  /* 0xffff000046457812 */ /* 0x000fe200078ec0ff */
[C---:B------:R-:W-:Y:S01]  /*10840*/  IMAD.U32 R77, R71.reuse, 0x10000, RZ ;  /* 0x00010000474d7824 */ /* 0x040fe200078e00ff */
[----:B------:R-:W-:Y:S01]  /*10850*/  LOP3.LUT R70, R71, 0xffff0000, RZ, 0xc0, !PT ;  /* 0xffff000047467812 */ /* 0x000fe200078ec0ff */
[----:B------:R-:W-:Y:S01]  /*10860*/  FMUL.FTZ R82, R63, R80 ;  /* 0x000000503f527220 */ /* 0x000fe20000410000 */
[----:B------:R-:W-:-:S02]  /*10870*/  IMAD.U32 R71, R131, 0x10000, RZ ;  /* 0x0001000083477824 */ /* 0x000fc400078e00ff */
[-C--:B------:R-:W-:Y:S01]  /*10880*/  FMUL.FTZ R138, R63, R78.reuse ;  /* 0x0000004e3f8a7220 */ /* 0x080fe20000410000 */
[----:B------:R-:W-:Y:S02]  /*10890*/  IMAD.U32 R63, R136, 0x10000, RZ ;  /* 0x00010000883f7824 */ /* 0x000fe400078e00ff */
[----:B------:R-:W-:Y:S01]  /*108a0*/  FFMA.FTZ R82, R57, R78, -R82 ;  /* 0x0000004e39527223 */ /* 0x000fe20000010852 */
[----:B------:R-:W-:Y:S01]  /*108b0*/  FMUL.FTZ R140, R66, R71 ;  /* 0x00000047428c7220 */ /* 0x000fe20000410000 */
[----:B------:R-:W-:Y:S02]  /*108c0*/  IMAD.U32 R78, R133, 0x10000, RZ ;  /* 0x00010000854e7824 */ /* 0x000fe400078e00ff */
[----:B------:R-:W-:Y:S01]  /*108d0*/  FFMA.FTZ R138, R57, R80, R138 ;  /* 0x00000050398a7223 */ /* 0x000fe2000001008a */
[----:B------:R-:W-:Y:S02]  /*108e0*/  IMAD.U32 R57, R134, 0x10000, RZ ;  /* 0x0001000086397824 */ /* 0x000fe400078e00ff */
[-C--:B------:R-:W-:Y:S01]  /*108f0*/  FMUL.FTZ R66, R66, R63.reuse ;  /* 0x0000003f42427220 */ /* 0x080fe20000410000 */
[----:B------:R-:W-:Y:S01]  /*10900*/  FFMA.FTZ R140, R59, R63, -R140 ;  /* 0x0000003f3b8c7223 */ /* 0x000fe2000001088c */
[C---:B------:R-:W-:Y:S01]  /*10910*/  FMUL.FTZ R63, R77.reuse, R78 ;  /* 0x0000004e4d3f7220 */ /* 0x040fe20000410000 */
[----:B------:R-:W-:Y:S01]  /*10920*/  FMUL.FTZ R79, R77, R57 ;  /* 0x000000394d4f7220 */ /* 0x000fe20000410000 */
[----:B------:R-:W-:Y:S01]  /*10930*/  LOP3.LUT R131, R131, 0xffff0000, RZ, 0xc0, !PT ;  /* 0xffff000083837812 */ /* 0x000fe200078ec0ff */
[----:B------:R-:W-:Y:S01]  /*10940*/  FFMA.FTZ R71, R59, R71, R66 ;  /* 0x000000473b477223 */ /* 0x000fe20000010042 */
[----:B------:R-:W-:Y:S01]  /*10950*/  FFMA.FTZ R77, R64, R57, -R63 ;  /* 0x00000039404d7223 */ /* 0x000fe2000001083f */
[----:B------:R-:W-:Y:S01]  /*10960*/  LOP3.LUT R57, R136, 0xffff0000, RZ, 0xc0, !PT ;  /* 0xffff000088397812 */ /* 0x000fe200078ec0ff */
[C---:B------:R-:W-:Y:S01]  /*10970*/  FMUL.FTZ R59, R65.reuse, R130 ;  /* 0x00000082413b7220 */ /* 0x040fe20000410000 */
[----:B------:R-:W-:Y:S01]  /*10980*/  FMUL.FTZ R63, R68, R131 ;  /* 0x00000083443f7220 */ /* 0x000fe20000410000 */
[----:B------:R-:W-:Y:S01]  /*10990*/  FFMA.FTZ R79, R64, R78, R79 ;  /* 0x0000004e404f7223 */ /* 0x000fe2000001004f */
[----:B------:R-:W-:Y:S01]  /*109a0*/  FMUL.FTZ R65, R65, R135 ;  /* 0x0000008741417220 */ /* 0x000fe20000410000 */
[----:B------:R-:W-:Y:S01]  /*109b0*/  FMUL.FTZ R68, R68, R57 ;  /* 0x0000003944447220 */ /* 0x000fe20000410000 */
[----:B------:R-:W-:-:S02]  /*109c0*/  IMAD.U32 R66, R132, 0x10000, RZ ;  /* 0x0001000084427824 */ /* 0x000fc400078e00ff */
[C---:B------:R-:W-:Y:S01]  /*109d0*/  FFMA.FTZ R59, R58.reuse, R135, -R59 ;  /* 0x000000873a3b7223 */ /* 0x040fe2000001083b */
[----:B------:R-:W-:Y:S02]  /*109e0*/  IMAD.U32 R64, R137, 0x10000, RZ ;  /* 0x0001000089407824 */ /* 0x000fe400078e00ff */
[----:B------:R-:W-:Y:S01]  /*109f0*/  FFMA.FTZ R65, R58, R130, R65 ;  /* 0x000000823a417223 */ /* 0x000fe20000010041 */
[C---:B------:R-:W-:Y:S01]  /*10a00*/  FFMA.FTZ R63, R60.reuse, R57, -R63 ;  /* 0x000000393c3f7223 */ /* 0x040fe2000001083f */
[----:B------:R-:W-:Y:S01]  /*10a10*/  FFMA.FTZ R68, R60, R131, R68 ;  /* 0x000000833c447223 */ /* 0x000fe20000010044 */
[C---:B------:R-:W-:Y:S01]  /*10a20*/  FMUL.FTZ R58, R67.reuse, R66 ;  /* 0x00000042433a7220 */ /* 0x040fe20000410000 */
[-C--:B------:R-:W-:Y:S01]  /*10a30*/  FMUL.FTZ R60, R67, R64.reuse ;  /* 0x00000040433c7220 */ /* 0x080fe20000410000 */
[----:B------:R-:W-:Y:S02]  /*10a40*/  LOP3.LUT R132, R132, 0xffff0000, RZ, 0xc0, !PT ;  /* 0xffff000084847812 */ /* 0x000fe400078ec0ff */
[----:B------:R-:W-:Y:S01]  /*10a50*/  LOP3.LUT R133, R133, 0xffff0000, RZ, 0xc0, !PT ;  /* 0xffff000085857812 */ /* 0x000fe200078ec0ff */
[----:B------:R-:W-:Y:S01]  /*10a60*/  FFMA.FTZ R58, R61, R64, -R58 ;  /* 0x000000403d3a7223 */ /* 0x000fe2000001083a */
[----:B------:R-:W-:Y:S01]  /*10a70*/  LOP3.LUT R137, R137, 0xffff0000, RZ, 0xc0, !PT ;  /* 0xffff000089897812 */ /* 0x000fe200078ec0ff */
[----:B------:R-:W-:Y:S01]  /*10a80*/  FFMA.FTZ R66, R61, R66, R60 ;  /* 0x000000423d427223 */ /* 0x000fe2000001003c */
[----:B------:R-:W-:Y:S01]  /*10a90*/  LOP3.LUT R57, R134, 0xffff0000, RZ, 0xc0, !PT ;  /* 0xffff000086397812 */ /* 0x000fe200078ec0ff */
[C---:B------:R-:W-:Y:S01]  /*10aa0*/  FMUL.FTZ R61, R69.reuse, R132 ;  /* 0x00000084453d7220 */ /* 0x040fe20000410000 */
[C---:B------:R-:W-:Y:S01]  /*10ab0*/  FMUL.FTZ R67, R70.reuse, R133 ;  /* 0x0000008546437220 */ /* 0x040fe20000410000 */
[----:B------:R-:W-:Y:S01]  /*10ac0*/  FMUL.FTZ R69, R69, R137 ;  /* 0x0000008945457220 */ /* 0x000fe20000410000 */
[----:B------:R-:W-:Y:S01]  /*10ad0*/  F2FP.BF16.F32.PACK_AB R60, R65, R138 ;  /* 0x0000008a413c723e */ /* 0x000fe200000010ff */
        /* <DEDUP_REMOVED lines=14> */
.L_x_1921:
[----:B------:R-:W-:Y:S05]  /*10bc0*/  BSYNC B1 ;  /* 0x0000000000017941 */ /* 0x000fea0003800000 */
.L_x_1920:
[----:B-1----:R-:W-:Y:S01]  /*10bd0*/  VIADD R56, R218, 0x20 ;  /* 0x00000020da387836 */ /* 0x002fe20000000000 */
[----:B------:R-:W-:Y:S04]  /*10be0*/  BSSY B1, `(.L_x_1924) ;  /* 0x00000e2000017945 */ /* 0x000fe80003800000 */
[----:B------:R-:W-:-:S13]  /*10bf0*/  ISETP.GE.AND P0, PT, R56, R3, PT ;  /* 0x000000033800720c */ /* 0x000fda0003f06270 */
[----:B------:R-:W-:Y:S05]  /*10c00*/  @P0 BRA `(.L_x_1925) ;  /* 0x0000000c007c0947 */ /* 0x000fea0003800000 */
[----:B0-----:R0:W5:Y:S01]  /*10c10*/  LDL R70, [R1+0x24] ;  /* 0x0000240001467983 */ /* 0x0011620000100800 */
        /* <DEDUP_REMOVED lines=12> */
[----:B------:R-:W2:Y:S04]  /*10ce0*/  LDL R56, [R1+0x40] ;  /* 0x0000400001387983 */ /* 0x000ea80000100800 */
[----:B------:R-:W3:Y:S01]  /*10cf0*/  LDL R80, [R1+0x80] ;  /* 0x0000800001507983 */ /* 0x000ee20000100800 */
[--C-:B------:R-:W-:Y:S02]  /*10d00*/  SHF.R.U64 R67, R46, 0x10, R47.reuse ;  /* 0x000000102e437819 */ /* 0x100fe4000000122f */
[----:B------:R-:W-:Y:S02]  /*10d10*/  SHF.R.U32.HI R46, RZ, 0x10, R47 ;  /* 0x00000010ff2e7819 */ /* 0x000fe4000001162f */
[----:B------:R-:W-:Y:S02]  /*10d20*/  SHF.R.U64 R47, R52, 0x10, R53 ;  /* 0x00000010342f7819 */ /* 0x000fe40000001235 */
[----:B------:R-:W-:-:S02]  /*10d30*/  SHF.R.U64 R69, R44, 0x10, R45 ;  /* 0x000000102c457819 */ /* 0x000fc4000000122d */
[----:B------:R-:W-:Y:S02]  /*10d40*/  SHF.R.U32.HI R44, RZ, 0x10, R45 ;  /* 0x00000010ff2c7819 */ /* 0x000fe4000001162d */
[----:B------:R-:W-:Y:S02]  /*10d50*/  SHF.R.U64 R45, R54, 0x10, R55 ;  /* 0x00000010362d7819 */ /* 0x000fe40000001237 */
[----:B------:R-:W-:Y:S02]  /*10d60*/  SHF.R.U32.HI R52, RZ, 0x10, R53 ;  /* 0x00000010ff347819 */ /* 0x000fe40000011635 */
[----:B------:R-:W-:Y:S02]  /*10d70*/  SHF.R.U32.HI R54, RZ, 0x10, R55 ;  /* 0x00000010ff367819 */ /* 0x000fe40000011637 */
[----:B------:R-:W-:Y:S02]  /*10d80*/  PRMT R122, R122, 0x5410, R47 ;  /* 0x000054107a7a7816 */ /* 0x000fe4000000002f */
[----:B------:R-:W-:-:S02]  /*10d90*/  PRMT R126, R126, 0x5410, R69 ;  /* 0x000054107e7e7816 */ /* 0x000fc40000000045 */
[----:B------:R-:W-:Y:S01]  /*10da0*/  PRMT R127, R127, 0x5410, R44 ;  /* 0x000054107f7f7816 */ /* 0x000fe2000000002c */
[----:B------:R-:W-:Y:S01]  /*10db0*/  IMAD.U32 R69, R122, 0x10000, RZ ;  /* 0x000100007a457824 */ /* 0x000fe200078e00ff */
[----:B------:R-:W-:Y:S02]  /*10dc0*/  PRMT R124, R124, 0x5410, R45 ;  /* 0x000054107c7c7816 */ /* 0x000fe4000000002d */
[----:B------:R-:W-:Y:S02]  /*10dd0*/  PRMT R129, R129, 0x5410, R46 ;  /* 0x0000541081817816 */ /* 0x000fe4000000002e */
[----:B------:R-:W-:Y:S02]  /*10de0*/  PRMT R123, R123, 0x5410, R52 ;  /* 0x000054107b7b7816 */ /* 0x000fe40000000034 */
[----:B------:R-:W-:Y:S02]  /*10df0*/  PRMT R125, R125, 0x5410, R54 ;  /* 0x000054107d7d7816 */ /* 0x000fe40000000036 */
[----:B------:R-:W-:Y:S01]  /*10e00*/  PRMT R128, R128, 0x5410, R67 ;  /* 0x0000541080807816 */ /* 0x000fe20000000043 */
[----:B------:R-:W-:Y:S01]  /*10e10*/  IMAD.U32 R67, R126, 0x10000, RZ ;  /* 0x000100007e437824 */ /* 0x000fe200078e00ff */
[----:B------:R-:W-:-:S02]  /*10e20*/  LOP3.LUT R122, R122, 0xffff0000, RZ, 0xc0, !PT ;  /* 0xffff00007a7a7812 */ /* 0x000fc400078ec0ff */
[----:B------:R-:W-:Y:S02]  /*10e30*/  LOP3.LUT R126, R126, 0xffff0000, RZ, 0xc0, !PT ;  /* 0xffff00007e7e7812 */ /* 0x000fe400078ec0ff */
[----:B--2---:R-:W-:-:S04]  /*10e40*/  LEA.HI R56, R65, R56, RZ, 0x1d ;  /* 0x0000003841387211 */ /* 0x004fc800078fe8ff */
[----:B------:R-:W-:Y:S01]  /*10e50*/  SHF.R.S32.HI R59, RZ, 0x1f, R56 ;  /* 0x0000001fff3b7819 */ /* 0x000fe20000011438 */
[----:B------:R-:W-:-:S03]  /*10e60*/  IMAD.SHL.U32 R57, R56, 0x8, RZ ;  /* 0x0000000838397824 */ /* 0x000fc600078e00ff */
[----:B------:R-:W-:Y:S02]  /*10e70*/  LEA.HI R59, R59, R56, RZ, 0x3 ;  /* 0x000000383b3b7211 */ /* 0x000fe400078f18ff */
[----:B------:R-:W-:-:S03]  /*10e80*/  LOP3.LUT R56, R78, 0x38, R57, 0xf8, !PT ;  /* 0x000000384e387812 */ /* 0x000fc600078ef839 */
[----:B------:R-:W-:Y:S01]  /*10e90*/  IMAD.SHL.U32 R59, R59, 0x400, RZ ;  /* 0x000004003b3b7824 */ /* 0x000fe200078e00ff */
[----:B------:R-:W-:-:S04]  /*10ea0*/  LOP3.LUT R56, R56, R76, RZ, 0x3c, !PT ;  /* 0x0000004c38387212 */ /* 0x000fc800078e3cff */
        /* <DEDUP_REMOVED lines=25> */
[C---:B------:R-:W-:Y:S01]  /*11040*/  FFMA.FTZ R71, R44.reuse, R67, -R71 ;  /* 0x000000432c477223 */ /* 0x040fe20000010847 */
[----:B------:R-:W-:Y:S01]  /*11050*/  FMUL.FTZ R79, R57, R63 ;  /* 0x0000003f394f7220 */ /* 0x000fe20000410000 */
[----:B------:R-:W-:Y:S02]  /*11060*/  IMAD.U32 R67, R125, 0x10000, RZ ;  /* 0x000100007d437824 */ /* 0x000fe400078e00ff */
[----:B------:R-:W-:Y:S01]  /*11070*/  FFMA.FTZ R77, R44, R69, R77 ;  /* 0x000000452c4d7223 */ /* 0x000fe2000001004d */
[-C--:B------:R-:W-:Y:S01]  /*11080*/  FMUL.FTZ R57, R57, R54.reuse ;  /* 0x0000003639397220 */ /* 0x080fe20000410000 */
[----:B------:R-:W-:Y:S01]  /*11090*/  FFMA.FTZ R79, R46, R54, -R79 ;  /* 0x000000362e4f7223 */ /* 0x000fe2000001084f */
[----:B------:R-:W-:-:S02]  /*110a0*/  IMAD.U32 R44, R129, 0x10000, RZ ;  /* 0x00010000812c7824 */ /* 0x000fc400078e00ff */
[----:B------:R-:W-:Y:S01]  /*110b0*/  FMUL.FTZ R54, R66, R67 ;  /* 0x0000004342367220 */ /* 0x000fe20000410000 */
[----:B------:R-:W-:Y:S01]  /*110c0*/  FFMA.FTZ R57, R46, R63, R57 ;  /* 0x0000003f2e397223 */ /* 0x000fe20000010039 */
[----:B------:R-:W-:Y:S01]  /*110d0*/  LOP3.LUT R127, R127, 0xffff0000, RZ, 0xc0, !PT ;  /* 0xffff00007f7f7812 */ /* 0x000fe200078ec0ff */
[-C--:B------:R-:W-:Y:S01]  /*110e0*/  FMUL.FTZ R66, R66, R44.reuse ;  /* 0x0000002c42427220 */ /* 0x080fe20000410000 */
[----:B------:R-:W-:Y:S01]  /*110f0*/  FFMA.FTZ R63, R53, R44, -R54 ;  /* 0x0000002c353f7223 */ /* 0x000fe20000010836 */
[----:B------:R-:W-:Y:S01]  /*11100*/  LOP3.LUT R123, R123, 0xffff0000, RZ, 0xc0, !PT ;  /* 0xffff00007b7b7812 */ /* 0x000fe200078ec0ff */
[----:B------:R-:W-:Y:S01]  /*11110*/  FMUL.FTZ R44, R55, R122 ;  /* 0x0000007a372c7220 */ /* 0x000fe20000410000 */
[----:B------:R-:W-:Y:S01]  /*11120*/  FFMA.FTZ R67, R53, R67, R66 ;  /* 0x0000004335437223 */ /* 0x000fe20000010042 */
[-C--:B------:R-:W-:Y:S01]  /*11130*/  FMUL.FTZ R54, R55, R126.reuse ;  /* 0x0000007e37367220 */ /* 0x080fe20000410000 */
[----:B------:R-:W-:Y:S02]  /*11140*/  IMAD.U32 R46, R124, 0x10000, RZ ;  /* 0x000100007c2e7824 */ /* 0x000fe400078e00ff */
[----:B------:R-:W-:Y:S01]  /*11150*/  FFMA.FTZ R126, R45, R126, -R44 ;  /* 0x0000007e2d7e7223 */ /* 0x000fe2000001082c */
[C---:B------:R-:W-:Y:S01]  /*11160*/  FMUL.FTZ R53, R60.reuse, R123 ;  /* 0x0000007b3c357220 */ /* 0x040fe20000410000 */
[-C--:B------:R-:W-:Y:S01]  /*11170*/  FMUL.FTZ R66, R60, R127.reuse ;  /* 0x0000007f3c427220 */ /* 0x080fe20000410000 */
[----:B------:R-:W-:Y:S01]  /*11180*/  IMAD.U32 R44, R128, 0x10000, RZ ;  /* 0x00010000802c7824 */ /* 0x000fe200078e00ff */
[----:B------:R-:W-:Y:S01]  /*11190*/  LOP3.LUT R124, R124, 0xffff0000, RZ, 0xc0, !PT ;  /* 0xffff00007c7c7812 */ /* 0x000fe200078ec0ff */
[----:B------:R-:W-:Y:S01]  /*111a0*/  FMUL.FTZ R68, R59, R46 ;  /* 0x0000002e3b447220 */ /* 0x000fe20000410000 */
[----:B------:R-:W-:Y:S01]  /*111b0*/  LOP3.LUT R125, R125, 0xffff0000, RZ, 0xc0, !PT ;  /* 0xffff00007d7d7812 */ /* 0x000fe200078ec0ff */
[----:B------:R-:W-:Y:S01]  /*111c0*/  FFMA.FTZ R60, R56, R127, -R53 ;  /* 0x0000007f383c7223 */ /* 0x000fe20000010835 */
[----:B------:R-:W-:Y:S01]  /*111d0*/  LOP3.LUT R128, R128, 0xffff0000, RZ, 0xc0, !PT ;  /* 0xffff000080807812 */ /* 0x000fe200078ec0ff */
[----:B------:R-:W-:Y:S01]  /*111e0*/  FFMA.FTZ R66, R56, R123, R66 ;  /* 0x0000007b38427223 */ /* 0x000fe20000010042 */
[----:B------:R-:W-:Y:S01]  /*111f0*/  LOP3.LUT R129, R129, 0xffff0000, RZ, 0xc0, !PT ;  /* 0xffff000081817812 */ /* 0x000fe200078ec0ff */
[----:B------:R-:W-:Y:S01]  /*11200*/  FFMA.FTZ R54, R45, R122, R54 ;  /* 0x0000007a2d367223 */ /* 0x000fe20000010036 */
[----:B------:R-:W-:Y:S01]  /*11210*/  FMUL.FTZ R56, R59, R44 ;  /* 0x0000002c3b387220 */ /* 0x000fe20000410000 */
[----:B------:R-:W-:Y:S01]  /*11220*/  FMUL.FTZ R45, R61, R124 ;  /* 0x0000007c3d2d7220 */ /* 0x000fe20000410000 */
[----:B------:R-:W-:Y:S01]  /*11230*/  FFMA.FTZ R68, R47, R44, -R68 ;  /* 0x0000002c2f447223 */ /* 0x000fe20000010844 */
[C---:B------:R-:W-:Y:S01]  /*11240*/  FMUL.FTZ R53, R62.reuse, R125 ;  /* 0x0000007d3e357220 */ /* 0x040fe20000410000 */
[----:B------:R-:W-:Y:S01]  /*11250*/  FMUL.FTZ R61, R61, R128 ;  /* 0x000000803d3d7220 */ /* 0x000fe20000410000 */
[-C--:B------:R-:W-:Y:S01]  /*11260*/  FMUL.FTZ R44, R62, R129.reuse ;  /* 0x000000813e2c7220 */ /* 0x080fe20000410000 */
[----:B------:R-:W-:Y:S01]  /*11270*/  FFMA.FTZ R56, R47, R46, R56 ;  /* 0x0000002e2f387223 */ /* 0x000fe20000010038 */
        /* <DEDUP_REMOVED lines=14> */
.L_x_1927:
[----:B------:R-:W-:Y:S05]  /*11360*/  BSYNC B2 ;  /* 0x0000000000027941 */ /* 0x000fea0003800000 */
.L_x_1926:
[----:B------:R-:W-:Y:S05]  /*11370*/  @P1 BRA `(.L_x_1925) ;  /* 0x0000000400a01947 */ /* 0x000fea0003800000 */
[----:B0-----:R-:W2:Y:S04]  /*11380*/  LDL R44, [R1+0x44] ;  /* 0x00004400012c7983 */ /* 0x001ea80000100800 */
[----:B------:R-:W3:Y:S01]  /*11390*/  LDL R62, [R1+0x7c] ;  /* 0x00007c00013e7983 */ /* 0x000ee20000100800 */
[--C-:B------:R-:W-:Y:S02]  /*113a0*/  SHF.R.U64 R59, R40, 0x10, R41.reuse ;  /* 0x00000010283b7819 */ /* 0x100fe40000001229 */
[----:B------:R-:W-:Y:S02]  /*113b0*/  SHF.R.U32.HI R58, RZ, 0x10, R41 ;  /* 0x00000010ff3a7819 */ /* 0x000fe40000011629 */
[----:B------:R-:W-:Y:S02]  /*113c0*/  SHF.R.U64 R57, R42, 0x10, R43 ;  /* 0x000000102a397819 */ /* 0x000fe4000000122b */
[----:B------:R-:W-:-:S02]  /*113d0*/  SHF.R.U64 R40, R48, 0x10, R49 ;  /* 0x0000001030287819 */ /* 0x000fc40000001231 */
[----:B------:R-:W-:Y:S02]  /*113e0*/  SHF.R.U64 R41, R50, 0x10, R51 ;  /* 0x0000001032297819 */ /* 0x000fe40000001233 */
[----:B------:R-:W-:Y:S02]  /*113f0*/  SHF.R.U32.HI R42, RZ, 0x10, R43 ;  /* 0x00000010ff2a7819 */ /* 0x000fe4000001162b */
[----:B------:R-:W-:Y:S02]  /*11400*/  SHF.R.U32.HI R48, RZ, 0x10, R49 ;  /* 0x00000010ff307819 */ /* 0x000fe40000011631 */
[----:B------:R-:W-:Y:S02]  /*11410*/  PRMT R105, R105, 0x5410, R40 ;  /* 0x0000541069697816 */ /* 0x000fe40000000028 */
[----:B------:R-:W-:Y:S02]  /*11420*/  PRMT R108, R108, 0x5410, R41 ;  /* 0x000054106c6c7816 */ /* 0x000fe40000000029 */
[----:B------:R-:W-:-:S02]  /*11430*/  SHF.R.U32.HI R50, RZ, 0x10, R51 ;  /* 0x00000010ff327819 */ /* 0x000fc40000011633 */
[----:B------:R-:W-:Y:S02]  /*11440*/  PRMT R113, R113, 0x5410, R42 ;  /* 0x0000541071717816 */ /* 0x000fe4000000002a */
[----:B------:R-:W-:Y:S01]  /*11450*/  PRMT R110, R110, 0x5410, R59 ;  /* 0x000054106e6e7816 */ /* 0x000fe2000000003b */
[----:B------:R-:W-:Y:S01]  /*11460*/  IMAD.U32 R59, R105, 0x10000, RZ ;  /* 0x00010000693b7824 */ /* 0x000fe200078e00ff */
[----:B------:R-:W-:Y:S02]  /*11470*/  PRMT R107, R107, 0x5410, R48 ;  /* 0x000054106b6b7816 */ /* 0x000fe40000000030 */
[----:B------:R-:W-:Y:S02]  /*11480*/  PRMT R109, R109, 0x5410, R50 ;  /* 0x000054106d6d7816 */ /* 0x000fe40000000032 */
[----:B------:R-:W-:Y:S01]  /*11490*/  PRMT R111, R111, 0x5410, R58 ;  /* 0x000054106f6f7816 */ /* 0x000fe2000000003a */
[----:B------:R-:W-:Y:S01]  /*114a0*/  IMAD.U32 R58, R110, 0x10000, RZ ;  /* 0x000100006e3a7824 */ /* 0x000fe200078e00ff */
[----:B------:R-:W-:-:S02]  /*114b0*/  PRMT R112, R112, 0x5410, R57 ;  /* 0x0000541070707816 */ /* 0x000fc40000000039 */
        /* <DEDUP_REMOVED lines=39> */
[C---:B------:R-:W-:Y:S01]  /*11730*/  FFMA.FTZ R65, R42.reuse, R47, -R65 ;  /* 0x0000002f2a417223 */ /* 0x040fe20000010841 */
[----:B------:R-:W-:Y:S01]  /*11740*/  FMUL.FTZ R47, R57, R58 ;  /* 0x0000003a392f7220 */ /* 0x000fe20000410000 */
[----:B------:R-:W-:Y:S01]  /*11750*/  LOP3.LUT R50, R105, 0xffff0000, RZ, 0xc0, !PT ;  /* 0xffff000069327812 */ /* 0x000fe200078ec0ff */
[-C--:B------:R-:W-:Y:S01]  /*11760*/  FMUL.FTZ R57, R57, R40.reuse ;  /* 0x0000002839397220 */ /* 0x080fe20000410000 */
[----:B------:R-:W-:Y:S01]  /*11770*/  FFMA.FTZ R59, R42, R55, R59 ;  /* 0x000000372a3b7223 */ /* 0x000fe2000001003b */
[----:B------:R-:W-:Y:S01]  /*11780*/  LOP3.LUT R107, R107, 0xffff0000, RZ, 0xc0, !PT ;  /* 0xffff00006b6b7812 */ /* 0x000fe200078ec0ff */
[C---:B------:R-:W-:Y:S01]  /*11790*/  FFMA.FTZ R55, R48.reuse, R40, -R47 ;  /* 0x0000002830377223 */ /* 0x040fe2000001082f */
[----:B------:R-:W-:Y:S01]  /*117a0*/  LOP3.LUT R111, R111, 0xffff0000, RZ, 0xc0, !PT ;  /* 0xffff00006f6f7812 */ /* 0x000fe200078ec0ff */
[----:B------:R-:W-:Y:S01]  /*117b0*/  FMUL.FTZ R40, R49, R50 ;  /* 0x0000003231287220 */ /* 0x000fe20000410000 */
[----:B------:R-:W-:Y:S01]  /*117c0*/  FFMA.FTZ R57, R48, R58, R57 ;  /* 0x0000003a30397223 */ /* 0x000fe20000010039 */
[----:B------:R-:W-:-:S02]  /*117d0*/  IMAD.U32 R42, R108, 0x10000, RZ ;  /* 0x000100006c2a7824 */ /* 0x000fc400078e00ff */
[-C--:B------:R-:W-:Y:S01]  /*117e0*/  FMUL.FTZ R48, R49, R110.reuse ;  /* 0x0000006e31307220 */ /* 0x080fe20000410000 */
[C---:B------:R-:W-:Y:S01]  /*117f0*/  FMUL.FTZ R47, R52.reuse, R107 ;  /* 0x0000006b342f7220 */ /* 0x040fe20000410000 */
[----:B------:R-:W-:Y:S01]  /*11800*/  FFMA.FTZ R110, R41, R110, -R40 ;  /* 0x0000006e296e7223 */ /* 0x000fe20000010828 */
[-C--:B------:R-:W-:Y:S01]  /*11810*/  FMUL.FTZ R52, R52, R111.reuse ;  /* 0x0000006f34347220 */ /* 0x080fe20000410000 */
[----:B------:R-:W-:Y:S02]  /*11820*/  IMAD.U32 R40, R112, 0x10000, RZ ;  /* 0x0001000070287824 */ /* 0x000fe400078e00ff */
[----:B------:R-:W-:Y:S01]  /*11830*/  FMUL.FTZ R58, R51, R42 ;  /* 0x0000002a333a7220 */ /* 0x000fe20000410000 */
[----:B------:R-:W-:Y:S01]  /*11840*/  LOP3.LUT R108, R108, 0xffff0000, RZ, 0xc0, !PT ;  /* 0xffff00006c6c7812 */ /* 0x000fe200078ec0ff */
[----:B------:R-:W-:Y:S01]  /*11850*/  FFMA.FTZ R48, R41, R50, R48 ;  /* 0x0000003229307223 */ /* 0x000fe20000010030 */
[----:B------:R-:W-:Y:S01]  /*11860*/  LOP3.LUT R112, R112, 0xffff0000, RZ, 0xc0, !PT ;  /* 0xffff000070707812 */ /* 0x000fe200078ec0ff */
[C---:B------:R-:W-:Y:S01]  /*11870*/  FFMA.FTZ R50, R44.reuse, R111, -R47 ;  /* 0x0000006f2c327223 */ /* 0x040fe2000001082f */
[----:B------:R-:W-:Y:S01]  /*11880*/  FFMA.FTZ R52, R44, R107, R52 ;  /* 0x0000006b2c347223 */ /* 0x000fe20000010034 */
[----:B------:R-:W-:Y:S01]  /*11890*/  LOP3.LUT R109, R109, 0xffff0000, RZ, 0xc0, !PT ;  /* 0xffff00006d6d7812 */ /* 0x000fe200078ec0ff */
[-C--:B------:R-:W-:Y:S01]  /*118a0*/  FMUL.FTZ R44, R51, R40.reuse ;  /* 0x00000028332c7220 */ /* 0x080fe20000410000 */
[----:B------:R-:W-:Y:S01]  /*118b0*/  LOP3.LUT R113, R113, 0xffff0000, RZ, 0xc0, !PT ;  /* 0xffff000071717812 */ /* 0x000fe200078ec0ff */
[----:B------:R-:W-:Y:S01]  /*118c0*/  FFMA.FTZ R58, R43, R40, -R58 ;  /* 0x000000282b3a7223 */ /* 0x000fe2000001083a */
[C---:B------:R-:W-:Y:S01]  /*118d0*/  FMUL.FTZ R40, R53.reuse, R108 ;  /* 0x0000006c35287220 */ /* 0x040fe20000410000 */
[----:B------:R-:W-:Y:S01]  /*118e0*/  FMUL.FTZ R53, R53, R112 ;  /* 0x0000007035357220 */ /* 0x000fe20000410000 */
[----:B------:R-:W-:Y:S01]  /*118f0*/  FFMA.FTZ R43, R43, R42, R44 ;  /* 0x0000002a2b2b7223 */ /* 0x000fe2000001002c */
[C---:B------:R-:W-:Y:S01]  /*11900*/  FMUL.FTZ R41, R54.reuse, R109 ;  /* 0x0000006d36297220 */ /* 0x040fe20000410000 */
[-C--:B------:R-:W-:Y:S01]  /*11910*/  FMUL.FTZ R42, R54, R113.reuse ;  /* 0x00000071362a7220 */ /* 0x080fe20000410000 */
[C---:B------:R-:W-:Y:S01]  /*11920*/  FFMA.FTZ R108, R45.reuse, R108, R53 ;  /* 0x0000006c2d6c7223 */ /* 0x040fe20000010035 */
[----:B------:R-:W-:Y:S01]  /*11930*/  FFMA.FTZ R47, R45, R112, -R40 ;  /* 0x000000702d2f7223 */ /* 0x000fe20000010828 */
[C---:B------:R-:W-:Y:S01]  /*11940*/  FFMA.FTZ R54, R46.reuse, R113, -R41 ;  /* 0x000000712e367223 */ /* 0x040fe20000010829 */
        /* <DEDUP_REMOVED lines=11> */
.L_x_1925:
[----:B------:R-:W-:Y:S05]  /*11a00*/  BSYNC B1 ;  /* 0x0000000000017941 */ /* 0x000fea0003800000 */
.L_x_1924:
[----:B-1----:R-:W-:Y:S01]  /*11a10*/  VIADD R40, R218, 0x40 ;  /* 0x00000040da287836 */ /* 0x002fe20000000000 */
[----:B------:R-:W-:Y:S04]  /*11a20*/  BSSY B1, `(.L_x_1928) ;  /* 0x00000df000017945 */ /* 0x000fe80003800000 */
[----:B------:R-:W-:-:S13]  /*11a30*/  ISETP.GE.AND P0, PT, R40, R3, PT ;  /* 0x000000032800720c */ /* 0x000fda0003f06270 */
[----:B------:R-:W-:Y:S05]  /*11a40*/  @P0 BRA `(.L_x_1929) ;  /* 0x0000000c00700947 */ /* 0x000fea0003800000 */
[----:B------:R1:W5:Y:S01]  /*11a50*/  LDL R56, [R1+0x64] ;  /* 0x0000640001387983 */ /* 0x0003620000100800 */
[----:B------:R-:W2:Y:S01]  /*11a60*/  LDC R49, c[0x0][0x3f4] ;  /* 0x0000fd00ff317b82 */ /* 0x000ea20000000800 */
[----:B------:R-:W-:Y:S01]  /*11a70*/  VIADD R58, R218, 0x40 ;  /* 0x00000040da3a7836 */ /* 0x000fe20000000000 */
[----:B------:R-:W-:Y:S03]  /*11a80*/  BSSY B2, `(.L_x_1930) ;  /* 0x000006f000027945 */ /* 0x000fe60003800000 */
[----:B------:R-:W-:-:S05]  /*11a90*/  IMAD.SHL.U32 R58, R58, 0x40, RZ ;  /* 0x000000403a3a7824 */ /* 0x000fca00078e00ff */
[----:B------:R-:W-:-:S04]  /*11aa0*/  LOP3.LUT R58, R58, 0x1c0, RZ, 0xc0, !PT ;  /* 0x000001c03a3a7812 */ /* 0x000fc800078ec0ff */
[----:B------:R-:W-:Y:S02]  /*11ab0*/  SHF.R.U32.HI R48, RZ, 0x3, R58 ;  /* 0x00000003ff307819 */ /* 0x000fe4000001163a */
[-C--:B--2---:R-:W-:Y:S02]  /*11ac0*/  ISETP.GE.AND P0, PT, R18, R49.reuse, PT ;  /* 0x000000311200720c */ /* 0x084fe40003f06270 */
[----:B------:R-:W-:-:S11]  /*11ad0*/  ISETP.GE.AND P1, PT, R226, R49, PT ;  /* 0x00000031e200720c */ /* 0x000fd60003f26270 */
[----:B-1----:R-:W-:Y:S05]  /*11ae0*/  @P0 BRA `(.L_x_1931) ;  /* 0x0000000400a00947 */ /* 0x002fea0003800000 */
[----:B------:R-:W2:Y:S04]  /*11af0*/  LDL R40, [R1+0x40] ;  /* 0x0000400001287983 */ /* 0x000ea80000100800 */
[----:B0-----:R-:W3:Y:S01]  /*11b00*/  LDL R60, [R1+0x78] ;  /* 0x00007800013c7983 */ /* 0x001ee20000100800 */
[--C-:B------:R-:W-:Y:S02]  /*11b10*/  SHF.R.U64 R51, R30, 0x10, R31.reuse ;  /* 0x000000101e337819 */ /* 0x100fe4000000121f */
[----:B------:R-:W-:Y:S02]  /*11b20*/  SHF.R.U32.HI R30, RZ, 0x10, R31 ;  /* 0x00000010ff1e7819 */ /* 0x000fe4000001161f */
[----:B------:R-:W-:Y:S02]  /*11b30*/  SHF.R.U64 R31, R36, 0x10, R37 ;  /* 0x00000010241f7819 */ /* 0x000fe40000001225 */
[----:B------:R-:W-:-:S02]  /*11b40*/  SHF.R.U64 R53, R28, 0x10, R29 ;  /* 0x000000101c357819 */ /* 0x000fc4000000121d */
[----:B------:R-:W-:Y:S02]  /*11b50*/  SHF.R.U32.HI R28, RZ, 0x10, R29 ;  /* 0x00000010ff1c7819 */ /* 0x000fe4000001161d */
[--C-:B------:R-:W-:Y:S02]  /*11b60*/  SHF.R.U64 R29, R38, 0x10, R39.reuse ;  /* 0x00000010261d7819 */ /* 0x100fe40000001227 */
[----:B------:R-:W-:Y:S02]  /*11b70*/  SHF.R.U32.HI R38, RZ, 0x10, R39 ;  /* 0x00000010ff267819 */ /* 0x000fe40000011627 */
[----:B------:R-:W-:Y:S02]  /*11b80*/  PRMT R114, R114, 0x5410, R31 ;  /* 0x0000541072727816 */ /* 0x000fe4000000001f */
[----:B------:R-:W-:Y:S02]  /*11b90*/  SHF.R.U32.HI R36, RZ, 0x10, R37 ;  /* 0x00000010ff247819 */ /* 0x000fe40000011625 */
[----:B------:R-:W-:Y:S01]  /*11ba0*/  PRMT R118, R118, 0x5410, R53 ;  /* 0x0000541076767816 */ /* 0x000fe20000000035 */
[----:B------:R-:W-:Y:S01]  /*11bb0*/  IMAD.U32 R55, R114, 0x10000, RZ ;  /* 0x0001000072377824 */ /* 0x000fe200078e00ff */
[----:B------:R-:W-:-:S02]  /*11bc0*/  PRMT R119, R119, 0x5410, R28 ;  /* 0x0000541077777816 */ /* 0x000fc4000000001c */
[----:B------:R-:W-:Y:S01]  /*11bd0*/  PRMT R116, R116, 0x5410, R29 ;  /* 0x0000541074747816 */ /* 0x000fe2000000001d */
[----:B------:R-:W-:Y:S01]  /*11be0*/  IMAD.U32 R53, R118, 0x10000, RZ ;  /* 0x0001000076357824 */ /* 0x000fe200078e00ff */
[----:B------:R-:W-:Y:S02]  /*11bf0*/  PRMT R117, R117, 0x5410, R38 ;  /* 0x0000541075757816 */ /* 0x000fe40000000026 */
[----:B------:R-:W-:Y:S02]  /*11c00*/  PRMT R121, R121, 0x5410, R30 ;  /* 0x0000541079797816 */ /* 0x000fe4000000001e */
[----:B------:R-:W-:Y:S01]  /*11c10*/  PRMT R115, R115, 0x5410, R36 ;  /* 0x0000541073737816 */ /* 0x000fe20000000024 */
[----:B------:R-:W-:Y:S01]  /*11c20*/  IMAD.U32 R52, R117, 0x10000, RZ ;  /* 0x0001000075347824 */ /* 0x000fe200078e00ff */
[----:B------:R-:W-:Y:S02]  /*11c30*/  PRMT R120, R120, 0x5410, R51 ;  /* 0x0000541078787816 */ /* 0x000fe40000000033 */
[----:B------:R-:W-:-:S02]  /*11c40*/  LOP3.LUT R114, R114, 0xffff0000, RZ, 0xc0, !PT ;  /* 0xffff000072727812 */ /* 0x000fc400078ec0ff */
[----:B------:R-:W-:Y:S02]  /*11c50*/  LOP3.LUT R118, R118, 0xffff0000, RZ, 0xc0, !PT ;  /* 0xffff000076767812 */ /* 0x000fe400078ec0ff */
        /* <DEDUP_REMOVED lines=27> */
[----:B------:R-:W-:-:S02]  /*11e10*/  IMAD.U32 R51, R47, 0x10000, RZ ;  /* 0x000100002f337824 */ /* 0x000fc400078e00ff */
[C---:B------:R-:W-:Y:S01]  /*11e20*/  FMUL.FTZ R57, R38.reuse, R55 ;  /* 0x0000003726397220 */ /* 0x040fe20000410000 */
[----:B------:R-:W-:Y:S01]  /*11e30*/  LOP3.LUT R46, R47, 0xffff0000, RZ, 0xc0, !PT ;  /* 0xffff00002f2e7812 */ /* 0x000fe200078ec0ff */
[----:B------:R-:W-:Y:S02]  /*11e40*/  IMAD.U32 R47, R115, 0x10000, RZ ;  /* 0x00010000732f7824 */ /* 0x000fe400078e00ff */
[-C--:B------:R-:W-:Y:S01]  /*11e50*/  FMUL.FTZ R59, R38, R53.reuse ;  /* 0x00000035263b7220 */ /* 0x080fe20000410000 */
[C---:B------:R-:W-:Y:S01]  /*11e60*/  FFMA.FTZ R57, R28.reuse, R53, -R57 ;  /* 0x000000351c397223 */ /* 0x040fe20000010839 */
[----:B------:R-:W-:Y:S02]  /*11e70*/  IMAD.U32 R38, R119, 0x10000, RZ ;  /* 0x0001000077267824 */ /* 0x000fe400078e00ff */
[----:B------:R-:W-:Y:S01]  /*11e80*/  FMUL.FTZ R53, R41, R47 ;  /* 0x0000002f29357220 */ /* 0x000fe20000410000 */
[----:B------:R-:W-:Y:S01]  /*11e90*/  FFMA.FTZ R59, R28, R55, R59 ;  /* 0x000000371c3b7223 */ /* 0x000fe2000001003b */
[----:B------:R-:W-:-:S02]  /*11ea0*/  IMAD.U32 R28, R121, 0x10000, RZ ;  /* 0x00010000791c7824 */ /* 0x000fc400078e00ff */
[-C--:B------:R-:W-:Y:S01]  /*11eb0*/  FMUL.FTZ R41, R41, R38.reuse ;  /* 0x0000002629297220 */ /* 0x080fe20000410000 */
[C---:B------:R-:W-:Y:S01]  /*11ec0*/  FFMA.FTZ R53, R30.reuse, R38, -R53 ;  /* 0x000000261e357223 */ /* 0x040fe20000010835 */
[C---:B------:R-:W-:Y:S01]  /*11ed0*/  FMUL.FTZ R38, R51.reuse, R52 ;  /* 0x0000003433267220 */ /* 0x040fe20000410000 */
[-C--:B------:R-:W-:Y:S01]  /*11ee0*/  FMUL.FTZ R51, R51, R28.reuse ;  /* 0x0000001c33337220 */ /* 0x080fe20000410000 */
[----:B------:R-:W-:Y:S01]  /*11ef0*/  FFMA.FTZ R41, R30, R47, R41 ;  /* 0x0000002f1e297223 */ /* 0x000fe20000010029 */
[----:B------:R-:W-:Y:S01]  /*11f00*/  LOP3.LUT R119, R119, 0xffff0000, RZ, 0xc0, !PT ;  /* 0xffff000077777812 */ /* 0x000fe200078ec0ff */
[----:B------:R-:W-:Y:S01]  /*11f10*/  FFMA.FTZ R47, R37, R28, -R38 ;  /* 0x0000001c252f7223 */ /* 0x000fe20000010826 */
[----:B------:R-:W-:Y:S01]  /*11f20*/  LOP3.LUT R115, R115, 0xffff0000, RZ, 0xc0, !PT ;  /* 0xffff000073737812 */ /* 0x000fe200078ec0ff */
[----:B------:R-:W-:Y:S01]  /*11f30*/  FMUL.FTZ R28, R39, R114 ;  /* 0x00000072271c7220 */ /* 0x000fe20000410000 */
[----:B------:R-:W-:Y:S01]  /*11f40*/  FFMA.FTZ R51, R37, R52, R51 ;  /* 0x0000003425337223 */ /* 0x000fe20000010033 */
[----:B------:R-:W-:Y:S01]  /*11f50*/  FMUL.FTZ R38, R39, R118 ;  /* 0x0000007627267220 */ /* 0x000fe20000410000 */
[----:B------:R-:W-:-:S02]  /*11f60*/  IMAD.U32 R30, R116, 0x10000, RZ ;  /* 0x00010000741e7824 */ /* 0x000fc400078e00ff */
[----:B------:R-:W-:Y:S01]  /*11f70*/  FFMA.FTZ R118, R29, R118, -R28 ;  /* 0x000000761d767223 */ /* 0x000fe2000001081c */
[C---:B------:R-:W-:Y:S01]  /*11f80*/  FMUL.FTZ R37, R44.reuse, R115 ;  /* 0x000000732c257220 */ /* 0x040fe20000410000 */
[-C--:B------:R-:W-:Y:S01]  /*11f90*/  FMUL.FTZ R52, R44, R119.reuse ;  /* 0x000000772c347220 */ /* 0x080fe20000410000 */
[----:B------:R-:W-:Y:S01]  /*11fa0*/  IMAD.U32 R28, R120, 0x10000, RZ ;  /* 0x00010000781c7824 */ /* 0x000fe200078e00ff */
[----:B------:R-:W-:Y:S01]  /*11fb0*/  LOP3.LUT R116, R116, 0xffff0000, RZ, 0xc0, !PT ;  /* 0xffff000074747812 */ /* 0x000fe200078ec0ff */
[----:B------:R-:W-:Y:S01]  /*11fc0*/  FMUL.FTZ R54, R43, R30 ;  /* 0x0000001e2b367220 */ /* 0x000fe20000410000 */
[----:B------:R-:W-:Y:S01]  /*11fd0*/  LOP3.LUT R120, R120, 0xffff0000, RZ, 0xc0, !PT ;  /* 0xffff000078787812 */ /* 0x000fe200078ec0ff */
[C---:B------:R-:W-:Y:S01]  /*11fe0*/  FFMA.FTZ R44, R40.reuse, R119, -R37 ;  /* 0x00000077282c7223 */ /* 0x040fe20000010825 */
[----:B------:R-:W-:Y:S01]  /*11ff0*/  LOP3.LUT R121, R121, 0xffff0000, RZ, 0xc0, !PT ;  /* 0xffff000079797812 */ /* 0x000fe200078ec0ff */
[----:B------:R-:W-:Y:S01]  /*12000*/  FFMA.FTZ R52, R40, R115, R52 ;  /* 0x0000007328347223 */ /* 0x000fe20000010034 */
        /* <DEDUP_REMOVED lines=22> */
.L_x_1931:
[----:B------:R-:W-:Y:S05]  /*12170*/  BSYNC B2 ;  /* 0x0000000000027941 */ /* 0x000fea0003800000 */
.L_x_1930:
[----:B------:R-:W-:Y:S05]  /*12180*/  @P1 BRA `(.L_x_1929) ;  /* 0x0000000400a01947 */ /* 0x000fea0003800000 */
[----:B-1----:R-:W2:Y:S04]  /*12190*/  LDL R28, [R1+0x44] ;  /* 0x00004400011c7983 */ /* 0x002ea80000100800 */
        /* <DEDUP_REMOVED lines=10> */
[----:B------:R-:W-:-:S02]  /*12240*/  PRMT R90, R90, 0x5410, R25 ;  /* 0x000054105a5a7816 */ /* 0x000fc40000000019 */
[----:B------:R-:W-:Y:S02]  /*12250*/  SHF.R.U32.HI R34, RZ, 0x10, R35 ;  /* 0x00000010ff227819 */ /* 0x000fe40000011623 */
[----:B------:R-:W-:Y:S02]  /*12260*/  PRMT R93, R93, 0x5410, R42 ;  /* 0x000054105d5d7816 */ /* 0x000fe4000000002a */
[----:B------:R-:W-:Y:S02]  /*12270*/  PRMT R91, R91, 0x5410, R32 ;  /* 0x000054105b5b7816 */ /* 0x000fe40000000020 */
[----:B------:R-:W-:Y:S01]  /*12280*/  PRMT R94, R94, 0x5410, R43 ;  /* 0x000054105e5e7816 */ /* 0x000fe2000000002b */
[----:B------:R-:W-:Y:S01]  /*12290*/  IMAD.U32 R43, R92, 0x10000, RZ ;  /* 0x000100005c2b7824 */ /* 0x000fe200078e00ff */
        /* <DEDUP_REMOVED lines=13> */
[----:B---3--:R-:W1:Y:S03]  /*12370*/  LDS.128 R28, [R50] ;  /* 0x00000000321c7984 */ /* 0x008e660000000c00 */
[----:B------:R-:W-:-:S05]  /*12380*/  IMAD R40, R37, 0x2, R16 ;  /* 0x0000000225287824 */ /* 0x000fca00078e0210 */
[----:B------:R-:W2:Y:S01]  /*12390*/  LDS.128 R36, [R40+0x10400] ;  /* 0x0104000028247984 */ /* 0x000ea20000000c00 */
        /* <DEDUP_REMOVED lines=8> */
[C---:B--2---:R-:W-:Y:S01]  /*12420*/  IMAD.U32 R31, R36.reuse, 0x10000, RZ ;  /* 0x00010000241f7824 */ /* 0x044fe200078e00ff */
[----:B------:R-:W-:Y:S01]  /*12430*/  LOP3.LUT R33, R36, 0xffff0000, RZ, 0xc0, !PT ;  /* 0xffff000024217812 */ /* 0x000fe200078ec0ff */
[C---:B------:R-:W-:Y:S01]  /*12440*/  IMAD.U32 R34, R37.reuse, 0x10000, RZ ;  /* 0x0001000025227824 */ /* 0x040fe200078e00ff */
[----:B------:R-:W-:Y:S01]  /*12450*/  LOP3.LUT R36, R37, 0xffff0000, RZ, 0xc0, !PT ;  /* 0xffff000025247812 */ /* 0x000fe200078ec0ff */
[C---:B------:R-:W-:Y:S01]  /*12460*/  IMAD.U32 R35, R38.reuse, 0x10000, RZ ;  /* 0x0001000026237824 */ /* 0x040fe200078e00ff */
[----:B------:R-:W-:Y:S01]  /*12470*/  LOP3.LUT R37, R38, 0xffff0000, RZ, 0xc0, !PT ;  /* 0xffff000026257812 */ /* 0x000fe200078ec0ff */
[C---:B------:R-:W-:Y:S01]  /*12480*/  IMAD.U32 R41, R39.reuse, 0x10000, RZ ;  /* 0x0001000027297824 */ /* 0x040fe200078e00ff */
[----:B------:R-:W-:Y:S01]  /*12490*/  LOP3.LUT R38, R39, 0xffff0000, RZ, 0xc0, !PT ;  /* 0xffff000027267812 */ /* 0x000fe200078ec0ff */
[----:B0-----:R-:W-:Y:S01]  /*124a0*/  FMUL.FTZ R45, R31, R43 ;  /* 0x0000002b1f2d7220 */ /* 0x001fe20000410000 */
[----:B------:R-:W-:-:S02]  /*124b0*/  IMAD.U32 R39, R91, 0x10000, RZ ;  /* 0x000100005b277824 */ /* 0x000fc400078e00ff */
[-C--:B------:R-:W-:Y:S01]  /*124c0*/  FMUL.FTZ R47, R31, R42.reuse ;  /* 0x0000002a1f2f7220 */ /* 0x080fe20000410000 */
[----:B------:R-:W-:Y:S02]  /*124d0*/  IMAD.U32 R31, R94, 0x10000, RZ ;  /* 0x000100005e1f7824 */ /* 0x000fe400078e00ff */
[----:B------:R-:W-:Y:S01]  /*124e0*/  FFMA.FTZ R45, R24, R42, -R45 ;  /* 0x0000002a182d7223 */ /* 0x000fe2000001082d */
        /* <DEDUP_REMOVED lines=8> */
[----:B------:R-:W-:Y:S01]  /*12570*/  FMUL.FTZ R26, R33, R92 ;  /* 0x0000005c211a7220 */ /* 0x000fe20000410000 */
[-C--:B------:R-:W-:Y:S01]  /*12580*/  FMUL.FTZ R41, R41, R24.reuse ;  /* 0x0000001829297220 */ /* 0x080fe20000410000 */
[C---:B------:R-:W-:Y:S01]  /*12590*/  FFMA.FTZ R39, R32.reuse, R24, -R31 ;  /* 0x0000001820277223 */ /* 0x040fe2000001081f */
[----:B------:R-:W-:Y:S02]  /*125a0*/  LOP3.LUT R24, R93, 0xffff0000, RZ, 0xc0, !PT ;  /* 0xffff00005d187812 */ /* 0x000fe400078ec0ff */
[----:B------:R-:W-:Y:S01]  /*125b0*/  FFMA.FTZ R41, R32, R42, R41 ;  /* 0x0000002a20297223 */ /* 0x000fe20000010029 */
[----:B------:R-:W-:Y:S02]  /*125c0*/  LOP3.LUT R31, R94, 0xffff0000, RZ, 0xc0, !PT ;  /* 0xffff00005e1f7812 */ /* 0x000fe400078ec0ff */
[----:B------:R-:W-:Y:S01]  /*125d0*/  LOP3.LUT R91, R91, 0xffff0000, RZ, 0xc0, !PT ;  /* 0xffff00005b5b7812 */ /* 0x000fe200078ec0ff */
[----:B------:R-:W-:Y:S01]  /*125e0*/  FFMA.FTZ R32, R25, R24, -R26 ;  /* 0x0000001819207223 */ /* 0x000fe2000001081a */
[----:B------:R-:W-:-:S02]  /*125f0*/  IMAD.U32 R26, R90, 0x10000, RZ ;  /* 0x000100005a1a7824 */ /* 0x000fc400078e00ff */
[----:B------:R-:W-:Y:S01]  /*12600*/  FMUL.FTZ R34, R33, R24 ;  /* 0x0000001821227220 */ /* 0x000fe20000410000 */
[C---:B------:R-:W-:Y:S01]  /*12610*/  FMUL.FTZ R42, R36.reuse, R31 ;  /* 0x0000001f242a7220 */ /* 0x040fe20000410000 */
[-C--:B------:R-:W-:Y:S01]  /*12620*/  FMUL.FTZ R33, R36, R91.reuse ;  /* 0x0000005b24217220 */ /* 0x080fe20000410000 */
[----:B------:R-:W-:Y:S02]  /*12630*/  IMAD.U32 R24, R95, 0x10000, RZ ;  /* 0x000100005f187824 */ /* 0x000fe400078e00ff */
[C---:B------:R-:W-:Y:S01]  /*12640*/  FMUL.FTZ R44, R35.reuse, R26 ;  /* 0x0000001a232c7220 */ /* 0x040fe20000410000 */
[C---:B------:R-:W-:Y:S01]  /*12650*/  FFMA.FTZ R42, R28.reuse, R91, R42 ;  /* 0x0000005b1c2a7223 */ /* 0x040fe2000001002a */
[----:B------:R-:W-:Y:S01]  /*12660*/  FFMA.FTZ R36, R28, R31, -R33 ;  /* 0x0000001f1c247223 */ /* 0x000fe20000010821 */
[-C--:B------:R-:W-:Y:S01]  /*12670*/  FMUL.FTZ R28, R35, R24.reuse ;  /* 0x00000018231c7220 */ /* 0x080fe20000410000 */
[----:B------:R-:W-:Y:S01]  /*12680*/  FFMA.FTZ R44, R27, R24, -R44 ;  /* 0x000000181b2c7223 */ /* 0x000fe2000001082c */
[----:B------:R-:W-:Y:S01]  /*12690*/  LOP3.LUT R90, R90, 0xffff0000, RZ, 0xc0, !PT ;  /* 0xffff00005a5a7812 */ /* 0x000fe200078ec0ff */
[----:B------:R-:W-:Y:S01]  /*126a0*/  FFMA.FTZ R34, R25, R92, R34 ;  /* 0x0000005c19227223 */ /* 0x000fe20000010022 */
[----:B------:R-:W-:Y:S01]  /*126b0*/  LOP3.LUT R24, R95, 0xffff0000, RZ, 0xc0, !PT ;  /* 0xffff00005f187812 */ /* 0x000fe200078ec0ff */
[----:B------:R-:W-:Y:S01]  /*126c0*/  FFMA.FTZ R27, R27, R26, R28 ;  /* 0x0000001a1b1b7223 */ /* 0x000fe2000001001c */
[----:B------:R-:W-:Y:S01]  /*126d0*/  LOP3.LUT R89, R89, 0xffff0000, RZ, 0xc0, !PT ;  /* 0xffff000059597812 */ /* 0x000fe200078ec0ff */
[C---:B------:R-:W-:Y:S01]  /*126e0*/  FMUL.FTZ R26, R37.reuse, R90 ;  /* 0x0000005a251a7220 */ /* 0x040fe20000410000 */
[----:B------:R-:W-:Y:S01]  /*126f0*/  LOP3.LUT R25, R96, 0xffff0000, RZ, 0xc0, !PT ;  /* 0xffff000060197812 */ /* 0x000fe200078ec0ff */
[----:B------:R-:W-:-:S02]  /*12700*/  FMUL.FTZ R37, R37, R24 ;  /* 0x0000001825257220 */ /* 0x000fc40000410000 */
[C---:B------:R-:W-:Y:S01]  /*12710*/  FMUL.FTZ R33, R38.reuse, R89 ;  /* 0x0000005926217220 */ /* 0x040fe20000410000 */
[C---:B------:R-:W-:Y:S01]  /*12720*/  FFMA.FTZ R31, R29.reuse, R24, -R26 ;  /* 0x000000181d1f7223 */ /* 0x040fe2000001081a */
[-C--:B------:R-:W-:Y:S01]  /*12730*/  FMUL.FTZ R28, R38, R25.reuse ;  /* 0x00000019261c7220 */ /* 0x080fe20000410000 */
[----:B------:R-:W-:Y:S01]  /*12740*/  FFMA.FTZ R90, R29, R90, R37 ;  /* 0x0000005a1d5a7223 */ /* 0x000fe20000010025 */
[----:B------:R-:W-:Y:S01]  /*12750*/  FFMA.FTZ R38, R30, R25, -R33 ;  /* 0x000000191e267223 */ /* 0x000fe20000010821 */
[----:B------:R-:W-:Y:S01]  /*12760*/  F2FP.BF16.F32.PACK_AB R24, R32, R45 ;  /* 0x0000002d2018723e */ /* 0x000fe200000010ff */
[----:B------:R-:W-:Y:S01]  /*12770*/  FFMA.FTZ R46, R30, R89, R28 ;  /* 0x000000591e2e7223 */ /* 0x000fe2000001001c */
[----:B------:R-:W-:Y:S02]  /*12780*/  F2FP.BF16.F32.PACK_AB R25, R36, R49 ;  /* 0x000000312419723e */ /* 0x000fe400000010ff */
[----:B------:R-:W-:Y:S02]  /*12790*/  F2FP.BF16.F32.PACK_AB R30, R90, R27 ;  /* 0x0000001b5a1e723e */ /* 0x000fe400000010ff */
[----:B------:R-:W-:-:S02]  /*127a0*/  F2FP.BF16.F32.PACK_AB R26, R31, R44 ;  /* 0x0000002c1f1a723e */ /* 0x000fc400000010ff */
[----:B------:R-:W-:Y:S02]  /*127b0*/  F2FP.BF16.F32.PACK_AB R27, R38, R39 ;  /* 0x00000027261b723e */ /* 0x000fe400000010ff */
[----:B------:R-:W-:Y:S02]  /*127c0*/  F2FP.BF16.F32.PACK_AB R28, R34, R47 ;  /* 0x0000002f221c723e */ /* 0x000fe400000010ff */
[----:B------:R-:W-:Y:S01]  /*127d0*/  F2FP.BF16.F32.PACK_AB R29, R42, R43 ;  /* 0x0000002b2a1d723e */ /* 0x000fe200000010ff */
[----:B------:R2:W-:Y:S01]  /*127e0*/  STS.128 [R50], R24 ;  /* 0x0000001832007388 */ /* 0x0005e20000000c00 */
[----:B------:R-:W-:-:S05]  /*127f0*/  F2FP.BF16.F32.PACK_AB R31, R46, R41 ;  /* 0x000000292e1f723e */ /* 0x000fca00000010ff */
[----:B------:R2:W-:Y:S02]  /*12800*/  STS.128 [R40+0x10400], R28 ;  /* 0x0104001c28007388 */ /* 0x0005e40000000c00 */
.L_x_1929:
[----:B------:R-:W-:Y:S05]  /*12810*/  BSYNC B1 ;  /* 0x0000000000017941 */ /* 0x000fea0003800000 */
.L_x_1928:
[----:B--2---:R-:W-:-:S05]  /*12820*/  VIADD R24, R218, 0x60 ;  /* 0x00000060da187836 */ /* 0x004fca0000000000 */
[----:B------:R-:W-:-:S13]  /*12830*/  ISETP.GE.AND P0, PT, R24, R3, PT ;  /* 0x000000031800720c */ /* 0x000fda0003f06270 */
[----:B------:R-:W-:Y:S05]  /*12840*/  @P0 BRA `(.L_x_1899) ;  /* 0x0000000c007c0947 */ /* 0x000fea0003800000 */
[----:B-1----:R1:W5:Y:S01]  /*12850*/  LDL R38, [R1+0x60] ;  /* 0x0000600001267983 */ /* 0x0023620000100800 */
[----:B------:R-:W2:Y:S01]  /*12860*/  LDC R43, c[0x0][0x3f4] ;  /* 0x0000fd00ff2b7b82 */ /* 0x000ea20000000800 */
        /* <DEDUP_REMOVED lines=8> */
[-C--:B--2---:R-:W-:Y:S02]  /*128f0*/  ISETP.GE.AND P0, PT, R18, R43.reuse, PT ;  /* 0x0000002b1200720c */ /* 0x084fe40003f06270 */
[----:B------:R-:W-:-:S11]  /*12900*/  ISETP.GE.AND P1, PT, R226, R43, PT ;  /* 0x0000002be200720c */ /* 0x000fd60003f26270 */
[----:B-1----:R-:W-:Y:S05]  /*12910*/  @P0 BRA `(.L_x_1933) ;  /* 0x0000000400a00947 */ /* 0x002fea0003800000 */
[----:B------:R-:W2:Y:S04]  /*12920*/  LDL R24, [R1+0x40] ;  /* 0x0000400001187983 */ /* 0x000ea80000100800 */
[----:B0-----:R-:W3:Y:S01]  /*12930*/  LDL R44, [R1+0x70] ;  /* 0x00007000012c7983 */ /* 0x001ee20000100800 */
[----:B------:R-:W-:Y:S02]  /*12940*/  SHF.R.U64 R32, R12, 0x10, R13 ;  /* 0x000000100c207819 */ /* 0x000fe4000000120d */
[----:B------:R-:W-:Y:S02]  /*12950*/  SHF.R.U64 R12, R4, 0x10, R5 ;  /* 0x00000010040c7819 */ /* 0x000fe40000001205 */
[----:B------:R-:W-:Y:S02]  /*12960*/  SHF.R.U64 R14, R14, 0x10, R15 ;  /* 0x000000100e0e7819 */ /* 0x000fe4000000120f */
[----:B------:R-:W-:-:S02]  /*12970*/  PRMT R97, R97, 0x5410, R12 ;  /* 0x0000541061617816 */ /* 0x000fc4000000000c */
[----:B------:R-:W-:Y:S02]  /*12980*/  SHF.R.U32.HI R5, RZ, 0x10, R5 ;  /* 0x00000010ff057819 */ /* 0x000fe40000011605 */
[----:B------:R-:W-:Y:S01]  /*12990*/  SHF.R.U64 R4, R6, 0x10, R7 ;  /* 0x0000001006047819 */ /* 0x000fe20000001207 */
[----:B------:R-:W-:Y:S01]  /*129a0*/  IMAD.U32 R35, R97, 0x10000, RZ ;  /* 0x0001000061237824 */ /* 0x000fe200078e00ff */
[----:B------:R-:W-:Y:S02]  /*129b0*/  PRMT R101, R101, 0x5410, R32 ;  /* 0x0000541065657816 */ /* 0x000fe40000000020 */
[----:B------:R-:W-:Y:S02]  /*129c0*/  SHF.R.U32.HI R15, RZ, 0x10, R15 ;  /* 0x00000010ff0f7819 */ /* 0x000fe4000001160f */
[----:B------:R-:W-:Y:S01]  /*129d0*/  SHF.R.U32.HI R7, RZ, 0x10, R7 ;  /* 0x00000010ff077819 */ /* 0x000fe20000011607 */
[----:B------:R-:W-:Y:S01]  /*129e0*/  IMAD.U32 R33, R101, 0x10000, RZ ;  /* 0x0001000065217824 */ /* 0x000fe200078e00ff */
[----:B------:R-:W-:-:S02]  /*129f0*/  SHF.R.U32.HI R13, RZ, 0x10, R13 ;  /* 0x00000010ff0d7819 */ /* 0x000fc4000001160d */
[----:B------:R-:W-:Y:S02]  /*12a00*/  PRMT R103, R103, 0x5410, R14 ;  /* 0x0000541067677816 */ /* 0x000fe4000000000e */
[----:B------:R-:W-:Y:S02]  /*12a10*/  PRMT R98, R98, 0x5410, R5 ;  /* 0x0000541062627816 */ /* 0x000fe40000000005 */
[----:B------:R-:W-:Y:S02]  /*12a20*/  PRMT R99, R99, 0x5410, R4 ;  /* 0x0000541063637816 */ /* 0x000fe40000000004 */
[----:B------:R-:W-:Y:S02]  /*12a30*/  PRMT R104, R104, 0x5410, R15 ;  /* 0x0000541068687816 */ /* 0x000fe4000000000f */
[----:B------:R-:W-:Y:S02]  /*12a40*/  PRMT R100, R100, 0x5410, R7 ;  /* 0x0000541064647816 */ /* 0x000fe40000000007 */
[----:B------:R-:W-:-:S02]  /*12a50*/  PRMT R102, R102, 0x5410, R13 ;  /* 0x0000541066667816 */ /* 0x000fc4000000000d */
        /* <DEDUP_REMOVED lines=24> */
[----:B------:R-:W-:Y:S01]  /*12be0*/  FMUL.FTZ R37, R14, R35 ;  /* 0x000000230e257220 */ /* 0x000fe20000410000 */
[C---:B------:R-:W-:Y:S01]  /*12bf0*/  IMAD.U32 R27, R30.reuse, 0x10000, RZ ;  /* 0x000100001e1b7824 */ /* 0x040fe200078e00ff */
[----:B------:R-:W-:Y:S01]  /*12c00*/  LOP3.LUT R29, R30, 0xffff0000, RZ, 0xc0, !PT ;  /* 0xffff00001e1d7812 */ /* 0x000fe200078ec0ff */
[C---:B------:R-:W-:Y:S01]  /*12c10*/  IMAD.U32 R32, R31.reuse, 0x10000, RZ ;  /* 0x000100001f207824 */ /* 0x040fe200078e00ff */
[----:B------:R-:W-:Y:S01]  /*12c20*/  LOP3.LUT R30, R31, 0xffff0000, RZ, 0xc0, !PT ;  /* 0xffff00001f1e7812 */ /* 0x000fe200078ec0ff */
[----:B------:R-:W-:Y:S01]  /*12c30*/  FMUL.FTZ R39, R14, R33 ;  /* 0x000000210e277220 */ /* 0x000fe20000410000 */
[----:B------:R-:W-:-:S02]  /*12c40*/  IMAD.U32 R31, R98, 0x10000, RZ ;  /* 0x00010000621f7824 */ /* 0x000fc400078e00ff */
[----:B------:R-:W-:Y:S01]  /*12c50*/  FFMA.FTZ R37, R4, R33, -R37 ;  /* 0x0000002104257223 */ /* 0x000fe20000010825 */
[----:B------:R-:W-:Y:S02]  /*12c60*/  IMAD.U32 R33, R100, 0x10000, RZ ;  /* 0x0001000064217824 */ /* 0x000fe400078e00ff */
[----:B------:R-:W-:Y:S01]  /*12c70*/  FFMA.FTZ R39, R4, R35, R39 ;  /* 0x0000002304277223 */ /* 0x000fe20000010027 */
[----:B------:R-:W-:Y:S02]  /*12c80*/  IMAD.U32 R14, R102, 0x10000, RZ ;  /* 0x00010000660e7824 */ /* 0x000fe400078e00ff */
[C---:B------:R-:W-:Y:S01]  /*12c90*/  FMUL.FTZ R41, R25.reuse, R31 ;  /* 0x0000001f19297220 */ /* 0x040fe20000410000 */
[----:B------:R-:W-:Y:S02]  /*12ca0*/  IMAD.U32 R4, R104, 0x10000, RZ ;  /* 0x0001000068047824 */ /* 0x000fe400078e00ff */
[----:B------:R-:W-:Y:S01]  /*12cb0*/  FMUL.FTZ R34, R32, R33 ;  /* 0x0000002120227220 */ /* 0x000fe20000410000 */
[-C--:B------:R-:W-:Y:S01]  /*12cc0*/  FMUL.FTZ R25, R25, R14.reuse ;  /* 0x0000000e19197220 */ /* 0x080fe20000410000 */
[----:B------:R-:W-:Y:S01]  /*12cd0*/  FFMA.FTZ R41, R6, R14, -R41 ;  /* 0x0000000e06297223 */ /* 0x000fe20000010829 */
[-C--:B------:R-:W-:Y:S01]  /*12ce0*/  FMUL.FTZ R32, R32, R4.reuse ;  /* 0x0000000420207220 */ /* 0x080fe20000410000 */
[----:B------:R-:W-:Y:S01]  /*12cf0*/  LOP3.LUT R14, R97, 0xffff0000, RZ, 0xc0, !PT ;  /* 0xffff0000610e7812 */ /* 0x000fe200078ec0ff */
[----:B------:R-:W-:Y:S01]  /*12d00*/  FFMA.FTZ R35, R13, R4, -R34 ;  /* 0x000000040d237223 */ /* 0x000fe20000010822 */
        /* <DEDUP_REMOVED lines=8> */
[----:B------:R-:W-:Y:S01]  /*12d90*/  FFMA.FTZ R32, R5, R4, -R6 ;  /* 0x0000000405207223 */ /* 0x000fe20000010806 */
[-C--:B------:R-:W-:Y:S01]  /*12da0*/  FMUL.FTZ R28, R28, R13.reuse ;  /* 0x0000000d1c1c7220 */ /* 0x080fe20000410000 */
[----:B------:R-:W-:Y:S02]  /*12db0*/  IMAD.U32 R6, R99, 0x10000, RZ ;  /* 0x0001000063067824 */ /* 0x000fe400078e00ff */
[----:B------:R-:W-:Y:S01]  /*12dc0*/  FFMA.FTZ R34, R5, R14, R34 ;  /* 0x0000000e05227223 */ /* 0x000fe20000010022 */
[----:B------:R-:W-:Y:S02]  /*12dd0*/  IMAD.U32 R4, R103, 0x10000, RZ ;  /* 0x0001000067047824 */ /* 0x000fe400078e00ff */
[C---:B------:R-:W-:Y:S01]  /*12de0*/  FFMA.FTZ R14, R24.reuse, R13, -R15 ;  /* 0x0000000d180e7223 */ /* 0x040fe2000001080f */
[----:B------:R-:W-:Y:S01]  /*12df0*/  FFMA.FTZ R28, R24, R25, R28 ;  /* 0x00000019181c7223 */ /* 0x000fe2000001001c */
[C---:B------:R-:W-:Y:S01]  /*12e00*/  FMUL.FTZ R36, R27.reuse, R6 ;  /* 0x000000061b247220 */ /* 0x040fe20000410000 */
[----:B------:R-:W-:Y:S01]  /*12e10*/  FMUL.FTZ R24, R27, R4 ;  /* 0x000000041b187220 */ /* 0x000fe20000410000 */
[----:B------:R-:W-:-:S02]  /*12e20*/  LOP3.LUT R99, R99, 0xffff0000, RZ, 0xc0, !PT ;  /* 0xffff000063637812 */ /* 0x000fc400078ec0ff */
[----:B------:R-:W-:Y:S01]  /*12e30*/  LOP3.LUT R13, R100, 0xffff0000, RZ, 0xc0, !PT ;  /* 0xffff0000640d7812 */ /* 0x000fe200078ec0ff */
[----:B------:R-:W-:Y:S01]  /*12e40*/  FFMA.FTZ R36, R7, R4, -R36 ;  /* 0x0000000407247223 */ /* 0x000fe20000010824 */
[----:B------:R-:W-:Y:S01]  /*12e50*/  LOP3.LUT R103, R103, 0xffff0000, RZ, 0xc0, !PT ;  /* 0xffff000067677812 */ /* 0x000fe200078ec0ff */
[----:B------:R-:W-:Y:S01]  /*12e60*/  FFMA.FTZ R24, R7, R6, R24 ;  /* 0x0000000607187223 */ /* 0x000fe20000010018 */
[----:B------:R-:W-:Y:S01]  /*12e70*/  LOP3.LUT R5, R104, 0xffff0000, RZ, 0xc0, !PT ;  /* 0xffff000068057812 */ /* 0x000fe200078ec0ff */
[C---:B------:R-:W-:Y:S01]  /*12e80*/  FMUL.FTZ R7, R29.reuse, R99 ;  /* 0x000000631d077220 */ /* 0x040fe20000410000 */
[C---:B------:R-:W-:Y:S01]  /*12e90*/  FMUL.FTZ R15, R30.reuse, R13 ;  /* 0x0000000d1e0f7220 */ /* 0x040fe20000410000 */
[----:B------:R-:W-:Y:S02]  /*12ea0*/  FMUL.FTZ R4, R29, R103 ;  /* 0x000000671d047220 */ /* 0x000fe40000410000 */
        /* <DEDUP_REMOVED lines=15> */
.L_x_1933:
[----:B------:R-:W-:Y:S05]  /*12fa0*/  BSYNC B1 ;  /* 0x0000000000017941 */ /* 0x000fea0003800000 */
.L_x_1932:
[----:B------:R-:W-:Y:S05]  /*12fb0*/  @P1 BRA `(.L_x_1899) ;  /* 0x0000000400a01947 */ /* 0x000fea0003800000 */
[----:B-1----:R-:W2:Y:S04]  /*12fc0*/  LDL R3, [R1+0x44] ;  /* 0x0000440001037983 */ /* 0x002ea80000100800 */
[----:B------:R-:W3:Y:S01]  /*12fd0*/  LDL R34, [R1+0x6c] ;  /* 0x00006c0001227983 */ /* 0x000ee20000100800 */
[----:B------:R-:W-:Y:S02]  /*12fe0*/  SHF.R.U64 R26, R72, 0x10, R73 ;  /* 0x00000010481a7819 */ /* 0x000fe40000001249 */
[----:B------:R-:W-:Y:S02]  /*12ff0*/  SHF.R.U64 R25, R8, 0x10, R9 ;  /* 0x0000001008197819 */ /* 0x000fe40000001209 */
[----:B------:R-:W-:Y:S02]  /*13000*/  SHF.R.U64 R30, R10, 0x10, R11 ;  /* 0x000000100a1e7819 */ /* 0x000fe4000000120b */
[----:B------:R-:W-:-:S02]  /*13010*/  PRMT R85, R85, 0x5410, R26 ;  /* 0x0000541055557816 */ /* 0x000fc4000000001a */
[----:B------:R-:W-:Y:S02]  /*13020*/  SHF.R.U32.HI R9, RZ, 0x10, R9 ;  /* 0x00000010ff097819 */ /* 0x000fe40000011609 */
[----:B------:R-:W-:Y:S02]  /*13030*/  SHF.R.U32.HI R11, RZ, 0x10, R11 ;  /* 0x00000010ff0b7819 */ /* 0x000fe4000001160b */
[----:B------:R-:W-:Y:S01]  /*13040*/  PRMT R26, R0, 0x5410, R25 ;  /* 0x00005410001a7816 */ /* 0x000fe20000000019 */
[----:B------:R-:W-:Y:S01]  /*13050*/  IMAD.U32 R25, R85, 0x10000, RZ ;  /* 0x0001000055197824 */ /* 0x000fe200078e00ff */
[----:B------:R-:W-:Y:S02]  /*13060*/  SHF.R.U32.HI R73, RZ, 0x10, R73 ;  /* 0x00000010ff497819 */ /* 0x000fe40000011649 */
[----:B------:R-:W-:Y:S01]  /*13070*/  PRMT R28, R20, 0x5410, R9 ;  /* 0x00005410141c7816 */ /* 0x000fe20000000009 */
[----:B------:R-:W-:Y:S01]  /*13080*/  IMAD.U32 R27, R26, 0x10000, RZ ;  /* 0x000100001a1b7824 */ /* 0x000fe200078e00ff */
[----:B------:R-:W-:-:S02]  /*13090*/  PRMT R84, R84, 0x5410, R11 ;  /* 0x0000541054547816 */ /* 0x000fc4000000000b */
[----:B------:R-:W-:Y:S01]  /*130a0*/  SHF.R.U64 R24, R74, 0x10, R75 ;  /* 0x000000104a187819 */ /* 0x000fe2000000124b */
[----:B------:R-:W-:Y:S01]  /*130b0*/  IMAD.U32 R29, R28, 0x10000, RZ ;  /* 0x000100001c1d7824 */ /* 0x000fe200078e00ff */
[----:B------:R-:W-:Y:S02]  /*130c0*/  PRMT R86, R86, 0x5410, R73 ;  /* 0x0000541056567816 */ /* 0x000fe40000000049 */
[----:B------:R-:W-:Y:S02]  /*130d0*/  SHF.R.U32.HI R75, RZ, 0x10, R75 ;  /* 0x00000010ff4b7819 */ /* 0x000fe4000001164b */
[----:B------:R-:W-:Y:S02]  /*130e0*/  PRMT R87, R87, 0x5410, R24 ;  /* 0x0000541057577816 */ /* 0x000fe40000000018 */
[----:B------:R-:W-:Y:S02]  /*130f0*/  PRMT R88, R88, 0x5410, R75 ;  /* 0x0000541058587816 */ /* 0x000fe4000000004b */
[----:B------:R-:W-:-:S02]  /*13100*/  LOP3.LUT R85, R85, 0xffff0000, RZ, 0xc0, !PT ;  /* 0xffff000055557812 */ /* 0x000fc400078ec0ff */
[----:B------:R-:W-:Y:S02]  /*13110*/  LOP3.LUT R28, R28, 0xffff0000, RZ, 0xc0, !PT ;  /* 0xffff00001c1c7812 */ /* 0x000fe400078ec0ff */
[----:B------:R-:W-:Y:S02]  /*13120*/  PRMT R30, R21, 0x5410, R30 ;  /* 0x00005410151e7816 */ /* 0x000fe4000000001e */
        /* <DEDUP_REMOVED lines=29> */
[----:B------:R-:W-:Y:S02]  /*13300*/  IMAD.U32 R24, R15, 0x10000, RZ ;  /* 0x000100000f187824 */ /* 0x000fe400078e00ff */
[----:B------:R-:W-:Y:S01]  /*13310*/  FFMA.FTZ R33, R0, R27, R33 ;  /* 0x0000001b00217223 */ /* 0x000fe20000010021 */
[----:B------:R-:W-:Y:S02]  /*13320*/  IMAD.U32 R31, R84, 0x10000, RZ ;  /* 0x00010000541f7824 */ /* 0x000fe400078e00ff */
[-C--:B------:R-:W-:Y:S01]  /*13330*/  FMUL.FTZ R27, R20, R11.reuse ;  /* 0x0000000b141b7220 */ /* 0x080fe20000410000 */
[----:B------:R-:W-:Y:S01]  /*13340*/  FFMA.FTZ R35, R8, R11, -R35 ;  /* 0x0000000b08237223 */ /* 0x000fe20000010823 */
[----:B------:R-:W-:Y:S02]  /*13350*/  IMAD.U32 R25, R88, 0x10000, RZ ;  /* 0x0001000058197824 */ /* 0x000fe400078e00ff */
[----:B------:R-:W-:Y:S01]  /*13360*/  FMUL.FTZ R37, R24, R31 ;  /* 0x0000001f18257220 */ /* 0x000fe20000410000 */
[----:B------:R-:W-:Y:S01]  /*13370*/  LOP3.LUT R11, R26, 0xffff0000, RZ, 0xc0, !PT ;  /* 0xffff00001a0b7812 */ /* 0x000fe200078ec0ff */
[----:B------:R-:W-:Y:S01]  /*13380*/  FFMA.FTZ R29, R8, R29, R27 ;  /* 0x0000001d081d7223 */ /* 0x000fe2000001001b */
[----:B------:R-:W-:Y:S01]  /*13390*/  LOP3.LUT R86, R86, 0xffff0000, RZ, 0xc0, !PT ;  /* 0xffff000056567812 */ /* 0x000fe200078ec0ff */
[-C--:B------:R-:W-:Y:S01]  /*133a0*/  FMUL.FTZ R24, R24, R25.reuse ;  /* 0x0000001918187220 */ /* 0x080fe20000410000 */
[----:B------:R-:W-:Y:S01]  /*133b0*/  FFMA.FTZ R37, R10, R25, -R37 ;  /* 0x000000190a257223 */ /* 0x000fe20000010825 */
[C---:B------:R-:W-:Y:S01]  /*133c0*/  FMUL.FTZ R25, R12.reuse, R11 ;  /* 0x0000000b0c197220 */ /* 0x040fe20000410000 */
[----:B------:R-:W-:Y:S01]  /*133d0*/  FMUL.FTZ R27, R12, R85 ;  /* 0x000000550c1b7220 */ /* 0x000fe20000410000 */
[C---:B------:R-:W-:Y:S01]  /*133e0*/  FMUL.FTZ R12, R13.reuse, R28 ;  /* 0x0000001c0d0c7220 */ /* 0x040fe20000410000 */
[----:B------:R-:W-:Y:S01]  /*133f0*/  FMUL.FTZ R13, R13, R86 ;  /* 0x000000560d0d7220 */ /* 0x000fe20000410000 */
[----:B------:R-:W-:-:S02]  /*13400*/  IMAD.U32 R21, R14, 0x10000, RZ ;  /* 0x000100000e157824 */ /* 0x000fc400078e00ff */
[----:B------:R-:W-:Y:S01]  /*13410*/  FFMA.FTZ R24, R10, R31, R24 ;  /* 0x0000001f0a187223 */ /* 0x000fe20000010018 */
[----:B------:R-:W-:Y:S02]  /*13420*/  IMAD.U32 R8, R30, 0x10000, RZ ;  /* 0x000100001e087824 */ /* 0x000fe400078e00ff */
[C---:B------:R-:W-:Y:S01]  /*13430*/  FFMA.FTZ R25, R4.reuse, R85, -R25 ;  /* 0x0000005504197223 */ /* 0x040fe20000010819 */
[----:B------:R-:W-:Y:S02]  /*13440*/  IMAD.U32 R0, R87, 0x10000, RZ ;  /* 0x0001000057007824 */ /* 0x000fe400078e00ff */
[----:B------:R-:W-:Y:S01]  /*13450*/  FFMA.FTZ R10, R4, R11, R27 ;  /* 0x0000000b040a7223 */ /* 0x000fe2000001001b */
[C---:B------:R-:W-:Y:S01]  /*13460*/  FFMA.FTZ R12, R5.reuse, R86, -R12 ;  /* 0x00000056050c7223 */ /* 0x040fe2000001080c */
[----:B------:R-:W-:Y:S01]  /*13470*/  FFMA.FTZ R28, R5, R28, R13 ;  /* 0x0000001c051c7223 */ /* 0x000fe2000001000d */
[----:B------:R-:W-:Y:S01]  /*13480*/  LOP3.LUT R14, R14, 0xffff0000, RZ, 0xc0, !PT ;  /* 0xffff00000e0e7812 */ /* 0x000fe200078ec0ff */
        /* <DEDUP_REMOVED lines=8> */
[----:B------:R-:W-:Y:S01]  /*13510*/  FMUL.FTZ R9, R14, R5 ;  /* 0x000000050e097220 */ /* 0x000fe20000410000 */
[----:B------:R-:W-:Y:S01]  /*13520*/  LOP3.LUT R88, R88, 0xffff0000, RZ, 0xc0, !PT ;  /* 0xffff000058587812 */ /* 0x000fe200078ec0ff */
[----:B------:R-:W-:Y:S01]  /*13530*/  FMUL.FTZ R14, R14, R87 ;  /* 0x000000570e0e7220 */ /* 0x000fe20000410000 */
[----:B------:R-:W-:Y:S01]  /*13540*/  F2FP.BF16.F32.PACK_AB R8, R10, R33 ;  /* 0x000000210a08723e */ /* 0x000fe200000010ff */
[C---:B------:R-:W-:Y:S01]  /*13550*/  FMUL.FTZ R4, R15.reuse, R84 ;  /* 0x000000540f047220 */ /* 0x040fe20000410000 */
[C---:B------:R-:W-:Y:S01]  /*13560*/  FFMA.FTZ R87, R6.reuse, R87, -R9 ;  /* 0x0000005706577223 */ /* 0x040fe20000010809 */
[-C--:B------:R-:W-:Y:S01]  /*13570*/  FMUL.FTZ R15, R15, R88.reuse ;  /* 0x000000580f0f7220 */ /* 0x080fe20000410000 */
[----:B------:R-:W-:Y:S01]  /*13580*/  FFMA.FTZ R11, R6, R5, R14 ;  /* 0x00000005060b7223 */ /* 0x000fe2000001000e */
[----:B------:R-:W-:Y:S01]  /*13590*/  FFMA.FTZ R88, R7, R88, -R4 ;  /* 0x0000005807587223 */ /* 0x000fe20000010804 */
[----:B------:R-:W-:Y:S01]  /*135a0*/  F2FP.BF16.F32.PACK_AB R4, R25, R32 ;  /* 0x000000201904723e */ /* 0x000fe200000010ff */
[----:B------:R-:W-:Y:S01]  /*135b0*/  FFMA.FTZ R15, R7, R84, R15 ;  /* 0x00000054070f7223 */ /* 0x000fe2000001000f */
[----:B------:R-:W-:-:S02]  /*135c0*/  F2FP.BF16.F32.PACK_AB R5, R12, R35 ;  /* 0x000000230c05723e */ /* 0x000fc400000010ff */
[----:B------:R-:W-:Y:S02]  /*135d0*/  F2FP.BF16.F32.PACK_AB R6, R87, R0 ;  /* 0x000000005706723e */ /* 0x000fe400000010ff */
[----:B------:R-:W-:Y:S02]  /*135e0*/  F2FP.BF16.F32.PACK_AB R10, R11, R20 ;  /* 0x000000140b0a723e */ /* 0x000fe400000010ff */
[----:B------:R-:W-:Y:S02]  /*135f0*/  F2FP.BF16.F32.PACK_AB R7, R88, R37 ;  /* 0x000000255807723e */ /* 0x000fe400000010ff */
[----:B------:R-:W-:Y:S02]  /*13600*/  F2FP.BF16.F32.PACK_AB R9, R28, R29 ;  /* 0x0000001d1c09723e */ /* 0x000fe400000010ff */
[----:B------:R-:W-:Y:S01]  /*13610*/  F2FP.BF16.F32.PACK_AB R11, R15, R24 ;  /* 0x000000180f0b723e */ /* 0x000fe200000010ff */
[----:B------:R2:W-:Y:S04]  /*13620*/  STS.128 [R34], R4 ;  /* 0x0000000422007388 */ /* 0x0005e80000000c00 */
[----:B------:R2:W-:Y:S02]  /*13630*/  STS.128 [R3+0x10400], R8 ;  /* 0x0104000803007388 */ /* 0x0005e40000000c00 */
.L_x_1899:
[----:B------:R-:W-:Y:S05]  /*13640*/  BSYNC B0 ;  /* 0x0000000000007941 */ /* 0x000fea0003800000 */
.L_x_1859:
[----:B------:R-:W-:Y:S01]  /*13650*/  @!PT LDS RZ, [RZ] ;  /* 0x00000000fffff984 */ /* 0x000fe20000000800 */
[----:B------:R-:W-:Y:S01]  /*13660*/  @!PT LDS RZ, [RZ] ;  /* 0x00000000fffff984 */ /* 0x000fe20000000800 */
[----:B------:R-:W-:Y:S01]  /*13670*/  @!PT LDS RZ, [RZ] ;  /* 0x00000000fffff984 */ /* 0x000fe20000000800 */
[----:B------:R-:W-:Y:S01]  /*13680*/  @!PT LDS RZ, [RZ] ;  /* 0x00000000fffff984 */ /* 0x000fe20000000800 */
[----:B------:R4:W-:Y:S06]  /*13690*/  MEMBAR.ALL.CTA ;  /* 0x0000000000007992 */ /* 0x0009ec0000008000 */
[----:B----4-:R-:W4:Y:S01]  /*136a0*/  FENCE.VIEW.ASYNC.S ;  /* 0x00000000000073c6 */ /* 0x010f220000000000 */
[----:B------:R-:W-:Y:S05]  /*136b0*/  WARPSYNC.ALL ;  /* 0x0000000000007948 */ /* 0x000fea0003800000 */
[----:B----4-:R-:W-:Y:S06]  /*136c0*/  BAR.SYNC.DEFER_BLOCKING 0xd, 0x100 ;  /* 0x0344000000007b1d */ /* 0x010fec0000010000 */
.L_x_1856:
[----:B------:R-:W4:Y:S02]  /*136d0*/  LDL R0, [R1+0x20] ;  /* 0x0000200001007983 */ /* 0x000f240000100800 */
[----:B----4-:R-:W-:-:S13]  /*136e0*/  R2UR UR4, R0 ;  /* 0x00000000000472ca */ /* 0x010fda00000e0000 */
[----:B------:R-:W-:-:S05]  /*136f0*/  IMAD.U32 R0, RZ, RZ, UR4 ;  /* 0x00000004ff007e24 */ /* 0x000fca000f8e00ff */
[----:B------:R-:W-:-:S13]  /*13700*/  ISETP.NE.AND P0, PT, R0, 0x3, PT ;  /* 0x000000030000780c */ /* 0x000fda0003f05270 */
[----:B------:R-:W-:Y:S05]  /*13710*/  @!P0 BRA `(.L_x_1934) ;  /* 0x0000000000048947 */ /* 0x000fea0003800000 */
[----:B------:R-:W-:Y:S01]  /*13720*/  BPT.TRAP 0x1 ;  /* 0x000000040000795c */ /* 0x000fe20000300000 */
.L_x_1934:
[----:B-123--:R-:W-:Y:S01]  /*13730*/  IMAD R5, R22, 0x8, R16 ;  /* 0x0000000816057824 */ /* 0x00efe200078e0210 */
[----:B------:R-:W-:-:S04]  /*13740*/  SHF.L.U32 R0, R219, 0x1f, RZ ;  /* 0x0000001fdb007819 */ /* 0x000fc800000006ff */
[----:B------:R1:W2:Y:S01]  /*13750*/  SYNCS.PHASECHK.TRANS64.TRYWAIT P2, [R5+URZ+0x30830], R0 ;  /* 0x03083000050075a7 */ /* 0x0002a2000804017f */
[----:B------:R-:W-:Y:S05]  /*13760*/  @!P0 BRA `(.L_x_1935) ;  /* 0x0000000000048947 */ /* 0x000fea0003800000 */
[----:B------:R-:W-:Y:S01]  /*13770*/  BPT.TRAP 0x1 ;  /* 0x000000040000795c */ /* 0x000fe20000300000 */
.L_x_1935:
[----:B0-----:R-:W0:Y:S02]  /*13780*/  S2R R3, SR_TID.X ;  /* 0x0000000000037919 */ /* 0x001e240000002100 */
[----:B0-----:R-:W-:-:S04]  /*13790*/  LOP3.LUT R3, R3, 0x7f, RZ, 0xc0, !PT ;  /* 0x0000007f03037812 */ /* 0x001fc800078ec0ff */
[----:B------:R-:W-:Y:S01]  /*137a0*/  ISETP.NE.AND P1, PT, R3, RZ, PT ;  /* 0x000000ff0300720c */ /* 0x000fe20003f25270 */
[----:B--2---:R-:W-:-:S12]  /*137b0*/  @P2 BRA `(.L_x_1936) ;  /* 0x0000000000082947 */ /* 0x004fd80003800000 */
[----:B------:R-:W0:Y:S02]  /*137c0*/  SYNCS.PHASECHK.TRANS64.TRYWAIT P2, [R5+URZ+0x30830], R0 ;  /* 0x03083000050075a7 */ /* 0x000e24000804017f */
[----:B0-----:R-:W-:Y:S05]  /*137d0*/  @!P2 BRA `(.L_x_1937) ;  /* 0x0000018800c4a947 */ /* 0x001fea0003800000 */
.L_x_1936:
[----:B------:R-:W-:Y:S05]  /*137e0*/  WARPSYNC.ALL ;  /* 0x0000000000007948 */ /* 0x000fea0003800000 */
[----:B01----:R-:W-:Y:S01]  /*137f0*/  VIADD R0, R16, 0x20400 ;  /* 0x0002040010007836 */ /* 0x003fe20000000000 */
[----:B------:R-:W-:Y:S01]  /*13800*/  LOP3.LUT R6, R2, 0x10000, RZ, 0xfc, !PT ;  /* 0x0001000002067812 */ /* 0x000fe200078efcff */
[----:B------:R-:W-:Y:S02]  /*13810*/  IMAD.MOV.U32 R7, RZ, RZ, 0x40000040 ;  /* 0x40000040ff077424 */ /* 0x000fe400078e00ff */
[----:B------:R-:W-:Y:S01]  /*13820*/  IMAD.MOV.U32 R3, RZ, RZ, 0x40000040 ;  /* 0x40000040ff037424 */ /* 0x000fe200078e00ff */
[----:B------:R-:W-:Y:S01]  /*13830*/  SHF.R.U32.HI R0, RZ, 0x4, R0 ;  /* 0x00000004ff007819 */ /* 0x000fe20000011600 */
[----:B-----5:R-:W-:Y:S01]  /*13840*/  WARPGROUP.ARRIVE ;  /* 0x00000000000079c5 */ /* 0x020fe20000000000 */
[----:B------:R-:W-:Y:S01]  /*13850*/  IMAD.MOV.U32 R225, RZ, RZ, 0x40000040 ;  /* 0x40000040ffe17424 */ /* 0x000fe200078e00ff */
[----:B------:R-:W0:Y:S01]  /*13860*/  LDC.64 R56, c[0x0][0x9e0] ;  /* 0x00027800ff387b82 */ /* 0x000e220000000a00 */
[----:B------:R-:W-:-:S04]  /*13870*/  LOP3.LUT R0, R0, 0x3fff, RZ, 0xc0, !PT ;  /* 0x00003fff00007812 */ /* 0x000fc800078ec0ff */
[----:B------:R-:W-:Y:S02]  /*13880*/  LOP3.LUT R4, R0, 0x10000, RZ, 0xfc, !PT ;  /* 0x0001000000047812 */ /* 0x000fe400078efcff */
[C---:B------:R-:W-:Y:S01]  /*13890*/  R2UR UR4, R6.reuse ;  /* 0x00000000060472ca */ /* 0x040fe200000e0000 */
[----:B------:R-:W-:Y:S01]  /*138a0*/  VIADD R224, R6, 0x2 ;  /* 0x0000000206e07836 */ /* 0x000fe20000000000 */
[----:B------:R-:W-:Y:S01]  /*138b0*/  R2UR UR5, R7 ;  /* 0x00000000070572ca */ /* 0x000fe200000e0000 */
[----:B------:R-:W-:Y:S01]  /*138c0*/  IMAD R2, R22, 0x800, R4 ;  /* 0x0000080016027824 */ /* 0x000fe200078e0204 */
[----:B------:R-:W-:Y:S01]  /*138d0*/  R2UR UR7, R3 ;  /* 0x00000000030772ca */ /* 0x000fe200000e0000 */
[----:B------:R-:W-:Y:S01]  /*138e0*/  IMAD.MOV.U32 R9, RZ, RZ, 0x40000040 ;  /* 0x40000040ff097424 */ /* 0x000fe200078e00ff */
[----:B------:R1:W-:Y:S01]  /*138f0*/  STL [R1], R4 ;  /* 0x0000000401007387 */ /* 0x0003e20000100800 */
[----:B------:R-:W-:Y:S01]  /*13900*/  VIADD R222, R6, 0x4 ;  /* 0x0000000406de7836 */ /* 0x000fe20000000000 */
[C---:B------:R-:W-:Y:S01]  /*13910*/  R2UR UR6, R2.reuse ;  /* 0x00000000020672ca */ /* 0x040fe200000e0000 */
[----:B------:R-:W-:Y:S01]  /*13920*/  VIADD R8, R2, 0x2 ;  /* 0x0000000202087836 */ /* 0x000fe20000000000 */
[----:B------:R-:W2:Y:S01]  /*13930*/  LDL R79, [R1+0x14] ;  /* 0x00001400014f7983 */ /* 0x000ea20000100800 */
[----:B------:R-:W-:Y:S01]  /*13940*/  IMAD.MOV.U32 R223, RZ, RZ, 0x40000040 ;  /* 0x40000040ffdf7424 */ /* 0x000fe200078e00ff */
[----:B------:R-:W3:Y:S01]  /*13950*/  LDC R0, c[0x0][0x448] ;  /* 0x00011200ff007b82 */ /* 0x000ee20000000800 */
[----:B------:R-:W-:-:S02]  /*13960*/  VIADD R216, R6, 0x6 ;  /* 0x0000000606d87836 */ /* 0x000fc40000000000 */
[----:B------:R-:W-:Y:S01]  /*13970*/  IMAD.MOV.U32 R217, RZ, RZ, 0x40000040 ;  /* 0x40000040ffd97424 */ /* 0x000fe200078e00ff */
[----:B-1----:R-:W2:Y:S05]  /*13980*/  LDL R4, [R1+0x34] ;  /* 0x0000340001047983 */ /* 0x002eaa0000100800 */
[----:B------:R-:W-:Y:S01]  /*13990*/  HGMMA.64x64x16.F32.BF16 R24, gdesc[UR4], RZ, !UPT, gsb0 ;  /* 0x00e00000041879f0 */ /* 0x000fe2000c0018ff */
[----:B------:R-:W-:Y:S02]  /*139a0*/  R2UR UR4, R224 ;  /* 0x00000000e00472ca */ /* 0x000fe400000e0000 */
[----:B------:R-:W-:Y:S02]  /*139b0*/  R2UR UR5, R225 ;  /* 0x00000000e10572ca */ /* 0x000fe400000e0000 */
[----:B------:R-:W-:-:S02]  /*139c0*/  R2UR UR6, R8 ;  /* 0x00000000080672ca */ /* 0x000fc400000e0000 */
[----:B------:R-:W-:Y:S01]  /*139d0*/  R2UR UR7, R9 ;  /* 0x00000000090772ca */ /* 0x000fe200000e0000 */
[----:B------:R-:W-:Y:S02]  /*139e0*/  WARPGROUP.DEPBAR.LE gsb0, 0x0 ;  /* 0x00008000000079c5 */ /* 0x000fe40000010000 */
[----:B------:R-:W-:-:S10]  /*139f0*/  WARPGROUP.ARRIVE ;  /* 0x00000000000079c5 */ /* 0x000fd40000000000 */
[----:B------:R-:W-:Y:S01]  /*13a00*/  HGMMA.64x64x16.F32.BF16 R24, gdesc[UR4], R24, gsb0 ;  /* 0x00e00000041879f0 */ /* 0x000fe20008001818 */
[----:B------:R-:W-:Y:S02]  /*13a10*/  VIADD R8, R2, 0x4 ;  /* 0x0000000402087836 */ /* 0x000fe40000000000 */
[----:B------:R-:W-:Y:S01]  /*13a20*/  IMAD.MOV.U32 R9, RZ, RZ, 0x40000040 ;  /* 0x40000040ff097424 */ /* 0x000fe200078e00ff */
[----:B------:R-:W-:Y:S02]  /*13a30*/  R2UR UR4, R222 ;  /* 0x00000000de0472ca */ /* 0x000fe400000e0000 */
[----:B------:R-:W-:Y:S02]  /*13a40*/  R2UR UR5, R223 ;  /* 0x00000000df0572ca */ /* 0x000fe400000e0000 */
[----:B------:R-:W-:Y:S02]  /*13a50*/  R2UR UR6, R8 ;  /* 0x00000000080672ca */ /* 0x000fe400000e0000 */
[----:B------:R-:W-:Y:S01]  /*13a60*/  R2UR UR7, R9 ;  /* 0x00000000090772ca */ /* 0x000fe200000e0000 */
[----:B------:R-:W-:-:S02]  /*13a70*/  WARPGROUP.DEPBAR.LE gsb0, 0x0 ;  /* 0x00008000000079c5 */ /* 0x000fc40000010000 */
        /* <DEDUP_REMOVED lines=12> */
[----:B------:R-:W-:Y:S02]  /*13b40*/  VIADD R8, R2, 0x200 ;  /* 0x0000020002087836 */ /* 0x000fe40000000000 */
[----:B------:R-:W-:Y:S02]  /*13b50*/  IMAD.MOV.U32 R215, RZ, RZ, 0x40000040 ;  /* 0x40000040ffd77424 */ /* 0x000fe400078e00ff */
[----:B------:R-:W-:Y:S01]  /*13b60*/  IMAD.MOV.U32 R9, RZ, RZ, 0x40000040 ;  /* 0x40000040ff097424 */ /* 0x000fe200078e00ff */
[----:B------:R-:W-:Y:S02]  /*13b70*/  R2UR UR4, R214 ;  /* 0x00000000d60472ca */ /* 0x000fe400000e0000 */
[----:B------:R-:W-:-:S02]  /*13b80*/  R2UR UR5, R215 ;  /* 0x00000000d70572ca */ /* 0x000fc400000e0000 */
[----:B------:R-:W-:Y:S02]  /*13b90*/  R2UR UR6, R8 ;  /* 0x00000000080672ca */ /* 0x000fe400000e0000 */
[----:B------:R-:W-:Y:S01]  /*13ba0*/  R2UR UR7, R9 ;  /* 0x00000000090772ca */ /* 0x000fe200000e0000 */
[----:B------:R-:W-:Y:S02]  /*13bb0*/  WARPGROUP.DEPBAR.LE gsb0, 0x0 ;  /* 0x00008000000079c5 */ /* 0x000fe40000010000 */
        /* <DEDUP_REMOVED lines=119> */
[----:B------:R-:W-:Y:S02]  /*14330*/  R2UR UR5, R9 ;  /* 0x00000000090572ca */ /* 0x000fe400000e0000 */
[----:B---3--:R-:W-:-:S13]  /*14340*/  ISETP.NE.AND P2, PT, R0, 0x1, PT ;  /* 0x000000010000780c */ /* 0x008fda0003f45270 */
[----:B------:R-:W1:Y:S08]  /*14350*/  @P2 LDC R3, c[0x0][0x44c] ;  /* 0x00011300ff032b82 */ /* 0x000e700000000800 */
[----:B------:R-:W3:Y:S01]  /*14360*/  @P2 LDC R59, c[0x0][0x450] ;  /* 0x00011400ff3b2b82 */ /* 0x000ee20000000800 */
[----:B------:R-:W-:Y:S02]  /*14370*/  WARPGROUP.DEPBAR.LE gsb0, 0x0 ;  /* 0x00008000000079c5 */ /* 0x000fe40000010000 */
[----:B------:R-:W-:-:S06]  /*14380*/  WARPGROUP.ARRIVE ;  /* 0x00000000000079c5 */ /* 0x000fcc0000000000 */
[----:B------:R-:W-:Y:S01]  /*14390*/  HGMMA.64x64x16.F32.BF16 R24, gdesc[UR4], R24, gsb0 ;  /* 0x00e00000041879f0 */ /* 0x000fe20008001818 */
[----:B--2---:R-:W-:Y:S01]  /*143a0*/  IMAD.IADD R0, R4, 0x1, R79 ;  /* 0x0000000104007824 */ /* 0x004fe200078e024f */
[----:B------:R-:W-:-:S03]  /*143b0*/  ULDC UR4, c[0x0][0x9dc] ;  /* 0x0002770000047ab9 */ /* 0x000fc60000000800 */
[----:B-1----:R-:W-:-:S04]  /*143c0*/  @P2 IMAD.HI.U32 R2, R0, R3, RZ ;  /* 0x0000000300022227 */ /* 0x002fc800078e00ff */
[----:B------:R-:W-:Y:S01]  /*143d0*/  IMAD.MOV.U32 R3, RZ, RZ, R0 ;  /* 0x000000ffff037224 */ /* 0x000fe200078e0000 */
[----:B---3--:R-:W-:Y:S01]  /*143e0*/  @P2 SHF.R.U32.HI R3, RZ, R59, R2 ;  /* 0x0000003bff032219 */ /* 0x008fe20000011602 */
[----:B------:R-:W-:-:S04]  /*143f0*/  IMAD.MOV.U32 R2, RZ, RZ, -0x40 ;  /* 0xffffffc0ff027424 */ /* 0x000fc800078e00ff */
[----:B------:R-:W1:Y:S01]  /*14400*/  SHFL.IDX PT, R58, R3, RZ, 0x1c1f ;  /* 0x001c1fff033a7589 */ /* 0x000e6200000e0000 */
[----:B------:R-:W-:Y:S02]  /*14410*/  IMAD R66, R23, R2, 0x40 ;  /* 0x0000004017427424 */ /* 0x000fe400078e0202 */
[----:B------:R-:W-:Y:S02]  /*14420*/  @!P1 VIADD R0, R5, 0x30840 ;  /* 0x0003084005009836 */ /* 0x000fe40000000000 */
[----:B------:R-:W-:Y:S01]  /*14430*/  VIADD R2, R66, 0x1 ;  /* 0x0000000142027836 */ /* 0x000fe20000000000 */
[----:B0-----:R-:W-:Y:S01]  /*14440*/  ISETP.GE.AND P3, PT, R57, 0x1, PT ;  /* 0x000000013900780c */ /* 0x001fe20003f66270 */
[----:B------:R-:W-:Y:S01]  /*14450*/  IMAD.U32 R232, RZ, RZ, UR4 ;  /* 0x00000004ffe87e24 */ /* 0x000fe2000f8e00ff */
[----:B------:R-:W-:Y:S01]  /*14460*/  @!P1 PRMT R0, RZ, 0x654, R0 ;  /* 0x00000654ff009816 */ /* 0x000fe20000000000 */
[----:B------:R-:W-:-:S03]  /*14470*/  IMAD R2, R229, -0x2, R2 ;  /* 0xfffffffee5027824 */ /* 0x000fc600078e0202 */
[----:B------:R-:W-:Y:S02]  /*14480*/  LOP3.LUT R4, RZ, R232, RZ, 0x33, !PT ;  /* 0x000000e8ff047212 */ /* 0x000fe400078e33ff */
[----:B------:R-:W-:-:S05]  /*14490*/  IADD3 R5, -R220, R2, R221 ;  /* 0x00000002dc057210 */ /* 0x000fca0007ffe1dd */
[C---:B------:R-:W-:Y:S02]  /*144a0*/  IMAD.IADD R63, R5.reuse, 0x1, R56 ;  /* 0x00000001053f7824 */ /* 0x040fe400078e0238 */
[----:B------:R-:W-:Y:S01]  /*144b0*/  IMAD.IADD R65, R5, 0x1, R4 ;  /* 0x0000000105417824 */ /* 0x000fe200078e0204 */
[----:B------:R-:W-:-:S03]  /*144c0*/  LEA R61, R23, 0xffffffc0, 0x6 ;  /* 0xffffffc0173d7811 */ /* 0x000fc600078e30ff */
[----:B-1----:R-:W-:Y:S01]  /*144d0*/  IMAD.IADD R5, R65, 0x1, R58 ;  /* 0x0000000141057824 */ /* 0x002fe200078e023a */
[----:B------:R-:W-:Y:S02]  /*144e0*/  WARPGROUP.DEPBAR.LE gsb0, 0x0 ;  /* 0x00008000000079c5 */ /* 0x000fe40000010000 */
[----:B------:R0:W-:Y:S02]  /*144f0*/  @!P1 SYNCS.ARRIVE.TRANS64.RED.A1T0 RZ, [R0+URZ], RZ ;  /* 0x000000ff00ff99a7 */ /* 0x0001e4000810043f */
[----:B0-----:R-:W-:-:S04]  /*14500*/  IMAD.IADD R0, R221, 0x1, R66 ;  /* 0x00000001dd007824 */ /* 0x001fc800078e0242 */
[----:B------:R-:W-:-:S05]  /*14510*/  IMAD R74, R229, -0x2, R0 ;  /* 0xfffffffee54a7824 */ /* 0x000fca00078e0200 */
[----:B------:R-:W-:Y:S01]  /*14520*/  VIADDMNMX R0, R58, R63, R74, PT ;  /* 0x0000003f3a007246 */ /* 0x000fe2000380014a */
[----:B------:R-:W-:Y:S06]  /*14530*/  @!P3 BRA `(.L_x_1938) ;  /* 0x000000000050b947 */ /* 0x000fec0003800000 */
[----:B------:R-:W-:Y:S01]  /*14540*/  IADD3 R2, -R220, R221, R58 ;  /* 0x000000dddc027210 */ /* 0x000fe20007ffe13a */
[----:B------:R-:W-:Y:S03]  /*14550*/  BSSY B0, `(.L_x_1939) ;  /* 0x000000e000007945 */ /* 0x000fe60003800000 */
        /* <DEDUP_REMOVED lines=9> */
.L_x_1940:
[----:B------:R-:W-:-:S13]  /*145f0*/  ISETP.NE.AND P4, PT, R57, 0x1, PT ;  /* 0x000000013900780c */ /* 0x000fda0003f85270 */
[----:B------:R-:W0:Y:S02]  /*14600*/  @P4 LDC.64 R58, c[0x0][0x9e8] ;  /* 0x00027a00ff3a4b82 */ /* 0x000e240000000a00 */
[----:B0-----:R-:W-:-:S05]  /*14610*/  @P4 IMAD.HI.U32 R4, R2, R58, RZ ;  /* 0x0000003a02044227 */ /* 0x001fca00078e00ff */
[----:B------:R-:W-:-:S07]  /*14620*/  @P4 SHF.R.U32.HI R2, RZ, R59, R4 ;  /* 0x0000003bff024219 */ /* 0x000fce0000011604 */
.L_x_1941:
[----:B------:R-:W-:Y:S05]  /*14630*/  BSYNC B0 ;  /* 0x0000000000007941 */ /* 0x000fea0003800000 */
.L_x_1939:
[----:B------:R-:W-:-:S04]  /*14640*/  IMAD R2, R2, R57, -R61 ;  /* 0x0000003902027224 */ /* 0x000fc800078e0a3d */
[----:B------:R-:W-:-:S05]  /*14650*/  IMAD R2, R229, -0x2, R2 ;  /* 0xfffffffee5027824 */ /* 0x000fca00078e0202 */
[----:B------:R-:W-:Y:S02]  /*14660*/  VIMNMX R5, R5, R2, !PT ;  /* 0x0000000205057248 */ /* 0x000fe40007fe0100 */
[----:B------:R-:W-:-:S07]  /*14670*/  VIADDMNMX R0, R2, R57, R0, PT ;  /* 0x0000003902007246 */ /* 0x000fce0003800100 */
.L_x_1938:
[C---:B------:R-:W-:Y:S02]  /*14680*/  ISETP.GE.AND P4, PT, R66.reuse, 0x2, PT ;  /* 0x000000024200780c */ /* 0x040fe40003f86270 */
[----:B------:R-:W-:Y:S02]  /*14690*/  ISETP.GE.AND P6, PT, R66, 0x9, PT ;  /* 0x000000094200780c */ /* 0x000fe40003fc6270 */
[----:B------:R-:W-:Y:S02]  /*146a0*/  ISETP.GT.AND P5, PT, R5, 0x1, !P4 ;  /* 0x000000010500780c */ /* 0x000fe400067a4270 */
[----:B------:R-:W-:Y:S02]  /*146b0*/  P2R R59, PR, RZ, 0x40 ;  /* 0x00000040ff3b7803 */ /* 0x000fe40000000000 */
[----:B------:R-:W-:-:S04]  /*146c0*/  ISETP.LT.OR P5, PT, R0, 0x2, P5 ;  /* 0x000000020000780c */ /* 0x000fc80002fa1670 */
[----:B------:R-:W-:Y:S02]  /*146d0*/  FSEL R80, R25, -INF , !P5 ;  /* 0xff80000019507808 */ /* 0x000fe40006800000 */
[----:B------:R-:W-:Y:S02]  /*146e0*/  ISETP.GT.AND P5, PT, R5, 0x8, !P6 ;  /* 0x000000080500780c */ /* 0x000fe400077a4270 */
[----:B------:R-:W-:Y:S02]  /*146f0*/  ISETP.GE.AND P6, PT, R66, 0xa, PT ;  /* 0x0000000a4200780c */ /* 0x000fe40003fc6270 */
[----:B------:R-:W-:Y:S02]  /*14700*/  ISETP.LT.OR P5, PT, R0, 0x9, P5 ;  /* 0x000000090000780c */ /* 0x000fe40002fa1670 */
[----:B------:R-:W-:Y:S02]  /*14710*/  P2R R67, PR, RZ, 0x40 ;  /* 0x00000040ff437803 */ /* 0x000fe40000000000 */
[----:B------:R-:W-:-:S02]  /*14720*/  FSEL R82, R28, -INF , !P5 ;  /* 0xff8000001c527808 */ /* 0x000fc40006800000 */
[----:B------:R-:W-:Y:S02]  /*14730*/  ISETP.GT.AND P5, PT, R5, 0x9, !P6 ;  /* 0x000000090500780c */ /* 0x000fe400077a4270 */
[----:B------:R-:W-:Y:S02]  /*14740*/  ISETP.GE.AND P6, PT, R66, 0x11, PT ;  /* 0x000000114200780c */ /* 0x000fe40003fc6270 */
[----:B------:R-:W-:Y:S02]  /*14750*/  ISETP.LT.OR P5, PT, R0, 0xa, P5 ;  /* 0x0000000a0000780c */ /* 0x000fe40002fa1670 */
[----:B------:R-:W-:Y:S02]  /*14760*/  P2R R69, PR, RZ, 0x40 ;  /* 0x00000040ff457803 */ /* 0x000fe40000000000 */
[----:B------:R-:W-:Y:S02]  /*14770*/  FSEL R64, R29, -INF , !P5 ;  /* 0xff8000001d407808 */ /* 0x000fe40006800000 */
[----:B------:R-:W-:-:S02]  /*14780*/  ISETP.GT.AND P5, PT, R5, 0x10, !P6 ;  /* 0x000000100500780c */ /* 0x000fc400077a4270 */
[----:B------:R-:W-:Y:S02]  /*14790*/  ISETP.GE.AND P6, PT, R66, 0x12, PT ;  /* 0x000000124200780c */ /* 0x000fe40003fc6270 */
[----:B------:R-:W-:Y:S02]  /*147a0*/  ISETP.LT.OR P5, PT, R0, 0x11, P5 ;  /* 0x000000110000780c */ /* 0x000fe40002fa1670 */
[----:B------:R-:W-:Y:S02]  /*147b0*/  P2R R70, PR, RZ, 0x40 ;  /* 0x00000040ff467803 */ /* 0x000fe40000000000 */
[----:B------:R-:W-:Y:S02]  /*147c0*/  FSEL R62, R32, -INF , !P5 ;  /* 0xff800000203e7808 */ /* 0x000fe40006800000 */
[----:B------:R-:W-:Y:S02]  /*147d0*/  ISETP.GT.AND P5, PT, R5, 0x11, !P6 ;  /* 0x000000110500780c */ /* 0x000fe400077a4270 */
[----:B------:R-:W-:-:S02]  /*147e0*/  ISETP.GE.AND P6, PT, R66, 0x19, PT ;  /* 0x000000194200780c */ /* 0x000fc40003fc6270 */
[----:B------:R-:W-:Y:S02]  /*147f0*/  ISETP.LT.OR P5, PT, R0, 0x12, P5 ;  /* 0x000000120000780c */ /* 0x000fe40002fa1670 */
[----:B------:R-:W-:Y:S02]  /*14800*/  P2R R71, PR, RZ, 0x40 ;  /* 0x00000040ff477803 */ /* 0x000fe40000000000 */
[----:B------:R-:W-:Y:S02]  /*14810*/  FSEL R60, R33, -INF , !P5 ;  /* 0xff800000213c7808 */ /* 0x000fe40006800000 */
[----:B------:R-:W-:Y:S02]  /*14820*/  ISETP.GT.AND P5, PT, R5, 0x18, !P6 ;  /* 0x000000180500780c */ /* 0x000fe400077a4270 */
[----:B------:R-:W-:Y:S02]  /*14830*/  ISETP.GE.AND P6, PT, R66, 0x1a, PT ;  /* 0x0000001a4200780c */ /* 0x000fe40003fc6270 */
[----:B------:R-:W-:-:S02]  /*14840*/  ISETP.LT.OR P5, PT, R0, 0x19, P5 ;  /* 0x000000190000780c */ /* 0x000fc40002fa1670 */
[----:B------:R-:W-:Y:S02]  /*14850*/  P2R R72, PR, RZ, 0x40 ;  /* 0x00000040ff487803 */ /* 0x000fe40000000000 */
[----:B------:R-:W-:Y:S02]  /*14860*/  FSEL R58, R36, -INF , !P5 ;  /* 0xff800000243a7808 */ /* 0x000fe40006800000 */
[----:B------:R-:W-:Y:S02]  /*14870*/  ISETP.GT.AND P5, PT, R5, 0x19, !P6 ;  /* 0x000000190500780c */ /* 0x000fe400077a4270 */
[----:B------:R-:W-:Y:S02]  /*14880*/  ISETP.GE.AND P6, PT, R66, 0x21, PT ;  /* 0x000000214200780c */ /* 0x000fe40003fc6270 */
[----:B------:R-:W-:-:S04]  /*14890*/  ISETP.LT.OR P5, PT, R0, 0x1a, P5 ;  /* 0x0000001a0000780c */ /* 0x000fc80002fa1670 */
        /* <DEDUP_REMOVED lines=41> */
[----:B------:R-:W-:-:S04]  /*14b30*/  ISETP.GT.AND P6, PT, R5, 0x39, !P6 ;  /* 0x000000390500780c */ /* 0x000fc800077c4270 */
[----:B------:R-:W-:Y:S02]  /*14b40*/  ISETP.LT.OR P6, PT, R0, 0x3a, P6 ;  /* 0x0000003a0000780c */ /* 0x000fe400037c1670 */
[----:B------:R-:W0:Y:S02]  /*14b50*/  SHFL.IDX PT, R0, R3, 0x1, 0x1c1f ;  /* 0x003c1f0003007f89 */ /* 0x000e2400000e0000 */
[----:B------:R-:W-:Y:S02]  /*14b60*/  FSEL R24, R53, -INF , !P6 ;  /* 0xff80000035187808 */ /* 0x000fe40007000000 */
[----:B0-----:R-:W-:Y:S01]  /*14b70*/  VIADDMNMX R74, R0, R63, R74, PT ;  /* 0x0000003f004a7246 */ /* 0x001fe2000380014a */
[----:B------:R-:W-:Y:S01]  /*14b80*/  IMAD.IADD R25, R65, 0x1, R0 ;  /* 0x0000000141197824 */ /* 0x000fe200078e0200 */
        /* <DEDUP_REMOVED lines=12> */
.L_x_1944:
[----:B------:R-:W-:-:S13]  /*14c50*/  ISETP.NE.AND P6, PT, R57, 0x1, PT ;  /* 0x000000013900780c */ /* 0x000fda0003fc5270 */
[----:B------:R-:W0:Y:S02]  /*14c60*/  @P6 LDC.64 R32, c[0x0][0x9e8] ;  /* 0x00027a00ff206b82 */ /* 0x000e240000000a00 */
[----:B0-----:R-:W-:-:S05]  /*14c70*/  @P6 IMAD.HI.U32 R32, R0, R32, RZ ;  /* 0x0000002000206227 */ /* 0x001fca00078e00ff */
[----:B------:R-:W-:-:S07]  /*14c80*/  @P6 SHF.R.U32.HI R0, RZ, R33, R32 ;  /* 0x00000021ff006219 */ /* 0x000fce0000011620 */
.L_x_1945:
[----:B------:R-:W-:Y:S05]  /*14c90*/  BSYNC B0 ;  /* 0x0000000000007941 */ /* 0x000fea0003800000 */
.L_x_1943:
[----:B------:R-:W-:-:S04]  /*14ca0*/  IMAD R0, R0, R57, -R61 ;  /* 0x0000003900007224 */ /* 0x000fc800078e0a3d */
[----:B------:R-:W-:-:S05]  /*14cb0*/  IMAD R0, R229, -0x2, R0 ;  /* 0xfffffffee5007824 */ /* 0x000fca00078e0200 */
[----:B------:R-:W-:Y:S02]  /*14cc0*/  VIMNMX R25, R25, R0, !PT ;  /* 0x0000000019197248 */ /* 0x000fe40007fe0100 */
[----:B------:R-:W-:-:S07]  /*14cd0*/  VIADDMNMX R74, R0, R57, R74, PT ;  /* 0x00000039004a7246 */ /* 0x000fce000380014a */
.L_x_1942:
[----:B------:R-:W-:Y:S01]  /*14ce0*/  ISETP.GT.AND P4, PT, R25, 0x1, !P4 ;  /* 0x000000011900780c */ /* 0x000fe20006784270 */
[----:B------:R-:W-:Y:S01]  /*14cf0*/  ULDC UR4, c[0x0][0x988] ;  /* 0x0002620000047ab9 */ /* 0x000fe20000000800 */
[----:B------:R-:W-:Y:S01]  /*14d00*/  ISETP.NE.AND P6, PT, R59, RZ, PT ;  /* 0x000000ff3b00720c */ /* 0x000fe20003fc5270 */
[----:B------:R-:W-:Y:S01]  /*14d10*/  VIADD R23, R23, 0xfffffffe ;  /* 0xfffffffe17177836 */ /* 0x000fe20000000000 */
[----:B------:R-:W-:Y:S02]  /*14d20*/  ISETP.LT.OR P4, PT, R74, 0x2, P4 ;  /* 0x000000024a00780c */ /* 0x000fe40002781670 */
[----:B------:R-:W-:Y:S02]  /*14d30*/  FMNMX.FTZ R3, R78, R80, !PT ;  /* 0x000000504e037209 */ /* 0x000fe40007810000 */
[----:B------:R-:W-:Y:S02]  /*14d40*/  FSEL R32, R27, -INF , !P4 ;  /* 0xff8000001b207808 */ /* 0x000fe40006000000 */
        /* <DEDUP_REMOVED lines=20> */
[----:B------:R-:W-:Y:S02]  /*14e90*/  FMNMX.FTZ R3, R44, R3, !PT ;  /* 0x000000032c037209 */ /* 0x000fe40007810000 */
[----:B------:R-:W-:Y:S02]  /*14ea0*/  ISETP.GT.AND P4, PT, R25, 0x11, !P4 ;  /* 0x000000111900780c */ /* 0x000fe40006784270 */
[----:B------:R-:W-:Y:S02]  /*14eb0*/  FMNMX.FTZ R3, R4, R3, !PT ;  /* 0x0000000304037209 */ /* 0x000fe40007810000 */
[----:B------:R-:W-:Y:S02]  /*14ec0*/  ISETP.LT.OR P4, PT, R74, 0x12, P4 ;  /* 0x000000124a00780c */ /* 0x000fe40002781670 */
[----:B------:R-:W-:-:S02]  /*14ed0*/  FMNMX.FTZ R3, R48, R3, !PT ;  /* 0x0000000330037209 */ /* 0x000fc40007810000 */
[----:B------:R-:W-:Y:S02]  /*14ee0*/  FSEL R70, R35, -INF , !P4 ;  /* 0xff80000023467808 */ /* 0x000fe40006000000 */
[----:B------:R-:W-:Y:S02]  /*14ef0*/  ISETP.NE.AND P4, PT, R71, RZ, PT ;  /* 0x000000ff4700720c */ /* 0x000fe40003f85270 */
[----:B------:R-:W-:Y:S02]  /*14f00*/  FMNMX.FTZ R3, R2, R3, !PT ;  /* 0x0000000302037209 */ /* 0x000fe40007810000 */
[----:B------:R-:W-:Y:S02]  /*14f10*/  ISETP.GT.AND P4, PT, R25, 0x18, !P4 ;  /* 0x000000181900780c */ /* 0x000fe40006784270 */
[----:B------:R-:W-:Y:S02]  /*14f20*/  FMNMX.FTZ R3, R52, R3, !PT ;  /* 0x0000000334037209 */ /* 0x000fe40007810000 */
[----:B------:R-:W-:-:S02]  /*14f30*/  ISETP.LT.OR P4, PT, R74, 0x19, P4 ;  /* 0x000000194a00780c */ /* 0x000fc40002781670 */
[----:B------:R-:W-:Y:S02]  /*14f40*/  ISETP.NE.AND P6, PT, R29, RZ, PT ;  /* 0x000000ff1d00720c */ /* 0x000fe40003fc5270 */
[----:B------:R-:W-:Y:S02]  /*14f50*/  FSEL R38, R38, -INF , !P4 ;  /* 0xff80000026267808 */ /* 0x000fe40006000000 */
[----:B------:R-:W-:Y:S02]  /*14f60*/  ISETP.NE.AND P4, PT, R72, RZ, PT ;  /* 0x000000ff4800720c */ /* 0x000fe40003f85270 */
[----:B------:R-:W-:Y:S01]  /*14f70*/  FMNMX.FTZ R29, R24, R3, !PT ;  /* 0x00000003181d7209 */ /* 0x000fe20007810000 */
[----:B------:R-:W-:Y:S01]  /*14f80*/  IMAD.U32 R3, RZ, RZ, UR4 ;  /* 0x00000004ff037e24 */ /* 0x000fe2000f8e00ff */
[C---:B------:R-:W-:Y:S02]  /*14f90*/  ISETP.GT.AND P4, PT, R25.reuse, 0x19, !P4 ;  /* 0x000000191900780c */ /* 0x040fe40006784270 */
[----:B------:R-:W-:Y:S01]  /*14fa0*/  ISETP.GT.AND P5, PT, R25, 0x38, !P5 ;  /* 0x000000381900780c */ /* 0x000fe20006fa4270 */
[----:B------:R-:W0:Y:S01]  /*14fb0*/  SHFL.BFLY PT, R76, R29, 0x2, 0x1f ;  /* 0x0c401f001d4c7f89 */ /* 0x000e2200000e0000 */
[----:B------:R-:W-:-:S02]  /*14fc0*/  ISETP.LT.OR P4, PT, R74, 0x1a, P4 ;  /* 0x0000001a4a00780c */ /* 0x000fc40002781670 */
[----:B------:R-:W-:Y:S02]  /*14fd0*/  ISETP.LT.OR P5, PT, R74, 0x39, P5 ;  /* 0x000000394a00780c */ /* 0x000fe40002fa1670 */
[----:B------:R-:W-:Y:S02]  /*14fe0*/  FSEL R72, R39, -INF , !P4 ;  /* 0xff80000027487808 */ /* 0x000fe40006000000 */
[----:B------:R-:W-:Y:S02]  /*14ff0*/  ISETP.NE.AND P4, PT, R37, RZ, PT ;  /* 0x000000ff2500720c */ /* 0x000fe40003f85270 */
[----:B------:R-:W-:Y:S02]  /*15000*/  FSEL R54, R54, -INF , !P5 ;  /* 0xff80000036367808 */ /* 0x000fe40006800000 */
[----:B------:R-:W-:-:S04]  /*15010*/  ISETP.GT.AND P4, PT, R25, 0x20, !P4 ;  /* 0x000000201900780c */ /* 0x000fc80006784270 */
[----:B------:R-:W-:-:S04]  /*15020*/  ISETP.LT.OR P4, PT, R74, 0x21, P4 ;  /* 0x000000214a00780c */ /* 0x000fc80002781670 */
[----:B------:R-:W-:Y:S02]  /*15030*/  FSEL R42, R42, -INF , !P4 ;  /* 0xff8000002a2a7808 */ /* 0x000fe40006000000 */
[----:B------:R-:W-:Y:S02]  /*15040*/  ISETP.NE.AND P4, PT, R73, RZ, PT ;  /* 0x000000ff4900720c */ /* 0x000fe40003f85270 */
[----:B0-----:R-:W-:Y:S02]  /*15050*/  FMNMX.FTZ R76, R29, R76, !PT ;  /* 0x0000004c1d4c7209 */ /* 0x001fe40007810000 */
[----:B------:R-:W-:-:S03]  /*15060*/  ISETP.GT.AND P4, PT, R25, 0x21, !P4 ;  /* 0x000000211900780c */ /* 0x000fc60006784270 */
[----:B------:R-:W0:Y:S01]  /*15070*/  SHFL.BFLY PT, R5, R76, 0x1, 0x1f ;  /* 0x0c201f004c057f89 */ /* 0x000e2200000e0000 */
[----:B------:R-:W-:-:S04]  /*15080*/  ISETP.LT.OR P4, PT, R74, 0x22, P4 ;  /* 0x000000224a00780c */ /* 0x000fc80002781670 */
[----:B------:R-:W-:Y:S02]  /*15090*/  FSEL R30, R43, -INF , !P4 ;  /* 0xff8000002b1e7808 */ /* 0x000fe40006000000 */
[----:B------:R-:W-:-:S04]  /*150a0*/  ISETP.NE.AND P4, PT, R41, RZ, PT ;  /* 0x000000ff2900720c */ /* 0x000fc80003f85270 */
[----:B------:R-:W-:-:S04]  /*150b0*/  ISETP.GT.AND P4, PT, R25, 0x28, !P4 ;  /* 0x000000281900780c */ /* 0x000fc80006784270 */
[----:B------:R-:W-:-:S04]  /*150c0*/  ISETP.LT.OR P4, PT, R74, 0x29, P4 ;  /* 0x000000294a00780c */ /* 0x000fc80002781670 */
[----:B------:R-:W-:Y:S02]  /*150d0*/  FSEL R46, R46, -INF , !P4 ;  /* 0xff8000002e2e7808 */ /* 0x000fe40006000000 */
[----:B------:R-:W-:Y:S02]  /*150e0*/  ISETP.NE.AND P4, PT, R75, RZ, PT ;  /* 0x000000ff4b00720c */ /* 0x000fe40003f85270 */
[----:B0-----:R-:W-:Y:S02]  /*150f0*/  FMNMX.FTZ R5, R76, R5, !PT ;  /* 0x000000054c057209 */ /* 0x001fe40007810000 */
[----:B------:R-:W-:-:S03]  /*15100*/  ISETP.GT.AND P4, PT, R25, 0x29, !P4 ;  /* 0x000000291900780c */ /* 0x000fc60006784270 */
[----:B------:R-:W-:Y:S01]  /*15110*/  FMUL.FTZ R27, R5, R3 ;  /* 0x00000003051b7220 */ /* 0x000fe20000410000 */
[----:B------:R-:W-:-:S04]  /*15120*/  ISETP.LT.OR P4, PT, R74, 0x2a, P4 ;  /* 0x0000002a4a00780c */ /* 0x000fc80002781670 */
[----:B------:R-:W-:Y:S01]  /*15130*/  FSEL R0, R47, -INF , !P4 ;  /* 0xff8000002f007808 */ /* 0x000fe20006000000 */
[----:B------:R-:W-:Y:S01]  /*15140*/  IMAD.MOV.U32 R47, RZ, RZ, R79 ;  /* 0x000000ffff2f7224 */ /* 0x000fe200078e004f */
[----:B------:R-:W-:-:S04]  /*15150*/  ISETP.NE.AND P4, PT, R45, RZ, PT ;  /* 0x000000ff2d00720c */ /* 0x000fc80003f85270 */
[----:B------:R-:W-:-:S04]  /*15160*/  ISETP.GT.AND P4, PT, R25, 0x30, !P4 ;  /* 0x000000301900780c */ /* 0x000fc80006784270 */
[----:B------:R-:W-:-:S04]  /*15170*/  ISETP.LT.OR P4, PT, R74, 0x31, P4 ;  /* 0x000000314a00780c */ /* 0x000fc80002781670 */
[----:B------:R-:W-:Y:S02]  /*15180*/  FSEL R50, R50, -INF , !P4 ;  /* 0xff80000032327808 */ /* 0x000fe40006000000 */
[----:B------:R-:W-:Y:S02]  /*15190*/  ISETP.GT.AND P4, PT, R25, RZ, !P6 ;  /* 0x000000ff1900720c */ /* 0x000fe40007784270 */
[----:B------:R-:W-:Y:S02]  /*151a0*/  ISETP.NE.AND P6, PT, R49, RZ, PT ;  /* 0x000000ff3100720c */ /* 0x000fe40003fc5270 */
[----:B------:R-:W-:Y:S01]  /*151b0*/  ISETP.LT.OR P4, PT, R74, 0x1, P4 ;  /* 0x000000014a00780c */ /* 0x000fe20002781670 */
[----:B------:R-:W0:Y:S01]  /*151c0*/  @P2 LDC R49, c[0x0][0x450] ;  /* 0x00011400ff312b82 */ /* 0x000e220000000800 */
[----:B------:R-:W-:Y:S02]  /*151d0*/  ISETP.GT.AND P6, PT, R25, 0x39, !P6 ;  /* 0x000000391900780c */ /* 0x000fe400077c4270 */
[----:B------:R-:W-:-:S02]  /*151e0*/  FSEL R26, R26, -INF , !P4 ;  /* 0xff8000001a1a7808 */ /* 0x000fc40006000000 */
[----:B------:R-:W-:Y:S02]  /*151f0*/  FSETP.NEU.FTZ.AND P4, PT, R5, -INF , PT ;  /* 0xff8000000500780b */ /* 0x000fe40003f9d000 */
[----:B------:R-:W-:Y:S02]  /*15200*/  ISETP.LT.OR P6, PT, R74, 0x3a, P6 ;  /* 0x0000003a4a00780c */ /* 0x000fe400037c1670 */
[----:B------:R-:W-:Y:S02]  /*15210*/  FSEL R31, R27, RZ, P4 ;  /* 0x000000ff1b1f7208 */ /* 0x000fe40002000000 */
[----:B------:R-:W-:Y:S02]  /*15220*/  FMNMX.FTZ R27, R26, R32, !PT ;  /* 0x000000201a1b7209 */ /* 0x000fe40007810000 */
[----:B------:R-:W-:Y:S01]  /*15230*/  ISETP.NE.AND P4, PT, R77, RZ, PT ;  /* 0x000000ff4d00720c */ /* 0x000fe20003f85270 */
[--C-:B------:R-:W-:Y:S01]  /*15240*/  FFMA.FTZ R35, R64, R3, -R31.reuse ;  /* 0x0000000340237223 */ /* 0x100fe2000001081f */
[----:B------:R-:W-:Y:S01]  /*15250*/  FMNMX.FTZ R27, R66, R27, !PT ;  /* 0x0000001b421b7209 */ /* 0x000fe20007810000 */
[-CC-:B------:R-:W-:Y:S01]  /*15260*/  FFMA.FTZ R29, R78, R3.reuse, -R31.reuse ;  /* 0x000000034e1d7223 */ /* 0x180fe2000001081f */
[----:B------:R-:W-:Y:S01]  /*15270*/  ISETP.GT.AND P4, PT, R25, 0x31, !P4 ;  /* 0x000000311900780c */ /* 0x000fe20006784270 */
[--C-:B------:R-:W-:Y:S01]  /*15280*/  FFMA.FTZ R25, R80, R3, -R31.reuse ;  /* 0x0000000350197223 */ /* 0x100fe2000001081f */
[----:B------:R-:W-:Y:S01]  /*15290*/  FMNMX.FTZ R27, R68, R27, !PT ;  /* 0x0000001b441b7209 */ /* 0x000fe20007810000 */
[----:B------:R1:W-:Y:S01]  /*152a0*/  MUFU.EX2 R198, R35 ;  /* 0x0000002300c67308 */ /* 0x0003e20000000800 */
[----:B------:R-:W-:Y:S01]  /*152b0*/  ISETP.LT.OR P4, PT, R74, 0x32, P4 ;  /* 0x000000324a00780c */ /* 0x000fe20002781670 */
[--C-:B------:R-:W-:Y:S01]  /*152c0*/  FFMA.FTZ R33, R82, R3, -R31.reuse ;  /* 0x0000000352217223 */ /* 0x100fe2000001081f */
[----:B------:R-:W-:Y:S01]  /*152d0*/  FMNMX.FTZ R27, R34, R27, !PT ;  /* 0x0000001b221b7209 */ /* 0x000fe20007810000 */
[-CC-:B------:R-:W-:Y:S01]  /*152e0*/  FFMA.FTZ R62, R62, R3.reuse, -R31.reuse ;  /* 0x000000033e3e7223 */ /* 0x180fe2000001081f */
[----:B------:R-:W-:Y:S01]  /*152f0*/  FSEL R76, R51, -INF , !P4 ;  /* 0xff800000334c7808 */ /* 0x000fe20006000000 */
[--C-:B------:R-:W-:Y:S01]  /*15300*/  FFMA.FTZ R60, R60, R3, -R31.reuse ;  /* 0x000000033c3c7223 */ /* 0x100fe2000001081f */
[----:B------:R-:W-:Y:S01]  /*15310*/  FMNMX.FTZ R27, R70, R27, !PT ;  /* 0x0000001b461b7209 */ /* 0x000fe20007810000 */
[----:B------:R-:W-:Y:S01]  /*15320*/  MUFU.EX2 R196, R25 ;  /* 0x0000001900c47308 */ /* 0x000fe20000000800 */
[----:B------:R-:W-:Y:S01]  /*15330*/  FSEL R74, R55, -INF , !P6 ;  /* 0xff800000374a7808 */ /* 0x000fe20007000000 */
[--C-:B-1----:R-:W-:Y:S01]  /*15340*/  FFMA.FTZ R35, R4, R3, -R31.reuse ;  /* 0x0000000304237223 */ /* 0x102fe2000001081f */
[----:B------:R-:W-:Y:S01]  /*15350*/  FMNMX.FTZ R27, R38, R27, !PT ;  /* 0x0000001b261b7209 */ /* 0x000fe20007810000 */
[-CC-:B------:R-:W-:Y:S01]  /*15360*/  FFMA.FTZ R58, R58, R3.reuse, -R31.reuse ;  /* 0x000000033a3a7223 */ /* 0x180fe2000001081f */
[-CC-:B------:R-:W-:Y:S01]  /*15370*/  FFMA.FTZ R36, R36, R3.reuse, -R31.reuse ;  /* 0x0000000324247223 */ /* 0x180fe2000001081f */
[--C-:B------:R-:W-:Y:S01]  /*15380*/  FFMA.FTZ R40, R40, R3, -R31.reuse ;  /* 0x0000000328287223 */ /* 0x100fe2000001081f */
[----:B------:R-:W-:Y:S01]  /*15390*/  FMNMX.FTZ R27, R72, R27, !PT ;  /* 0x0000001b481b7209 */ /* 0x000fe20007810000 */
[-CC-:B------:R-:W-:Y:S01]  /*153a0*/  FFMA.FTZ R28, R28, R3.reuse, -R31.reuse ;  /* 0x000000031c1c7223 */ /* 0x180fe2000001081f */
[-CC-:B------:R-:W-:Y:S01]  /*153b0*/  FFMA.FTZ R44, R44, R3.reuse, -R31.reuse ;  /* 0x000000032c2c7223 */ /* 0x180fe2000001081f */
[--C-:B------:R-:W-:Y:S01]  /*153c0*/  FFMA.FTZ R48, R48, R3, -R31.reuse ;  /* 0x0000000330307223 */ /* 0x100fe2000001081f */
[----:B------:R-:W-:Y:S01]  /*153d0*/  FMNMX.FTZ R27, R42, R27, !PT ;  /* 0x0000001b2a1b7209 */ /* 0x000fe20007810000 */
[-CC-:B------:R-:W-:Y:S01]  /*153e0*/  FFMA.FTZ R2, R2, R3.reuse, -R31.reuse ;  /* 0x0000000302027223 */ /* 0x180fe2000001081f */
[-CC-:B------:R-:W-:Y:S01]  /*153f0*/  FFMA.FTZ R52, R52, R3.reuse, -R31.reuse ;  /* 0x0000000334347223 */ /* 0x180fe2000001081f */
[----:B------:R-:W-:Y:S01]  /*15400*/  FFMA.FTZ R24, R24, R3, -R31 ;  /* 0x0000000318187223 */ /* 0x000fe2000001081f */
[----:B------:R-:W-:Y:S01]  /*15410*/  FMNMX.FTZ R27, R30, R27, !PT ;  /* 0x0000001b1e1b7209 */ /* 0x000fe20007810000 */
[----:B------:R-:W1:Y:S03]  /*15420*/  MUFU.EX2 R29, R29 ;  /* 0x0000001d001d7308 */ /* 0x000e660000000800 */
[----:B------:R-:W-:-:S04]  /*15430*/  FMNMX.FTZ R27, R46, R27, !PT ;  /* 0x0000001b2e1b7209 */ /* 0x000fc80007810000 */
[----:B------:R-:W-:Y:S01]  /*15440*/  FMNMX.FTZ R27, R0, R27, !PT ;  /* 0x0000001b001b7209 */ /* 0x000fe20007810000 */
[----:B------:R-:W-:Y:S03]  /*15450*/  MUFU.EX2 R33, R33 ;  /* 0x0000002100217308 */ /* 0x000fe60000000800 */
[----:B------:R-:W-:-:S04]  /*15460*/  FMNMX.FTZ R27, R50, R27, !PT ;  /* 0x0000001b321b7209 */ /* 0x000fc80007810000 */
[----:B------:R-:W-:Y:S01]  /*15470*/  FMNMX.FTZ R27, R76, R27, !PT ;  /* 0x0000001b4c1b7209 */ /* 0x000fe20007810000 */
[----:B------:R-:W-:Y:S03]  /*15480*/  MUFU.EX2 R62, R62 ;  /* 0x0000003e003e7308 */ /* 0x000fe60000000800 */
[----:B------:R-:W-:-:S04]  /*15490*/  FMNMX.FTZ R27, R54, R27, !PT ;  /* 0x0000001b361b7209 */ /* 0x000fc80007810000 */
[----:B------:R-:W-:Y:S01]  /*154a0*/  FMNMX.FTZ R27, R74, R27, !PT ;  /* 0x0000001b4a1b7209 */ /* 0x000fe20007810000 */
[----:B------:R-:W2:Y:S04]  /*154b0*/  MUFU.EX2 R37, R60 ;  /* 0x0000003c00257308 */ /* 0x000ea80000000800 */
[----:B------:R-:W3:Y:S04]  /*154c0*/  SHFL.BFLY PT, R64, R27, 0x2, 0x1f ;  /* 0x0c401f001b407f89 */ /* 0x000ee800000e0000 */
[----:B------:R1:W-:Y:S08]  /*154d0*/  MUFU.EX2 R41, R2 ;  /* 0x0000000200297308 */ /* 0x0003f00000000800 */
[----:B------:R-:W-:Y:S01]  /*154e0*/  MUFU.EX2 R58, R58 ;  /* 0x0000003a003a7308 */ /* 0x000fe20000000800 */
[----:B-1----:R-:W-:Y:S01]  /*154f0*/  FADD.FTZ R2, R29, R196 ;  /* 0x000000c41d027221 */ /* 0x002fe20000010000 */
[----:B------:R-:W-:-:S02]  /*15500*/  F2FP.BF16.F32.PACK_AB R196, R196, R29 ;  /* 0x0000001dc4c4723e */ /* 0x000fc400000010ff */
[----:B--2---:R-:W-:Y:S01]  /*15510*/  F2FP.BF16.F32.PACK_AB R192, R37, R62 ;  /* 0x0000003e25c0723e */ /* 0x004fe200000010ff */
[----:B------:R-:W-:-:S03]  /*15520*/  FADD.FTZ R43, R33, R2 ;  /* 0x00000002212b7221 */ /* 0x000fc60000010000 */
[----:B------:R-:W1:Y:S01]  /*15530*/  MUFU.EX2 R39, R36 ;  /* 0x0000002400277308 */ /* 0x000e620000000800 */
[C---:B------:R-:W-:Y:S01]  /*15540*/  FADD.FTZ R45, R198.reuse, R43 ;  /* 0x0000002bc62d7221 */ /* 0x040fe20000010000 */
[----:B------:R-:W-:Y:S02]  /*15550*/  F2FP.BF16.F32.PACK_AB R198, R198, R33 ;  /* 0x00000021c6c6723e */ /* 0x000fe400000010ff */
[----:B---3--:R-:W-:-:S04]  /*15560*/  FMNMX.FTZ R64, R27, R64, !PT ;  /* 0x000000401b407209 */ /* 0x008fc80007810000 */
[----:B------:R-:W-:Y:S01]  /*15570*/  MUFU.EX2 R40, R40 ;  /* 0x0000002800287308 */ /* 0x000fe20000000800 */
[----:B------:R-:W2:Y:S07]  /*15580*/  SHFL.BFLY PT, R25, R64, 0x1, 0x1f ;  /* 0x0c201f0040197f89 */ /* 0x000eae00000e0000 */
[----:B------:R3:W4:Y:S01]  /*15590*/  MUFU.EX2 R27, R28 ;  /* 0x0000001c001b7308 */ /* 0x0007220000000800 */
[----:B-1----:R-:W-:-:S07]  /*155a0*/  F2FP.BF16.F32.PACK_AB R194, R39, R58 ;  /* 0x0000003a27c2723e */ /* 0x002fce00000010ff */
[----:B------:R-:W-:Y:S01]  /*155b0*/  MUFU.EX2 R44, R44 ;  /* 0x0000002c002c7308 */ /* 0x000fe20000000800 */
[----:B---3--:R-:W1:Y:S07]  /*155c0*/  @P2 LDC R28, c[0x0][0x44c] ;  /* 0x00011300ff1c2b82 */ /* 0x008e6e0000000800 */
[----:B------:R-:W3:Y:S01]  /*155d0*/  MUFU.EX2 R35, R35 ;  /* 0x0000002300237308 */ /* 0x000ee20000000800 */
[----:B--2---:R-:W-:Y:S02]  /*155e0*/  FMNMX.FTZ R4, R64, R25, !PT ;  /* 0x0000001940047209 */ /* 0x004fe40007810000 */
[----:B----4-:R-:W-:-:S02]  /*155f0*/  F2FP.BF16.F32.PACK_AB R188, R27, R40 ;  /* 0x000000281bbc723e */ /* 0x010fc400000010ff */
[C---:B------:R-:W-:Y:S01]  /*15600*/  FSETP.NEU.FTZ.AND P4, PT, R4.reuse, -INF , PT ;  /* 0xff8000000400780b */ /* 0x040fe20003f9d000 */
[----:B------:R-:W-:Y:S02]  /*15610*/  FMUL.FTZ R25, R4, R3 ;  /* 0x0000000304197220 */ /* 0x000fe40000410000 */
[----:B------:R-:W2:Y:S03]  /*15620*/  MUFU.EX2 R48, R48 ;  /* 0x0000003000307308 */ /* 0x000ea60000000800 */
[----:B------:R-:W-:-:S05]  /*15630*/  FSEL R31, R25, RZ, P4 ;  /* 0x000000ff191f7208 */ /* 0x000fca0002000000 */
[-CC-:B------:R-:W-:Y:S01]  /*15640*/  FFMA.FTZ R26, R26, R3.reuse, -R31.reuse ;  /* 0x000000031a1a7223 */ /* 0x180fe2000001081f */
[-CC-:B------:R-:W-:Y:S01]  /*15650*/  FFMA.FTZ R32, R32, R3.reuse, -R31.reuse ;  /* 0x0000000320207223 */ /* 0x180fe2000001081f */
[-CC-:B------:R-:W-:Y:S01]  /*15660*/  FFMA.FTZ R66, R66, R3.reuse, -R31.reuse ;  /* 0x0000000342427223 */ /* 0x180fe2000001081f */
[-CC-:B------:R-:W-:Y:S01]  /*15670*/  FFMA.FTZ R68, R68, R3.reuse, -R31.reuse ;  /* 0x0000000344447223 */ /* 0x180fe2000001081f */
[-CC-:B------:R-:W-:Y:S01]  /*15680*/  FFMA.FTZ R34, R34, R3.reuse, -R31.reuse ;  /* 0x0000000322227223 */ /* 0x180fe2000001081f */
[----:B------:R-:W-:Y:S01]  /*15690*/  MUFU.EX2 R197, R32 ;  /* 0x0000002000c57308 */ /* 0x000fe20000000800 */
[-CC-:B------:R-:W-:Y:S01]  /*156a0*/  FFMA.FTZ R70, R70, R3.reuse, -R31.reuse ;  /* 0x0000000346467223 */ /* 0x180fe2000001081f */
[-CC-:B------:R-:W-:Y:S01]  /*156b0*/  FFMA.FTZ R38, R38, R3.reuse, -R31.reuse ;  /* 0x0000000326267223 */ /* 0x180fe2000001081f */
[-CC-:B------:R-:W-:Y:S01]  /*156c0*/  FFMA.FTZ R72, R72, R3.reuse, -R31.reuse ;  /* 0x0000000348487223 */ /* 0x180fe2000001081f */
[-CC-:B------:R-:W-:Y:S01]  /*156d0*/  FFMA.FTZ R42, R42, R3.reuse, -R31.reuse ;  /* 0x000000032a2a7223 */ /* 0x180fe2000001081f */
[-CC-:B------:R-:W-:Y:S01]  /*156e0*/  FFMA.FTZ R30, R30, R3.reuse, -R31.reuse ;  /* 0x000000031e1e7223 */ /* 0x180fe2000001081f */
[-CC-:B------:R-:W-:Y:S01]  /*156f0*/  FFMA.FTZ R46, R46, R3.reuse, -R31.reuse ;  /* 0x000000032e2e7223 */ /* 0x180fe2000001081f */
[-CC-:B------:R-:W-:Y:S01]  /*15700*/  FFMA.FTZ R0, R0, R3.reuse, -R31.reuse ;  /* 0x0000000300007223 */ /* 0x180fe2000001081f */
[----:B------:R-:W4:Y:S01]  /*15710*/  MUFU.EX2 R26, R26 ;  /* 0x0000001a001a7308 */ /* 0x000f220000000800 */
[-CC-:B------:R-:W-:Y:S01]  /*15720*/  FFMA.FTZ R50, R50, R3.reuse, -R31.reuse ;  /* 0x0000000332327223 */ /* 0x180fe2000001081f */
[-CC-:B------:R-:W-:Y:S01]  /*15730*/  FFMA.FTZ R76, R76, R3.reuse, -R31.reuse ;  /* 0x000000034c4c7223 */ /* 0x180fe2000001081f */
[-CC-:B------:R-:W-:Y:S01]  /*15740*/  FFMA.FTZ R54, R54, R3.reuse, -R31.reuse ;  /* 0x0000000336367223 */ /* 0x180fe2000001081f */
[----:B------:R-:W-:Y:S01]  /*15750*/  FFMA.FTZ R31, R74, R3, -R31 ;  /* 0x000000034a1f7223 */ /* 0x000fe2000001081f */
[----:B-1----:R-:W-:Y:S01]  /*15760*/  @P2 IMAD.HI.U32 R28, R79, R28, RZ ;  /* 0x0000001c4f1c2227 */ /* 0x002fe200078e00ff */
[----:B---3--:R-:W-:-:S02]  /*15770*/  F2FP.BF16.F32.PACK_AB R190, R35, R44 ;  /* 0x0000002c23be723e */ /* 0x008fc400000010ff */
[----:B------:R-:W1:Y:S01]  /*15780*/  MUFU.EX2 R66, R66 ;  /* 0x0000004200427308 */ /* 0x000e620000000800 */
[----:B--2---:R-:W-:Y:S02]  /*15790*/  F2FP.BF16.F32.PACK_AB R184, R41, R48 ;  /* 0x0000003029b8723e */ /* 0x004fe400000010ff */
[----:B0-----:R-:W-:-:S05]  /*157a0*/  @P2 SHF.R.U32.HI R47, RZ, R49, R28 ;  /* 0x00000031ff2f2219 */ /* 0x001fca000001161c */
[----:B------:R-:W0:Y:S01]  /*157b0*/  MUFU.EX2 R199, R68 ;  /* 0x0000004400c77308 */ /* 0x000e220000000800 */
[----:B----4-:R-:W-:Y:S01]  /*157c0*/  FADD.FTZ R43, R26, R197 ;  /* 0x000000c51a2b7221 */ /* 0x010fe20000010000 */
[----:B------:R-:W-:-:S06]  /*157d0*/  F2FP.BF16.F32.PACK_AB R197, R197, R26 ;  /* 0x0000001ac5c5723e */ /* 0x000fcc00000010ff */
[----:B------:R-:W2:Y:S01]  /*157e0*/  MUFU.EX2 R34, R34 ;  /* 0x0000002200227308 */ /* 0x000ea20000000800 */
[----:B-1----:R-:W-:-:S07]  /*157f0*/  FADD.FTZ R2, R66, R43 ;  /* 0x0000002b42027221 */ /* 0x002fce0000010000 */
[----:B------:R-:W1:Y:S01]  /*15800*/  MUFU.EX2 R193, R70 ;  /* 0x0000004600c17308 */ /* 0x000e620000000800 */
[C---:B0-----:R-:W-:Y:S01]  /*15810*/  FADD.FTZ R43, R199.reuse, R2 ;  /* 0x00000002c72b7221 */ /* 0x041fe20000010000 */
[----:B------:R-:W-:-:S06]  /*15820*/  F2FP.BF16.F32.PACK_AB R199, R199, R66 ;  /* 0x00000042c7c7723e */ /* 0x000fcc00000010ff */
[----:B------:R0:W-:Y:S01]  /*15830*/  MUFU.EX2 R25, R24 ;  /* 0x0000001800197308 */ /* 0x0001e20000000800 */
[----:B--2---:R-:W-:-:S07]  /*15840*/  FADD.FTZ R2, R34, R43 ;  /* 0x0000002b22027221 */ /* 0x004fce0000010000 */
[----:B------:R-:W2:Y:S01]  /*15850*/  MUFU.EX2 R38, R38 ;  /* 0x0000002600267308 */ /* 0x000ea20000000800 */
[----:B0-----:R-:W-:Y:S01]  /*15860*/  FADD.FTZ R24, R62, R45 ;  /* 0x0000002d3e187221 */ /* 0x001fe20000010000 */
[C---:B-1----:R-:W-:Y:S01]  /*15870*/  FADD.FTZ R43, R193.reuse, R2 ;  /* 0x00000002c12b7221 */ /* 0x042fe20000010000 */
[----:B------:R-:W-:Y:S02]  /*15880*/  F2FP.BF16.F32.PACK_AB R193, R193, R34 ;  /* 0x00000022c1c1723e */ /* 0x000fe400000010ff */
[----:B------:R-:W-:-:S03]  /*15890*/  FADD.FTZ R45, R37, R24 ;  /* 0x00000018252d7221 */ /* 0x000fc60000010000 */
[----:B------:R-:W0:Y:S01]  /*158a0*/  MUFU.EX2 R195, R72 ;  /* 0x0000004800c37308 */ /* 0x000e220000000800 */
[----:B------:R-:W-:-:S04]  /*158b0*/  FADD.FTZ R24, R58, R45 ;  /* 0x0000002d3a187221 */ /* 0x000fc80000010000 */
[----:B------:R-:W-:-:S03]  /*158c0*/  FADD.FTZ R45, R39, R24 ;  /* 0x00000018272d7221 */ /* 0x000fc60000010000 */
[----:B------:R-:W1:Y:S01]  /*158d0*/  MUFU.EX2 R42, R42 ;  /* 0x0000002a002a7308 */ /* 0x000e620000000800 */
[----:B------:R-:W-:-:S04]  /*158e0*/  FADD.FTZ R2, R40, R45 ;  /* 0x0000002d28027221 */ /* 0x000fc80000010000 */
[----:B------:R-:W-:-:S03]  /*158f0*/  FADD.FTZ R45, R27, R2 ;  /* 0x000000021b2d7221 */ /* 0x000fc60000010000 */
[----:B------:R-:W3:Y:S01]  /*15900*/  MUFU.EX2 R189, R30 ;  /* 0x0000001e00bd7308 */ /* 0x000ee20000000800 */
[----:B------:R-:W-:Y:S01]  /*15910*/  FADD.FTZ R2, R44, R45 ;  /* 0x0000002d2c027221 */ /* 0x000fe20000010000 */
[----:B------:R-:W-:-:S04]  /*15920*/  IMAD.IADD R45, R106, 0x1, R47 ;  /* 0x000000016a2d7824 */ /* 0x000fc800078e022f */
[----:B------:R-:W-:Y:S02]  /*15930*/  IMAD.IADD R56, R45, 0x1, R56 ;  /* 0x000000012d387824 */ /* 0x000fe400078e0238 */
[----:B------:R-:W4:Y:S08]  /*15940*/  MUFU.EX2 R46, R46 ;  /* 0x0000002e002e7308 */ /* 0x000f300000000800 */
[----:B------:R2:W-:Y:S08]  /*15950*/  MUFU.EX2 R191, R0 ;  /* 0x0000000000bf7308 */ /* 0x0005f00000000800 */
[----:B------:R-:W5:Y:S01]  /*15960*/  MUFU.EX2 R52, R52 ;  /* 0x0000003400347308 */ /* 0x000f620000000800 */
[----:B--2---:R-:W-:-:S04]  /*15970*/  FADD.FTZ R0, R38, R43 ;  /* 0x0000002b26007221 */ /* 0x004fc80000010000 */
[C---:B0-----:R-:W-:Y:S01]  /*15980*/  FADD.FTZ R43, R195.reuse, R0 ;  /* 0x00000000c32b7221 */ /* 0x041fe20000010000 */
[----:B------:R-:W-:Y:S02]  /*15990*/  F2FP.BF16.F32.PACK_AB R195, R195, R38 ;  /* 0x00000026c3c3723e */ /* 0x000fe400000010ff */
[----:B------:R-:W0:Y:S01]  /*159a0*/  MUFU.EX2 R50, R50 ;  /* 0x0000003200327308 */ /* 0x000e220000000800 */
[----:B-1----:R-:W-:Y:S01]  /*159b0*/  FADD.FTZ R0, R42, R43 ;  /* 0x0000002b2a007221 */ /* 0x002fe20000010000 */
[----:B------:R-:W-:-:S03]  /*159c0*/  FADD.FTZ R43, R35, R2 ;  /* 0x00000002232b7221 */ /* 0x000fc60000010000 */
[C---:B---3--:R-:W-:Y:S01]  /*159d0*/  FADD.FTZ R29, R189.reuse, R0 ;  /* 0x00000000bd1d7221 */ /* 0x048fe20000010000 */
[----:B------:R-:W-:Y:S01]  /*159e0*/  FADD.FTZ R2, R48, R43 ;  /* 0x0000002b30027221 */ /* 0x000fe20000010000 */
[----:B------:R-:W-:Y:S01]  /*159f0*/  F2FP.BF16.F32.PACK_AB R189, R189, R42 ;  /* 0x0000002abdbd723e */ /* 0x000fe200000010ff */
[----:B------:R-:W1:Y:S01]  /*15a00*/  MUFU.EX2 R185, R76 ;  /* 0x0000004c00b97308 */ /* 0x000e620000000800 */
[----:B----4-:R-:W-:Y:S01]  /*15a10*/  FADD.FTZ R0, R46, R29 ;  /* 0x0000001d2e007221 */ /* 0x010fe20000010000 */
[----:B------:R-:W-:Y:S01]  /*15a20*/  FADD.FTZ R29, R41, R2 ;  /* 0x00000002291d7221 */ /* 0x000fe20000010000 */
[----:B-----5:R-:W-:Y:S02]  /*15a30*/  F2FP.BF16.F32.PACK_AB R186, R25, R52 ;  /* 0x0000003419ba723e */ /* 0x020fe400000010ff */
[C---:B------:R-:W-:Y:S01]  /*15a40*/  FADD.FTZ R27, R191.reuse, R0 ;  /* 0x00000000bf1b7221 */ /* 0x040fe20000010000 */
[----:B------:R-:W-:Y:S01]  /*15a50*/  FADD.FTZ R228, R52, R29 ;  /* 0x0000001d34e47221 */ /* 0x000fe20000010000 */
[----:B------:R-:W-:Y:S01]  /*15a60*/  F2FP.BF16.F32.PACK_AB R191, R191, R46 ;  /* 0x0000002ebfbf723e */ /* 0x000fe200000010ff */
[----:B------:R-:W2:Y:S01]  /*15a70*/  MUFU.EX2 R54, R54 ;  /* 0x0000003600367308 */ /* 0x000ea20000000800 */
[----:B0-----:R-:W-:Y:S01]  /*15a80*/  FADD.FTZ R0, R50, R27 ;  /* 0x0000001b32007221 */ /* 0x001fe20000010000 */
[----:B------:R-:W-:-:S06]  /*15a90*/  FADD.FTZ R228, R25, R228 ;  /* 0x000000e419e47221 */ /* 0x000fcc0000010000 */
[----:B------:R-:W0:Y:S01]  /*15aa0*/  MUFU.EX2 R31, R31 ;  /* 0x0000001f001f7308 */ /* 0x000e220000000800 */
[C---:B-1----:R-:W-:Y:S01]  /*15ab0*/  FADD.FTZ R25, R185.reuse, R0 ;  /* 0x00000000b9197221 */ /* 0x042fe20000010000 */
[----:B------:R-:W-:-:S03]  /*15ac0*/  F2FP.BF16.F32.PACK_AB R185, R185, R50 ;  /* 0x00000032b9b9723e */ /* 0x000fc600000010ff */
[----:B--2---:R-:W-:-:S04]  /*15ad0*/  FADD.FTZ R0, R54, R25 ;  /* 0x0000001936007221 */ /* 0x004fc80000010000 */
[C---:B0-----:R-:W-:Y:S01]  /*15ae0*/  FADD.FTZ R227, R31.reuse, R0 ;  /* 0x000000001fe37221 */ /* 0x041fe20000010000 */
[----:B------:R-:W-:Y:S01]  /*15af0*/  F2FP.BF16.F32.PACK_AB R187, R31, R54 ;  /* 0x000000361fbb723e */ /* 0x000fe200000010ff */
        /* <DEDUP_REMOVED lines=12> */
.L_x_1948:
[----:B------:R-:W-:-:S13]  /*15bc0*/  ISETP.NE.AND P4, PT, R57, 0x1, PT ;  /* 0x000000013900780c */ /* 0x000fda0003f85270 */
[----:B------:R-:W0:Y:S02]  /*15bd0*/  @P4 LDC.64 R24, c[0x0][0x9e8] ;  /* 0x00027a00ff184b82 */ /* 0x000e240000000a00 */
[----:B0-----:R-:W-:-:S05]  /*15be0*/  @P4 IMAD.HI.U32 R2, R0, R24, RZ ;  /* 0x0000001800024227 */ /* 0x001fca00078e00ff */
[----:B------:R-:W-:-:S07]  /*15bf0*/  @P4 SHF.R.U32.HI R0, RZ, R25, R2 ;  /* 0x00000019ff004219 */ /* 0x000fce0000011602 */
.L_x_1949:
[----:B------:R-:W-:Y:S05]  /*15c00*/  BSYNC B0 ;  /* 0x0000000000007941 */ /* 0x000fea0003800000 */
.L_x_1947:
[----:B------:R-:W-:-:S05]  /*15c10*/  IMAD R57, R0, R57, R57 ;  /* 0x0000003900397224 */ /* 0x000fca00078e0239 */
[----:B------:R-:W-:-:S07]  /*15c20*/  VIMNMX R56, R56, R57, PT ;  /* 0x0000003938387248 */ /* 0x000fce0003fe0100 */
.L_x_1946:
[----:B------:R-:W2:Y:S01]  /*15c30*/  LDL R24, [R1+0x38] ;  /* 0x0000380001187983 */ /* 0x000ea20000100800 */
[----:B------:R-:W-:Y:S01]  /*15c40*/  SHF.R.S32.HI R25, RZ, 0x1f, R56 ;  /* 0x0000001fff197819 */ /* 0x000fe20000011438 */
[----:B------:R-:W-:Y:S01]  /*15c50*/  BSSY B0, `(.L_x_1950) ;  /* 0x00002ff000007945 */ /* 0x000fe20003800000 */
[----:B------:R-:W-:Y:S01]  /*15c60*/  IMAD.MOV.U32 R2, RZ, RZ, 0x3f800000 ;  /* 0x3f800000ff027424 */ /* 0x000fe200078e00ff */
[----:B------:R-:W-:Y:S02]  /*15c70*/  CS2R R150, SRZ ;  /* 0x0000000000967805 */ /* 0x000fe4000001ff00 */
[----:B------:R-:W-:Y:S01]  /*15c80*/  LEA.HI R25, R25, R56, RZ, 0x6 ;  /* 0x0000003819197211 */ /* 0x000fe200078f30ff */
[----:B------:R-:W-:Y:S01]  /*15c90*/  IMAD.MOV.U32 R0, RZ, RZ, 0x3f800000 ;  /* 0x3f800000ff007424 */ /* 0x000fe200078e00ff */
[----:B------:R-:W-:Y:S02]  /*15ca0*/  CS2R R148, SRZ ;  /* 0x0000000000947805 */ /* 0x000fe4000001ff00 */
[----:B------:R-:W-:-:S02]  /*15cb0*/  CS2R R146, SRZ ;  /* 0x0000000000927805 */ /* 0x000fc4000001ff00 */
[----:B------:R-:W-:Y:S02]  /*15cc0*/  SHF.R.S32.HI R25, RZ, 0x6, R25 ;  /* 0x00000006ff197819 */ /* 0x000fe40000011419 */
        /* <DEDUP_REMOVED lines=60> */
[----:B--2---:R-:W-:-:S04]  /*16090*/  VIMNMX R24, R24, R25, !PT ;  /* 0x0000001918187248 */ /* 0x004fc80007fe0100 */
[----:B------:R-:W-:Y:S01]  /*160a0*/  ISETP.GE.AND P4, PT, R23, R24, PT ;  /* 0x000000181700720c */ /* 0x000fe20003f86270 */
[----:B------:R0:W-:Y:S02]  /*160b0*/  STL [R1+0x1c], R24 ;  /* 0x00001c1801007387 */ /* 0x0001e40000100800 */
[----:B0-----:R-:W-:-:S10]  /*160c0*/  CS2R R24, SRZ ;  /* 0x0000000000187805 */ /* 0x001fd4000001ff00 */
[----:B------:R-:W-:Y:S05]  /*160d0*/  @!P4 BRA `(.L_x_1951) ;  /* 0x0000002800d8c947 */ /* 0x000fea0003800000 */
[----:B------:R-:W-:Y:S01]  /*160e0*/  BSSY B1, `(.L_x_1952) ;  /* 0x00002b1000017945 */ /* 0x000fe20003800000 */
[----:B------:R-:W-:Y:S02]  /*160f0*/  IMAD.MOV.U32 R2, RZ, RZ, 0x3f800000 ;  /* 0x3f800000ff027424 */ /* 0x000fe400078e00ff */
[----:B------:R-:W-:-:S07]  /*16100*/  IMAD.MOV.U32 R151, RZ, RZ, RZ ;  /* 0x000000ffff977224 */ /* 0x000fce00078e00ff */
.L_x_1971:
[----:B------:R-:W-:-:S05]  /*16110*/  VIADD R231, R22, 0x1 ;  /* 0x0000000116e77836 */ /* 0x000fca0000000000 */
[----:B------:R-:W-:-:S04]  /*16120*/  ISETP.NE.AND P4, PT, R231, 0x2, PT ;  /* 0x00000002e700780c */ /* 0x000fc80003f85270 */
[----:B------:R-:W-:Y:S02]  /*16130*/  SEL R230, RZ, 0x1, P4 ;  /* 0x00000001ffe67807 */ /* 0x000fe40002000000 */
[----:B------:R-:W-:Y:S02]  /*16140*/  SEL R231, R231, RZ, P4 ;  /* 0x000000ffe7e77207 */ /* 0x000fe40002000000 */
[----:B------:R-:W-:Y:S01]  /*16150*/  LOP3.LUT R230, R219, R230, RZ, 0x3c, !PT ;  /* 0x000000e6dbe67212 */ /* 0x000fe200078e3cff */
[----:B------:R-:W-:Y:S06]  /*16160*/  @!P0 BRA `(.L_x_1953) ;  /* 0x0000000000048947 */ /* 0x000fec0003800000 */
[----:B------:R-:W-:Y:S01]  /*16170*/  BPT.TRAP 0x1 ;  /* 0x000000040000795c */ /* 0x000fe20000300000 */
.L_x_1953:
[----:B------:R-:W-:Y:S01]  /*16180*/  IMAD R232, R231, 0x8, R16 ;  /* 0x00000008e7e87824 */ /* 0x000fe200078e0210 */
[----:B------:R-:W-:-:S04]  /*16190*/  SHF.L.U32 R152, R230, 0x1f, RZ ;  /* 0x0000001fe6987819 */ /* 0x000fc800000006ff */
[----:B------:R0:W1:Y:S01]  /*161a0*/  SYNCS.PHASECHK.TRANS64.TRYWAIT P4, [R232+URZ+0x30830], R152 ;  /* 0x03083098e80075a7 */ /* 0x000062000808017f */
[----:B------:R-:W-:Y:S05]  /*161b0*/  @!P0 BRA `(.L_x_1954) ;  /* 0x0000000000048947 */ /* 0x000fea0003800000 */
[----:B------:R-:W-:Y:S01]  /*161c0*/  BPT.TRAP 0x1 ;  /* 0x000000040000795c */ /* 0x000fe20000300000 */
.L_x_1954:
[----:B------:R-:W2:Y:S01]  /*161d0*/  LDL R3, [R1] ;  /* 0x0000000001037983 */ /* 0x000ea20000100800 */
[----:B------:R-:W-:Y:S01]  /*161e0*/  BSSY B2, `(.L_x_1955) ;  /* 0x0000007000027945 */ /* 0x000fe20003800000 */
[----:B--2---:R-:W-:-:S04]  /*161f0*/  IMAD R158, R231, 0x800, R3 ;  /* 0x00000800e79e7824 */ /* 0x004fc800078e0203 */
[C---:B------:R-:W-:Y:S02]  /*16200*/  VIADD R155, R158.reuse, 0x2 ;  /* 0x000000029e9b7836 */ /* 0x040fe40000000000 */
[----:B------:R-:W-:Y:S01]  /*16210*/  VIADD R3, R158, 0x4 ;  /* 0x000000049e037836 */ /* 0x000fe20000000000 */
[----:B-1----:R-:W-:Y:S06]  /*16220*/  @P4 BRA `(.L_x_1956) ;  /* 0x0000000000084947 */ /* 0x002fec0003800000 */
[----:B------:R-:W1:Y:S02]  /*16230*/  SYNCS.PHASECHK.TRANS64.TRYWAIT P4, [R232+URZ+0x30830], R152 ;  /* 0x03083098e80075a7 */ /* 0x000e64000808017f */
[----:B-1----:R-:W-:Y:S05]  /*16240*/  @!P4 BRA `(.L_x_1957) ;  /* 0x00000160003cc947 */ /* 0x002fea0003800000 */
.L_x_1956:
[----:B------:R-:W-:Y:S05]  /*16250*/  BSYNC B2 ;  /* 0x0000000000027941 */ /* 0x000fea0003800000 */
.L_x_1955:
[----:B01----:R-:W-:Y:S01]  /*16260*/  IMAD.MOV.U32 R152, RZ, RZ, R158 ;  /* 0x000000ffff987224 */ /* 0x003fe200078e009e */
[----:B------:R-:W-:Y:S01]  /*16270*/  R2UR UR12, R214 ;  /* 0x00000000d60c72ca */ /* 0x000fe200000e0000 */
[----:B------:R-:W-:Y:S01]  /*16280*/  VIADD R154, R158, 0x6 ;  /* 0x000000069e9a7836 */ /* 0x000fe20000000000 */
[----:B------:R-:W-:Y:S01]  /*16290*/  R2UR UR13, R215 ;  /* 0x00000000d70d72ca */ /* 0x000fe200000e0000 */
[----:B------:R-:W-:Y:S01]  /*162a0*/  IMAD.MOV.U32 R153, RZ, RZ, 0x40000040 ;  /* 0x40000040ff997424 */ /* 0x000fe200078e00ff */
[----:B------:R-:W-:Y:S01]  /*162b0*/  R2UR UR6, R152 ;  /* 0x00000000980672ca */ /* 0x000fe200000e0000 */
[----:B------:R-:W-:Y:S01]  /*162c0*/  IMAD.MOV.U32 R152, RZ, RZ, R155 ;  /* 0x000000ffff987224 */ /* 0x000fe200078e009b */
[----:B------:R-:W-:Y:S01]  /*162d0*/  R2UR UR10, R154 ;  /* 0x000000009a0a72ca */ /* 0x000fe200000e0000 */
[----:B------:R-:W-:Y:S01]  /*162e0*/  IMAD.MOV.U32 R155, RZ, RZ, 0x40000040 ;  /* 0x40000040ff9b7424 */ /* 0x000fe200078e00ff */
[----:B------:R-:W-:Y:S01]  /*162f0*/  R2UR UR5, R153 ;  /* 0x00000000990572ca */ /* 0x000fe200000e0000 */
[----:B------:R-:W-:Y:S01]  /*16300*/  VIADD R156, R158, 0x204 ;  /* 0x000002049e9c7836 */ /* 0x000fe20000000000 */
[----:B------:R-:W-:Y:S01]  /*16310*/  R2UR UR4, R152 ;  /* 0x00000000980472ca */ /* 0x000fe200000e0000 */
[----:B------:R-:W-:Y:S01]  /*16320*/  IMAD.MOV.U32 R152, RZ, RZ, R3 ;  /* 0x000000ffff987224 */ /* 0x000fe200078e0003 */
[----:B------:R-:W-:Y:S01]  /*16330*/  R2UR UR11, R155 ;  /* 0x000000009b0b72ca */ /* 0x000fe200000e0000 */
[----:B------:R-:W-:Y:S01]  /*16340*/  VIADD R154, R158, 0x202 ;  /* 0x000002029e9a7836 */ /* 0x000fe20000000000 */
        /* <DEDUP_REMOVED lines=10> */
[----:B------:R-:W-:Y:S01]  /*163f0*/  MOV R3, UR10 ;  /* 0x0000000a00037c02 */ /* 0x000fe20008000f00 */
[----:B------:R-:W-:Y:S01]  /*16400*/  UMOV UR10, UR4 ;  /* 0x00000004000a7c82 */ /* 0x000fe20008000000 */
[----:B------:R-:W-:Y:S01]  /*16410*/  MOV R236, UR11 ;  /* 0x0000000b00ec7c02 */ /* 0x000fe20008000f00 */
[----:B------:R-:W-:Y:S01]  /*16420*/  UMOV UR11, UR5 ;  /* 0x00000005000b7c82 */ /* 0x000fe20008000000 */
[----:B------:R-:W-:Y:S01]  /*16430*/  R2UR UR26, R152 ;  /* 0x00000000981a72ca */ /* 0x000fe200000e0000 */
[----:B------:R-:W-:Y:S01]  /*16440*/  VIADD R152, R158, 0x404 ;  /* 0x000004049e987836 */ /* 0x000fe20000000000 */
[----:B------:R-:W-:Y:S01]  /*16450*/  R2UR UR7, R153 ;  /* 0x00000000990772ca */ /* 0x000fe200000e0000 */
[----:B------:R-:W-:Y:S01]  /*16460*/  IMAD.MOV.U32 R157, RZ, RZ, 0x40000040 ;  /* 0x40000040ff9d7424 */ /* 0x000fe200078e00ff */
[----:B------:R-:W-:Y:S01]  /*16470*/  R2UR UR34, R154 ;  /* 0x000000009a2272ca */ /* 0x000fe200000e0000 */
[----:B------:R-:W-:Y:S01]  /*16480*/  VIADD R154, R158, 0x604 ;  /* 0x000006049e9a7836 */ /* 0x000fe20000000000 */
[----:B------:R-:W-:Y:S01]  /*16490*/  R2UR UR38, R152 ;  /* 0x00000000982672ca */ /* 0x000fe200000e0000 */
[----:B------:R-:W-:Y:S01]  /*164a0*/  VIADD R152, R158, 0x600 ;  /* 0x000006009e987836 */ /* 0x000fe20000000000 */
[----:B------:R-:W-:Y:S01]  /*164b0*/  R2UR UR42, R156 ;  /* 0x000000009c2a72ca */ /* 0x000fe200000e0000 */
[----:B------:R-:W-:Y:S01]  /*164c0*/  VIADD R156, R158, 0x602 ;  /* 0x000006029e9c7836 */ /* 0x000fe20000000000 */
[----:B------:R-:W-:Y:S01]  /*164d0*/  R2UR UR4, R6 ;  /* 0x00000000060472ca */ /* 0x000fe200000e0000 */
[-C--:B------:R-:W-:Y:S01]  /*164e0*/  FMUL.FTZ R24, R24, R0.reuse ;  /* 0x0000000018187220 */ /* 0x080fe20000410000 */
[----:B------:R-:W-:Y:S01]  /*164f0*/  R2UR UR46, R152 ;  /* 0x00000000982e72ca */ /* 0x000fe200000e0000 */
[----:B------:R-:W-:Y:S01]  /*16500*/  VIADD R152, R158, 0x606 ;  /* 0x000006069e987836 */ /* 0x000fe20000000000 */
[----:B------:R-:W-:Y:S01]  /*16510*/  R2UR UR5, R7 ;  /* 0x00000000070572ca */ /* 0x000fe200000e0000 */
[-C--:B------:R-:W-:Y:S01]  /*16520*/  FMUL.FTZ R25, R25, R0.reuse ;  /* 0x0000000019197220 */ /* 0x080fe20000410000 */
[C---:B------:R-:W-:Y:S01]  /*16530*/  R2UR UR9, R153.reuse ;  /* 0x00000000990972ca */ /* 0x040fe200000e0000 */
[-C--:B------:R-:W-:Y:S01]  /*16540*/  FMUL.FTZ R28, R28, R0.reuse ;  /* 0x000000001c1c7220 */ /* 0x080fe20000410000 */
[----:B------:R-:W-:Y:S01]  /*16550*/  R2UR UR15, R153 ;  /* 0x00000000990f72ca */ /* 0x000fe200000e0000 */
        /* <DEDUP_REMOVED lines=29> */
[----:B------:R-:W-:Y:S01]  /*16730*/  WARPGROUP.ARRIVE ;  /* 0x00000000000079c5 */ /* 0x000fe20000000000 */
[----:B------:R-:W-:Y:S01]  /*16740*/  R2UR UR16, R212 ;  /* 0x00000000d41072ca */ /* 0x000fe200000e0000 */
[-C--:B------:R-:W-:Y:S01]  /*16750*/  FMUL.FTZ R60, R60, R0.reuse ;  /* 0x000000003c3c7220 */ /* 0x080fe20000410000 */
[----:B------:R-:W-:Y:S01]  /*16760*/  R2UR UR17, R213 ;  /* 0x00000000d51172ca */ /* 0x000fe200000e0000 */
[-C--:B------:R-:W-:Y:S01]  /*16770*/  FMUL.FTZ R61, R61, R0.reuse ;  /* 0x000000003d3d7220 */ /* 0x080fe20000410000 */
[----:B------:R-:W-:Y:S01]  /*16780*/  R2UR UR20, R210 ;  /* 0x00000000d21472ca */ /* 0x000fe200000e0000 */
[----:B------:R-:W-:Y:S01]  /*16790*/  HGMMA.64x64x16.F32.BF16 R152, gdesc[UR4], RZ, !UPT, gsb0 ;  /* 0x00e00000049879f0 */ /* 0x000fe2000c0018ff */
[----:B------:R-:W-:Y:S01]  /*167a0*/  UMOV UR6, UR8 ;  /* 0x0000000800067c82 */ /* 0x000fe20008000000 */
[----:B------:R-:W-:Y:S01]  /*167b0*/  UMOV UR7, UR9 ;  /* 0x0000000900077c82 */ /* 0x000fe20008000000 */
        /* <DEDUP_REMOVED lines=183> */
.L_x_1958:
[----:B------:R-:W-:Y:S01]  /*17330*/  SHF.L.U32 R2, R219, 0x1f, RZ ;  /* 0x0000001fdb027819 */ /* 0x000fe200000006ff */
[----:B------:R-:W-:-:S04]  /*17340*/  IMAD R0, R22, 0x8, R16 ;  /* 0x0000000816007824 */ /* 0x000fc800078e0210 */
[----:B------:R0:W1:Y:S01]  /*17350*/  SYNCS.PHASECHK.TRANS64.TRYWAIT P4, [R0+URZ+0x30850], R2 ;  /* 0x03085002000075a7 */ /* 0x000062000808017f */
[----:B------:R-:W-:Y:S05]  /*17360*/  @!P0 BRA `(.L_x_1959) ;  /* 0x0000000000048947 */ /* 0x000fea0003800000 */
[----:B------:R-:W-:Y:S01]  /*17370*/  BPT.TRAP 0x1 ;  /* 0x000000040000795c */ /* 0x000fe20000300000 */
.L_x_1959:
[----:B------:R-:W-:Y:S04]  /*17380*/  BSSY B2, `(.L_x_1960) ;  /* 0x0000004000027945 */ /* 0x000fe80003800000 */
[----:B-1----:R-:W-:Y:S05]  /*17390*/  @P4 BRA `(.L_x_1961) ;  /* 0x0000000000084947 */ /* 0x002fea0003800000 */
[----:B------:R-:W1:Y:S02]  /*173a0*/  SYNCS.PHASECHK.TRANS64.TRYWAIT P4, [R0+URZ+0x30850], R2 ;  /* 0x03085002000075a7 */ /* 0x000e64000808017f */
[----:B-1----:R-:W-:Y:S05]  /*173b0*/  @!P4 BRA `(.L_x_1962) ;  /* 0x0000014c00f4c947 */ /* 0x002fea0003800000 */
.L_x_1961:
[----:B------:R-:W-:Y:S05]  /*173c0*/  BSYNC B2 ;  /* 0x0000000000027941 */ /* 0x000fea0003800000 */
.L_x_1960:
[----:B01----:R-:W-:Y:S01]  /*173d0*/  VIADD R2, R16, 0x400 ;  /* 0x0000040010027836 */ /* 0x003fe20000000000 */
[----:B------:R-:W2:Y:S01]  /*173e0*/  LDL R219, [R1+0x34] ;  /* 0x0000340001db7983 */ /* 0x000ea20000100800 */
[----:B------:R-:W-:Y:S01]  /*173f0*/  IMAD.MOV.U32 R3, RZ, RZ, 0x40000040 ;  /* 0x40000040ff037424 */ /* 0x000fe200078e00ff */
[----:B------:R-:W-:Y:S01]  /*17400*/  WARPGROUP.ARRIVE ;  /* 0x00000000000079c5 */ /* 0x000fe20000000000 */
[----:B------:R-:W-:Y:S01]  /*17410*/  @!P1 VIADD R232, R232, 0x30840 ;  /* 0x00030840e8e89836 */ /* 0x000fe20000000000 */
[----:B------:R-:W-:Y:S01]  /*17420*/  SHF.R.U32.HI R2, RZ, 0x4, R2 ;  /* 0x00000004ff027819 */ /* 0x000fe20000011602 */
[----:B------:R-:W-:-:S03]  /*17430*/  ULDC UR4, c[0x0][0x9dc] ;  /* 0x0002770000047ab9 */ /* 0x000fc60000000800 */
[----:B------:R-:W-:-:S04]  /*17440*/  LOP3.LUT R2, R2, 0x3fff, RZ, 0xc0, !PT ;  /* 0x00003fff02027812 */ /* 0x000fc800078ec0ff */
[----:B------:R-:W-:-:S05]  /*17450*/  LOP3.LUT R2, R2, 0x2000000, RZ, 0xfc, !PT ;  /* 0x0200000002027812 */ /* 0x000fca00078efcff */
[----:B------:R-:W-:Y:S01]  /*17460*/  IMAD R2, R22, 0x800, R2 ;  /* 0x0000080016027824 */ /* 0x000fe200078e0202 */
[----:B------:R-:W-:Y:S01]  /*17470*/  R2UR UR7, R3 ;  /* 0x00000000030772ca */ /* 0x000fe200000e0000 */
[----:B------:R-:W2:Y:S01]  /*17480*/  LDL R22, [R1+0x14] ;  /* 0x0000140001167983 */ /* 0x000ea20000100800 */
[----:B------:R-:W-:Y:S01]  /*17490*/  IMAD.MOV.U32 R3, RZ, RZ, 0x40000040 ;  /* 0x40000040ff037424 */ /* 0x000fe200078e00ff */
[----:B------:R-:W-:Y:S02]  /*174a0*/  @!P1 PRMT R232, RZ, 0x654, R232 ;  /* 0x00000654ffe89816 */ /* 0x000fe400000000e8 */
[----:B------:R-:W-:-:S13]  /*174b0*/  R2UR UR6, R2 ;  /* 0x00000000020672ca */ /* 0x000fda00000e0000 */
[----:B------:R-:W-:Y:S03]  /*174c0*/  HGMMA.64x256x16.F32.BF16 R24, R196, gdesc[UR4].tnspB, R24, gsb0 ;  /* 0x43e00004c4187df0 */ /* 0x000fe60008001818 */
[----:B------:R-:W-:Y:S02]  /*174d0*/  WARPGROUP.DEPBAR.LE gsb0, 0x0 ;  /* 0x00008000000079c5 */ /* 0x000fe40000010000 */
[----:B------:R-:W-:Y:S01]  /*174e0*/  VIADD R196, R2, 0x80 ;  /* 0x0000008002c47836 */ /* 0x000fe20000000000 */
[----:B------:R-:W-:Y:S01]  /*174f0*/  WARPGROUP.ARRIVE ;  /* 0x00000000000079c5 */ /* 0x000fe20000000000 */
[----:B------:R-:W-:-:S03]  /*17500*/  IMAD.MOV.U32 R197, RZ, RZ, 0x40000040 ;  /* 0x40000040ffc57424 */ /* 0x000fc600078e00ff */
[----:B------:R-:W-:Y:S02]  /*17510*/  R2UR UR6, R196 ;  /* 0x00000000c40672ca */ /* 0x000fe400000e0000 */
[----:B------:R-:W-:-:S15]  /*17520*/  R2UR UR7, R197 ;  /* 0x00000000c50772ca */ /* 0x000fde00000e0000 */
[----:B------:R-:W-:-:S01]  /*17530*/  NOP ;  /* 0x0000000000007918 */ /* 0x000fc20000000000 */
[----:B------:R-:W-:Y:S03]  /*17540*/  HGMMA.64x256x16.F32.BF16 R24, R192, gdesc[UR4].tnspB, R24, gsb0 ;  /* 0x43e00004c0187df0 */ /* 0x000fe60008001818 */
[----:B------:R-:W-:Y:S02]  /*17550*/  WARPGROUP.DEPBAR.LE gsb0, 0x0 ;  /* 0x00008000000079c5 */ /* 0x000fe40000010000 */
[C---:B------:R-:W-:Y:S01]  /*17560*/  VIADD R192, R2.reuse, 0x100 ;  /* 0x0000010002c07836 */ /* 0x040fe20000000000 */
[----:B------:R-:W-:Y:S01]  /*17570*/  WARPGROUP.ARRIVE ;  /* 0x00000000000079c5 */ /* 0x000fe20000000000 */
[----:B------:R-:W-:Y:S02]  /*17580*/  IMAD.MOV.U32 R193, RZ, RZ, 0x40000040 ;  /* 0x40000040ffc17424 */ /* 0x000fe400078e00ff */
[----:B------:R-:W-:Y:S01]  /*17590*/  VIADD R2, R2, 0x180 ;  /* 0x0000018002027836 */ /* 0x000fe20000000000 */
[----:B------:R-:W-:-:S02]  /*175a0*/  R2UR UR6, R192 ;  /* 0x00000000c00672ca */ /* 0x000fc400000e0000 */
[----:B------:R-:W-:-:S15]  /*175b0*/  R2UR UR7, R193 ;  /* 0x00000000c10772ca */ /* 0x000fde00000e0000 */
[----:B------:R-:W-:-:S01]  /*175c0*/  NOP ;  /* 0x0000000000007918 */ /* 0x000fc20000000000 */
[----:B------:R-:W-:Y:S01]  /*175d0*/  HGMMA.64x256x16.F32.BF16 R24, R188, gdesc[UR4].tnspB, R24, gsb0 ;  /* 0x43e00004bc187df0 */ /* 0x000fe20008001818 */
[----:B------:R-:W-:Y:S02]  /*175e0*/  R2UR UR6, R2 ;  /* 0x00000000020672ca */ /* 0x000fe400000e0000 */
[----:B------:R-:W-:Y:S01]  /*175f0*/  R2UR UR7, R3 ;  /* 0x00000000030772ca */ /* 0x000fe200000e0000 */
[----:B------:R-:W0:Y:S08]  /*17600*/  @P2 LDC R2, c[0x0][0x450] ;  /* 0x00011400ff022b82 */ /* 0x000e300000000800 */
[----:B------:R-:W1:Y:S01]  /*17610*/  @P2 LDC R3, c[0x0][0x44c] ;  /* 0x00011300ff032b82 */ /* 0x000e620000000800 */
[----:B------:R-:W-:-:S02]  /*17620*/  WARPGROUP.DEPBAR.LE gsb0, 0x0 ;  /* 0x00008000000079c5 */ /* 0x000fc40000010000 */
[----:B------:R-:W-:-:S13]  /*17630*/  WARPGROUP.ARRIVE ;  /* 0x00000000000079c5 */ /* 0x000fda0000000000 */
[----:B------:R-:W-:Y:S03]  /*17640*/  HGMMA.64x256x16.F32.BF16 R24, R184, gdesc[UR4].tnspB, R24, gsb0 ;  /* 0x43e00004b8187df0 */ /* 0x000fe60008001818 */
[----:B------:R-:W-:Y:S02]  /*17650*/  WARPGROUP.DEPBAR.LE gsb0, 0x0 ;  /* 0x00008000000079c5 */ /* 0x000fe40000010000 */
[----:B--2---:R-:W-:Y:S01]  /*17660*/  IMAD.IADD R184, R219, 0x1, R22 ;  /* 0x00000001dbb87824 */ /* 0x004fe200078e0216 */
[----:B------:R2:W-:Y:S01]  /*17670*/  @!P1 SYNCS.ARRIVE.TRANS64.RED.A1T0 RZ, [R232+URZ], RZ ;  /* 0x000000ffe8ff99a7 */ /* 0x0005e2000810043f */
[----:B------:R-:W-:Y:S02]  /*17680*/  IMAD.SHL.U32 R22, R23, 0x40, RZ ;  /* 0x0000004017167824 */ /* 0x000fe400078e00ff */
[----:B-1----:R-:W-:-:S03]  /*17690*/  @P2 IMAD.HI.U32 R3, R184, R3, RZ ;  /* 0x00000003b8032227 */ /* 0x002fc600078e00ff */
[----:B------:R-:W-:Y:S02]  /*176a0*/  IADD3 R187, -R22, 0x1, RZ ;  /* 0x0000000116bb7810 */ /* 0x000fe40007ffe1ff */
[----:B0-----:R-:W-:Y:S01]  /*176b0*/  @P2 SHF.R.U32.HI R184, RZ, R2, R3 ;  /* 0x00000002ffb82219 */ /* 0x001fe20000011603 */
[----:B--2---:R-:W-:Y:S01]  /*176c0*/  IMAD.U32 R232, RZ, RZ, UR4 ;  /* 0x00000004ffe87e24 */ /* 0x004fe2000f8e00ff */
[----:B------:R-:W-:Y:S01]  /*176d0*/  ULDC UR4, c[0x0][0x9e0] ;  /* 0x0002780000047ab9 */ /* 0x000fe20000000800 */
[----:B------:R-:W-:Y:S02]  /*176e0*/  IMAD R187, R229, -0x2, R187 ;  /* 0xfffffffee5bb7824 */ /* 0x000fe400078e02bb */
[----:B------:R-:W0:Y:S01]  /*176f0*/  SHFL.IDX PT, R189, R184, RZ, 0x1c1f ;  /* 0x001c1fffb8bd7589 */ /* 0x000e2200000e0000 */
[----:B------:R-:W-:Y:S02]  /*17700*/  LOP3.LUT R188, RZ, R232, RZ, 0x33, !PT ;  /* 0x000000e8ffbc7212 */ /* 0x000fe400078e33ff */
[----:B------:R-:W-:-:S05]  /*17710*/  IADD3 R187, -R220, R187, R221 ;  /* 0x000000bbdcbb7210 */ /* 0x000fca0007ffe1dd */
[----:B------:R-:W-:Y:S02]  /*17720*/  IMAD.IADD R188, R188, 0x1, R187 ;  /* 0x00000001bcbc7824 */ /* 0x000fe400078e02bb */
[----:B------:R-:W-:-:S04]  /*17730*/  VIADD R187, R187, UR4 ;  /* 0x00000004bbbb7c36 */ /* 0x000fc80008000000 */
[--C-:B0-----:R-:W-:Y:S02]  /*17740*/  IMAD.IADD R186, R187, 0x1, R189.reuse ;  /* 0x00000001bbba7824 */ /* 0x101fe400078e02bd */
[----:B------:R-:W-:Y:S01]  /*17750*/  IMAD.IADD R185, R188, 0x1, R189 ;  /* 0x00000001bcb97824 */ /* 0x000fe200078e02bd */
[----:B------:R-:W-:Y:S06]  /*17760*/  @!P3 BRA `(.L_x_1963) ;  /* 0x000000000060b947 */ /* 0x000fec0003800000 */
[----:B------:R-:W-:Y:S01]  /*17770*/  IADD3 R189, -R220, R221, R189 ;  /* 0x000000dddcbd7210 */ /* 0x000fe20007ffe1bd */
[----:B------:R-:W-:Y:S03]  /*17780*/  BSSY B2, `(.L_x_1964) ;  /* 0x0000012000027945 */ /* 0x000fe60003800000 */
[----:B------:R-:W-:-:S13]  /*17790*/  ISETP.GT.AND P4, PT, R189, -0x1, PT ;  /* 0xffffffffbd00780c */ /* 0x000fda0003f84270 */
[----:B------:R-:W-:Y:S05]  /*177a0*/  @P4 BRA `(.L_x_1965) ;  /* 0x0000000000244947 */ /* 0x000fea0003800000 */
[----:B------:R-:W-:Y:S01]  /*177b0*/  ULDC UR4, c[0x0][0x9e4] ;  /* 0x0002790000047ab9 */ /* 0x000fe20000000800 */
[----:B------:R-:W-:Y:S01]  /*177c0*/  LOP3.LUT R189, RZ, R189, RZ, 0x33, !PT ;  /* 0x000000bdffbd7212 */ /* 0x000fe200078e33ff */
[----:B------:R-:W-:-:S05]  /*177d0*/  IMAD.U32 R190, RZ, RZ, UR4 ;  /* 0x00000004ffbe7e24 */ /* 0x000fca000f8e00ff */
[----:B------:R-:W-:-:S13]  /*177e0*/  ISETP.NE.AND P4, PT, R190, 0x1, PT ;  /* 0x00000001be00780c */ /* 0x000fda0003f85270 */
[----:B------:R-:W0:Y:S02]  /*177f0*/  @P4 LDC.64 R2, c[0x0][0x9e8] ;  /* 0x00027a00ff024b82 */ /* 0x000e240000000a00 */
[----:B0-----:R-:W-:-:S05]  /*17800*/  @P4 IMAD.HI.U32 R2, R189, R2, RZ ;  /* 0x00000002bd024227 */ /* 0x001fca00078e00ff */
[----:B------:R-:W-:-:S04]  /*17810*/  @P4 SHF.R.U32.HI R189, RZ, R3, R2 ;  /* 0x00000003ffbd4219 */ /* 0x000fc80000011602 */
[----:B------:R-:W-:Y:S01]  /*17820*/  LOP3.LUT R189, RZ, R189, RZ, 0x33, !PT ;  /* 0x000000bdffbd7212 */ /* 0x000fe200078e33ff */
[----:B------:R-:W-:Y:S06]  /*17830*/  BRA `(.L_x_1966) ;  /* 0x0000000000187947 */ /* 0x000fec0003800000 */
.L_x_1965:
[----:B------:R-:W-:Y:S02]  /*17840*/  ULDC UR4, c[0x0][0x9e4] ;  /* 0x0002790000047ab9 */ /* 0x000fe40000000800 */
[----:B------:R-:W-:-:S05]  /*17850*/  IMAD.U32 R190, RZ, RZ, UR4 ;  /* 0x00000004ffbe7e24 */ /* 0x000fca000f8e00ff */
[----:B------:R-:W-:-:S13]  /*17860*/  ISETP.NE.AND P4, PT, R190, 0x1, PT ;  /* 0x00000001be00780c */ /* 0x000fda0003f85270 */
[----:B------:R-:W0:Y:S02]  /*17870*/  @P4 LDC.64 R2, c[0x0][0x9e8] ;  /* 0x00027a00ff024b82 */ /* 0x000e240000000a00 */
[----:B0-----:R-:W-:-:S05]  /*17880*/  @P4 IMAD.HI.U32 R2, R189, R2, RZ ;  /* 0x00000002bd024227 */ /* 0x001fca00078e00ff */
[----:B------:R-:W-:-:S07]  /*17890*/  @P4 SHF.R.U32.HI R189, RZ, R3, R2 ;  /* 0x00000003ffbd4219 */ /* 0x000fce0000011602 */
.L_x_1966:
[----:B------:R-:W-:Y:S05]  /*178a0*/  BSYNC B2 ;  /* 0x0000000000027941 */ /* 0x000fea0003800000 */
.L_x_1964:
[----:B------:R-:W-:-:S04]  /*178b0*/  IMAD R189, R189, R190, -R22 ;  /* 0x000000bebdbd7224 */ /* 0x000fc800078e0a16 */
[----:B------:R-:W-:-:S05]  /*178c0*/  IMAD R189, R229, -0x2, R189 ;  /* 0xfffffffee5bd7824 */ /* 0x000fca00078e02bd */
[----:B------:R-:W-:Y:S02]  /*178d0*/  VIMNMX R185, R185, R189, !PT ;  /* 0x000000bdb9b97248 */ /* 0x000fe40007fe0100 */
[----:B------:R-:W-:-:S07]  /*178e0*/  VIADDMNMX R186, R189, R190, R186, PT ;  /* 0x000000bebdba7246 */ /* 0x000fce00038001ba */
.L_x_1963:
        /* <DEDUP_REMOVED lines=66> */
.L_x_1969:
[----:B------:R-:W-:Y:S02]  /*17d10*/  ULDC UR4, c[0x0][0x9e4] ;  /* 0x0002790000047ab9 */ /* 0x000fe40000000800 */
[----:B------:R-:W-:-:S05]  /*17d20*/  IMAD.U32 R165, RZ, RZ, UR4 ;  /* 0x00000004ffa57e24 */ /* 0x000fca000f8e00ff */
[----:B------:R-:W-:-:S13]  /*17d30*/  ISETP.NE.AND P5, PT, R165, 0x1, PT ;  /* 0x00000001a500780c */ /* 0x000fda0003fa5270 */
[----:B------:R-:W0:Y:S02]  /*17d40*/  @P5 LDC.64 R2, c[0x0][0x9e8] ;  /* 0x00027a00ff025b82 */ /* 0x000e240000000a00 */
[----:B0-----:R-:W-:-:S05]  /*17d50*/  @P5 IMAD.HI.U32 R2, R184, R2, RZ ;  /* 0x00000002b8025227 */ /* 0x001fca00078e00ff */
[----:B------:R-:W-:-:S07]  /*17d60*/  @P5 SHF.R.U32.HI R184, RZ, R3, R2 ;  /* 0x00000003ffb85219 */ /* 0x000fce0000011602 */
.L_x_1970:
[----:B------:R-:W-:Y:S05]  /*17d70*/  BSYNC B2 ;  /* 0x0000000000027941 */ /* 0x000fea0003800000 */
.L_x_1968:
[----:B------:R-:W-:-:S04]  /*17d80*/  IMAD R22, R184, R165, -R22 ;  /* 0x000000a5b8167224 */ /* 0x000fc800078e0a16 */
[----:B------:R-:W-:-:S05]  /*17d90*/  IMAD R22, R229, -0x2, R22 ;  /* 0xfffffffee5167824 */ /* 0x000fca00078e0216 */
[----:B------:R-:W-:Y:S02]  /*17da0*/  VIMNMX R188, R188, R22, !PT ;  /* 0x00000016bcbc7248 */ /* 0x000fe40007fe0100 */
[----:B------:R-:W-:-:S07]  /*17db0*/  VIADDMNMX R187, R22, R165, R187, PT ;  /* 0x000000a516bb7246 */ /* 0x000fce00038001bb */
.L_x_1967:
[----:B------:R-:W-:Y:S01]  /*17dc0*/  @!P1 VIADD R0, R0, 0x30860 ;  /* 0x0003086000009836 */ /* 0x000fe20000000000 */
[----:B------:R-:W2:Y:S01]  /*17dd0*/  LDL R219, [R1+0x1c] ;  /* 0x00001c0001db7983 */ /* 0x000ea20000100800 */
[----:B------:R-:W-:Y:S02]  /*17de0*/  ULDC UR4, c[0x0][0x988] ;  /* 0x0002620000047ab9 */ /* 0x000fe40000000800 */
[----:B------:R-:W-:Y:S01]  /*17df0*/  IMAD.U32 R3, RZ, RZ, UR4 ;  /* 0x00000004ff037e24 */ /* 0x000fe2000f8e00ff */
[----:B------:R-:W-:-:S04]  /*17e00*/  @!P1 PRMT R0, RZ, 0x654, R0 ;  /* 0x00000654ff009816 */ /* 0x000fc80000000000 */
[----:B------:R0:W-:Y:S02]  /*17e10*/  @!P1 SYNCS.ARRIVE.TRANS64.RED.A1T0 RZ, [R0+URZ], RZ ;  /* 0x000000ff00ff99a7 */ /* 0x0001e4000810043f */
[----:B0-----:R-:W-:-:S04]  /*17e20*/  FMNMX.FTZ R0, R152, R5, !PT ;  /* 0x0000000598007209 */ /* 0x001fc80007810000 */
        /* <DEDUP_REMOVED lines=18> */
[----:B0-----:R-:W-:-:S04]  /*17f50*/  FMNMX.FTZ R165, R2, R165, !PT ;  /* 0x000000a502a57209 */ /* 0x001fc80007810000 */
[C---:B------:R-:W-:Y:S01]  /*17f60*/  FSETP.NEU.FTZ.AND P5, PT, R165.reuse, -INF , PT ;  /* 0xff800000a500780b */ /* 0x040fe20003fbd000 */
[----:B------:R-:W-:-:S03]  /*17f70*/  FMUL.FTZ R0, R165, R3 ;  /* 0x00000003a5007220 */ /* 0x000fc60000410000 */
[----:B------:R-:W-:Y:S02]  /*17f80*/  FSEL R2, R165, RZ, P5 ;  /* 0x000000ffa5027208 */ /* 0x000fe40002800000 */
[----:B------:R-:W-:Y:S02]  /*17f90*/  FSEL R0, R0, RZ, P5 ;  /* 0x000000ff00007208 */ /* 0x000fe40002800000 */
[----:B------:R-:W-:Y:S01]  /*17fa0*/  ISETP.GT.AND P5, PT, R188, 0x1, P4 ;  /* 0x00000001bc00780c */ /* 0x000fe200027a4270 */
[----:B------:R-:W-:Y:S02]  /*17fb0*/  FADD.FTZ R2, -R2, R5 ;  /* 0x0000000502027221 */ /* 0x000fe40000010100 */
[-CC-:B------:R-:W-:Y:S01]  /*17fc0*/  FFMA.FTZ R152, R152, R3.reuse, -R0.reuse ;  /* 0x0000000398987223 */ /* 0x180fe20000010800 */
[----:B------:R-:W-:Y:S01]  /*17fd0*/  ISETP.LT.OR P6, PT, R187, 0x2, P5 ;  /* 0x00000002bb00780c */ /* 0x000fe20002fc1670 */
[-CC-:B------:R-:W-:Y:S01]  /*17fe0*/  FFMA.FTZ R153, R153, R3.reuse, -R0.reuse ;  /* 0x0000000399997223 */ /* 0x180fe20000010800 */
[----:B------:R-:W-:Y:S01]  /*17ff0*/  ISETP.GT.AND P5, PT, R188, 0x8, P4 ;  /* 0x00000008bc00780c */ /* 0x000fe200027a4270 */
[-C--:B------:R-:W-:Y:S01]  /*18000*/  FMUL.FTZ R2, R2, R3.reuse ;  /* 0x0000000302027220 */ /* 0x080fe20000410000 */
[----:B------:R-:W-:Y:S01]  /*18010*/  FSEL R155, R155, -INF , !P6 ;  /* 0xff8000009b9b7808 */ /* 0x000fe20007000000 */
[-CC-:B------:R-:W-:Y:S01]  /*18020*/  FFMA.FTZ R156, R156, R3.reuse, -R0.reuse ;  /* 0x000000039c9c7223 */ /* 0x180fe20000010800 */
[----:B------:R-:W-:Y:S01]  /*18030*/  ISETP.GT.AND P6, PT, R188, 0x9, P4 ;  /* 0x00000009bc00780c */ /* 0x000fe200027c4270 */
[-CC-:B------:R-:W-:Y:S01]  /*18040*/  FFMA.FTZ R157, R157, R3.reuse, -R0.reuse ;  /* 0x000000039d9d7223 */ /* 0x180fe20000010800 */
[C---:B------:R-:W-:Y:S01]  /*18050*/  ISETP.LT.OR P5, PT, R187.reuse, 0x9, P5 ;  /* 0x00000009bb00780c */ /* 0x040fe20002fa1670 */
[-CC-:B------:R-:W-:Y:S01]  /*18060*/  FFMA.FTZ R160, R160, R3.reuse, -R0.reuse ;  /* 0x00000003a0a07223 */ /* 0x180fe20000010800 */
[----:B------:R-:W-:Y:S01]  /*18070*/  ISETP.LT.OR P6, PT, R187, 0xa, P6 ;  /* 0x0000000abb00780c */ /* 0x000fe200037c1670 */
[-CC-:B------:R-:W-:Y:S01]  /*18080*/  FFMA.FTZ R161, R161, R3.reuse, -R0.reuse ;  /* 0x00000003a1a17223 */ /* 0x180fe20000010800 */
[----:B------:R-:W-:Y:S01]  /*18090*/  FSEL R158, R158, -INF , !P5 ;  /* 0xff8000009e9e7808 */ /* 0x000fe20006800000 */
[-CC-:B------:R-:W-:Y:S01]  /*180a0*/  FFMA.FTZ R164, R164, R3.reuse, -R0.reuse ;  /* 0x00000003a4a47223 */ /* 0x180fe20000010800 */
[----:B------:R-:W-:Y:S01]  /*180b0*/  FSEL R159, R159, -INF , !P6 ;  /* 0xff8000009f9f7808 */ /* 0x000fe20007000000 */
[-CC-:B------:R-:W-:Y:S01]  /*180c0*/  FFMA.FTZ R189, R189, R3.reuse, -R0.reuse ;  /* 0x00000003bdbd7223 */ /* 0x180fe20000010800 */
[----:B------:R-:W-:Y:S01]  /*180d0*/  ISETP.GT.AND P6, PT, R188, 0x11, P4 ;  /* 0x00000011bc00780c */ /* 0x000fe200027c4270 */
        /* <DEDUP_REMOVED lines=9> */
[----:B------:R-:W-:Y:S01]  /*18170*/  ISETP.GT.AND P6, PT, R188, 0x19, P4 ;  /* 0x00000019bc00780c */ /* 0x000fe200027c4270 */
[-CC-:B------:R-:W-:Y:S01]  /*18180*/  FFMA.FTZ R177, R177, R3.reuse, -R0.reuse ;  /* 0x00000003b1b17223 */ /* 0x180fe20000010800 */
[----:B------:R-:W-:Y:S01]  /*18190*/  FSEL R162, R162, -INF , !P5 ;  /* 0xff800000a2a27808 */ /* 0x000fe20006800000 */
[-CC-:B------:R-:W-:Y:S01]  /*181a0*/  FFMA.FTZ R180, R180, R3.reuse, -R0.reuse ;  /* 0x00000003b4b47223 */ /* 0x180fe20000010800 */
[----:B------:R-:W-:Y:S01]  /*181b0*/  ISETP.LT.OR P6, PT, R187, 0x1a, P6 ;  /* 0x0000001abb00780c */ /* 0x000fe200037c1670 */
[----:B------:R-:W-:Y:S01]  /*181c0*/  FFMA.FTZ R181, R181, R3, -R0 ;  /* 0x00000003b5b57223 */ /* 0x000fe20000010800 */
[----:B------:R-:W-:Y:S01]  /*181d0*/  ISETP.GT.AND P5, PT, R188, 0x18, P4 ;  /* 0x00000018bc00780c */ /* 0x000fe200027a4270 */
[----:B------:R-:W-:Y:S01]  /*181e0*/  MUFU.EX2 R152, R152 ;  /* 0x0000009800987308 */ /* 0x000fe20000000800 */
[----:B------:R-:W-:-:S02]  /*181f0*/  FSEL R167, R167, -INF , !P6 ;  /* 0xff800000a7a77808 */ /* 0x000fc40007000000 */
[----:B------:R-:W-:Y:S02]  /*18200*/  ISETP.GT.AND P6, PT, R188, 0x21, P4 ;  /* 0x00000021bc00780c */ /* 0x000fe400027c4270 */
[C---:B------:R-:W-:Y:S02]  /*18210*/  ISETP.LT.OR P5, PT, R187.reuse, 0x19, P5 ;  /* 0x00000019bb00780c */ /* 0x040fe40002fa1670 */
[----:B------:R-:W-:Y:S01]  /*18220*/  ISETP.LT.OR P6, PT, R187, 0x22, P6 ;  /* 0x00000022bb00780c */ /* 0x000fe200037c1670 */
[----:B------:R-:W0:Y:S01]  /*18230*/  MUFU.EX2 R0, R2 ;  /* 0x0000000200007308 */ /* 0x000e220000000800 */
[----:B------:R-:W-:Y:S02]  /*18240*/  FSEL R166, R166, -INF , !P5 ;  /* 0xff800000a6a67808 */ /* 0x000fe40006800000 */
[----:B------:R-:W-:Y:S02]  /*18250*/  FSEL R171, R171, -INF , !P6 ;  /* 0xff800000abab7808 */ /* 0x000fe40007000000 */
[----:B------:R-:W-:-:S02]  /*18260*/  ISETP.GT.AND P6, PT, R188, 0x29, P4 ;  /* 0x00000029bc00780c */ /* 0x000fc400027c4270 */
[C---:B------:R-:W-:Y:S01]  /*18270*/  ISETP.GT.AND P5, PT, R188.reuse, 0x20, P4 ;  /* 0x00000020bc00780c */ /* 0x040fe200027a4270 */
[----:B------:R-:W1:Y:S01]  /*18280*/  MUFU.EX2 R153, R153 ;  /* 0x0000009900997308 */ /* 0x000e620000000800 */
[C---:B------:R-:W-:Y:S02]  /*18290*/  ISETP.LT.OR P6, PT, R187.reuse, 0x2a, P6 ;  /* 0x0000002abb00780c */ /* 0x040fe400037c1670 */
[----:B------:R-:W-:Y:S02]  /*182a0*/  ISETP.LT.OR P5, PT, R187, 0x21, P5 ;  /* 0x00000021bb00780c */ /* 0x000fe40002fa1670 */
[----:B------:R-:W-:Y:S02]  /*182b0*/  FSEL R175, R175, -INF , !P6 ;  /* 0xff800000afaf7808 */ /* 0x000fe40007000000 */
[----:B------:R-:W-:Y:S01]  /*182c0*/  ISETP.GT.AND P6, PT, R188, RZ, P4 ;  /* 0x000000ffbc00720c */ /* 0x000fe200027c4270 */
[----:B------:R-:W3:Y:S01]  /*182d0*/  MUFU.EX2 R156, R156 ;  /* 0x0000009c009c7308 */ /* 0x000ee20000000800 */
[----:B------:R-:W-:Y:S01]  /*182e0*/  FSEL R170, R170, -INF , !P5 ;  /* 0xff800000aaaa7808 */ /* 0x000fe20006800000 */
[----:B0-----:R-:W-:Y:S01]  /*182f0*/  FFMA.FTZ R2, R0, R228, R152 ;  /* 0x000000e400027223 */ /* 0x001fe20000010098 */
[----:B------:R-:W-:-:S02]  /*18300*/  ISETP.LT.OR P6, PT, R187, 0x1, P6 ;  /* 0x00000001bb00780c */ /* 0x000fc400037c1670 */
[----:B------:R-:W-:Y:S02]  /*18310*/  ISETP.GT.AND P5, PT, R188, 0x28, P4 ;  /* 0x00000028bc00780c */ /* 0x000fe400027a4270 */
[----:B------:R-:W-:Y:S01]  /*18320*/  FSEL R154, R154, -INF , !P6 ;  /* 0xff8000009a9a7808 */ /* 0x000fe20007000000 */
[----:B------:R-:W0:Y:S01]  /*18330*/  MUFU.EX2 R157, R157 ;  /* 0x0000009d009d7308 */ /* 0x000e220000000800 */
[----:B------:R-:W-:Y:S01]  /*18340*/  ISETP.LT.OR P5, PT, R187, 0x29, P5 ;  /* 0x00000029bb00780c */ /* 0x000fe20002fa1670 */
[----:B-1----:R-:W-:Y:S01]  /*18350*/  FADD.FTZ R2, R153, R2 ;  /* 0x0000000299027221 */ /* 0x002fe20000010000 */
[----:B------:R-:W-:Y:S02]  /*18360*/  FMNMX.FTZ R5, R154, R4, !PT ;  /* 0x000000049a057209 */ /* 0x000fe40007810000 */
[----:B------:R-:W-:Y:S02]  /*18370*/  FSEL R174, R174, -INF , !P5 ;  /* 0xff800000aeae7808 */ /* 0x000fe40006800000 */
[----:B------:R-:W-:Y:S01]  /*18380*/  FMNMX.FTZ R5, R155, R5, !PT ;  /* 0x000000059b057209 */ /* 0x000fe20007810000 */
[----:B------:R-:W1:Y:S01]  /*18390*/  MUFU.EX2 R160, R160 ;  /* 0x000000a000a07308 */ /* 0x000e620000000800 */
[----:B------:R-:W-:Y:S01]  /*183a0*/  ISETP.GT.AND P5, PT, R188, 0x30, P4 ;  /* 0x00000030bc00780c */ /* 0x000fe200027a4270 */
[----:B---3--:R-:W-:Y:S01]  /*183b0*/  FADD.FTZ R2, R156, R2 ;  /* 0x000000029c027221 */ /* 0x008fe20000010000 */
[----:B------:R-:W-:-:S02]  /*183c0*/  FMNMX.FTZ R5, R158, R5, !PT ;  /* 0x000000059e057209 */ /* 0x000fc40007810000 */
[----:B------:R-:W-:Y:S02]  /*183d0*/  ISETP.LT.OR P5, PT, R187, 0x31, P5 ;  /* 0x00000031bb00780c */ /* 0x000fe40002fa1670 */
[----:B------:R-:W-:Y:S01]  /*183e0*/  FMNMX.FTZ R5, R159, R5, !PT ;  /* 0x000000059f057209 */ /* 0x000fe20007810000 */
[----:B------:R-:W3:Y:S01]  /*183f0*/  MUFU.EX2 R161, R161 ;  /* 0x000000a100a17308 */ /* 0x000ee20000000800 */
[----:B------:R-:W-:Y:S01]  /*18400*/  FSEL R178, R178, -INF , !P5 ;  /* 0xff800000b2b27808 */ /* 0x000fe20006800000 */
[----:B0-----:R-:W-:Y:S01]  /*18410*/  FADD.FTZ R2, R157, R2 ;  /* 0x000000029d027221 */ /* 0x001fe20000010000 */
[----:B------:R-:W-:Y:S02]  /*18420*/  FMNMX.FTZ R5, R162, R5, !PT ;  /* 0x00000005a2057209 */ /* 0x000fe40007810000 */
[C---:B------:R-:W-:Y:S02]  /*18430*/  ISETP.GT.AND P5, PT, R188.reuse, 0x31, P4 ;  /* 0x00000031bc00780c */ /* 0x040fe400027a4270 */
[----:B------:R-:W-:Y:S01]  /*18440*/  FMNMX.FTZ R5, R163, R5, !PT ;  /* 0x00000005a3057209 */ /* 0x000fe20007810000 */
[----:B------:R-:W-:Y:S01]  /*18450*/  MUFU.EX2 R164, R164 ;  /* 0x000000a400a47308 */ /* 0x000fe20000000800 */
[----:B------:R-:W-:Y:S01]  /*18460*/  ISETP.GT.AND P6, PT, R188, 0x38, P4 ;  /* 0x00000038bc00780c */ /* 0x000fe200027c4270 */
[----:B-1----:R-:W-:Y:S01]  /*18470*/  FADD.FTZ R2, R160, R2 ;  /* 0x00000002a0027221 */ /* 0x002fe20000010000 */
[----:B------:R-:W-:-:S02]  /*18480*/  FMNMX.FTZ R5, R166, R5, !PT ;  /* 0x00000005a6057209 */ /* 0x000fc40007810000 */
[----:B------:R-:W-:Y:S02]  /*18490*/  ISETP.LT.OR P5, PT, R187, 0x32, P5 ;  /* 0x00000032bb00780c */ /* 0x000fe40002fa1670 */
[----:B------:R-:W-:Y:S01]  /*184a0*/  FMNMX.FTZ R5, R167, R5, !PT ;  /* 0x00000005a7057209 */ /* 0x000fe20007810000 */
[----:B------:R-:W0:Y:S01]  /*184b0*/  MUFU.EX2 R189, R189 ;  /* 0x000000bd00bd7308 */ /* 0x000e220000000800 */
[----:B------:R-:W-:Y:S01]  /*184c0*/  ISETP.GT.AND P4, PT, R188, 0x39, P4 ;  /* 0x00000039bc00780c */ /* 0x000fe20002784270 */
[----:B---3--:R-:W-:Y:S01]  /*184d0*/  FADD.FTZ R2, R161, R2 ;  /* 0x00000002a1027221 */ /* 0x008fe20000010000 */
[----:B------:R-:W-:Y:S02]  /*184e0*/  FMNMX.FTZ R5, R170, R5, !PT ;  /* 0x00000005aa057209 */ /* 0x000fe40007810000 */
[----:B------:R-:W-:Y:S02]  /*184f0*/  ISETP.LT.OR P6, PT, R187, 0x39, P6 ;  /* 0x00000039bb00780c */ /* 0x000fe400037c1670 */
[----:B------:R-:W-:Y:S01]  /*18500*/  FMNMX.FTZ R5, R171, R5, !PT ;  /* 0x00000005ab057209 */ /* 0x000fe20007810000 */
[----:B------:R-:W-:Y:S01]  /*18510*/  MUFU.EX2 R168, R168 ;  /* 0x000000a800a87308 */ /* 0x000fe20000000800 */
[----:B------:R-:W-:-:S02]  /*18520*/  FSEL R179, R179, -INF , !P5 ;  /* 0xff800000b3b37808 */ /* 0x000fc40006800000 */
[----:B------:R-:W-:Y:S02]  /*18530*/  FMNMX.FTZ R5, R174, R5, !PT ;  /* 0x00000005ae057209 */ /* 0x000fe40007810000 */
[----:B------:R-:W-:Y:S02]  /*18540*/  ISETP.LT.OR P4, PT, R187, 0x3a, P4 ;  /* 0x0000003abb00780c */ /* 0x000fe40002781670 */
[----:B------:R-:W-:Y:S01]  /*18550*/  FMNMX.FTZ R5, R175, R5, !PT ;  /* 0x00000005af057209 */ /* 0x000fe20007810000 */
[----:B------:R-:W1:Y:S01]  /*18560*/  MUFU.EX2 R169, R169 ;  /* 0x000000a900a97308 */ /* 0x000e620000000800 */
[----:B------:R-:W-:Y:S02]  /*18570*/  FSEL R182, R182, -INF , !P6 ;  /* 0xff800000b6b67808 */ /* 0x000fe40007000000 */
[----:B------:R-:W-:Y:S02]  /*18580*/  FMNMX.FTZ R5, R178, R5, !PT ;  /* 0x00000005b2057209 */ /* 0x000fe40007810000 */
[----:B------:R-:W-:-:S02]  /*18590*/  FSEL R183, R183, -INF , !P4 ;  /* 0xff800000b7b77808 */ /* 0x000fc40006000000 */
[----:B------:R-:W-:Y:S01]  /*185a0*/  FMNMX.FTZ R5, R179, R5, !PT ;  /* 0x00000005b3057209 */ /* 0x000fe20007810000 */
[----:B------:R-:W-:Y:S01]  /*185b0*/  MUFU.EX2 R172, R172 ;  /* 0x000000ac00ac7308 */ /* 0x000fe20000000800 */
[----:B------:R-:W-:Y:S02]  /*185c0*/  F2FP.BF16.F32.PACK_AB R196, R153, R152 ;  /* 0x0000009899c4723e */ /* 0x000fe400000010ff */
[----:B------:R-:W-:Y:S02]  /*185d0*/  FMNMX.FTZ R5, R182, R5, !PT ;  /* 0x00000005b6057209 */ /* 0x000fe40007810000 */
[----:B0-----:R-:W-:Y:S02]  /*185e0*/  F2FP.BF16.F32.PACK_AB R194, R189, R164 ;  /* 0x000000a4bdc2723e */ /* 0x001fe400000010ff */
[----:B------:R-:W-:Y:S01]  /*185f0*/  FMNMX.FTZ R5, R183, R5, !PT ;  /* 0x00000005b7057209 */ /* 0x000fe20007810000 */
[----:B------:R-:W0:Y:S01]  /*18600*/  MUFU.EX2 R173, R173 ;  /* 0x000000ad00ad7308 */ /* 0x000e220000000800 */
[----:B------:R-:W-:-:S02]  /*18610*/  F2FP.BF16.F32.PACK_AB R198, R157, R156 ;  /* 0x0000009c9dc6723e */ /* 0x000fc400000010ff */
[----:B------:R-:W-:Y:S01]  /*18620*/  F2FP.BF16.F32.PACK_AB R192, R161, R160 ;  /* 0x000000a0a1c0723e */ /* 0x000fe200000010ff */
[----:B------:R-:W3:Y:S01]  /*18630*/  SHFL.BFLY PT, R22, R5, 0x2, 0x1f ;  /* 0x0c401f0005167f89 */ /* 0x000ee200000e0000 */
[----:B-1----:R-:W-:-:S03]  /*18640*/  F2FP.BF16.F32.PACK_AB R188, R169, R168 ;  /* 0x000000a8a9bc723e */ /* 0x002fc600000010ff */
[----:B------:R-:W-:Y:S08]  /*18650*/  MUFU.EX2 R176, R176 ;  /* 0x000000b000b07308 */ /* 0x000ff00000000800 */
[----:B------:R-:W1:Y:S01]  /*18660*/  MUFU.EX2 R177, R177 ;  /* 0x000000b100b17308 */ /* 0x000e620000000800 */
[----:B0-----:R-:W-:-:S07]  /*18670*/  F2FP.BF16.F32.PACK_AB R190, R173, R172 ;  /* 0x000000acadbe723e */ /* 0x001fce00000010ff */
[----:B------:R-:W-:Y:S01]  /*18680*/  MUFU.EX2 R180, R180 ;  /* 0x000000b400b47308 */ /* 0x000fe20000000800 */
[----:B---3--:R-:W-:-:S07]  /*18690*/  FMNMX.FTZ R5, R5, R22, !PT ;  /* 0x0000001605057209 */ /* 0x008fce0007810000 */
[----:B------:R-:W0:Y:S01]  /*186a0*/  MUFU.EX2 R181, R181 ;  /* 0x000000b500b57308 */ /* 0x000e220000000800 */
[----:B------:R-:W3:Y:S01]  /*186b0*/  SHFL.BFLY PT, R152, R5, 0x1, 0x1f ;  /* 0x0c201f0005987f89 */ /* 0x000ee200000e0000 */
[----:B-1----:R-:W-:Y:S02]  /*186c0*/  F2FP.BF16.F32.PACK_AB R184, R177, R176 ;  /* 0x000000b0b1b8723e */ /* 0x002fe400000010ff */
[----:B0-----:R-:W-:Y:S02]  /*186d0*/  F2FP.BF16.F32.PACK_AB R186, R181, R180 ;  /* 0x000000b4b5ba723e */ /* 0x001fe400000010ff */
[----:B---3--:R-:W-:-:S04]  /*186e0*/  FMNMX.FTZ R152, R5, R152, !PT ;  /* 0x0000009805987209 */ /* 0x008fc80007810000 */
[C---:B------:R-:W-:Y:S01]  /*186f0*/  FSETP.NEU.FTZ.AND P4, PT, R152.reuse, -INF , PT ;  /* 0xff8000009800780b */ /* 0x040fe20003f9d000 */
[----:B------:R-:W-:-:S03]  /*18700*/  FMUL.FTZ R5, R152, R3 ;  /* 0x0000000398057220 */ /* 0x000fc60000410000 */
[----:B------:R-:W-:Y:S02]  /*18710*/  FSEL R22, R152, RZ, P4 ;  /* 0x000000ff98167208 */ /* 0x000fe40002000000 */
[----:B------:R-:W-:Y:S02]  /*18720*/  FSEL R5, R5, RZ, P4 ;  /* 0x000000ff05057208 */ /* 0x000fe40002000000 */
[----:B--2---:R-:W-:Y:S01]  /*18730*/  ISETP.GT.AND P4, PT, R23, R219, PT ;  /* 0x000000db1700720c */ /* 0x004fe20003f84270 */
[----:B------:R-:W-:Y:S01]  /*18740*/  FADD.FTZ R22, -R22, R4 ;  /* 0x0000000416167221 */ /* 0x000fe20000010100 */
[----:B------:R-:W-:Y:S01]  /*18750*/  FADD.FTZ R4, R164, R2 ;  /* 0x00000002a4047221 */ /* 0x000fe20000010000 */
[-CC-:B------:R-:W-:Y:S01]  /*18760*/  FFMA.FTZ R154, R154, R3.reuse, -R5.reuse ;  /* 0x000000039a9a7223 */ /* 0x180fe20000010805 */
[-CC-:B------:R-:W-:Y:S01]  /*18770*/  FFMA.FTZ R155, R155, R3.reuse, -R5.reuse ;  /* 0x000000039b9b7223 */ /* 0x180fe20000010805 */
[-C--:B------:R-:W-:Y:S01]  /*18780*/  FMUL.FTZ R22, R22, R3.reuse ;  /* 0x0000000316167220 */ /* 0x080fe20000410000 */
        /* <DEDUP_REMOVED lines=11> */
[----:B------:R0:W1:Y:S01]  /*18840*/  MUFU.EX2 R2, R22 ;  /* 0x0000001600027308 */ /* 0x0000620000000800 */
[-CC-:B------:R-:W-:Y:S01]  /*18850*/  FFMA.FTZ R178, R178, R3.reuse, -R5.reuse ;  /* 0x00000003b2b27223 */ /* 0x180fe20000010805 */
[----:B------:R-:W-:Y:S01]  /*18860*/  FADD.FTZ R4, R189, R4 ;  /* 0x00000004bd047221 */ /* 0x000fe20000010000 */
[-CC-:B------:R-:W-:Y:S01]  /*18870*/  FFMA.FTZ R179, R179, R3.reuse, -R5.reuse ;  /* 0x00000003b3b37223 */ /* 0x180fe20000010805 */
[-CC-:B------:R-:W-:Y:S01]  /*18880*/  FFMA.FTZ R182, R182, R3.reuse, -R5.reuse ;  /* 0x00000003b6b67223 */ /* 0x180fe20000010805 */
[----:B------:R-:W-:Y:S01]  /*18890*/  FFMA.FTZ R5, R183, R3, -R5 ;  /* 0x00000003b7057223 */ /* 0x000fe20000010805 */
[----:B------:R-:W-:Y:S01]  /*188a0*/  FADD.FTZ R4, R168, R4 ;  /* 0x00000004a8047221 */ /* 0x000fe20000010000 */
[----:B------:R-:W-:Y:S01]  /*188b0*/  VIADD R23, R23, 0xffffffff ;  /* 0xffffffff17177836 */ /* 0x000fe20000000000 */
[----:B------:R-:W2:Y:S01]  /*188c0*/  MUFU.EX2 R155, R155 ;  /* 0x0000009b009b7308 */ /* 0x000ea20000000800 */
[----:B------:R-:W-:-:S02]  /*188d0*/  IMAD.MOV.U32 R219, RZ, RZ, R230 ;  /* 0x000000ffffdb7224 */ /* 0x000fc400078e00e6 */
[----:B------:R-:W-:Y:S01]  /*188e0*/  FADD.FTZ R4, R169, R4 ;  /* 0x00000004a9047221 */ /* 0x000fe20000010000 */
[----:B0-----:R-:W-:-:S03]  /*188f0*/  IMAD.MOV.U32 R22, RZ, RZ, R231 ;  /* 0x000000ffff167224 */ /* 0x001fc600078e00e7 */
[----:B------:R-:W-:Y:S01]  /*18900*/  FADD.FTZ R4, R172, R4 ;  /* 0x00000004ac047221 */ /* 0x000fe20000010000 */
[----:B------:R-:W0:Y:S01]  /*18910*/  MUFU.EX2 R158, R158 ;  /* 0x0000009e009e7308 */ /* 0x000e220000000800 */
[----:B-1----:R-:W-:Y:S02]  /*18920*/  FFMA.FTZ R227, R2, R227, R154 ;  /* 0x000000e302e37223 */ /* 0x002fe4000001009a */
[----:B------:R-:W-:-:S04]  /*18930*/  FADD.FTZ R4, R173, R4 ;  /* 0x00000004ad047221 */ /* 0x000fc80000010000 */
[----:B------:R-:W-:Y:S01]  /*18940*/  FADD.FTZ R4, R176, R4 ;  /* 0x00000004b0047221 */ /* 0x000fe20000010000 */
[----:B------:R-:W1:Y:S01]  /*18950*/  MUFU.EX2 R159, R159 ;  /* 0x0000009f009f7308 */ /* 0x000e620000000800 */
[----:B--2---:R-:W-:Y:S02]  /*18960*/  FADD.FTZ R227, R155, R227 ;  /* 0x000000e39be37221 */ /* 0x004fe40000010000 */
[----:B------:R-:W-:Y:S01]  /*18970*/  FADD.FTZ R4, R177, R4 ;  /* 0x00000004b1047221 */ /* 0x000fe20000010000 */
[----:B------:R-:W-:-:S03]  /*18980*/  F2FP.BF16.F32.PACK_AB R197, R155, R154 ;  /* 0x0000009a9bc5723e */ /* 0x000fc600000010ff */
[----:B------:R-:W-:Y:S01]  /*18990*/  FADD.FTZ R4, R180, R4 ;  /* 0x00000004b4047221 */ /* 0x000fe20000010000 */
[----:B------:R-:W2:Y:S01]  /*189a0*/  MUFU.EX2 R162, R162 ;  /* 0x000000a200a27308 */ /* 0x000ea20000000800 */
[----:B0-----:R-:W-:Y:S02]  /*189b0*/  FADD.FTZ R227, R158, R227 ;  /* 0x000000e39ee37221 */ /* 0x001fe40000010000 */
[----:B------:R-:W-:Y:S01]  /*189c0*/  FADD.FTZ R228, R181, R4 ;  /* 0x00000004b5e47221 */ /* 0x000fe20000010000 */
[----:B------:R-:W-:-:S04]  /*189d0*/  IMAD.MOV.U32 R4, RZ, RZ, R152 ;  /* 0x000000ffff047224 */ /* 0x000fc800078e0098 */
[----:B------:R-:W0:Y:S01]  /*189e0*/  MUFU.EX2 R163, R163 ;  /* 0x000000a300a37308 */ /* 0x000e220000000800 */
[C---:B-1----:R-:W-:Y:S01]  /*189f0*/  FADD.FTZ R227, R159.reuse, R227 ;  /* 0x000000e39fe37221 */ /* 0x042fe20000010000 */
[----:B------:R-:W-:-:S06]  /*18a00*/  F2FP.BF16.F32.PACK_AB R199, R159, R158 ;  /* 0x0000009e9fc7723e */ /* 0x000fcc00000010ff */
        /* <DEDUP_REMOVED lines=24> */
[----:B------:R-:W-:-:S03]  /*18b90*/  F2FP.BF16.F32.PACK_AB R185, R179, R178 ;  /* 0x000000b2b3b9723e */ /* 0x000fc600000010ff */
[----:B0-----:R-:W-:-:S04]  /*18ba0*/  FADD.FTZ R227, R182, R227 ;  /* 0x000000e3b6e37221 */ /* 0x001fc80000010000 */
[C---:B-1----:R-:W-:Y:S01]  /*18bb0*/  FADD.FTZ R227, R5.reuse, R227 ;  /* 0x000000e305e37221 */ /* 0x042fe20000010000 */
[----:B------:R-:W-:Y:S01]  /*18bc0*/  F2FP.BF16.F32.PACK_AB R187, R5, R182 ;  /* 0x000000b605bb723e */ /* 0x000fe200000010ff */
[----:B------:R-:W-:Y:S01]  /*18bd0*/  IMAD.MOV.U32 R5, RZ, RZ, R165 ;  /* 0x000000ffff057224 */ /* 0x000fe200078e00a5 */
[----:B------:R-:W-:Y:S06]  /*18be0*/  @P4 BRA `(.L_x_1971) ;  /* 0xffffffd400484947 */ /* 0x000fec000383ffff */
[----:B------:R-:W-:Y:S05]  /*18bf0*/  BSYNC B1 ;  /* 0x0000000000017941 */ /* 0x000fea0003800000 */
.L_x_1952:
[----:B------:R-:W-:Y:S02]  /*18c00*/  IMAD.MOV.U32 R4, RZ, RZ, R152 ;  /* 0x000000ffff047224 */ /* 0x000fe400078e0098 */
[----:B------:R-:W-:Y:S02]  /*18c10*/  IMAD.MOV.U32 R5, RZ, RZ, R165 ;  /* 0x000000ffff057224 */ /* 0x000fe400078e00a5 */
[----:B------:R-:W-:Y:S02]  /*18c20*/  IMAD.MOV.U32 R22, RZ, RZ, R231 ;  /* 0x000000ffff167224 */ /* 0x000fe400078e00e7 */
[----:B------:R-:W-:-:S07]  /*18c30*/  IMAD.MOV.U32 R219, RZ, RZ, R230 ;  /* 0x000000ffffdb7224 */ /* 0x000fce00078e00e6 */
.L_x_1951:
[----:B------:R-:W-:Y:S05]  /*18c40*/  BSYNC B0 ;  /* 0x0000000000007941 */ /* 0x000fea0003800000 */
.L_x_1950:
[----:B------:R-:W2:Y:S01]  /*18c50*/  LDL R153, [R1+0x14] ;  /* 0x0000140001997983 */ /* 0x000ea20000100800 */
[----:B------:R-:W0:Y:S08]  /*18c60*/  LDC R152, c[0x0][0x448] ;  /* 0x00011200ff987b82 */ /* 0x000e300000000800 */
[----:B------:R-:W1:Y:S01]  /*18c70*/  LDC R155, c[0x0][0x9e4] ;  /* 0x00027900ff9b7b82 */ /* 0x000e620000000800 */
[----:B0-----:R-:W-:-:S02]  /*18c80*/  ISETP.NE.AND P5, PT, R152, 0x1, PT ;  /* 0x000000019800780c */ /* 0x001fc40003fa5270 */
[----:B-1----:R-:W-:-:S11]  /*18c90*/  ISETP.GE.AND P6, PT, R155, 0x1, PT ;  /* 0x000000019b00780c */ /* 0x002fd60003fc6270 */
[----:B------:R-:W0:Y:S08]  /*18ca0*/  @P5 LDC R154, c[0x0][0x44c] ;  /* 0x00011300ff9a5b82 */ /* 0x000e300000000800 */
[----:B------:R-:W1:Y:S01]  /*18cb0*/  @P5 LDC R152, c[0x0][0x450] ;  /* 0x00011400ff985b82 */ /* 0x000e620000000800 */
[----:B--2---:R-:W-:-:S04]  /*18cc0*/  VIADD R153, R153, 0x7f ;  /* 0x0000007f99997836 */ /* 0x004fc80000000000 */
[----:B0-----:R-:W-:-:S05]  /*18cd0*/  @P5 IMAD.HI.U32 R154, R153, R154, RZ ;  /* 0x0000009a999a5227 */ /* 0x001fca00078e00ff */
[----:B-1----:R-:W-:Y:S02]  /*18ce0*/  @P5 SHF.R.U32.HI R153, RZ, R152, R154 ;  /* 0x00000098ff995219 */ /* 0x002fe4000001169a */
[----:B------:R-:W-:-:S05]  /*18cf0*/  IADD3 R152, R221, 0x1, -R220 ;  /* 0x00000001dd987810 */ /* 0x000fca0007ffe8dc */
[----:B------:R-:W-:-:S04]  /*18d00*/  IMAD.IADD R153, R152, 0x1, R153 ;  /* 0x0000000198997824 */ /* 0x000fc800078e0299 */
[----:B------:R-:W-:Y:S01]  /*18d10*/  IMAD.IADD R232, R153, 0x1, -R232 ;  /* 0x0000000199e87824 */ /* 0x000fe200078e0ae8 */
[----:B------:R-:W-:Y:S06]  /*18d20*/  @!P6 BRA `(.L_x_1972) ;  /* 0x000000000048e947 */ /* 0x000fec0003800000 */
[----:B------:R-:W-:Y:S01]  /*18d30*/  IMAD.MOV.U32 R154, RZ, RZ, R153 ;  /* 0x000000ffff9a7224 */ /* 0x000fe200078e0099 */
[----:B------:R-:W-:Y:S04]  /*18d40*/  BSSY B0, `(.L_x_1973) ;  /* 0x000000e000007945 */ /* 0x000fe80003800000 */
        /* <DEDUP_REMOVED lines=9> */
.L_x_1974:
[----:B------:R-:W-:-:S13]  /*18de0*/  ISETP.NE.AND P2, PT, R155, 0x1, PT ;  /* 0x000000019b00780c */ /* 0x000fda0003f45270 */
[----:B------:R-:W0:Y:S02]  /*18df0*/  @P2 LDC.64 R152, c[0x0][0x9e8] ;  /* 0x00027a00ff982b82 */ /* 0x000e240000000a00 */
[----:B0-----:R-:W-:-:S05]  /*18e00*/  @P2 IMAD.HI.U32 R152, R154, R152, RZ ;  /* 0x000000989a982227 */ /* 0x001fca00078e00ff */
[----:B------:R-:W-:-:S07]  /*18e10*/  @P2 SHF.R.U32.HI R154, RZ, R153, R152 ;  /* 0x00000099ff9a2219 */ /* 0x000fce0000011698 */
.L_x_1975:
[----:B------:R-:W-:Y:S05]  /*18e20*/  BSYNC B0 ;  /* 0x0000000000007941 */ /* 0x000fea0003800000 */
.L_x_1973:
[----:B------:R-:W-:-:S05]  /*18e30*/  IMAD R154, R154, R155, RZ ;  /* 0x0000009b9a9a7224 */ /* 0x000fca00078e02ff */
[----:B------:R-:W-:-:S07]  /*18e40*/  VIMNMX R232, R232, R154, !PT ;  /* 0x0000009ae8e87248 */ /* 0x000fce0007fe0100 */
.L_x_1972:
[----:B------:R-:W2:Y:S01]  /*18e50*/  LDL R153, [R1+0x38] ;  /* 0x0000380001997983 */ /* 0x000ea20000100800 */
[----:B------:R-:W-:Y:S01]  /*18e60*/  VIADD R232, R232, 0x3f ;  /* 0x0000003fe8e87836 */ /* 0x000fe20000000000 */
[----:B------:R-:W-:Y:S04]  /*18e70*/  BSSY B0, `(.L_x_1976) ;  /* 0x000020d000007945 */ /* 0x000fe80003800000 */
[----:B------:R-:W-:-:S04]  /*18e80*/  SHF.R.S32.HI R152, RZ, 0x1f, R232 ;  /* 0x0000001fff987819 */ /* 0x000fc800000114e8 */
[----:B------:R-:W-:-:S04]  /*18e90*/  LEA.HI R152, R152, R232, RZ, 0x6 ;  /* 0x000000e898987211 */ /* 0x000fc800078f30ff */
[----:B------:R-:W-:-:S04]  /*18ea0*/  SHF.R.S32.HI R152, RZ, 0x6, R152 ;  /* 0x00000006ff987819 */ /* 0x000fc80000011498 */
[----:B--2---:R-:W-:-:S04]  /*18eb0*/  VIMNMX R153, R153, R152, !PT ;  /* 0x0000009899997248 */ /* 0x004fc80007fe0100 */
[----:B------:R-:W-:Y:S01]  /*18ec0*/  ISETP.GE.AND P2, PT, R23, R153, PT ;  /* 0x000000991700720c */ /* 0x000fe20003f46270 */
[----:B------:R0:W-:-:S12]  /*18ed0*/  STL [R1+0x1c], R153 ;  /* 0x00001c9901007387 */ /* 0x0001d80000100800 */
[----:B0-----:R-:W-:Y:S05]  /*18ee0*/  @!P2 BRA `(.L_x_1977) ;  /* 0x000000200014a947 */ /* 0x001fea0003800000 */
[----:B------:R-:W-:Y:S01]  /*18ef0*/  BSSY B1, `(.L_x_1978) ;  /* 0x0000203000017945 */ /* 0x000fe20003800000 */
[----:B------:R-:W-:Y:S02]  /*18f00*/  IMAD.MOV.U32 R232, RZ, RZ, R23 ;  /* 0x000000ffffe87224 */ /* 0x000fe400078e0017 */
[----:B------:R-:W-:Y:S02]  /*18f10*/  IMAD.MOV.U32 R231, RZ, RZ, R4 ;  /* 0x000000ffffe77224 */ /* 0x000fe400078e0004 */
[----:B------:R-:W-:Y:S02]  /*18f20*/  IMAD.MOV.U32 R230, RZ, RZ, R5 ;  /* 0x000000ffffe67224 */ /* 0x000fe400078e0005 */
[----:B------:R-:W-:Y:S02]  /*18f30*/  IMAD.MOV.U32 R23, RZ, RZ, R219 ;  /* 0x000000ffff177224 */ /* 0x000fe400078e00db */
[----:B------:R-:W-:-:S07]  /*18f40*/  IMAD.MOV.U32 R236, RZ, RZ, R22 ;  /* 0x000000ffffec7224 */ /* 0x000fce00078e0016 */
.L_x_1989:
[----:B------:R-:W-:-:S05]  /*18f50*/  VIADD R22, R236, 0x1 ;  /* 0x00000001ec167836 */ /* 0x000fca0000000000 */
[----:B------:R-:W-:-:S04]  /*18f60*/  ISETP.NE.AND P2, PT, R22, 0x2, PT ;  /* 0x000000021600780c */ /* 0x000fc80003f45270 */
[----:B------:R-:W-:Y:S02]  /*18f70*/  SEL R219, RZ, 0x1, P2 ;  /* 0x00000001ffdb7807 */ /* 0x000fe40001000000 */
[----:B------:R-:W-:Y:S02]  /*18f80*/  SEL R22, R22, RZ, P2 ;  /* 0x000000ff16167207 */ /* 0x000fe40001000000 */
[----:B------:R-:W-:Y:S01]  /*18f90*/  LOP3.LUT R219, R23, R219, RZ, 0x3c, !PT ;  /* 0x000000db17db7212 */ /* 0x000fe200078e3cff */
[----:B------:R-:W-:Y:S06]  /*18fa0*/  @!P0 BRA `(.L_x_1979) ;  /* 0x0000000000048947 */ /* 0x000fec0003800000 */
[----:B------:R-:W-:Y:S01]  /*18fb0*/  BPT.TRAP 0x1 ;  /* 0x000000040000795c */ /* 0x000fe20000300000 */
.L_x_1979:
[----:B------:R-:W-:Y:S01]  /*18fc0*/  IMAD R4, R22, 0x8, R16 ;  /* 0x0000000816047824 */ /* 0x000fe200078e0210 */
[----:B------:R-:W-:-:S04]  /*18fd0*/  SHF.L.U32 R5, R219, 0x1f, RZ ;  /* 0x0000001fdb057819 */ /* 0x000fc800000006ff */
[----:B------:R0:W1:Y:S01]  /*18fe0*/  SYNCS.PHASECHK.TRANS64.TRYWAIT P2, [R4+URZ+0x30830], R5 ;  /* 0x03083005040075a7 */ /* 0x000062000804017f */
[----:B------:R-:W-:Y:S05]  /*18ff0*/  @!P0 BRA `(.L_x_1980) ;  /* 0x0000000000048947 */ /* 0x000fea0003800000 */
[----:B------:R-:W-:Y:S01]  /*19000*/  BPT.TRAP 0x1 ;  /* 0x000000040000795c */ /* 0x000fe20000300000 */
.L_x_1980:
        /* <DEDUP_REMOVED lines=8> */
.L_x_1982:
[----:B------:R-:W-:Y:S05]  /*19090*/  BSYNC B2 ;  /* 0x0000000000027941 */ /* 0x000fea0003800000 */
.L_x_1981:
[----:B------:R-:W-:Y:S01]  /*190a0*/  R2UR UR4, R152 ;  /* 0x00000000980472ca */ /* 0x000fe200000e0000 */
[----:B------:R-:W-:Y:S01]  /*190b0*/  IMAD.MOV.U32 R152, RZ, RZ, R3 ;  /* 0x000000ffff987224 */ /* 0x000fe200078e0003 */
[----:B------:R-:W-:Y:S01]  /*190c0*/  R2UR UR12, R214 ;  /* 0x00000000d60c72ca */ /* 0x000fe200000e0000 */
[----:B01----:R-:W-:Y:S01]  /*190d0*/  IMAD.MOV.U32 R4, RZ, RZ, R158 ;  /* 0x000000ffff047224 */ /* 0x003fe200078e009e */
[----:B------:R-:W-:Y:S01]  /*190e0*/  R2UR UR13, R215 ;  /* 0x00000000d70d72ca */ /* 0x000fe200000e0000 */
[----:B------:R-:W-:Y:S01]  /*190f0*/  IMAD.MOV.U32 R5, RZ, RZ, 0x40000040 ;  /* 0x40000040ff057424 */ /* 0x000fe200078e00ff */
[----:B------:R-:W-:Y:S01]  /*19100*/  R2UR UR8, R152 ;  /* 0x00000000980872ca */ /* 0x000fe200000e0000 */
[----:B------:R-:W-:Y:S01]  /*19110*/  VIADD R152, R158, 0x200 ;  /* 0x000002009e987836 */ /* 0x000fe20000000000 */
[----:B------:R-:W-:Y:S01]  /*19120*/  R2UR UR6, R4 ;  /* 0x00000000040672ca */ /* 0x000fe200000e0000 */
[----:B------:R-:W-:Y:S01]  /*19130*/  VIADD R4, R158, 0x6 ;  /* 0x000000069e047836 */ /* 0x000fe20000000000 */
[----:B------:R-:W-:Y:S01]  /*19140*/  R2UR UR11, R5 ;  /* 0x00000000050b72ca */ /* 0x000fe200000e0000 */
[----:B------:R-:W-:Y:S01]  /*19150*/  IMAD.MOV.U32 R153, RZ, RZ, 0x40000040 ;  /* 0x40000040ff997424 */ /* 0x000fe200078e00ff */
[----:B------:R-:W-:Y:S01]  /*19160*/  R2UR UR14, R152 ;  /* 0x00000000980e72ca */ /* 0x000fe200000e0000 */
[----:B------:R-:W-:Y:S01]  /*19170*/  VIADD R156, R158, 0x204 ;  /* 0x000002049e9c7836 */ /* 0x000fe20000000000 */
[----:B------:R-:W-:Y:S01]  /*19180*/  R2UR UR10, R4 ;  /* 0x00000000040a72ca */ /* 0x000fe200000e0000 */
[C---:B------:R-:W-:Y:S01]  /*19190*/  VIADD R152, R158.reuse, 0x206 ;  /* 0x000002069e987836 */ /* 0x040fe20000000000 */
        /* <DEDUP_REMOVED lines=17> */
[----:B------:R-:W-:Y:S01]  /*192b0*/  IMAD.MOV.U32 R155, RZ, RZ, 0x40000040 ;  /* 0x40000040ff9b7424 */ /* 0x000fe200078e00ff */
        /* <DEDUP_REMOVED lines=235> */
.L_x_1984:
[----:B------:R-:W-:Y:S01]  /*1a170*/  SHF.L.U32 R0, R23, 0x1f, RZ ;  /* 0x0000001f17007819 */ /* 0x000fe200000006ff */
[----:B------:R-:W-:-:S04]  /*1a180*/  IMAD R23, R236, 0x8, R16 ;  /* 0x00000008ec177824 */ /* 0x000fc800078e0210 */
[----:B------:R0:W1:Y:S01]  /*1a190*/  SYNCS.PHASECHK.TRANS64.TRYWAIT P2, [R23+URZ+0x30850], R0 ;  /* 0x03085000170075a7 */ /* 0x000062000804017f */
[----:B------:R-:W-:Y:S05]  /*1a1a0*/  @!P0 BRA `(.L_x_1985) ;  /* 0x0000000000048947 */ /* 0x000fea0003800000 */
[----:B------:R-:W-:Y:S01]  /*1a1b0*/  BPT.TRAP 0x1 ;  /* 0x000000040000795c */ /* 0x000fe20000300000 */
.L_x_1985:
[----:B------:R-:W-:Y:S04]  /*1a1c0*/  BSSY B2, `(.L_x_1986) ;  /* 0x0000004000027945 */ /* 0x000fe80003800000 */
[----:B-1----:R-:W-:Y:S05]  /*1a1d0*/  @P2 BRA `(.L_x_1987) ;  /* 0x0000000000082947 */ /* 0x002fea0003800000 */
[----:B------:R-:W1:Y:S02]  /*1a1e0*/  SYNCS.PHASECHK.TRANS64.TRYWAIT P2, [R23+URZ+0x30850], R0 ;  /* 0x03085000170075a7 */ /* 0x000e64000804017f */
[----:B-1----:R-:W-:Y:S05]  /*1a1f0*/  @!P2 BRA `(.L_x_1988) ;  /* 0x00000120008ca947 */ /* 0x002fea0003800000 */
.L_x_1987:
[----:B------:R-:W-:Y:S05]  /*1a200*/  BSYNC B2 ;  /* 0x0000000000027941 */ /* 0x000fea0003800000 */
.L_x_1986:
[----:B01----:R-:W-:Y:S01]  /*1a210*/  VIADD R0, R16, 0x400 ;  /* 0x0000040010007836 */ /* 0x003fe20000000000 */
[----:B------:R-:W-:Y:S01]  /*1a220*/  WARPGROUP.ARRIVE ;  /* 0x00000000000079c5 */ /* 0x000fe20000000000 */
[----:B------:R-:W-:Y:S01]  /*1a230*/  IMAD.MOV.U32 R3, RZ, RZ, 0x40000040 ;  /* 0x40000040ff037424 */ /* 0x000fe200078e00ff */
[----:B------:R-:W-:Y:S01]  /*1a240*/  ULDC UR4, c[0x0][0x988] ;  /* 0x0002620000047ab9 */ /* 0x000fe20000000800 */
[----:B------:R-:W-:Y:S01]  /*1a250*/  IMAD.MOV.U32 R5, RZ, RZ, 0x40000040 ;  /* 0x40000040ff057424 */ /* 0x000fe200078e00ff */
[----:B------:R-:W-:Y:S02]  /*1a260*/  SHF.R.U32.HI R0, RZ, 0x4, R0 ;  /* 0x00000004ff007819 */ /* 0x000fe40000011600 */
[----:B------:R-:W-:Y:S01]  /*1a270*/  R2UR UR7, R3 ;  /* 0x00000000030772ca */ /* 0x000fe200000e0000 */
[----:B------:R-:W-:Y:S01]  /*1a280*/  IMAD.MOV.U32 R3, RZ, RZ, 0x40000040 ;  /* 0x40000040ff037424 */ /* 0x000fe200078e00ff */
[----:B------:R-:W-:-:S04]  /*1a290*/  LOP3.LUT R0, R0, 0x3fff, RZ, 0xc0, !PT ;  /* 0x00003fff00007812 */ /* 0x000fc800078ec0ff */
[----:B------:R-:W-:-:S05]  /*1a2a0*/  LOP3.LUT R0, R0, 0x2000000, RZ, 0xfc, !PT ;  /* 0x0200000000007812 */ /* 0x000fca00078efcff */
        /* <DEDUP_REMOVED lines=12> */
[----:B------:R-:W-:Y:S01]  /*1a370*/  FMNMX.FTZ R0, R160, R0, !PT ;  /* 0x00000000a0007209 */ /* 0x000fe20007810000 */
[----:B------:R-:W-:-:S03]  /*1a380*/  VIADD R2, R2, 0x180 ;  /* 0x0000018002027836 */ /* 0x000fc60000000000 */
        /* <DEDUP_REMOVED lines=14> */
[----:B------:R-:W-:Y:S02]  /*1a470*/  R2UR UR6, R4 ;  /* 0x00000000040672ca */ /* 0x000fe400000e0000 */
[----:B------:R-:W-:Y:S01]  /*1a480*/  R2UR UR7, R5 ;  /* 0x00000000050772ca */ /* 0x000fe200000e0000 */
[----:B------:R-:W0:Y:S02]  /*1a490*/  SHFL.BFLY PT, R4, R0, 0x2, 0x1f ;  /* 0x0c401f0000047f89 */ /* 0x000e2400000e0000 */
[----:B0-----:R-:W-:Y:S02]  /*1a4a0*/  FMNMX.FTZ R4, R0, R4, !PT ;  /* 0x0000000400047209 */ /* 0x001fe40007810000 */
[----:B------:R-:W-:-:S03]  /*1a4b0*/  FMNMX.FTZ R0, R154, R231, !PT ;  /* 0x000000e79a007209 */ /* 0x000fc60007810000 */
[----:B------:R-:W0:Y:S01]  /*1a4c0*/  SHFL.BFLY PT, R5, R4, 0x1, 0x1f ;  /* 0x0c201f0004057f89 */ /* 0x000e2200000e0000 */
[----:B------:R-:W-:-:S04]  /*1a4d0*/  FMNMX.FTZ R0, R155, R0, !PT ;  /* 0x000000009b007209 */ /* 0x000fc80007810000 */
[----:B------:R-:W-:-:S04]  /*1a4e0*/  FMNMX.FTZ R0, R158, R0, !PT ;  /* 0x000000009e007209 */ /* 0x000fc80007810000 */
[----:B------:R-:W-:-:S04]  /*1a4f0*/  FMNMX.FTZ R0, R159, R0, !PT ;  /* 0x000000009f007209 */ /* 0x000fc80007810000 */
[----:B------:R-:W-:-:S04]  /*1a500*/  FMNMX.FTZ R0, R162, R0, !PT ;  /* 0x00000000a2007209 */ /* 0x000fc80007810000 */
[----:B------:R-:W-:Y:S02]  /*1a510*/  FMNMX.FTZ R0, R163, R0, !PT ;  /* 0x00000000a3007209 */ /* 0x000fe40007810000 */
[----:B0-----:R-:W-:Y:S01]  /*1a520*/  FMNMX.FTZ R5, R4, R5, !PT ;  /* 0x0000000504057209 */ /* 0x001fe20007810000 */
[----:B------:R-:W-:Y:S02]  /*1a530*/  WARPGROUP.DEPBAR.LE gsb0, 0x0 ;  /* 0x00008000000079c5 */ /* 0x000fe40000010000 */
[----:B------:R-:W-:-:S06]  /*1a540*/  WARPGROUP.ARRIVE ;  /* 0x00000000000079c5 */ /* 0x000fcc0000000000 */
[----:B------:R-:W-:Y:S01]  /*1a550*/  HGMMA.64x256x16.F32.BF16 R24, R188, gdesc[UR4].tnspB, R24, gsb0 ;  /* 0x43e00004bc187df0 */ /* 0x000fe20008001818 */
[----:B------:R-:W-:Y:S01]  /*1a560*/  R2UR UR6, R2 ;  /* 0x00000000020672ca */ /* 0x000fe200000e0000 */
[----:B------:R-:W-:Y:S01]  /*1a570*/  FADD.FTZ R2, -R5, R230 ;  /* 0x000000e605027221 */ /* 0x000fe20000010100 */
[----:B------:R-:W-:Y:S01]  /*1a580*/  R2UR UR7, R3 ;  /* 0x00000000030772ca */ /* 0x000fe200000e0000 */
[----:B------:R-:W2:Y:S01]  /*1a590*/  LDL R230, [R1+0x1c] ;  /* 0x00001c0001e67983 */ /* 0x000ea20000100800 */
[----:B------:R-:W-:-:S04]  /*1a5a0*/  FMNMX.FTZ R0, R166, R0, !PT ;  /* 0x00000000a6007209 */ /* 0x000fc80007810000 */
[----:B------:R-:W-:-:S04]  /*1a5b0*/  FMNMX.FTZ R4, R167, R0, !PT ;  /* 0x00000000a7047209 */ /* 0x000fc80007810000 */
[----:B------:R-:W-:-:S04]  /*1a5c0*/  FMNMX.FTZ R4, R170, R4, !PT ;  /* 0x00000004aa047209 */ /* 0x000fc80007810000 */
[----:B------:R-:W-:-:S04]  /*1a5d0*/  FMNMX.FTZ R4, R171, R4, !PT ;  /* 0x00000004ab047209 */ /* 0x000fc80007810000 */
[----:B------:R-:W-:-:S04]  /*1a5e0*/  FMNMX.FTZ R4, R174, R4, !PT ;  /* 0x00000004ae047209 */ /* 0x000fc80007810000 */
[----:B------:R-:W-:Y:S01]  /*1a5f0*/  FMNMX.FTZ R4, R175, R4, !PT ;  /* 0x00000004af047209 */ /* 0x000fe20007810000 */
[----:B------:R-:W-:-:S03]  /*1a600*/  IMAD.U32 R3, RZ, RZ, UR4 ;  /* 0x00000004ff037e24 */ /* 0x000fc6000f8e00ff */
[----:B------:R-:W-:Y:S01]  /*1a610*/  FMNMX.FTZ R4, R178, R4, !PT ;  /* 0x00000004b2047209 */ /* 0x000fe20007810000 */
[----:B------:R-:W-:-:S03]  /*1a620*/  FMUL.FTZ R2, R2, R3 ;  /* 0x0000000302027220 */ /* 0x000fc60000410000 */
[----:B------:R-:W-:Y:S01]  /*1a630*/  FMNMX.FTZ R4, R179, R4, !PT ;  /* 0x00000004b3047209 */ /* 0x000fe20007810000 */
[----:B------:R0:W-:Y:S03]  /*1a640*/  MUFU.EX2 R0, R2 ;  /* 0x0000000200007308 */ /* 0x0001e60000000800 */
[----:B------:R-:W-:-:S04]  /*1a650*/  FMNMX.FTZ R4, R182, R4, !PT ;  /* 0x00000004b6047209 */ /* 0x000fc80007810000 */
[----:B------:R-:W-:Y:S01]  /*1a660*/  FMNMX.FTZ R4, R183, R4, !PT ;  /* 0x00000004b7047209 */ /* 0x000fe20007810000 */
[----:B0-----:R-:W-:-:S04]  /*1a670*/  FMUL.FTZ R2, R5, R3 ;  /* 0x0000000305027220 */ /* 0x001fc80000410000 */
[----:B------:R-:W-:Y:S02]  /*1a680*/  FFMA.FTZ R196, R153, R3, -R2 ;  /* 0x0000000399c47223 */ /* 0x000fe40000010802 */
[----:B------:R-:W0:Y:S02]  /*1a690*/  SHFL.BFLY PT, R153, R4, 0x2, 0x1f ;  /* 0x0c401f0004997f89 */ /* 0x000e2400000e0000 */
[----:B0-----:R-:W-:Y:S01]  /*1a6a0*/  FMNMX.FTZ R4, R4, R153, !PT ;  /* 0x0000009904047209 */ /* 0x001fe20007810000 */
[----:B------:R-:W-:Y:S02]  /*1a6b0*/  WARPGROUP.DEPBAR.LE gsb0, 0x0 ;  /* 0x00008000000079c5 */ /* 0x000fe40000010000 */
[----:B------:R-:W-:-:S06]  /*1a6c0*/  WARPGROUP.ARRIVE ;  /* 0x00000000000079c5 */ /* 0x000fcc0000000000 */
[----:B------:R-:W-:Y:S01]  /*1a6d0*/  HGMMA.64x256x16.F32.BF16 R24, R184, gdesc[UR4].tnspB, R24, gsb0 ;  /* 0x43e00004b8187df0 */ /* 0x000fe20008001818 */
        /* <DEDUP_REMOVED lines=10> */
[----:B------:R-:W-:Y:S08]  /*1a780*/  MUFU.EX2 R196, R196 ;  /* 0x000000c400c47308 */ /* 0x000ff00000000800 */
[----:B------:R-:W-:Y:S01]  /*1a790*/  MUFU.EX2 R198, R198 ;  /* 0x000000c600c67308 */ /* 0x000fe20000000800 */
[----:B------:R-:W-:-:S07]  /*1a7a0*/  @!P1 VIADD R23, R23, 0x30860 ;  /* 0x0003086017179836 */ /* 0x000fce0000000000 */
[----:B------:R-:W-:Y:S08]  /*1a7b0*/  MUFU.EX2 R192, R192 ;  /* 0x000000c000c07308 */ /* 0x000ff00000000800 */
[----:B------:R-:W-:Y:S08]  /*1a7c0*/  MUFU.EX2 R194, R194 ;  /* 0x000000c200c27308 */ /* 0x000ff00000000800 */
[----:B------:R-:W-:Y:S08]  /*1a7d0*/  MUFU.EX2 R152, R152 ;  /* 0x0000009800987308 */ /* 0x000ff00000000800 */
[----:B------:R-:W-:Y:S08]  /*1a7e0*/  MUFU.EX2 R188, R188 ;  /* 0x000000bc00bc7308 */ /* 0x000ff00000000800 */
[----:B------:R-:W-:Y:S08]  /*1a7f0*/  MUFU.EX2 R153, R153 ;  /* 0x0000009900997308 */ /* 0x000ff00000000800 */
[----:B------:R-:W-:Y:S08]  /*1a800*/  MUFU.EX2 R190, R190 ;  /* 0x000000be00be7308 */ /* 0x000ff00000000800 */
[----:B------:R-:W-:Y:S01]  /*1a810*/  MUFU.EX2 R156, R156 ;  /* 0x0000009c009c7308 */ /* 0x000fe20000000800 */
[C---:B--2---:R-:W-:Y:S01]  /*1a820*/  ISETP.GT.AND P2, PT, R232.reuse, R230, PT ;  /* 0x000000e6e800720c */ /* 0x044fe20003f44270 */
[----:B------:R-:W-:-:S02]  /*1a830*/  VIADD R232, R232, 0xffffffff ;  /* 0xffffffffe8e87836 */ /* 0x000fc40000000000 */
[----:B------:R-:W-:Y:S02]  /*1a840*/  IMAD.MOV.U32 R236, RZ, RZ, R22 ;  /* 0x000000ffffec7224 */ /* 0x000fe400078e0016 */
[----:B------:R-:W-:Y:S01]  /*1a850*/  IMAD.MOV.U32 R230, RZ, RZ, R5 ;  /* 0x000000ffffe67224 */ /* 0x000fe200078e0005 */
[----:B------:R-:W-:Y:S02]  /*1a860*/  WARPGROUP.DEPBAR.LE gsb0, 0x0 ;  /* 0x00008000000079c5 */ /* 0x000fe40000010000 */
[-CC-:B------:R-:W-:Y:S02]  /*1a870*/  FFMA.FTZ R187, R160, R3.reuse, -R2.reuse ;  /* 0x00000003a0bb7223 */ /* 0x180fe40000010802 */
[----:B------:R-:W0:Y:S01]  /*1a880*/  SHFL.BFLY PT, R160, R4, 0x1, 0x1f ;  /* 0x0c201f0004a07f89 */ /* 0x000e2200000e0000 */
[-CC-:B------:R-:W-:Y:S01]  /*1a890*/  FFMA.FTZ R185, R157, R3.reuse, -R2.reuse ;  /* 0x000000039db97223 */ /* 0x180fe20000010802 */
[-CC-:B------:R-:W-:Y:S01]  /*1a8a0*/  FFMA.FTZ R184, R176, R3.reuse, -R2.reuse ;  /* 0x00000003b0b87223 */ /* 0x180fe20000010802 */
[-CC-:B------:R-:W-:Y:S01]  /*1a8b0*/  FFMA.FTZ R157, R177, R3.reuse, -R2.reuse ;  /* 0x00000003b19d7223 */ /* 0x180fe20000010802 */
[-CC-:B------:R-:W-:Y:S01]  /*1a8c0*/  FFMA.FTZ R186, R180, R3.reuse, -R2.reuse ;  /* 0x00000003b4ba7223 */ /* 0x180fe20000010802 */
[----:B0-----:R-:W-:Y:S01]  /*1a8d0*/  FMNMX.FTZ R4, R4, R160, !PT ;  /* 0x000000a004047209 */ /* 0x001fe20007810000 */
[----:B------:R-:W-:-:S04]  /*1a8e0*/  FFMA.FTZ R160, R181, R3, -R2 ;  /* 0x00000003b5a07223 */ /* 0x000fc80000010802 */
[C---:B------:R-:W-:Y:S01]  /*1a8f0*/  FADD.FTZ R2, -R4.reuse, R231 ;  /* 0x000000e704027221 */ /* 0x040fe20000010100 */
[----:B------:R-:W-:-:S03]  /*1a900*/  FMUL.FTZ R161, R4, R3 ;  /* 0x0000000304a17220 */ /* 0x000fc60000410000 */
[-C--:B------:R-:W-:Y:S01]  /*1a910*/  FMUL.FTZ R2, R2, R3.reuse ;  /* 0x0000000302027220 */ /* 0x080fe20000410000 */
[-CC-:B------:R-:W-:Y:S01]  /*1a920*/  FFMA.FTZ R197, R154, R3.reuse, -R161.reuse ;  /* 0x000000039ac57223 */ /* 0x180fe200000108a1 */
[-CC-:B------:R-:W-:Y:S01]  /*1a930*/  FFMA.FTZ R154, R155, R3.reuse, -R161.reuse ;  /* 0x000000039b9a7223 */ /* 0x180fe200000108a1 */
[----:B------:R-:W-:-:S03]  /*1a940*/  FFMA.FTZ R199, R158, R3, -R161 ;  /* 0x000000039ec77223 */ /* 0x000fc600000108a1 */
[----:B------:R-:W-:Y:S01]  /*1a950*/  MUFU.EX2 R2, R2 ;  /* 0x0000000200027308 */ /* 0x000fe20000000800 */
[----:B------:R-:W-:-:S07]  /*1a960*/  FFMA.FTZ R155, R159, R3, -R161 ;  /* 0x000000039f9b7223 */ /* 0x000fce00000108a1 */
[----:B------:R-:W0:Y:S01]  /*1a970*/  MUFU.EX2 R197, R197 ;  /* 0x000000c500c57308 */ /* 0x000e220000000800 */
[----:B------:R-:W-:Y:S02]  /*1a980*/  @!P1 IMAD R158, R22, 0x8, R16 ;  /* 0x00000008169e9824 */ /* 0x000fe400078e0210 */
[----:B------:R-:W-:-:S05]  /*1a990*/  FFMA.FTZ R193, R162, R3, -R161 ;  /* 0x00000003a2c17223 */ /* 0x000fca00000108a1 */
[----:B------:R-:W1:Y:S01]  /*1a9a0*/  MUFU.EX2 R154, R154 ;  /* 0x0000009a009a7308 */ /* 0x000e620000000800 */
[----:B------:R-:W-:Y:S02]  /*1a9b0*/  @!P1 VIADD R159, R158, 0x30840 ;  /* 0x000308409e9f9836 */ /* 0x000fe40000000000 */
[----:B------:R-:W-:-:S05]  /*1a9c0*/  FFMA.FTZ R163, R163, R3, -R161 ;  /* 0x00000003a3a37223 */ /* 0x000fca00000108a1 */
[----:B------:R-:W2:Y:S01]  /*1a9d0*/  MUFU.EX2 R199, R199 ;  /* 0x000000c700c77308 */ /* 0x000ea20000000800 */
[----:B------:R-:W-:Y:S01]  /*1a9e0*/  @!P1 PRMT R159, RZ, 0x654, R159 ;  /* 0x00000654ff9f9816 */ /* 0x000fe2000000009f */
[----:B0-----:R-:W-:-:S06]  /*1a9f0*/  FFMA.FTZ R227, R2, R227, R197 ;  /* 0x000000e302e37223 */ /* 0x001fcc00000100c5 */
[----:B------:R-:W-:Y:S01]  /*1aa00*/  MUFU.EX2 R185, R185 ;  /* 0x000000b900b97308 */ /* 0x000fe20000000800 */
[----:B------:R-:W-:Y:S01]  /*1aa10*/  FFMA.FTZ R195, R166, R3, -R161 ;  /* 0x00000003a6c37223 */ /* 0x000fe200000108a1 */
[----:B------:R0:W-:Y:S06]  /*1aa20*/  @!P1 SYNCS.ARRIVE.TRANS64.RED.A1T0 RZ, [R159+URZ], RZ ;  /* 0x000000ff9fff99a7 */ /* 0x0001ec000810043f */
[----:B------:R-:W3:Y:S01]  /*1aa30*/  MUFU.EX2 R155, R155 ;  /* 0x0000009b009b7308 */ /* 0x000ee20000000800 */
[----:B-1----:R-:W-:Y:S01]  /*1aa40*/  FADD.FTZ R227, R154, R227 ;  /* 0x000000e39ae37221 */ /* 0x002fe20000010000 */
[----:B0-----:R-:W-:-:S06]  /*1aa50*/  @!P1 PRMT R159, RZ, 0x654, R23 ;  /* 0x00000654ff9f9816 */ /* 0x001fcc0000000017 */
[----:B------:R-:W-:Y:S01]  /*1aa60*/  MUFU.EX2 R187, R187 ;  /* 0x000000bb00bb7308 */ /* 0x000fe20000000800 */
[----:B------:R-:W-:Y:S01]  /*1aa70*/  FFMA.FTZ R167, R167, R3, -R161 ;  /* 0x00000003a7a77223 */ /* 0x000fe200000108a1 */
[----:B------:R0:W-:Y:S06]  /*1aa80*/  @!P1 SYNCS.ARRIVE.TRANS64.RED.A1T0 RZ, [R159+URZ], RZ ;  /* 0x000000ff9fff99a7 */ /* 0x0001ec000810043f */
[----:B------:R-:W1:Y:S08]  /*1aa90*/  MUFU.EX2 R193, R193 ;  /* 0x000000c100c17308 */ /* 0x000e700000000800 */
[----:B------:R4:W5:Y:S01]  /*1aaa0*/  MUFU.EX2 R158, R163 ;  /* 0x000000a3009e7308 */ /* 0x0009620000000800 */
[----:B--2---:R-:W-:Y:S01]  /*1aab0*/  FADD.FTZ R227, R199, R227 ;  /* 0x000000e3c7e37221 */ /* 0x004fe20000010000 */
[----:B----4-:R-:W-:-:S06]  /*1aac0*/  FFMA.FTZ R163, R0, R228, R189 ;  /* 0x000000e400a37223 */ /* 0x010fcc00000100bd */
[----:B------:R-:W2:Y:S01]  /*1aad0*/  MUFU.EX2 R195, R195 ;  /* 0x000000c300c37308 */ /* 0x000ea20000000800 */
[----:B------:R-:W-:Y:S01]  /*1aae0*/  FADD.FTZ R163, R196, R163 ;  /* 0x000000a3c4a37221 */ /* 0x000fe20000010000 */
[----:B0-----:R-:W-:-:S03]  /*1aaf0*/  FFMA.FTZ R159, R170, R3, -R161 ;  /* 0x00000003aa9f7223 */ /* 0x001fc600000108a1 */
[----:B------:R-:W-:-:S03]  /*1ab00*/  FADD.FTZ R163, R198, R163 ;  /* 0x000000a3c6a37221 */ /* 0x000fc60000010000 */
[----:B------:R-:W0:Y:S01]  /*1ab10*/  MUFU.EX2 R23, R167 ;  /* 0x000000a700177308 */ /* 0x000e220000000800 */
[----:B---3--:R-:W-:Y:S01]  /*1ab20*/  FADD.FTZ R164, R155, R227 ;  /* 0x000000e39ba47221 */ /* 0x008fe20000010000 */
[-C--:B------:R-:W-:Y:S01]  /*1ab30*/  FFMA.FTZ R162, R171, R3.reuse, -R161 ;  /* 0x00000003aba27223 */ /* 0x080fe200000108a1 */
[----:B------:R-:W-:Y:S01]  /*1ab40*/  FADD.FTZ R163, R185, R163 ;  /* 0x000000a3b9a37221 */ /* 0x000fe20000010000 */
[-C--:B------:R-:W-:Y:S01]  /*1ab50*/  FFMA.FTZ R174, R174, R3.reuse, -R161 ;  /* 0x00000003aeae7223 */ /* 0x080fe200000108a1 */
[----:B-1----:R-:W-:Y:S02]  /*1ab60*/  FADD.FTZ R164, R193, R164 ;  /* 0x000000a4c1a47221 */ /* 0x002fe40000010000 */
[----:B------:R-:W-:Y:S01]  /*1ab70*/  FADD.FTZ R163, R187, R163 ;  /* 0x000000a3bba37221 */ /* 0x000fe20000010000 */
[----:B------:R-:W1:Y:S01]  /*1ab80*/  MUFU.EX2 R159, R159 ;  /* 0x0000009f009f7308 */ /* 0x000e620000000800 */
[----:B-----5:R-:W-:Y:S01]  /*1ab90*/  FADD.FTZ R164, R158, R164 ;  /* 0x000000a49ea47221 */ /* 0x020fe20000010000 */
[----:B------:R-:W-:Y:S01]  /*1aba0*/  FFMA.FTZ R175, R175, R3, -R161 ;  /* 0x00000003afaf7223 */ /* 0x000fe200000108a1 */
[----:B------:R-:W-:-:S05]  /*1abb0*/  FADD.FTZ R163, R192, R163 ;  /* 0x000000a3c0a37221 */ /* 0x000fca0000010000 */
[----:B------:R-:W3:Y:S01]  /*1abc0*/  MUFU.EX2 R162, R162 ;  /* 0x000000a200a27308 */ /* 0x000ee20000000800 */
[----:B------:R-:W-:Y:S01]  /*1abd0*/  FADD.FTZ R163, R194, R163 ;  /* 0x000000a3c2a37221 */ /* 0x000fe20000010000 */
[----:B--2---:R-:W-:Y:S01]  /*1abe0*/  FADD.FTZ R164, R195, R164 ;  /* 0x000000a4c3a47221 */ /* 0x004fe20000010000 */
[----:B------:R-:W-:-:S05]  /*1abf0*/  FFMA.FTZ R178, R178, R3, -R161 ;  /* 0x00000003b2b27223 */ /* 0x000fca00000108a1 */
[----:B------:R-:W2:Y:S01]  /*1ac00*/  MUFU.EX2 R174, R174 ;  /* 0x000000ae00ae7308 */ /* 0x000ea20000000800 */
[----:B------:R-:W-:Y:S01]  /*1ac10*/  FADD.FTZ R163, R152, R163 ;  /* 0x000000a398a37221 */ /* 0x000fe20000010000 */
[----:B0-----:R-:W-:Y:S01]  /*1ac20*/  FADD.FTZ R164, R23, R164 ;  /* 0x000000a417a47221 */ /* 0x001fe20000010000 */
[----:B------:R-:W-:-:S05]  /*1ac30*/  FFMA.FTZ R179, R179, R3, -R161 ;  /* 0x00000003b3b37223 */ /* 0x000fca00000108a1 */
[----:B------:R-:W0:Y:S01]  /*1ac40*/  MUFU.EX2 R175, R175 ;  /* 0x000000af00af7308 */ /* 0x000e220000000800 */
[----:B------:R-:W-:Y:S01]  /*1ac50*/  FADD.FTZ R163, R188, R163 ;  /* 0x000000a3bca37221 */ /* 0x000fe20000010000 */
[----:B-1----:R-:W-:Y:S01]  /*1ac60*/  FADD.FTZ R164, R159, R164 ;  /* 0x000000a49fa47221 */ /* 0x002fe20000010000 */
[----:B------:R-:W-:-:S05]  /*1ac70*/  FFMA.FTZ R182, R182, R3, -R161 ;  /* 0x00000003b6b67223 */ /* 0x000fca00000108a1 */
[----:B------:R-:W1:Y:S01]  /*1ac80*/  MUFU.EX2 R184, R184 ;  /* 0x000000b800b87308 */ /* 0x000e620000000800 */
[----:B------:R-:W-:Y:S01]  /*1ac90*/  FADD.FTZ R163, R153, R163 ;  /* 0x000000a399a37221 */ /* 0x000fe20000010000 */
[----:B---3--:R-:W-:-:S06]  /*1aca0*/  FADD.FTZ R164, R162, R164 ;  /* 0x000000a4a2a47221 */ /* 0x008fcc0000010000 */
[----:B------:R-:W3:Y:S01]  /*1acb0*/  MUFU.EX2 R178, R178 ;  /* 0x000000b200b27308 */ /* 0x000ee20000000800 */
[----:B------:R-:W-:Y:S01]  /*1acc0*/  FFMA.FTZ R161, R183, R3, -R161 ;  /* 0x00000003b7a17223 */ /* 0x000fe200000108a1 */
[----:B------:R-:W-:Y:S01]  /*1acd0*/  FADD.FTZ R163, R190, R163 ;  /* 0x000000a3bea37221 */ /* 0x000fe20000010000 */
[----:B--2---:R-:W-:-:S05]  /*1ace0*/  FADD.FTZ R164, R174, R164 ;  /* 0x000000a4aea47221 */ /* 0x004fca0000010000 */
[----:B------:R-:W2:Y:S08]  /*1acf0*/  MUFU.EX2 R157, R157 ;  /* 0x0000009d009d7308 */ /* 0x000eb00000000800 */
[----:B------:R-:W4:Y:S01]  /*1ad00*/  MUFU.EX2 R179, R179 ;  /* 0x000000b300b37308 */ /* 0x000f220000000800 */
[----:B------:R-:W-:Y:S01]  /*1ad10*/  FADD.FTZ R163, R156, R163 ;  /* 0x000000a39ca37221 */ /* 0x000fe20000010000 */
[----:B0-----:R-:W-:-:S06]  /*1ad20*/  FADD.FTZ R164, R175, R164 ;  /* 0x000000a4afa47221 */ /* 0x001fcc0000010000 */
[----:B------:R-:W0:Y:S08]  /*1ad30*/  MUFU.EX2 R186, R186 ;  /* 0x000000ba00ba7308 */ /* 0x000e300000000800 */
[----:B------:R-:W5:Y:S01]  /*1ad40*/  MUFU.EX2 R182, R182 ;  /* 0x000000b600b67308 */ /* 0x000f620000000800 */
[----:B-1----:R-:W-:Y:S01]  /*1ad50*/  FADD.FTZ R163, R184, R163 ;  /* 0x000000a3b8a37221 */ /* 0x002fe20000010000 */
[----:B---3--:R-:W-:-:S06]  /*1ad60*/  FADD.FTZ R164, R178, R164 ;  /* 0x000000a4b2a47221 */ /* 0x008fcc0000010000 */
[----:B------:R-:W1:Y:S08]  /*1ad70*/  MUFU.EX2 R160, R160 ;  /* 0x000000a000a07308 */ /* 0x000e700000000800 */
[----:B------:R-:W3:Y:S01]  /*1ad80*/  MUFU.EX2 R161, R161 ;  /* 0x000000a100a17308 */ /* 0x000ee20000000800 */
[----:B--2---:R-:W-:Y:S01]  /*1ad90*/  FADD.FTZ R163, R157, R163 ;  /* 0x000000a39da37221 */ /* 0x004fe20000010000 */
[----:B----4-:R-:W-:-:S03]  /*1ada0*/  FADD.FTZ R164, R179, R164 ;  /* 0x000000a4b3a47221 */ /* 0x010fc60000010000 */
[----:B0-----:R-:W-:Y:S01]  /*1adb0*/  FADD.FTZ R163, R186, R163 ;  /* 0x000000a3baa37221 */ /* 0x001fe20000010000 */
[----:B-----5:R-:W-:Y:S01]  /*1adc0*/  FADD.FTZ R164, R182, R164 ;  /* 0x000000a4b6a47221 */ /* 0x020fe20000010000 */
[----:B------:R-:W-:Y:S01]  /*1add0*/  F2FP.BF16.F32.PACK_AB R196, R196, R189 ;  /* 0x000000bdc4c4723e */ /* 0x000fe200000010ff */
[----:B------:R-:W-:Y:S01]  /*1ade0*/  IMAD.MOV.U32 R231, RZ, RZ, R4 ;  /* 0x000000ffffe77224 */ /* 0x000fe200078e0004 */
[----:B------:R-:W-:Y:S01]  /*1adf0*/  F2FP.BF16.F32.PACK_AB R198, R185, R198 ;  /* 0x000000c6b9c6723e */ /* 0x000fe200000010ff */
[----:B-1----:R-:W-:Y:S01]  /*1ae00*/  FADD.FTZ R228, R160, R163 ;  /* 0x000000a3a0e47221 */ /* 0x002fe20000010000 */
[----:B------:R-:W-:Y:S02]  /*1ae10*/  F2FP.BF16.F32.PACK_AB R192, R192, R187 ;  /* 0x000000bbc0c0723e */ /* 0x000fe400000010ff */
[----:B------:R-:W-:Y:S01]  /*1ae20*/  F2FP.BF16.F32.PACK_AB R195, R23, R195 ;  /* 0x000000c317c3723e */ /* 0x000fe200000010ff */
[----:B------:R-:W-:Y:S01]  /*1ae30*/  IMAD.MOV.U32 R23, RZ, RZ, R219 ;  /* 0x000000ffff177224 */ /* 0x000fe200078e00db */
[----:B------:R-:W-:-:S02]  /*1ae40*/  F2FP.BF16.F32.PACK_AB R197, R154, R197 ;  /* 0x000000c59ac5723e */ /* 0x000fc400000010ff */
[----:B------:R-:W-:Y:S01]  /*1ae50*/  F2FP.BF16.F32.PACK_AB R199, R155, R199 ;  /* 0x000000c79bc7723e */ /* 0x000fe200000010ff */
[----:B---3--:R-:W-:Y:S01]  /*1ae60*/  FADD.FTZ R227, R161, R164 ;  /* 0x000000a4a1e37221 */ /* 0x008fe20000010000 */
        /* <DEDUP_REMOVED lines=9> */
[----:B------:R-:W-:Y:S01]  /*1af00*/  F2FP.BF16.F32.PACK_AB R187, R161, R182 ;  /* 0x000000b6a1bb723e */ /* 0x000fe200000010ff */
[----:B------:R-:W-:Y:S06]  /*1af10*/  @P2 BRA `(.L_x_1989) ;  /* 0xffffffe0000c2947 */ /* 0x000fec000383ffff */
[----:B------:R-:W-:Y:S05]  /*1af20*/  BSYNC B1 ;  /* 0x0000000000017941 */ /* 0x000fea0003800000 */
.L_x_1978:
[----:B------:R-:W-:-:S07]  /*1af30*/  IMAD.MOV.U32 R23, RZ, RZ, R232 ;  /* 0x000000ffff177224 */ /* 0x000fce00078e00e8 */
.L_x_1977:
[----:B------:R-:W-:Y:S05]  /*1af40*/  BSYNC B0 ;  /* 0x0000000000007941 */ /* 0x000fea0003800000 */
.L_x_1976:
[----:B------:R-:W2:Y:S01]  /*1af50*/  LDL R152, [R1+0x38] ;  /* 0x0000380001987983 */ /* 0x000ea20000100800 */
[----:B------:R-:W-:Y:S01]  /*1af60*/  BSSY B0, `(.L_x_1990) ;  /* 0x00002b4000007945 */ /* 0x000fe20003800000 */
[----:B--2---:R-:W-:-:S13]  /*1af70*/  ISETP.GE.AND P2, PT, R23, R152, PT ;  /* 0x000000981700720c */ /* 0x004fda0003f46270 */
[----:B------:R-:W-:Y:S05]  /*1af80*/  @!P2 BRA `(.L_x_1991) ;  /* 0x0000002800c4a947 */ /* 0x000fea0003800000 */
[----:B------:R-:W-:Y:S02]  /*1af90*/  IMAD.MOV.U32 R230, RZ, RZ, R4 ;  /* 0x000000ffffe67224 */ /* 0x000fe400078e0004 */
[----:B------:R-:W-:Y:S02]  /*1afa0*/  IMAD.MOV.U32 R231, RZ, RZ, R5 ;  /* 0x000000ffffe77224 */ /* 0x000fe400078e0005 */
[----:B------:R-:W-:Y:S02]  /*1afb0*/  IMAD.MOV.U32 R236, RZ, RZ, R219 ;  /* 0x000000ffffec7224 */ /* 0x000fe400078e00db */
[----:B------:R-:W-:-:S07]  /*1afc0*/  IMAD.MOV.U32 R232, RZ, RZ, R22 ;  /* 0x000000ffffe87224 */ /* 0x000fce00078e0016 */
.L_x_2010:
[----:B------:R-:W-:-:S05]  /*1afd0*/  VIADD R22, R232, 0x1 ;  /* 0x00000001e8167836 */ /* 0x000fca0000000000 */
[----:B------:R-:W-:-:S04]  /*1afe0*/  ISETP.NE.AND P2, PT, R22, 0x2, PT ;  /* 0x000000021600780c */ /* 0x000fc80003f45270 */
[----:B------:R-:W-:Y:S02]  /*1aff0*/  SEL R219, RZ, 0x1, P2 ;  /* 0x00000001ffdb7807 */ /* 0x000fe40001000000 */
[----:B------:R-:W-:Y:S02]  /*1b000*/  SEL R22, R22, RZ, P2 ;  /* 0x000000ff16167207 */ /* 0x000fe40001000000 */
[----:B------:R-:W-:Y:S01]  /*1b010*/  LOP3.LUT R219, R236, R219, RZ, 0x3c, !PT ;  /* 0x000000dbecdb7212 */ /* 0x000fe200078e3cff */
[----:B------:R-:W-:Y:S06]  /*1b020*/  @!P0 BRA `(.L_x_1992) ;  /* 0x0000000000048947 */ /* 0x000fec0003800000 */
[----:B------:R-:W-:Y:S01]  /*1b030*/  BPT.TRAP 0x1 ;  /* 0x000000040000795c */ /* 0x000fe20000300000 */
.L_x_1992:
[----:B------:R-:W-:Y:S01]  /*1b040*/  IMAD R4, R22, 0x8, R16 ;  /* 0x0000000816047824 */ /* 0x000fe200078e0210 */
[----:B------:R-:W-:-:S04]  /*1b050*/  SHF.L.U32 R5, R219, 0x1f, RZ ;  /* 0x0000001fdb057819 */ /* 0x000fc800000006ff */
[----:B------:R0:W1:Y:S01]  /*1b060*/  SYNCS.PHASECHK.TRANS64.TRYWAIT P2, [R4+URZ+0x30830], R5 ;  /* 0x03083005040075a7 */ /* 0x000062000804017f */
[----:B------:R-:W-:Y:S05]  /*1b070*/  @!P0 BRA `(.L_x_1993) ;  /* 0x0000000000048947 */ /* 0x000fea0003800000 */
[----:B------:R-:W-:Y:S01]  /*1b080*/  BPT.TRAP 0x1 ;  /* 0x000000040000795c */ /* 0x000fe20000300000 */
.L_x_1993:
        /* <DEDUP_REMOVED lines=8> */
.L_x_1995:
[----:B------:R-:W-:Y:S05]  /*1b110*/  BSYNC B1 ;  /* 0x0000000000017941 */ /* 0x000fea0003800000 */
.L_x_1994:
        /* <DEDUP_REMOVED lines=269> */
.L_x_1997:
[----:B------:R-:W-:Y:S01]  /*1c1f0*/  SHF.L.U32 R2, R236, 0x1f, RZ ;  /* 0x0000001fec027819 */ /* 0x000fe200000006ff */
[----:B------:R-:W-:-:S04]  /*1c200*/  IMAD R0, R232, 0x8, R16 ;  /* 0x00000008e8007824 */ /* 0x000fc800078e0210 */
[----:B------:R0:W1:Y:S01]  /*1c210*/  SYNCS.PHASECHK.TRANS64.TRYWAIT P2, [R0+URZ+0x30850], R2 ;  /* 0x03085002000075a7 */ /* 0x000062000804017f */
[----:B------:R-:W-:Y:S05]  /*1c220*/  @!P0 BRA `(.L_x_1998) ;  /* 0x0000000000048947 */ /* 0x000fea0003800000 */
[----:B------:R-:W-:Y:S01]  /*1c230*/  BPT.TRAP 0x1 ;  /* 0x000000040000795c */ /* 0x000fe20000300000 */
.L_x_1998:
[----:B------:R-:W-:Y:S04]  /*1c240*/  BSSY B1, `(.L_x_1999) ;  /* 0x0000004000017945 */ /* 0x000fe80003800000 */
[----:B-1----:R-:W-:Y:S05]  /*1c250*/  @P2 BRA `(.L_x_2000) ;  /* 0x0000000000082947 */ /* 0x002fea0003800000 */
[----:B------:R-:W1:Y:S02]  /*1c260*/  SYNCS.PHASECHK.TRANS64.TRYWAIT P2, [R0+URZ+0x30850], R2 ;  /* 0x03085002000075a7 */ /* 0x000e64000804017f */
[----:B-1----:R-:W-:Y:S05]  /*1c270*/  @!P2 BRA `(.L_x_2001) ;  /* 0x000001000094a947 */ /* 0x002fea0003800000 */
.L_x_2000:
[----:B------:R-:W-:Y:S05]  /*1c280*/  BSYNC B1 ;  /* 0x0000000000017941 */ /* 0x000fea0003800000 */
.L_x_1999:
[----:B01----:R-:W-:Y:S02]  /*1c290*/  VIADD R2, R16, 0x400 ;  /* 0x0000040010027836 */ /* 0x003fe40000000000 */
[----:B------:R-:W-:Y:S01]  /*1c2a0*/  IMAD.MOV.U32 R3, RZ, RZ, 0x40000040 ;  /* 0x40000040ff037424 */ /* 0x000fe200078e00ff */
[----:B------:R-:W-:Y:S01]  /*1c2b0*/  WARPGROUP.ARRIVE ;  /* 0x00000000000079c5 */ /* 0x000fe20000000000 */
[----:B------:R-:W-:Y:S01]  /*1c2c0*/  IMAD.MOV.U32 R5, RZ, RZ, 0x40000040 ;  /* 0x40000040ff057424 */ /* 0x000fe200078e00ff */
[----:B------:R-:W-:Y:S01]  /*1c2d0*/  SHF.R.U32.HI R2, RZ, 0x4, R2 ;  /* 0x00000004ff027819 */ /* 0x000fe20000011602 */
[----:B------:R-:W-:Y:S01]  /*1c2e0*/  ULDC UR4, c[0x0][0x9dc] ;  /* 0x0002770000047ab9 */ /* 0x000fe20000000800 */
[----:B------:R-:W-:Y:S02]  /*1c2f0*/  ULDC UR5, c[0x0][0x9e0] ;  /* 0x0002780000057ab9 */ /* 0x000fe40000000800 */
[----:B------:R-:W-:-:S04]  /*1c300*/  LOP3.LUT R2, R2, 0x3fff, RZ, 0xc0, !PT ;  /* 0x00003fff02027812 */ /* 0x000fc800078ec0ff */
[----:B------:R-:W-:-:S05]  /*1c310*/  LOP3.LUT R2, R2, 0x2000000, RZ, 0xfc, !PT ;  /* 0x0200000002027812 */ /* 0x000fca00078efcff */
[----:B------:R-:W-:Y:S01]  /*1c320*/  IMAD R2, R232, 0x800, R2 ;  /* 0x00000800e8027824 */ /* 0x000fe200078e0202 */
[----:B------:R-:W-:Y:S01]  /*1c330*/  R2UR UR7, R3 ;  /* 0x00000000030772ca */ /* 0x000fe200000e0000 */
[----:B------:R-:W2:Y:S03]  /*1c340*/  LDL R232, [R1+0x34] ;  /* 0x0000340001e87983 */ /* 0x000ea60000100800 */
[----:B------:R-:W-:-:S13]  /*1c350*/  R2UR UR6, R2 ;  /* 0x00000000020672ca */ /* 0x000fda00000e0000 */
[----:B------:R-:W-:Y:S01]  /*1c360*/  HGMMA.64x256x16.F32.BF16 R24, R196, gdesc[UR4].tnspB, R24, gsb0 ;  /* 0x43e00004c4187df0 */ /* 0x000fe20008001818 */
[----:B------:R-:W-:Y:S01]  /*1c370*/  VIADD R4, R2, 0x80 ;  /* 0x0000008002047836 */ /* 0x000fe20000000000 */
[----:B------:R-:W-:-:S04]  /*1c380*/  R2UR UR7, R5 ;  /* 0x00000000050772ca */ /* 0x000fc800000e0000 */
[----:B------:R-:W-:Y:S01]  /*1c390*/  R2UR UR6, R4 ;  /* 0x00000000040672ca */ /* 0x000fe200000e0000 */
[C---:B------:R-:W-:Y:S02]  /*1c3a0*/  VIADD R4, R2.reuse, 0x100 ;  /* 0x0000010002047836 */ /* 0x040fe40000000000 */
[----:B------:R-:W-:Y:S01]  /*1c3b0*/  IMAD.MOV.U32 R5, RZ, RZ, 0x40000040 ;  /* 0x40000040ff057424 */ /* 0x000fe200078e00ff */
[----:B------:R-:W-:Y:S02]  /*1c3c0*/  WARPGROUP.DEPBAR.LE gsb0, 0x0 ;  /* 0x00008000000079c5 */ /* 0x000fe40000010000 */
[----:B------:R-:W-:Y:S01]  /*1c3d0*/  WARPGROUP.ARRIVE ;  /* 0x00000000000079c5 */ /* 0x000fe20000000000 */
[----:B------:R-:W2:Y:S01]  /*1c3e0*/  LDL R199, [R1+0x14] ;  /* 0x0000140001c77983 */ /* 0x000ea20000100800 */
[----:B------:R-:W-:Y:S01]  /*1c3f0*/  VIADD R2, R2, 0x180 ;  /* 0x0000018002027836 */ /* 0x000fe20000000000 */
[----:B------:R-:W-:Y:S01]  /*1c400*/  ULOP3.LUT UR4, URZ, UR4, URZ, 0x33, !UPT ;  /* 0x000000043f047292 */ /* 0x000fe2000f8e333f */
[----:B------:R-:W-:-:S12]  /*1c410*/  IMAD.MOV.U32 R3, RZ, RZ, 0x40000040 ;  /* 0x40000040ff037424 */ /* 0x000fd800078e00ff */
[----:B------:R-:W-:Y:S01]  /*1c420*/  HGMMA.64x256x16.F32.BF16 R24, R192, gdesc[UR4].tnspB, R24, gsb0 ;  /* 0x43e00004c0187df0 */ /* 0x000fe20008001818 */
[----:B------:R-:W-:Y:S01]  /*1c430*/  R2UR UR6, R4 ;  /* 0x00000000040672ca */ /* 0x000fe200000e0000 */
[----:B------:R-:W-:Y:S01]  /*1c440*/  IMAD.SHL.U32 R4, R23, 0x40, RZ ;  /* 0x0000004017047824 */ /* 0x000fe200078e00ff */
[----:B------:R-:W-:Y:S01]  /*1c450*/  R2UR UR7, R5 ;  /* 0x00000000050772ca */ /* 0x000fe200000e0000 */
[----:B------:R-:W-:Y:S02]  /*1c460*/  WARPGROUP.DEPBAR.LE gsb0, 0x0 ;  /* 0x00008000000079c5 */ /* 0x000fe40000010000 */
[----:B------:R-:W-:-:S15]  /*1c470*/  WARPGROUP.ARRIVE ;  /* 0x00000000000079c5 */ /* 0x000fde0000000000 */
[----:B------:R-:W-:-:S07]  /*1c480*/  NOP ;  /* 0x0000000000007918 */ /* 0x000fce0000000000 */
[----:B------:R-:W-:Y:S01]  /*1c490*/  HGMMA.64x256x16.F32.BF16 R24, R188, gdesc[UR4].tnspB, R24, gsb0 ;  /* 0x43e00004bc187df0 */ /* 0x000fe20008001818 */
[----:B------:R-:W-:Y:S02]  /*1c4a0*/  R2UR UR6, R2 ;  /* 0x00000000020672ca */ /* 0x000fe400000e0000 */
[----:B------:R-:W-:Y:S01]  /*1c4b0*/  R2UR UR7, R3 ;  /* 0x00000000030772ca */ /* 0x000fe200000e0000 */
[----:B------:R-:W0:Y:S08]  /*1c4c0*/  @P5 LDC R2, c[0x0][0x450] ;  /* 0x00011400ff025b82 */ /* 0x000e300000000800 */
[----:B------:R-:W1:Y:S01]  /*1c4d0*/  @P5 LDC R3, c[0x0][0x44c] ;  /* 0x00011300ff035b82 */ /* 0x000e620000000800 */
[----:B--2---:R-:W-:-:S04]  /*1c4e0*/  IMAD.IADD R5, R232, 0x1, R199 ;  /* 0x00000001e8057824 */ /* 0x004fc800078e02c7 */
[----:B-1----:R-:W-:-:S05]  /*1c4f0*/  @P5 IMAD.HI.U32 R3, R5, R3, RZ ;  /* 0x0000000305035227 */ /* 0x002fca00078e00ff */
[----:B0-----:R-:W-:Y:S01]  /*1c500*/  @P5 SHF.R.U32.HI R5, RZ, R2, R3 ;  /* 0x00000002ff055219 */ /* 0x001fe20000011603 */
[----:B------:R-:W-:-:S04]  /*1c510*/  @!P1 IMAD R2, R22, 0x8, R16 ;  /* 0x0000000816029824 */ /* 0x000fc800078e0210 */
[----:B------:R-:W-:-:S05]  /*1c520*/  @!P1 VIADD R2, R2, 0x30840 ;  /* 0x0003084002029836 */ /* 0x000fca0000000000 */
[----:B------:R-:W-:Y:S01]  /*1c530*/  @!P1 PRMT R2, RZ, 0x654, R2 ;  /* 0x00000654ff029816 */ /* 0x000fe20000000002 */
[----:B------:R-:W-:Y:S02]  /*1c540*/  WARPGROUP.DEPBAR.LE gsb0, 0x0 ;  /* 0x00008000000079c5 */ /* 0x000fe40000010000 */
[----:B------:R-:W-:Y:S01]  /*1c550*/  WARPGROUP.ARRIVE ;  /* 0x00000000000079c5 */ /* 0x000fe20000000000 */
[----:B------:R-:W0:Y:S05]  /*1c560*/  SHFL.IDX PT, R188, R5, RZ, 0x1c1f ;  /* 0x001c1fff05bc7589 */ /* 0x000e2a00000e0000 */
[----:B------:R-:W-:Y:S03]  /*1c570*/  HGMMA.64x256x16.F32.BF16 R24, R184, gdesc[UR4].tnspB, R24, gsb0 ;  /* 0x43e00004b8187df0 */ /* 0x000fe60008001818 */
[----:B------:R-:W-:-:S02]  /*1c580*/  WARPGROUP.DEPBAR.LE gsb0, 0x0 ;  /* 0x00008000000079c5 */ /* 0x000fc40000010000 */
[----:B------:R1:W-:Y:S02]  /*1c590*/  @!P1 SYNCS.ARRIVE.TRANS64.RED.A1T0 RZ, [R2+URZ], RZ ;  /* 0x000000ff02ff99a7 */ /* 0x0003e4000810043f */
[----:B-1----:R-:W-:-:S05]  /*1c5a0*/  IADD3 R2, -R4, 0x1, RZ ;  /* 0x0000000104027810 */ /* 0x002fca0007ffe1ff */
[----:B------:R-:W-:-:S05]  /*1c5b0*/  IMAD R2, R229, -0x2, R2 ;  /* 0xfffffffee5027824 */ /* 0x000fca00078e0202 */
[----:B------:R-:W-:-:S05]  /*1c5c0*/  IADD3 R186, -R220, R2, R221 ;  /* 0x00000002dcba7210 */ /* 0x000fca0007ffe1dd */
[C---:B------:R-:W-:Y:S02]  /*1c5d0*/  VIADD R187, R186.reuse, UR5 ;  /* 0x00000005babb7c36 */ /* 0x040fe40008000000 */
[----:B------:R-:W-:Y:S02]  /*1c5e0*/  VIADD R186, R186, UR4 ;  /* 0x00000004baba7c36 */ /* 0x000fe40008000000 */
        /* <DEDUP_REMOVED lines=16> */
.L_x_2004:
[----:B------:R-:W-:Y:S02]  /*1c6f0*/  ULDC UR4, c[0x0][0x9e4] ;  /* 0x0002790000047ab9 */ /* 0x000fe40000000800 */
[----:B------:R-:W-:-:S05]  /*1c700*/  IMAD.U32 R189, RZ, RZ, UR4 ;  /* 0x00000004ffbd7e24 */ /* 0x000fca000f8e00ff */
[----:B------:R-:W-:-:S13]  /*1c710*/  ISETP.NE.AND P2, PT, R189, 0x1, PT ;  /* 0x00000001bd00780c */ /* 0x000fda0003f45270 */
[----:B------:R-:W0:Y:S02]  /*1c720*/  @P2 LDC.64 R2, c[0x0][0x9e8] ;  /* 0x00027a00ff022b82 */ /* 0x000e240000000a00 */
[----:B0-----:R-:W-:-:S05]  /*1c730*/  @P2 IMAD.HI.U32 R2, R188, R2, RZ ;  /* 0x00000002bc022227 */ /* 0x001fca00078e00ff */
[----:B------:R-:W-:-:S07]  /*1c740*/  @P2 SHF.R.U32.HI R188, RZ, R3, R2 ;  /* 0x00000003ffbc2219 */ /* 0x000fce0000011602 */
.L_x_2005:
[----:B------:R-:W-:Y:S05]  /*1c750*/  BSYNC B1 ;  /* 0x0000000000017941 */ /* 0x000fea0003800000 */
.L_x_2003:
[----:B------:R-:W-:-:S04]  /*1c760*/  IMAD R188, R188, R189, -R4 ;  /* 0x000000bdbcbc7224 */ /* 0x000fc800078e0a04 */
[----:B------:R-:W-:-:S05]  /*1c770*/  IMAD R188, R229, -0x2, R188 ;  /* 0xfffffffee5bc7824 */ /* 0x000fca00078e02bc */
[----:B------:R-:W-:Y:S02]  /*1c780*/  VIMNMX R184, R184, R188, !PT ;  /* 0x000000bcb8b87248 */ /* 0x000fe40007fe0100 */
[----:B------:R-:W-:-:S07]  /*1c790*/  VIADDMNMX R185, R188, R189, R185, PT ;  /* 0x000000bdbcb97246 */ /* 0x000fce00038001b9 */
.L_x_2002:
        /* <DEDUP_REMOVED lines=66> */
.L_x_2008:
[----:B------:R-:W-:Y:S02]  /*1cbc0*/  ULDC UR4, c[0x0][0x9e4] ;  /* 0x0002790000047ab9 */ /* 0x000fe40000000800 */
[----:B------:R-:W-:-:S05]  /*1cbd0*/  IMAD.U32 R184, RZ, RZ, UR4 ;  /* 0x00000004ffb87e24 */ /* 0x000fca000f8e00ff */
[----:B------:R-:W-:-:S13]  /*1cbe0*/  ISETP.NE.AND P3, PT, R184, 0x1, PT ;  /* 0x00000001b800780c */ /* 0x000fda0003f65270 */
[----:B------:R-:W0:Y:S02]  /*1cbf0*/  @P3 LDC.64 R2, c[0x0][0x9e8] ;  /* 0x00027a00ff023b82 */ /* 0x000e240000000a00 */
[----:B0-----:R-:W-:-:S05]  /*1cc00*/  @P3 IMAD.HI.U32 R2, R5, R2, RZ ;  /* 0x0000000205023227 */ /* 0x001fca00078e00ff */
[----:B------:R-:W-:-:S07]  /*1cc10*/  @P3 SHF.R.U32.HI R5, RZ, R3, R2 ;  /* 0x00000003ff053219 */ /* 0x000fce0000011602 */
.L_x_2009:
[----:B------:R-:W-:Y:S05]  /*1cc20*/  BSYNC B1 ;  /* 0x0000000000017941 */ /* 0x000fea0003800000 */
.L_x_2007:
[----:B------:R-:W-:-:S04]  /*1cc30*/  IMAD R4, R5, R184, -R4 ;  /* 0x000000b805047224 */ /* 0x000fc800078e0a04 */
[----:B------:R-:W-:-:S05]  /*1cc40*/  IMAD R4, R229, -0x2, R4 ;  /* 0xfffffffee5047824 */ /* 0x000fca00078e0204 */
[----:B------:R-:W-:Y:S02]  /*1cc50*/  VIMNMX R186, R186, R4, !PT ;  /* 0x00000004baba7248 */ /* 0x000fe40007fe0100 */
[----:B------:R-:W-:-:S07]  /*1cc60*/  VIADDMNMX R187, R4, R184, R187, PT ;  /* 0x000000b804bb7246 */ /* 0x000fce00038001bb */
.L_x_2006:
[----:B------:R-:W-:Y:S01]  /*1cc70*/  @!P1 VIADD R0, R0, 0x30860 ;  /* 0x0003086000009836 */ /* 0x000fe20000000000 */
[----:B------:R-:W2:Y:S01]  /*1cc80*/  LDL R232, [R1+0x38] ;  /* 0x0000380001e87983 */ /* 0x000ea20000100800 */
[----:B------:R-:W-:Y:S01]  /*1cc90*/  ULDC UR4, c[0x0][0x988] ;  /* 0x0002620000047ab9 */ /* 0x000fe20000000800 */
[----:B------:R-:W-:Y:S02]  /*1cca0*/  IMAD.MOV.U32 R236, RZ, RZ, R219 ;  /* 0x000000ffffec7224 */ /* 0x000fe400078e00db */
[----:B------:R-:W-:Y:S01]  /*1ccb0*/  @!P1 PRMT R0, RZ, 0x654, R0 ;  /* 0x00000654ff009816 */ /* 0x000fe20000000000 */
[----:B------:R-:W-:-:S03]  /*1ccc0*/  IMAD.U32 R3, RZ, RZ, UR4 ;  /* 0x00000004ff037e24 */ /* 0x000fc6000f8e00ff */
        /* <DEDUP_REMOVED lines=26> */
[----:B------:R-:W-:Y:S01]  /*1ce70*/  FADD.FTZ R2, -R2, R231 ;  /* 0x000000e702027221 */ /* 0x000fe20000010100 */
[----:B------:R-:W-:Y:S02]  /*1ce80*/  IMAD.MOV.U32 R231, RZ, RZ, R5 ;  /* 0x000000ffffe77224 */ /* 0x000fe400078e0005 */
        /* <DEDUP_REMOVED lines=73> */
[----:B------:R-:W0:Y:S01]  /*1d320*/  MUFU.EX2 R164, R164 ;  /* 0x000000a400a47308 */ /* 0x000e220000000800 */
[----:B------:R-:W-:Y:S01]  /*1d330*/  ISETP.GT.AND P4, PT, R186, 0x38, P2 ;  /* 0x00000038ba00780c */ /* 0x000fe20001784270 */
[----:B-1----:R-:W-:Y:S01]  /*1d340*/  FADD.FTZ R2, R160, R2 ;  /* 0x00000002a0027221 */ /* 0x002fe20000010000 */
[----:B------:R-:W-:-:S02]  /*1d350*/  FMNMX.FTZ R4, R166, R4, !PT ;  /* 0x00000004a6047209 */ /* 0x000fc40007810000 */
[----:B------:R-:W-:Y:S02]  /*1d360*/  ISETP.LT.OR P3, PT, R187, 0x32, P3 ;  /* 0x00000032bb00780c */ /* 0x000fe40001f61670 */
[----:B------:R-:W-:Y:S01]  /*1d370*/  FMNMX.FTZ R4, R167, R4, !PT ;  /* 0x00000004a7047209 */ /* 0x000fe20007810000 */
[----:B------:R-:W1:Y:S01]  /*1d380*/  MUFU.EX2 R165, R165 ;  /* 0x000000a500a57308 */ /* 0x000e620000000800 */
[----:B------:R-:W-:Y:S01]  /*1d390*/  ISETP.GT.AND P2, PT, R186, 0x39, P2 ;  /* 0x00000039ba00780c */ /* 0x000fe20001744270 */
[----:B---3--:R-:W-:Y:S01]  /*1d3a0*/  FADD.FTZ R2, R161, R2 ;  /* 0x00000002a1027221 */ /* 0x008fe20000010000 */
[----:B------:R-:W-:Y:S02]  /*1d3b0*/  FMNMX.FTZ R4, R170, R4, !PT ;  /* 0x00000004aa047209 */ /* 0x000fe40007810000 */
[----:B------:R-:W-:Y:S02]  /*1d3c0*/  ISETP.LT.OR P4, PT, R187, 0x39, P4 ;  /* 0x00000039bb00780c */ /* 0x000fe40002781670 */
[----:B------:R-:W-:Y:S01]  /*1d3d0*/  FMNMX.FTZ R4, R171, R4, !PT ;  /* 0x00000004ab047209 */ /* 0x000fe20007810000 */
[----:B------:R-:W3:Y:S01]  /*1d3e0*/  MUFU.EX2 R168, R168 ;  /* 0x000000a800a87308 */ /* 0x000ee20000000800 */
[----:B------:R-:W-:Y:S01]  /*1d3f0*/  FSEL R179, R179, -INF , !P3 ;  /* 0xff800000b3b37808 */ /* 0x000fe20005800000 */
[----:B0-----:R-:W-:Y:S01]  /*1d400*/  FADD.FTZ R2, R164, R2 ;  /* 0x00000002a4027221 */ /* 0x001fe20000010000 */
[----:B------:R-:W-:-:S02]  /*1d410*/  FMNMX.FTZ R4, R174, R4, !PT ;  /* 0x00000004ae047209 */ /* 0x000fc40007810000 */
[----:B------:R-:W-:Y:S02]  /*1d420*/  ISETP.LT.OR P2, PT, R187, 0x3a, P2 ;  /* 0x0000003abb00780c */ /* 0x000fe40001741670 */
[----:B------:R-:W-:Y:S01]  /*1d430*/  FMNMX.FTZ R4, R175, R4, !PT ;  /* 0x00000004af047209 */ /* 0x000fe20007810000 */
[----:B------:R-:W0:Y:S01]  /*1d440*/  MUFU.EX2 R169, R169 ;  /* 0x000000a900a97308 */ /* 0x000e220000000800 */
[----:B------:R-:W-:Y:S01]  /*1d450*/  FSEL R182, R182, -INF , !P4 ;  /* 0xff800000b6b67808 */ /* 0x000fe20006000000 */
[----:B-1----:R-:W-:Y:S01]  /*1d460*/  FADD.FTZ R2, R165, R2 ;  /* 0x00000002a5027221 */ /* 0x002fe20000010000 */
[----:B------:R-:W-:Y:S02]  /*1d470*/  FMNMX.FTZ R4, R178, R4, !PT ;  /* 0x00000004b2047209 */ /* 0x000fe40007810000 */
[----:B------:R-:W-:Y:S02]  /*1d480*/  FSEL R183, R183, -INF , !P2 ;  /* 0xff800000b7b77808 */ /* 0x000fe40005000000 */
[----:B------:R-:W-:Y:S01]  /*1d490*/  FMNMX.FTZ R4, R179, R4, !PT ;  /* 0x00000004b3047209 */ /* 0x000fe20007810000 */
[----:B------:R-:W1:Y:S01]  /*1d4a0*/  MUFU.EX2 R172, R172 ;  /* 0x000000ac00ac7308 */ /* 0x000e620000000800 */
[----:B------:R-:W-:-:S02]  /*1d4b0*/  F2FP.BF16.F32.PACK_AB R196, R153, R152 ;  /* 0x0000009899c4723e */ /* 0x000fc400000010ff */
[----:B------:R-:W-:Y:S02]  /*1d4c0*/  FMNMX.FTZ R4, R182, R4, !PT ;  /* 0x00000004b6047209 */ /* 0x000fe40007810000 */
[----:B------:R-:W-:Y:S01]  /*1d4d0*/  F2FP.BF16.F32.PACK_AB R198, R157, R156 ;  /* 0x0000009c9dc6723e */ /* 0x000fe200000010ff */
[----:B---3--:R-:W-:Y:S01]  /*1d4e0*/  FADD.FTZ R156, R168, R2 ;  /* 0x00000002a89c7221 */ /* 0x008fe20000010000 */
[----:B------:R-:W-:Y:S01]  /*1d4f0*/  FMNMX.FTZ R152, R183, R4, !PT ;  /* 0x00000004b7987209 */ /* 0x000fe20007810000 */
[----:B------:R-:W3:Y:S01]  /*1d500*/  MUFU.EX2 R173, R173 ;  /* 0x000000ad00ad7308 */ /* 0x000ee20000000800 */
[----:B------:R-:W-:Y:S01]  /*1d510*/  F2FP.BF16.F32.PACK_AB R192, R161, R160 ;  /* 0x000000a0a1c0723e */ /* 0x000fe200000010ff */
[----:B0-----:R-:W-:Y:S01]  /*1d520*/  FADD.FTZ R156, R169, R156 ;  /* 0x0000009ca99c7221 */ /* 0x001fe20000010000 */
[----:B------:R-:W-:Y:S01]  /*1d530*/  F2FP.BF16.F32.PACK_AB R194, R165, R164 ;  /* 0x000000a4a5c2723e */ /* 0x000fe200000010ff */
[----:B------:R-:W0:Y:S01]  /*1d540*/  SHFL.BFLY PT, R4, R152, 0x2, 0x1f ;  /* 0x0c401f0098047f89 */ /* 0x000e2200000e0000 */
[----:B------:R-:W-:-:S03]  /*1d550*/  F2FP.BF16.F32.PACK_AB R188, R169, R168 ;  /* 0x000000a8a9bc723e */ /* 0x000fc600000010ff */
[----:B------:R-:W-:Y:S01]  /*1d560*/  MUFU.EX2 R176, R176 ;  /* 0x000000b000b07308 */ /* 0x000fe20000000800 */
[----:B-1----:R-:W-:-:S07]  /*1d570*/  FADD.FTZ R156, R172, R156 ;  /* 0x0000009cac9c7221 */ /* 0x002fce0000010000 */
[----:B------:R-:W1:Y:S01]  /*1d580*/  MUFU.EX2 R177, R177 ;  /* 0x000000b100b17308 */ /* 0x000e620000000800 */
[C---:B---3--:R-:W-:Y:S01]  /*1d590*/  FADD.FTZ R156, R173.reuse, R156 ;  /* 0x0000009cad9c7221 */ /* 0x048fe20000010000 */
[----:B------:R-:W-:-:S06]  /*1d5a0*/  F2FP.BF16.F32.PACK_AB R190, R173, R172 ;  /* 0x000000acadbe723e */ /* 0x000fcc00000010ff */
[----:B------:R-:W-:Y:S01]  /*1d5b0*/  MUFU.EX2 R180, R180 ;  /* 0x000000b400b47308 */ /* 0x000fe20000000800 */
[----:B0-----:R-:W-:-:S07]  /*1d5c0*/  FMNMX.FTZ R152, R152, R4, !PT ;  /* 0x0000000498987209 */ /* 0x001fce0007810000 */
        /* <DEDUP_REMOVED lines=11> */
[----:B------:R-:W-:Y:S02]  /*1d680*/  VIADD R23, R23, 0xffffffff ;  /* 0xffffffff17177836 */ /* 0x000fe40000000000 */
        /* <DEDUP_REMOVED lines=16> */
[-CC-:B------:R-:W-:Y:S01]  /*1d790*/  FFMA.FTZ R179, R179, R3.reuse, -R152.reuse ;  /* 0x00000003b3b37223 */ /* 0x180fe20000010898 */
[-CC-:B------:R-:W-:Y:S01]  /*1d7a0*/  FFMA.FTZ R182, R182, R3.reuse, -R152.reuse ;  /* 0x00000003b6b67223 */ /* 0x180fe20000010898 */
[----:B------:R-:W-:Y:S01]  /*1d7b0*/  FFMA.FTZ R152, R183, R3, -R152 ;  /* 0x00000003b7987223 */ /* 0x000fe20000010898 */
[----:B------:R-:W-:-:S02]  /*1d7c0*/  IMAD.MOV.U32 R232, RZ, RZ, R22 ;  /* 0x000000ffffe87224 */ /* 0x000fc400078e0016 */
[----:B------:R-:W-:Y:S01]  /*1d7d0*/  IMAD.MOV.U32 R230, RZ, RZ, R4 ;  /* 0x000000ffffe67224 */ /* 0x000fe200078e0004 */
[----:B------:R-:W2:Y:S01]  /*1d7e0*/  MUFU.EX2 R155, R155 ;  /* 0x0000009b009b7308 */ /* 0x000ea20000000800 */
[----:B0-----:R-:W-:-:S04]  /*1d7f0*/  FADD.FTZ R153, R176, R156 ;  /* 0x0000009cb0997221 */ /* 0x001fc80000010000 */
[----:B------:R-:W-:-:S03]  /*1d800*/  FADD.FTZ R153, R177, R153 ;  /* 0x00000099b1997221 */ /* 0x000fc60000010000 */
[----:B------:R-:W0:Y:S01]  /*1d810*/  MUFU.EX2 R158, R158 ;  /* 0x0000009e009e7308 */ /* 0x000e220000000800 */
[----:B-1----:R-:W-:Y:S01]  /*1d820*/  FFMA.FTZ R227, R2, R227, R154 ;  /* 0x000000e302e37223 */ /* 0x002fe2000001009a */
[----:B------:R-:W-:-:S04]  /*1d830*/  FADD.FTZ R153, R180, R153 ;  /* 0x00000099b4997221 */ /* 0x000fc80000010000 */
[----:B------:R-:W-:Y:S02]  /*1d840*/  FADD.FTZ R228, R181, R153 ;  /* 0x00000099b5e47221 */ /* 0x000fe40000010000 */
        /* <DEDUP_REMOVED lines=36> */
[----:B------:R-:W-:Y:S06]  /*1da90*/  @P2 BRA `(.L_x_2010) ;  /* 0xffffffd4004c2947 */ /* 0x000fec000383ffff */
.L_x_1991:
[----:B------:R-:W-:Y:S05]  /*1daa0*/  BSYNC B0 ;  /* 0x0000000000007941 */ /* 0x000fea0003800000 */
.L_x_1990:
        /* <DEDUP_REMOVED lines=131> */
.L_x_2011:
[----:B------:R-:W-:Y:S01]  /*1e2e0*/  IMAD R11, R22, 0x8, R16 ;  /* 0x00000008160b7824 */ /* 0x000fe200078e0210 */
[----:B------:R-:W-:-:S04]  /*1e2f0*/  SHF.L.U32 R2, R219, 0x1f, RZ ;  /* 0x0000001fdb027819 */ /* 0x000fc800000006ff */
[----:B------:R0:W1:Y:S01]  /*1e300*/  SYNCS.PHASECHK.TRANS64.TRYWAIT P2, [R11+URZ+0x30850], R2 ;  /* 0x030850020b0075a7 */ /* 0x000062000804017f */
[----:B------:R-:W-:Y:S05]  /*1e310*/  @!P0 BRA `(.L_x_2012) ;  /* 0x0000000000048947 */ /* 0x000fea0003800000 */
[----:B------:R-:W-:Y:S01]  /*1e320*/  BPT.TRAP 0x1 ;  /* 0x000000040000795c */ /* 0x000fe20000300000 */
.L_x_2012:
        /* <DEDUP_REMOVED lines=9> */
.L_x_2014:
[----:B------:R-:W-:Y:S05]  /*1e3c0*/  BSYNC B0 ;  /* 0x0000000000007941 */ /* 0x000fea0003800000 */
.L_x_2013:
[----:B------:R-:W-:Y:S01]  /*1e3d0*/  IMAD.MOV.U32 R6, RZ, RZ, R0 ;  /* 0x000000ffff067224 */ /* 0x000fe200078e0000 */
[----:B------:R-:W2:Y:S01]  /*1e3e0*/  LDL.LU R16, [R1+0x54] ;  /* 0x0000540001107983 */ /* 0x000ea20000300800 */
[----:B------:R-:W-:Y:S01]  /*1e3f0*/  IMAD.MOV.U32 R7, RZ, RZ, 0x40000040 ;  /* 0x40000040ff077424 */ /* 0x000fe200078e00ff */
[----:B------:R-:W-:Y:S01]  /*1e400*/  WARPGROUP.ARRIVE ;  /* 0x00000000000079c5 */ /* 0x000fe20000000000 */
[----:B------:R-:W-:Y:S01]  /*1e410*/  VIADD R22, R22, 0x1 ;  /* 0x0000000116167836 */ /* 0x000fe20000000000 */
[----:B------:R-:W-:Y:S01]  /*1e420*/  R2UR UR6, R6 ;  /* 0x00000000060672ca */ /* 0x000fe200000e0000 */
[----:B------:R-:W-:Y:S01]  /*1e430*/  VIADD R6, R0, 0x80 ;  /* 0x0000008000067836 */ /* 0x000fe20000000000 */
[----:B------:R-:W-:Y:S01]  /*1e440*/  R2UR UR7, R7 ;  /* 0x00000000070772ca */ /* 0x000fe200000e0000 */
[----:B------:R-:W-:Y:S01]  /*1e450*/  IMAD.MOV.U32 R7, RZ, RZ, 0x40000040 ;  /* 0x40000040ff077424 */ /* 0x000fe200078e00ff */
[----:B01----:R-:W0:Y:S01]  /*1e460*/  SHFL.BFLY PT, R2, R227, 0x2, 0x1f ;  /* 0x0c401f00e3027f89 */ /* 0x003e2200000e0000 */
[----:B------:R-:W-:Y:S01]  /*1e470*/  ISETP.NE.AND P2, PT, R22, 0x2, PT ;  /* 0x000000021600780c */ /* 0x000fe20003f45270 */
[----:B------:R-:W-:-:S03]  /*1e480*/  @!P1 VIADD R11, R11, 0x30860 ;  /* 0x000308600b0b9836 */ /* 0x000fc60000000000 */
[----:B------:R-:W-:Y:S02]  /*1e490*/  SEL R22, R22, RZ, P2 ;  /* 0x000000ff16167207 */ /* 0x000fe40001000000 */
[----:B------:R-:W-:-:S04]  /*1e4a0*/  @!P1 PRMT R11, RZ, 0x654, R11 ;  /* 0x00000654ff0b9816 */ /* 0x000fc8000000000b */
[----:B------:R-:W-:Y:S01]  /*1e4b0*/  HGMMA.64x256x16.F32.BF16 R24, R196, gdesc[UR4].tnspB, R24, gsb0 ;  /* 0x43e00004c4187df0 */ /* 0x000fe20008001818 */
[----:B------:R-:W-:Y:S01]  /*1e4c0*/  R2UR UR6, R6 ;  /* 0x00000000060672ca */ /* 0x000fe200000e0000 */
[----:B------:R-:W-:Y:S01]  /*1e4d0*/  VIADD R6, R0, 0x100 ;  /* 0x0000010000067836 */ /* 0x000fe20000000000 */
[----:B------:R-:W-:Y:S01]  /*1e4e0*/  R2UR UR7, R7 ;  /* 0x00000000070772ca */ /* 0x000fe200000e0000 */
[----:B------:R-:W-:Y:S02]  /*1e4f0*/  IMAD.MOV.U32 R7, RZ, RZ, 0x40000040 ;  /* 0x40000040ff077424 */ /* 0x000fe400078e00ff */
[----:B0-----:R-:W-:-:S05]  /*1e500*/  FADD.FTZ R2, R2, R227 ;  /* 0x000000e302027221 */ /* 0x001fca0000010000 */
[----:B------:R-:W0:Y:S02]  /*1e510*/  SHFL.BFLY PT, R9, R2, 0x1, 0x1f ;  /* 0x0c201f0002097f89 */ /* 0x000e2400000e0000 */
[----:B0-----:R-:W-:Y:S01]  /*1e520*/  FADD.FTZ R13, R2, R9 ;  /* 0x00000009020d7221 */ /* 0x001fe20000010000 */
[----:B------:R-:W-:-:S04]  /*1e530*/  IMAD.MOV.U32 R2, RZ, RZ, -0x800000 ;  /* 0xff800000ff027424 */ /* 0x000fc800078e00ff */
[----:B------:R-:W-:-:S13]  /*1e540*/  FSETP.NE.FTZ.AND P3, PT, R13, RZ, PT ;  /* 0x000000ff0d00720b */ /* 0x000fda0003f75000 */
[----:B------:R-:W0:Y:S01]  /*1e550*/  @P3 MUFU.LG2 R10, R13 ;  /* 0x0000000d000a3308 */ /* 0x000e220000000c00 */
[----:B------:R-:W-:Y:S01]  /*1e560*/  @P3 FMUL.FTZ R14, R3, 0.69314718246459960938 ;  /* 0x3f317218030e3820 */ /* 0x000fe20000410000 */
[----:B------:R-:W-:Y:S02]  /*1e570*/  WARPGROUP.DEPBAR.LE gsb0, 0x0 ;  /* 0x00008000000079c5 */ /* 0x000fe40000010000 */
[----:B------:R-:W-:-:S06]  /*1e580*/  WARPGROUP.ARRIVE ;  /* 0x00000000000079c5 */ /* 0x000fcc0000000000 */
[----:B------:R-:W-:Y:S01]  /*1e590*/  HGMMA.64x256x16.F32.BF16 R24, R192, gdesc[UR4].tnspB, R24, gsb0 ;  /* 0x43e00004c0187df0 */ /* 0x000fe20008001818 */
[----:B------:R-:W-:Y:S01]  /*1e5a0*/  R2UR UR6, R6 ;  /* 0x00000000060672ca */ /* 0x000fe200000e0000 */
[----:B------:R-:W-:Y:S01]  /*1e5b0*/  VIADD R6, R0, 0x180 ;  /* 0x0000018000067836 */ /* 0x000fe20000000000 */
[----:B------:R-:W-:Y:S01]  /*1e5c0*/  R2UR UR7, R7 ;  /* 0x00000000070772ca */ /* 0x000fe200000e0000 */
[----:B------:R-:W-:Y:S02]  /*1e5d0*/  IMAD.MOV.U32 R7, RZ, RZ, 0x40000040 ;  /* 0x40000040ff077424 */ /* 0x000fe400078e00ff */
[----:B--2---:R-:W-:-:S05]  /*1e5e0*/  VIADD R16, R16, 0x1 ;  /* 0x0000000110107836 */ /* 0x004fca0000000000 */
[----:B------:R-:W-:Y:S01]  /*1e5f0*/  STL [R1+0x54], R16 ;  /* 0x0000541001007387 */ /* 0x000fe20000100800 */
[----:B------:R-:W-:Y:S02]  /*1e600*/  WARPGROUP.DEPBAR.LE gsb0, 0x0 ;  /* 0x00008000000079c5 */ /* 0x000fe40000010000 */
[----:B------:R-:W-:-:S14]  /*1e610*/  WARPGROUP.ARRIVE ;  /* 0x00000000000079c5 */ /* 0x000fdc0000000000 */
[----:B------:R-:W-:Y:S01]  /*1e620*/  HGMMA.64x256x16.F32.BF16 R24, R188, gdesc[UR4].tnspB, R24, gsb0 ;  /* 0x43e00004bc187df0 */ /* 0x000fe20008001818 */
[----:B------:R-:W-:Y:S02]  /*1e630*/  R2UR UR6, R6 ;  /* 0x00000000060672ca */ /* 0x000fe400000e0000 */
[----:B------:R-:W-:Y:S02]  /*1e640*/  R2UR UR7, R7 ;  /* 0x00000000070772ca */ /* 0x000fe400000e0000 */
[----:B------:R-:W1:Y:S02]  /*1e650*/  SHFL.BFLY PT, R7, R228, 0x2, 0x1f ;  /* 0x0c401f00e4077f89 */ /* 0x000e6400000e0000 */
[----:B-1----:R-:W-:-:S05]  /*1e660*/  FADD.FTZ R0, R7, R228 ;  /* 0x000000e407007221 */ /* 0x002fca0000010000 */
[----:B------:R-:W1:Y:S02]  /*1e670*/  SHFL.BFLY PT, R7, R0, 0x1, 0x1f ;  /* 0x0c201f0000077f89 */ /* 0x000e6400000e0000 */
[----:B-1----:R-:W-:Y:S01]  /*1e680*/  FADD.FTZ R12, R0, R7 ;  /* 0x00000007000c7221 */ /* 0x002fe20000010000 */
[----:B------:R-:W-:Y:S02]  /*1e690*/  CS2R R6, SRZ ;  /* 0x0000000000067805 */ /* 0x000fe4000001ff00 */
[----:B------:R-:W-:Y:S02]  /*1e6a0*/  SEL R0, RZ, 0x1, P2 ;  /* 0x00000001ff007807 */ /* 0x000fe40001000000 */
[----:B------:R-:W-:Y:S02]  /*1e6b0*/  FSETP.NE.FTZ.AND P0, PT, R12, RZ, PT ;  /* 0x000000ff0c00720b */ /* 0x000fe40003f15000 */
[----:B------:R-:W-:Y:S01]  /*1e6c0*/  @P3 MUFU.RCP R6, R13 ;  /* 0x0000000d00063308 */ /* 0x000fe20000001000 */
[----:B------:R-:W-:Y:S01]  /*1e6d0*/  LOP3.LUT R219, R219, R0, RZ, 0x3c, !PT ;  /* 0x00000000dbdb7212 */ /* 0x000fe200078e3cff */
[----:B------:R-:W-:-:S09]  /*1e6e0*/  IMAD.MOV.U32 R0, RZ, RZ, -0x800000 ;  /* 0xff800000ff007424 */ /* 0x000fd200078e00ff */
[----:B------:R-:W1:Y:S01]  /*1e6f0*/  @P0 MUFU.LG2 R9, R12 ;  /* 0x0000000c00090308 */ /* 0x000e620000000c00 */
[----:B------:R-:W-:Y:S01]  /*1e700*/  @P0 FMUL.FTZ R8, R3, 0.69314718246459960938 ;  /* 0x3f31721803080820 */ /* 0x000fe20000410000 */
[----:B0-----:R-:W-:-:S04]  /*1e710*/  @P3 FMUL.FTZ R3, R10, 0.69314718246459960938 ;  /* 0x3f3172180a033820 */ /* 0x001fc80000410000 */
[----:B------:R-:W-:Y:S02]  /*1e720*/  @P3 FFMA.FTZ R0, R14, R4, R3 ;  /* 0x000000040e003223 */ /* 0x000fe40000010003 */
[----:B------:R-:W0:Y:S01]  /*1e730*/  @P0 MUFU.RCP R7, R12 ;  /* 0x0000000c00070308 */ /* 0x000e220000001000 */
[----:B-1----:R-:W-:-:S04]  /*1e740*/  @P0 FMUL.FTZ R9, R9, 0.69314718246459960938 ;  /* 0x3f31721809090820 */ /* 0x002fc80000410000 */
[----:B------:R-:W-:Y:S01]  /*1e750*/  @P0 FFMA.FTZ R2, R8, R5, R9 ;  /* 0x0000000508020223 */ /* 0x000fe20000010009 */
[----:B------:R-:W-:Y:S01]  /*1e760*/  PLOP3.LUT P0, PT, PT, PT, PT, 0x8, 0x0 ;  /* 0x000000000000781c */ /* 0x000fe20003f0e170 */
[----:B------:R-:W-:Y:S02]  /*1e770*/  WARPGROUP.DEPBAR.LE gsb0, 0x0 ;  /* 0x00008000000079c5 */ /* 0x000fe40000010000 */
[----:B------:R-:W-:-:S06]  /*1e780*/  WARPGROUP.ARRIVE ;  /* 0x00000000000079c5 */ /* 0x000fcc0000000000 */
[----:B------:R-:W-:Y:S03]  /*1e790*/  HGMMA.64x256x16.F32.BF16 R24, R184, gdesc[UR4].tnspB, R24, gsb0 ;  /* 0x43e00004b8187df0 */ /* 0x000fe60008001818 */
[----:B------:R-:W-:Y:S02]  /*1e7a0*/  WARPGROUP.DEPBAR.LE gsb0, 0x0 ;  /* 0x00008000000079c5 */ /* 0x000fe40000010000 */
[----:B------:R1:W-:Y:S01]  /*1e7b0*/  @!P1 SYNCS.ARRIVE.TRANS64.RED.A1T0 RZ, [R11+URZ], RZ ;  /* 0x000000ff0bff99a7 */ /* 0x0003e2000810043f */
        /* <DEDUP_REMOVED lines=128> */
.L_x_1849:
        /* <DEDUP_REMOVED lines=9> */
[----:B------:R-:W2:Y:S04]  /*1f050*/  LDL R6, [R1+0x90] ;  /* 0x0000900001067983 */ /* 0x000ea80000100800 */
[----:B-----5:R-:W3:Y:S01]  /*1f060*/  LDL R100, [R1+0x4c] ;  /* 0x00004c0001647983 */ /* 0x020ee20000100800 */
[----:B------:R-:W4:Y:S01]  /*1f070*/  S2R R23, SR_SWINHI ;  /* 0x0000000000177919 */ /* 0x000f220000002f00 */
[----:B------:R-:W-:Y:S01]  /*1f080*/  F2FP.BF16.F32.PACK_AB R48, R49, R48 ;  /* 0x000000303130723e */ /* 0x000fe200000010ff */
[----:B------:R-:W-:Y:S01]  /*1f090*/  ULDC.64 UR4, c[0x0][0xc00] ;  /* 0x0003000000047ab9 */ /* 0x000fe20000000a00 */
[----:B------:R-:W-:Y:S02]  /*1f0a0*/  MOV R20, R16 ;  /* 0x0000001000147202 */ /* 0x000fe40000000f00 */
[----:B----4-:R-:W-:-:S02]  /*1f0b0*/  MOV R21, R23 ;  /* 0x0000001700157202 */ /* 0x010fc40000000f00 */
[----:B------:R-:W-:Y:S02]  /*1f0c0*/  F2FP.BF16.F32.PACK_AB R49, R8, R50 ;  /* 0x000000320831723e */ /* 0x000fe400000010ff */
[----:B------:R-:W-:Y:S02]  /*1f0d0*/  F2FP.BF16.F32.PACK_AB R8, R3, R160 ;  /* 0x000000a00308723e */ /* 0x000fe400000010ff */
[----:B------:R-:W4:Y:S01]  /*1f0e0*/  LDC R3, c[0x0][0xbe8] ;  /* 0x0002fa00ff037b82 */ /* 0x000f220000000800 */
        /* <DEDUP_REMOVED lines=36> */
[----:B------:R-:W-:Y:S01]  /*1f330*/  F2FP.BF16.F32.PACK_AB R147, R151, R150 ;  /* 0x000000969793723e */ /* 0x000fe200000010ff */
[----:B------:R-:W-:Y:S01]  /*1f340*/  IMAD.MOV.U32 R80, RZ, RZ, RZ ;  /* 0x000000ffff507224 */ /* 0x000fe200078e00ff */
[----:B------:R-:W-:Y:S01]  /*1f350*/  ULDC.64 UR6, c[0x0][0x208] ;  /* 0x0000820000067ab9 */ /* 0x000fe20000000a00 */
[----:B--2---:R-:W-:-:S03]  /*1f360*/  IMAD.WIDE R138, R6, 0x2, R20 ;  /* 0x00000002068a7825 */ /* 0x004fc600078e0214 */
[C---:B------:R-:W-:Y:S02]  /*1f370*/  IADD3 R31, P1, R138.reuse, 0x20, RZ ;  /* 0x000000208a1f7810 */ /* 0x040fe40007f3e0ff */
[----:B------:R-:W-:Y:S02]  /*1f380*/  IADD3 R39, P0, R138, 0x40, RZ ;  /* 0x000000408a277810 */ /* 0x000fe40007f1e0ff */
[----:B------:R-:W-:Y:S02]  /*1f390*/  LOP3.LUT R30, R31, 0x380, RZ, 0xc0, !PT ;  /* 0x000003801f1e7812 */ /* 0x000fe400078ec0ff */
[----:B------:R-:W-:Y:S02]  /*1f3a0*/  LOP3.LUT R38, R39, 0x380, RZ, 0xc0, !PT ;  /* 0x0000038027267812 */ /* 0x000fe400078ec0ff */
[----:B------:R-:W-:Y:S02]  /*1f3b0*/  SHF.R.U64 R30, R30, 0x3, RZ ;  /* 0x000000031e1e7819 */ /* 0x000fe400000012ff */
[----:B------:R-:W-:-:S02]  /*1f3c0*/  SHF.R.U64 R38, R38, 0x3, RZ ;  /* 0x0000000326267819 */ /* 0x000fc400000012ff */
[----:B------:R-:W-:Y:S02]  /*1f3d0*/  LOP3.LUT R27, R138, 0x380, RZ, 0xc0, !PT ;  /* 0x000003808a1b7812 */ /* 0x000fe400078ec0ff */
[----:B------:R-:W-:Y:S01]  /*1f3e0*/  LOP3.LUT R30, R30, R31, RZ, 0x3c, !PT ;  /* 0x0000001f1e1e7212 */ /* 0x000fe200078e3cff */
[--C-:B------:R-:W-:Y:S01]  /*1f3f0*/  IMAD.X R31, RZ, RZ, R139.reuse, P1 ;  /* 0x000000ffff1f7224 */ /* 0x100fe200008e068b */
[----:B------:R-:W-:Y:S02]  /*1f400*/  IADD3 R111, P2, R138, 0x4060, RZ ;  /* 0x000040608a6f7810 */ /* 0x000fe40007f5e0ff */
[----:B------:R-:W-:Y:S01]  /*1f410*/  LOP3.LUT R38, R38, R39, RZ, 0x3c, !PT ;  /* 0x0000002726267212 */ /* 0x000fe200078e3cff */
[----:B------:R-:W-:Y:S01]  /*1f420*/  IMAD.X R39, RZ, RZ, R139, P0 ;  /* 0x000000ffff277224 */ /* 0x000fe200000e068b */
[C---:B------:R-:W-:Y:S02]  /*1f430*/  IADD3 R115, P1, R138.reuse, 0x8000, RZ ;  /* 0x000080008a737810 */ /* 0x040fe40007f3e0ff */
[----:B------:R-:W-:-:S02]  /*1f440*/  IADD3 R47, P4, R138, 0x60, RZ ;  /* 0x000000608a2f7810 */ /* 0x000fc40007f9e0ff */
[----:B------:R-:W-:Y:S02]  /*1f450*/  SHF.R.U64 R27, R27, 0x3, RZ ;  /* 0x000000031b1b7819 */ /* 0x000fe400000012ff */
[C---:B------:R-:W-:Y:S02]  /*1f460*/  IADD3 R55, P3, R138.reuse, 0x4000, RZ ;  /* 0x000040008a377810 */ /* 0x040fe40007f7e0ff */
[C---:B------:R-:W-:Y:S02]  /*1f470*/  IADD3 R119, P0, R138.reuse, 0x8020, RZ ;  /* 0x000080208a777810 */ /* 0x040fe40007f1e0ff */
[----:B------:R-:W-:Y:S02]  /*1f480*/  LOP3.LUT R110, R111, 0x380, RZ, 0xc0, !PT ;  /* 0x000003806f6e7812 */ /* 0x000fe400078ec0ff */
[----:B------:R-:W-:Y:S02]  /*1f490*/  IADD3 R103, P6, R138, 0x4020, RZ ;  /* 0x000040208a677810 */ /* 0x000fe40007fde0ff */
[----:B------:R-:W-:-:S02]  /*1f4a0*/  LOP3.LUT R114, R115, 0x380, RZ, 0xc0, !PT ;  /* 0x0000038073727812 */ /* 0x000fc400078ec0ff */
[----:B------:R-:W-:Y:S02]  /*1f4b0*/  LOP3.LUT R46, R47, 0x380, RZ, 0xc0, !PT ;  /* 0x000003802f2e7812 */ /* 0x000fe400078ec0ff */
[----:B------:R-:W-:Y:S02]  /*1f4c0*/  IADD3 R107, P5, R138, 0x4040, RZ ;  /* 0x000040408a6b7810 */ /* 0x000fe40007fbe0ff */
[----:B------:R-:W-:Y:S01]  /*1f4d0*/  LOP3.LUT R26, R27, R138, RZ, 0x3c, !PT ;  /* 0x0000008a1b1a7212 */ /* 0x000fe200078e3cff */
[----:B------:R-:W-:Y:S01]  /*1f4e0*/  IMAD.MOV.U32 R27, RZ, RZ, R139 ;  /* 0x000000ffff1b7224 */ /* 0x000fe200078e008b */
[----:B------:R-:W-:Y:S02]  /*1f4f0*/  LOP3.LUT R54, R55, 0x380, RZ, 0xc0, !PT ;  /* 0x0000038037367812 */ /* 0x000fe400078ec0ff */
[----:B------:R-:W-:Y:S02]  /*1f500*/  LOP3.LUT R118, R119, 0x380, RZ, 0xc0, !PT ;  /* 0x0000038077767812 */ /* 0x000fe400078ec0ff */
[----:B------:R-:W-:-:S02]  /*1f510*/  SHF.R.U64 R110, R110, 0x3, RZ ;  /* 0x000000036e6e7819 */ /* 0x000fc400000012ff */
[----:B------:R-:W-:Y:S02]  /*1f520*/  LOP3.LUT R102, R103, 0x380, RZ, 0xc0, !PT ;  /* 0x0000038067667812 */ /* 0x000fe400078ec0ff */
[----:B------:R-:W-:Y:S02]  /*1f530*/  SHF.R.U64 R114, R114, 0x3, RZ ;  /* 0x0000000372727819 */ /* 0x000fe400000012ff */
[----:B------:R-:W-:Y:S02]  /*1f540*/  SHF.R.U64 R46, R46, 0x3, RZ ;  /* 0x000000032e2e7819 */ /* 0x000fe400000012ff */
[----:B------:R-:W-:Y:S02]  /*1f550*/  LOP3.LUT R106, R107, 0x380, RZ, 0xc0, !PT ;  /* 0x000003806b6a7812 */ /* 0x000fe400078ec0ff */
[----:B------:R-:W-:Y:S02]  /*1f560*/  SHF.R.U64 R54, R54, 0x3, RZ ;  /* 0x0000000336367819 */ /* 0x000fe400000012ff */
[----:B------:R-:W-:-:S02]  /*1f570*/  SHF.R.U64 R118, R118, 0x3, RZ ;  /* 0x0000000376767819 */ /* 0x000fc400000012ff */
[----:B------:R-:W-:Y:S01]  /*1f580*/  LOP3.LUT R110, R110, R111, RZ, 0x3c, !PT ;  /* 0x0000006f6e6e7212 */ /* 0x000fe200078e3cff */
[--C-:B------:R-:W-:Y:S01]  /*1f590*/  IMAD.X R111, RZ, RZ, R139.reuse, P2 ;  /* 0x000000ffff6f7224 */ /* 0x100fe200010e068b */
[----:B------:R-:W-:Y:S02]  /*1f5a0*/  MOV R6, R26 ;  /* 0x0000001a00067202 */ /* 0x000fe40000000f00 */
[----:B------:R-:W-:Y:S02]  /*1f5b0*/  SHF.R.U64 R102, R102, 0x3, RZ ;  /* 0x0000000366667819 */ /* 0x000fe400000012ff */
[----:B------:R-:W-:Y:S01]  /*1f5c0*/  LOP3.LUT R114, R114, R115, RZ, 0x3c, !PT ;  /* 0x0000007372727212 */ /* 0x000fe200078e3cff */
[--C-:B------:R-:W-:Y:S01]  /*1f5d0*/  IMAD.X R115, RZ, RZ, R139.reuse, P1 ;  /* 0x000000ffff737224 */ /* 0x100fe200008e068b */
[----:B------:R-:W-:Y:S02]  /*1f5e0*/  F2FP.BF16.F32.PACK_AB R26, R29, R28 ;  /* 0x0000001c1d1a723e */ /* 0x000fe400000010ff */
[----:B------:R-:W-:Y:S01]  /*1f5f0*/  LOP3.LUT R46, R46, R47, RZ, 0x3c, !PT ;  /* 0x0000002f2e2e7212 */ /* 0x000fe200078e3cff */
[----:B------:R-:W-:Y:S01]  /*1f600*/  IMAD.X R47, RZ, RZ, R139, P4 ;  /* 0x000000ffff2f7224 */ /* 0x000fe200020e068b */
[----:B------:R-:W-:-:S02]  /*1f610*/  SHF.R.U64 R106, R106, 0x3, RZ ;  /* 0x000000036a6a7819 */ /* 0x000fc400000012ff */
[----:B------:R-:W-:Y:S02]  /*1f620*/  IADD3 R28, P2, R138, 0xc040, RZ ;  /* 0x0000c0408a1c7810 */ /* 0x000fe40007f5e0ff */
[----:B------:R-:W-:Y:S01]  /*1f630*/  LOP3.LUT R54, R54, R55, RZ, 0x3c, !PT ;  /* 0x0000003736367212 */ /* 0x000fe200078e3cff */
[--C-:B------:R-:W-:Y:S01]  /*1f640*/  IMAD.X R55, RZ, RZ, R139.reuse, P3 ;  /* 0x000000ffff377224 */ /* 0x100fe200018e068b */
[----:B------:R-:W-:Y:S01]  /*1f650*/  LOP3.LUT R118, R118, R119, RZ, 0x3c, !PT ;  /* 0x0000007776767212 */ /* 0x000fe200078e3cff */
[--C-:B------:R-:W-:Y:S01]  /*1f660*/  IMAD.X R119, RZ, RZ, R139.reuse, P0 ;  /* 0x000000ffff777224 */ /* 0x100fe200000e068b */
[C---:B------:R-:W-:Y:S02]  /*1f670*/  IADD3 R177, P1, R138.reuse, 0xc060, RZ ;  /* 0x0000c0608ab17810 */ /* 0x040fe40007f3e0ff */
[----:B------:R-:W-:Y:S02]  /*1f680*/  IADD3 R123, P4, R138, 0x8040, RZ ;  /* 0x000080408a7b7810 */ /* 0x000fe40007f9e0ff */
[----:B------:R-:W-:Y:S01]  /*1f690*/  LOP3.LUT R102, R102, R103, RZ, 0x3c, !PT ;  /* 0x0000006766667212 */ /* 0x000fe200078e3cff */
[----:B------:R-:W-:Y:S01]  /*1f6a0*/  IMAD.X R103, RZ, RZ, R139, P6 ;  /* 0x000000ffff677224 */ /* 0x000fe200030e068b */
[----:B------:R-:W-:-:S02]  /*1f6b0*/  IADD3 R127, P3, R138, 0x8060, RZ ;  /* 0x000080608a7f7810 */ /* 0x000fc40007f7e0ff */
[----:B------:R-:W-:Y:S02]  /*1f6c0*/  ISETP.NE.U32.AND P0, PT, RZ, UR4, PT ;  /* 0x00000004ff007c0c */ /* 0x000fe4000bf05070 */
[----:B------:R-:W-:Y:S01]  /*1f6d0*/  LOP3.LUT R106, R106, R107, RZ, 0x3c, !PT ;  /* 0x0000006b6a6a7212 */ /* 0x000fe200078e3cff */
[----:B------:R-:W-:Y:S01]  /*1f6e0*/  IMAD.X R107, RZ, RZ, R139, P5 ;  /* 0x000000ffff6b7224 */ /* 0x000fe200028e068b */
[----:B------:R-:W-:Y:S02]  /*1f6f0*/  LOP3.LUT R23, R28, 0x380, RZ, 0xc0, !PT ;  /* 0x000003801c177812 */ /* 0x000fe400078ec0ff */
[C---:B------:R-:W-:Y:S02]  /*1f700*/  IADD3 R131, P6, R138.reuse, 0xc000, RZ ;  /* 0x0000c0008a837810 */ /* 0x040fe40007fde0ff */
[----:B-1----:R-:W-:Y:S02]  /*1f710*/  LOP3.LUT R64, R177, 0x380, RZ, 0xc0, !PT ;  /* 0x00000380b1407812 */ /* 0x002fe400078ec0ff */
[----:B------:R-:W-:-:S02]  /*1f720*/  IADD3 R135, P5, R138, 0xc020, RZ ;  /* 0x0000c0208a877810 */ /* 0x000fc40007fbe0ff */
[----:B------:R-:W-:Y:S02]  /*1f730*/  LOP3.LUT R122, R123, 0x380, RZ, 0xc0, !PT ;  /* 0x000003807b7a7812 */ /* 0x000fe400078ec0ff */
[----:B------:R-:W-:Y:S02]  /*1f740*/  LOP3.LUT R126, R127, 0x380, RZ, 0xc0, !PT ;  /* 0x000003807f7e7812 */ /* 0x000fe400078ec0ff */
[----:B------:R-:W-:Y:S01]  /*1f750*/  ISETP.NE.AND.EX P0, PT, RZ, UR5, PT, P0 ;  /* 0x00000005ff007c0c */ /* 0x000fe2000bf05300 */
[----:B------:R-:W-:Y:S01]  /*1f760*/  ULDC.64 UR4, c[0x0][0xc08] ;  /* 0x0003020000047ab9 */ /* 0x000fe20000000a00 */
[----:B------:R-:W-:Y:S01]  /*1f770*/  F2FP.BF16.F32.PACK_AB R27, R76, R68 ;  /* 0x000000444c1b723e */ /* 0x000fe200000010ff */
[----:B------:R-:W-:Y:S01]  /*1f780*/  BAR.SYNC.DEFER_BLOCKING 0x1, 0x100 ;  /* 0x0044000000007b1d */ /* 0x000fe20000010000 */
[----:B------:R-:W-:Y:S01]  /*1f790*/  SHF.R.U64 R23, R23, 0x3, RZ ;  /* 0x0000000317177819 */ /* 0x000fe200000012ff */
[----:B------:R-:W-:Y:S01]  /*1f7a0*/  IMAD.X R143, RZ, RZ, R139, P2 ;  /* 0x000000ffff8f7224 */ /* 0x000fe200010e068b */
[----:B------:R-:W-:-:S02]  /*1f7b0*/  LOP3.LUT R130, R131, 0x380, RZ, 0xc0, !PT ;  /* 0x0000038083827812 */ /* 0x000fc400078ec0ff */
[----:B------:R-:W-:Y:S02]  /*1f7c0*/  SHF.R.U64 R64, R64, 0x3, RZ ;  /* 0x0000000340407819 */ /* 0x000fe400000012ff */
[----:B------:R-:W-:Y:S02]  /*1f7d0*/  LOP3.LUT R134, R135, 0x380, RZ, 0xc0, !PT ;  /* 0x0000038087867812 */ /* 0x000fe400078ec0ff */
[----:B------:R-:W-:Y:S02]  /*1f7e0*/  SHF.R.U64 R122, R122, 0x3, RZ ;  /* 0x000000037a7a7819 */ /* 0x000fe400000012ff */
[----:B------:R-:W-:Y:S01]  /*1f7f0*/  ISETP.NE.U32.AND P2, PT, RZ, UR4, PT ;  /* 0x00000004ff007c0c */ /* 0x000fe2000bf45070 */
[----:B------:R-:W-:Y:S01]  /*1f800*/  IMAD.X R29, RZ, RZ, R139, P1 ;  /* 0x000000ffff1d7224 */ /* 0x000fe200008e068b */
[----:B------:R-:W-:Y:S02]  /*1f810*/  SHF.R.U64 R126, R126, 0x3, RZ ;  /* 0x000000037e7e7819 */ /* 0x000fe400000012ff */
[----:B------:R-:W-:-:S02]  /*1f820*/  MOV R30, R30 ;  /* 0x0000001e001e7202 */ /* 0x000fc40000000f00 */
[----:B------:R-:W-:Y:S02]  /*1f830*/  LOP3.LUT R142, R23, R28, RZ, 0x3c, !PT ;  /* 0x0000001c178e7212 */ /* 0x000fe400078e3cff */
[----:B------:R-:W-:Y:S02]  /*1f840*/  MOV R38, R38 ;  /* 0x0000002600267202 */ /* 0x000fe40000000f00 */
[----:B------:R-:W-:Y:S02]  /*1f850*/  SHF.R.U64 R130, R130, 0x3, RZ ;  /* 0x0000000382827819 */ /* 0x000fe400000012ff */
[----:B------:R-:W-:Y:S01]  /*1f860*/  LOP3.LUT R28, R64, R177, RZ, 0x3c, !PT ;  /* 0x000000b1401c7212 */ /* 0x000fe200078e3cff */
[----:B------:R1:W-:Y:S01]  /*1f870*/  STSM.16.M88.4 [R6], R24 ;  /* 0x0000001806007844 */ /* 0x0003e20000000200 */
[----:B------:R-:W-:Y:S02]  /*1f880*/  MOV R46, R46 ;  /* 0x0000002e002e7202 */ /* 0x000fe40000000f00 */
[----:B------:R-:W-:-:S02]  /*1f890*/  SHF.R.U64 R134, R134, 0x3, RZ ;  /* 0x0000000386867819 */ /* 0x000fc400000012ff */
[----:B------:R-:W-:Y:S01]  /*1f8a0*/  LOP3.LUT R122, R122, R123, RZ, 0x3c, !PT ;  /* 0x0000007b7a7a7212 */ /* 0x000fe200078e3cff */
[--C-:B------:R-:W-:Y:S01]  /*1f8b0*/  IMAD.X R123, RZ, RZ, R139.reuse, P4 ;  /* 0x000000ffff7b7224 */ /* 0x100fe200020e068b */
[----:B------:R-:W-:Y:S02]  /*1f8c0*/  MOV R54, R54 ;  /* 0x0000003600367202 */ /* 0x000fe40000000f00 */
[----:B------:R-:W-:Y:S01]  /*1f8d0*/  ISETP.NE.AND.EX P2, PT, RZ, UR5, PT, P2 ;  /* 0x00000005ff007c0c */ /* 0x000fe2000bf45320 */
[----:B------:R2:W-:Y:S01]  /*1f8e0*/  STSM.16.M88.4 [R30], R32 ;  /* 0x000000201e007844 */ /* 0x0005e20000000200 */
[----:B------:R-:W-:Y:S01]  /*1f8f0*/  LOP3.LUT R126, R126, R127, RZ, 0x3c, !PT ;  /* 0x0000007f7e7e7212 */ /* 0x000fe200078e3cff */
[----:B------:R-:W-:Y:S01]  /*1f900*/  IMAD.X R127, RZ, RZ, R139, P3 ;  /* 0x000000ffff7f7224 */ /* 0x000fe200018e068b */
[----:B------:R-:W-:Y:S02]  /*1f910*/  MOV R102, R102 ;  /* 0x0000006600667202 */ /* 0x000fe40000000f00 */
[----:B-1----:R-:W-:Y:S01]  /*1f920*/  F2FP.BF16.F32.PACK_AB R6, R61, R159 ;  /* 0x0000009f3d06723e */ /* 0x002fe200000010ff */
[----:B------:R-:W-:Y:S01]  /*1f930*/  STSM.16.M88.4 [R38], R40 ;  /* 0x0000002826007844 */ /* 0x000fe20000000200 */
[----:B------:R-:W-:-:S02]  /*1f940*/  MOV R106, R106 ;  /* 0x0000006a006a7202 */ /* 0x000fc40000000f00 */
[----:B------:R-:W-:Y:S01]  /*1f950*/  LOP3.LUT R130, R130, R131, RZ, 0x3c, !PT ;  /* 0x0000008382827212 */ /* 0x000fe200078e3cff */
[----:B------:R-:W-:Y:S01]  /*1f960*/  IMAD.X R131, RZ, RZ, R139, P6 ;  /* 0x000000ffff837224 */ /* 0x000fe200030e068b */
[----:B------:R-:W-:Y:S01]  /*1f970*/  MOV R110, R110 ;  /* 0x0000006e006e7202 */ /* 0x000fe20000000f00 */
[----:B------:R-:W-:Y:S01]  /*1f980*/  STSM.16.M88.4 [R46], R48 ;  /* 0x000000302e007844 */ /* 0x000fe20000000200 */
[----:B------:R-:W-:Y:S02]  /*1f990*/  MOV R23, R28 ;  /* 0x0000001c00177202 */ /* 0x000fe40000000f00 */
[----:B------:R-:W-:Y:S02]  /*1f9a0*/  F2FP.BF16.F32.PACK_AB R24, R81, R164 ;  /* 0x000000a45118723e */ /* 0x000fe400000010ff */
[----:B------:R-:W-:Y:S02]  /*1f9b0*/  F2FP.BF16.F32.PACK_AB R25, R83, R82 ;  /* 0x000000525319723e */ /* 0x000fe400000010ff */
[----:B------:R-:W-:-:S02]  /*1f9c0*/  F2FP.BF16.F32.PACK_AB R26, R85, R165 ;  /* 0x000000a5551a723e */ /* 0x000fc400000010ff */
[----:B------:R-:W-:Y:S01]  /*1f9d0*/  F2FP.BF16.F32.PACK_AB R27, R87, R86 ;  /* 0x00000056571b723e */ /* 0x000fe200000010ff */
[----:B------:R1:W-:Y:S01]  /*1f9e0*/  STSM.16.M88.4 [R54], R4 ;  /* 0x0000000436007844 */ /* 0x0003e20000000200 */
[----:B------:R-:W-:Y:S01]  /*1f9f0*/  LOP3.LUT R134, R134, R135, RZ, 0x3c, !PT ;  /* 0x0000008786867212 */ /* 0x000fe200078e3cff */
[----:B------:R-:W-:Y:S01]  /*1fa00*/  IMAD.X R135, RZ, RZ, R139, P5 ;  /* 0x000000ffff877224 */ /* 0x000fe200028e068b */
[----:B------:R-:W-:Y:S02]  /*1fa10*/  MOV R114, R114 ;  /* 0x0000007200727202 */ /* 0x000fe40000000f00 */
[----:B------:R-:W-:Y:S02]  /*1fa20*/  F2FP.BF16.F32.PACK_AB R28, R89, R166 ;  /* 0x000000a6591c723e */ /* 0x000fe400000010ff */
[----:B------:R-:W-:Y:S02]  /*1fa30*/  F2FP.BF16.F32.PACK_AB R29, R91, R90 ;  /* 0x0000005a5b1d723e */ /* 0x000fe400000010ff */
[----:B--2---:R-:W-:-:S02]  /*1fa40*/  F2FP.BF16.F32.PACK_AB R30, R93, R167 ;  /* 0x000000a75d1e723e */ /* 0x004fc400000010ff */
[----:B------:R-:W-:Y:S01]  /*1fa50*/  F2FP.BF16.F32.PACK_AB R31, R95, R94 ;  /* 0x0000005e5f1f723e */ /* 0x000fe200000010ff */
[----:B------:R2:W-:Y:S01]  /*1fa60*/  STSM.16.M88.4 [R102], R8 ;  /* 0x0000000866007844 */ /* 0x0005e20000000200 */
[----:B------:R-:W-:Y:S02]  /*1fa70*/  MOV R118, R118 ;  /* 0x0000007600767202 */ /* 0x000fe40000000f00 */
[----:B------:R-:W-:Y:S02]  /*1fa80*/  F2FP.BF16.F32.PACK_AB R32, R97, R168 ;  /* 0x000000a86120723e */ /* 0x000fe400000010ff */
[----:B------:R-:W-:Y:S02]  /*1fa90*/  F2FP.BF16.F32.PACK_AB R33, R99, R98 ;  /* 0x000000626321723e */ /* 0x000fe400000010ff */
[----:B------:R-:W-:Y:S02]  /*1faa0*/  F2FP.BF16.F32.PACK_AB R34, R101, R169 ;  /* 0x000000a96522723e */ /* 0x000fe400000010ff */
[----:B------:R-:W-:Y:S01]  /*1fab0*/  F2FP.BF16.F32.PACK_AB R35, R60, R58 ;  /* 0x0000003a3c23723e */ /* 0x000fe200000010ff */
[----:B------:R0:W-:Y:S01]  /*1fac0*/  STSM.16.M88.4 [R106], R12 ;  /* 0x0000000c6a007844 */ /* 0x0001e20000000200 */
[----:B------:R-:W-:-:S02]  /*1fad0*/  MOV R122, R122 ;  /* 0x0000007a007a7202 */ /* 0x000fc40000000f00 */
[----:B------:R-:W-:Y:S01]  /*1fae0*/  MOV R126, R126 ;  /* 0x0000007e007e7202 */ /* 0x000fe20000000f00 */
[----:B------:R-:W-:Y:S01]  /*1faf0*/  STSM.16.M88.4 [R110], R24 ;  /* 0x000000186e007844 */ /* 0x000fe20000000200 */
[----:B-1----:R-:W-:Y:S02]  /*1fb00*/  F2FP.BF16.F32.PACK_AB R4, R113, R172 ;  /* 0x000000ac7104723e */ /* 0x002fe400000010ff */
[----:B------:R-:W-:Y:S02]  /*1fb10*/  F2FP.BF16.F32.PACK_AB R5, R88, R84 ;  /* 0x000000545805723e */ /* 0x000fe400000010ff */
[----:B------:R-:W-:Y:S02]  /*1fb20*/  F2FP.BF16.F32.PACK_AB R6, R117, R173 ;  /* 0x000000ad7506723e */ /* 0x000fe400000010ff */
[----:B------:R-:W-:Y:S01]  /*1fb30*/  F2FP.BF16.F32.PACK_AB R7, R96, R92 ;  /* 0x0000005c6007723e */ /* 0x000fe200000010ff */
[----:B------:R-:W-:Y:S01]  /*1fb40*/  STSM.16.M88.4 [R114], R28 ;  /* 0x0000001c72007844 */ /* 0x000fe20000000200 */
[----:B------:R-:W-:-:S02]  /*1fb50*/  MOV R130, R130 ;  /* 0x0000008200827202 */ /* 0x000fc40000000f00 */
[----:B--2---:R-:W-:Y:S01]  /*1fb60*/  F2FP.BF16.F32.PACK_AB R8, R121, R174 ;  /* 0x000000ae7908723e */ /* 0x004fe200000010ff */
[----:B------:R-:W-:Y:S01]  /*1fb70*/  STSM.16.M88.4 [R118], R32 ;  /* 0x0000002076007844 */ /* 0x000fe20000000200 */
[----:B------:R-:W-:Y:S01]  /*1fb80*/  F2FP.BF16.F32.PACK_AB R9, R108, R104 ;  /* 0x000000686c09723e */ /* 0x000fe200000010ff */
[----:B0-----:R-:W3:Y:S01]  /*1fb90*/  LDC.64 R12, c[0x0][0xc00] ;  /* 0x00030000ff0c7b82 */ /* 0x001ee20000000a00 */
[----:B------:R-:W-:Y:S02]  /*1fba0*/  F2FP.BF16.F32.PACK_AB R10, R125, R175 ;  /* 0x000000af7d0a723e */ /* 0x000fe400000010ff */
[----:B------:R-:W-:Y:S01]  /*1fbb0*/  F2FP.BF16.F32.PACK_AB R11, R116, R112 ;  /* 0x00000070740b723e */ /* 0x000fe200000010ff */
[----:B------:R-:W-:Y:S01]  /*1fbc0*/  STSM.16.M88.4 [R122], R72 ;  /* 0x000000487a007844 */ /* 0x000fe20000000200 */
[----:B------:R-:W-:Y:S02]  /*1fbd0*/  MOV R134, R134 ;  /* 0x0000008600867202 */ /* 0x000fe40000000f00 */
[----:B------:R-:W-:Y:S01]  /*1fbe0*/  F2FP.BF16.F32.PACK_AB R177, R124, R120 ;  /* 0x000000787cb1723e */ /* 0x000fe200000010ff */
[----:B------:R0:W-:Y:S01]  /*1fbf0*/  STSM.16.M88.4 [R126], R4 ;  /* 0x000000047e007844 */ /* 0x0001e20000000200 */
[----:B------:R-:W-:-:S02]  /*1fc00*/  MOV R142, R142 ;  /* 0x0000008e008e7202 */ /* 0x000fc40000000f00 */
[----:B----4-:R-:W-:Y:S01]  /*1fc10*/  ISETP.NE.AND P1, PT, R3, 0x1, PT ;  /* 0x000000010300780c */ /* 0x010fe20003f25270 */
[----:B------:R1:W-:Y:S04]  /*1fc20*/  STSM.16.M88.4 [R130], R8 ;  /* 0x0000000882007844 */ /* 0x0003e80000000200 */
[----:B------:R2:W-:Y:S04]  /*1fc30*/  STSM.16.M88.4 [R134], R176 ;  /* 0x000000b086007844 */ /* 0x0005e80000000200 */
[----:B------:R2:W-:Y:S01]  /*1fc40*/  STSM.16.M88.4 [R142], R152 ;  /* 0x000000988e007844 */ /* 0x0005e20000000200 */
[----:B0-----:R-:W0:Y:S03]  /*1fc50*/  @P2 LDC.64 R4, c[0x0][0xc08] ;  /* 0x00030200ff042b82 */ /* 0x001e260000000a00 */
[----:B------:R2:W-:Y:S05]  /*1fc60*/  STSM.16.M88.4 [R23], R144 ;  /* 0x0000009017007844 */ /* 0x0005ea0000000200 */
[----:B-1----:R-:W1:Y:S08]  /*1fc70*/  @P1 LDC R8, c[0x0][0xbec] ;  /* 0x0002fb00ff081b82 */ /* 0x002e700000000800 */
[----:B------:R-:W4:Y:S01]  /*1fc80*/  @P1 LDC R9, c[0x0][0xbf0] ;  /* 0x0002fc00ff091b82 */ /* 0x000f220000000800 */
[----:B------:R-:W-:Y:S01]  /*1fc90*/  ULDC UR4, c[0x0][0xa88] ;  /* 0x0002a20000047ab9 */ /* 0x000fe20000000800 */
[----:B---3--:R-:W-:-:S06]  /*1fca0*/  IMAD.WIDE R12, R100, 0x4, R12 ;  /* 0x00000004640c7825 */ /* 0x008fcc00078e020c */
[----:B------:R-:W-:Y:S01]  /*1fcb0*/  BAR.SYNC.DEFER_BLOCKING 0x1, 0x100 ;  /* 0x0044000000007b1d */ /* 0x000fe20000010000 */
[----:B------:R-:W-:Y:S02]  /*1fcc0*/  IMAD.U32 R6, RZ, RZ, UR4 ;  /* 0x00000004ff067e24 */ /* 0x000fe4000f8e00ff */
[----:B0-----:R-:W-:-:S03]  /*1fcd0*/  @P2 IMAD.WIDE R4, R100, 0x4, R4 ;  /* 0x0000000464042825 */ /* 0x001fc600078e0204 */
[----:B------:R2:W5:Y:S04]  /*1fce0*/  @P0 LDG.E R80, desc[UR6][R12.64] ;  /* 0x000000060c500981 */ /* 0x000568000c1e1900 */
[----:B------:R2:W5:Y:S01]  /*1fcf0*/  @P2 LDG.E R6, desc[UR6][R4.64] ;  /* 0x0000000604062981 */ /* 0x000562000c1e1900 */
[----:B------:R-:W-:Y:S05]  /*1fd00*/  @P2 BRA `(.L_x_2018) ;  /* 0x0000000000142947 */ /* 0x000fea0003800000 */
[----:B------:R-:W-:Y:S05]  /*1fd10*/  @!P0 BRA `(.L_x_2018) ;  /* 0x0000000000108947 */ /* 0x000fea0003800000 */
[----:B------:R-:W-:Y:S02]  /*1fd20*/  ULDC.64 UR4, c[0x0][0x208] ;  /* 0x0000820000047ab9 */ /* 0x000fe40000000a00 */
[----:B--2---:R-:W2:Y:S04]  /*1fd30*/  LDG.E R5, desc[UR4][R12.64] ;  /* 0x000000040c057981 */ /* 0x004ea8000c1e1900 */
[----:B-----5:R-:W2:Y:S02]  /*1fd40*/  LDG.E R6, desc[UR4][R12.64+0x4] ;  /* 0x000004040c067981 */ /* 0x020ea4000c1e1900 */
[----:B--2---:R-:W-:-:S07]  /*1fd50*/  IMAD.IADD R6, R6, 0x1, -R5 ;  /* 0x0000000106067824 */ /* 0x004fce00078e0a05 */
.L_x_2018:
[----:B--2---:R-:W2:Y:S01]  /*1fd60*/  LDL R4, [R1+0x34] ;  /* 0x0000340001047983 */ /* 0x004ea20000100800 */
[----:B------:R-:W-:-:S03]  /*1fd70*/  ULDC.64 UR4, c[0x0][0xb90] ;  /* 0x0002e40000047ab9 */ /* 0x000fc60000000a00 */
[----:B------:R-:W3:Y:S01]  /*1fd80*/  LDL R88, [R1+0x40] ;  /* 0x0000400001587983 */ /* 0x000ee20000100800 */
[----:B-----5:R-:W-:Y:S01]  /*1fd90*/  SHF.R.S32.HI R81, RZ, 0x1f, R80 ;  /* 0x0000001fff517819 */ /* 0x020fe20000011450 */
[----:B------:R-:W-:Y:S01]  /*1fda0*/  IMAD.SHL.U32 R10, R218, 0x40, RZ ;  /* 0x00000040da0a7824 */ /* 0x000fe200078e00ff */
[----:B------:R-:W-:Y:S01]  /*1fdb0*/  SHF.R.S32.HI R23, RZ, 0x1f, R100 ;  /* 0x0000001fff177819 */ /* 0x000fe20000011464 */
[----:B------:R-:W4:Y:S01]  /*1fdc0*/  LDL.LU R86, [R1+0x48] ;  /* 0x0000480001567983 */ /* 0x000f220000300800 */
[----:B------:R-:W-:Y:S01]  /*1fdd0*/  SEL R64, R100, RZ, !P0 ;  /* 0x000000ff64407207 */ /* 0x000fe20004000000 */
[----:B------:R-:W-:Y:S01]  /*1fde0*/  IMAD R83, R6, R3, RZ ;  /* 0x0000000306537224 */ /* 0x000fe200078e02ff */
[----:B------:R-:W-:Y:S01]  /*1fdf0*/  ULDC.64 UR6, c[0x0][0x208] ;  /* 0x0000820000067ab9 */ /* 0x000fe20000000a00 */
[----:B------:R-:W2:Y:S01]  /*1fe00*/  LDL.LU R84, [R1+0x14] ;  /* 0x0000140001547983 */ /* 0x000ea20000300800 */
[----:B------:R-:W-:Y:S01]  /*1fe10*/  SEL R23, R23, RZ, !P0 ;  /* 0x000000ff17177207 */ /* 0x000fe20004000000 */
[----:B------:R-:W0:Y:S02]  /*1fe20*/  @P1 LDC R85, c[0x0][0xbec] ;  /* 0x0002fb00ff551b82 */ /* 0x000e240000000800 */
[----:B------:R-:W3:Y:S04]  /*1fe30*/  LDL R14, [R1+0x8c] ;  /* 0x00008c00010e7983 */ /* 0x000ee80000100800 */
[----:B------:R-:W3:Y:S02]  /*1fe40*/  LDL R26, [R1+0x68] ;  /* 0x00006800011a7983 */ /* 0x000ee40000100800 */
[----:B------:R-:W0:Y:S02]  /*1fe50*/  @P1 LDC R87, c[0x0][0xbf0] ;  /* 0x0002fc00ff571b82 */ /* 0x000e240000000800 */
[----:B------:R-:W3:Y:S04]  /*1fe60*/  LDL R92, [R1+0x50] ;  /* 0x00005000015c7983 */ /* 0x000ee80000100800 */
[----:B------:R-:W5:Y:S04]  /*1fe70*/  LDL R90, [R1+0xc] ;  /* 0x00000c00015a7983 */ /* 0x000f680000100800 */
[----:B------:R-:W5:Y:S04]  /*1fe80*/  LDL R91, [R1+0x5c] ;  /* 0x00005c00015b7983 */ /* 0x000f680000100800 */
[----:B------:R-:W5:Y:S01]  /*1fe90*/  LDL R89, [R1+0x58] ;  /* 0x0000580001597983 */ /* 0x000f620000100800 */
[----:B----4-:R-:W-:Y:S01]  /*1fea0*/  SHF.R.S32.HI R82, RZ, 0x1f, R86 ;  /* 0x0000001fff527819 */ /* 0x010fe20000011456 */
[----:B--2---:R-:W-:-:S04]  /*1feb0*/  IMAD.IADD R13, R4, 0x1, R84 ;  /* 0x00000001040d7824 */ /* 0x004fc800078e0254 */
[----:B------:R-:W-:Y:S02]  /*1fec0*/  IMAD R4, R82, UR4, RZ ;  /* 0x0000000452047c24 */ /* 0x000fe4000f8e02ff */
[----:B-1----:R-:W-:-:S04]  /*1fed0*/  @P1 IMAD.HI.U32 R8, R13, R8, RZ ;  /* 0x000000080d081227 */ /* 0x002fc800078e00ff */
[----:B------:R-:W-:Y:S01]  /*1fee0*/  IMAD.MOV.U32 R7, RZ, RZ, R13 ;  /* 0x000000ffff077224 */ /* 0x000fe200078e000d */
[----:B------:R-:W-:Y:S01]  /*1fef0*/  @P1 SHF.R.U32.HI R7, RZ, R9, R8 ;  /* 0x00000009ff071219 */ /* 0x000fe20000011608 */
[C---:B------:R-:W-:Y:S02]  /*1ff00*/  IMAD R11, R86.reuse, UR5, R4 ;  /* 0x00000005560b7c24 */ /* 0x040fe4000f8e0204 */
[----:B------:R-:W-:Y:S01]  /*1ff10*/  IMAD.WIDE.U32 R4, R86, UR4, R80 ;  /* 0x0000000456047c25 */ /* 0x000fe2000f8e0050 */
[----:B------:R-:W-:-:S03]  /*1ff20*/  ULDC.64 UR4, c[0x0][0xb98] ;  /* 0x0002e60000047ab9 */ /* 0x000fc60000000a00 */
[----:B---3--:R-:W-:Y:S02]  /*1ff30*/  IMAD R9, R88, 0x8, R10 ;  /* 0x0000000858097824 */ /* 0x008fe400078e020a */
[----:B------:R-:W-:Y:S02]  /*1ff40*/  IMAD.IADD R5, R5, 0x1, R11 ;  /* 0x0000000105057824 */ /* 0x000fe400078e020b */
[----:B------:R-:W-:Y:S02]  /*1ff50*/  IMAD.MOV R8, RZ, RZ, -R7 ;  /* 0x000000ffff087224 */ /* 0x000fe400078e0a07 */
[----:B------:R-:W-:Y:S02]  /*1ff60*/  IMAD R11, R23, UR4, RZ ;  /* 0x00000004170b7c24 */ /* 0x000fe4000f8e02ff */
[----:B------:R-:W-:-:S04]  /*1ff70*/  IMAD.WIDE.U32 R4, R64, UR4, R4 ;  /* 0x0000000440047c25 */ /* 0x000fc8000f8e0004 */
[----:B------:R-:W-:-:S04]  /*1ff80*/  IMAD.WIDE R20, R9, 0x2, R20 ;  /* 0x0000000209147825 */ /* 0x000fc800078e0214 */
[----:B------:R-:W-:Y:S01]  /*1ff90*/  IMAD R9, R3, R8, R13 ;  /* 0x0000000803097224 */ /* 0x000fe200078e020d */
[----:B------:R-:W-:Y:S01]  /*1ffa0*/  IADD3 R4, P0, R7, R4, RZ ;  /* 0x0000000407047210 */ /* 0x000fe20007f1e0ff */
[----:B------:R-:W-:Y:S01]  /*1ffb0*/  IMAD R8, R64, UR5, R11 ;  /* 0x0000000540087c24 */ /* 0x000fe2000f8e020b */
[----:B------:R-:W-:Y:S01]  /*1ffc0*/  SHF.R.S32.HI R11, RZ, 0x1f, R7 ;  /* 0x0000001fff0b7819 */ /* 0x000fe20000011407 */
        /* <DEDUP_REMOVED lines=9> */
[----:B------:R-:W-:Y:S02]  /*20060*/  LEA.HI.X R11, R4, UR5, R5, 0x2, P0 ;  /* 0x00000005040b7c11 */ /* 0x000fe400080f1405 */
[C---:B------:R-:W-:Y:S01]  /*20070*/  IADD3 R33, P2, R20.reuse, 0x5000, RZ ;  /* 0x0000500014217810 */ /* 0x040fe20007f5e0ff */
[----:B------:R-:W-:Y:S01]  /*20080*/  SHFL.IDX PT, R50, R10, RZ, 0x1c1f ;  /* 0x001c1fff0a327589 */ /* 0x000fe200000e0000 */
[----:B------:R-:W-:Y:S01]  /*20090*/  IADD3 R25, P0, R20, 0x3000, RZ ;  /* 0x0000300014197810 */ /* 0x000fe20007f1e0ff */
[----:B------:R-:W-:Y:S02]  /*200a0*/  IMAD.IADD R14, R14, 0x1, R84 ;  /* 0x000000010e0e7824 */ /* 0x000fe400078e0254 */
[----:B------:R-:W-:Y:S01]  /*200b0*/  SHFL.IDX PT, R54, R10, 0x1, 0x1c1f ;  /* 0x003c1f000a367f89 */ /* 0x000fe200000e0000 */
[----:B------:R-:W-:Y:S01]  /*200c0*/  LOP3.LUT R24, R25, 0x380, RZ, 0xc0, !PT ;  /* 0x0000038019187812 */ /* 0x000fe200078ec0ff */
[----:B------:R-:W-:Y:S01]  /*200d0*/  ULDC.64 UR4, c[0x0][0xaa0] ;  /* 0x0002a80000047ab9 */ /* 0x000fe20000000a00 */
[----:B------:R-:W-:-:S02]  /*200e0*/  LOP3.LUT R32, R33, 0x380, RZ, 0xc0, !PT ;  /* 0x0000038021207812 */ /* 0x000fc400078ec0ff */
[----:B------:R-:W-:Y:S02]  /*200f0*/  SHF.R.U64 R24, R24, 0x3, RZ ;  /* 0x0000000318187819 */ /* 0x000fe400000012ff */
[----:B------:R-:W-:Y:S02]  /*20100*/  SHF.R.U64 R32, R32, 0x3, RZ ;  /* 0x0000000320207819 */ /* 0x000fe400000012ff */
[----:B------:R-:W-:Y:S01]  /*20110*/  LOP3.LUT R24, R24, R25, RZ, 0x3c, !PT ;  /* 0x0000001918187212 */ /* 0x000fe200078e3cff */
[--C-:B------:R-:W-:Y:S01]  /*20120*/  IMAD.X R25, RZ, RZ, R21.reuse, P0 ;  /* 0x000000ffff197224 */ /* 0x100fe200000e0615 */
[----:B------:R-:W-:Y:S02]  /*20130*/  IADD3 R49, P0, R20, 0x9000, RZ ;  /* 0x0000900014317810 */ /* 0x000fe40007f1e0ff */
[----:B------:R-:W-:Y:S01]  /*20140*/  LOP3.LUT R32, R32, R33, RZ, 0x3c, !PT ;  /* 0x0000002120207212 */ /* 0x000fe200078e3cff */
[----:B------:R-:W-:Y:S01]  /*20150*/  IMAD.X R33, RZ, RZ, R21, P2 ;  /* 0x000000ffff217224 */ /* 0x000fe200010e0615 */
[----:B------:R-:W-:-:S02]  /*20160*/  LOP3.LUT R48, R49, 0x380, RZ, 0xc0, !PT ;  /* 0x0000038031307812 */ /* 0x000fc400078ec0ff */
[----:B------:R-:W-:Y:S01]  /*20170*/  IADD3 R57, P2, R20, 0xb000, RZ ;  /* 0x0000b00014397810 */ /* 0x000fe20007f5e0ff */
[----:B------:R-:W1:Y:S01]  /*20180*/  SHFL.IDX PT, R51, R11, RZ, 0x1c1f ;  /* 0x001c1fff0b337589 */ /* 0x000e6200000e0000 */
[----:B------:R-:W-:Y:S02]  /*20190*/  SHF.R.U64 R48, R48, 0x3, RZ ;  /* 0x0000000330307819 */ /* 0x000fe400000012ff */
[----:B------:R-:W-:Y:S01]  /*201a0*/  LOP3.LUT R56, R57, 0x380, RZ, 0xc0, !PT ;  /* 0x0000038039387812 */ /* 0x000fe200078ec0ff */
[----:B------:R-:W2:Y:S01]  /*201b0*/  SHFL.IDX PT, R55, R11, 0x1, 0x1c1f ;  /* 0x003c1f000b377f89 */ /* 0x000ea200000e0000 */
[----:B------:R-:W-:Y:S01]  /*201c0*/  LOP3.LUT R48, R48, R49, RZ, 0x3c, !PT ;  /* 0x0000003130307212 */ /* 0x000fe200078e3cff */
[----:B------:R-:W-:Y:S01]  /*201d0*/  IMAD.X R49, RZ, RZ, R21, P0 ;  /* 0x000000ffff317224 */ /* 0x000fe200000e0615 */
[----:B------:R-:W-:Y:S01]  /*201e0*/  SHF.R.U64 R56, R56, 0x3, RZ ;  /* 0x0000000338387819 */ /* 0x000fe200000012ff */
[----:B------:R-:W-:Y:S01]  /*201f0*/  VIADD R4, R14, 0x8 ;  /* 0x000000080e047836 */ /* 0x000fe20000000000 */
[----:B------:R-:W-:-:S02]  /*20200*/  LOP3.LUT P0, RZ, R26, 0x3, RZ, 0xc0, !PT ;  /* 0x000000031aff7812 */ /* 0x000fc4000780c0ff */
[----:B------:R-:W-:Y:S01]  /*20210*/  LOP3.LUT R56, R56, R57, RZ, 0x3c, !PT ;  /* 0x0000003938387212 */ /* 0x000fe200078e3cff */
[----:B------:R-:W-:Y:S01]  /*20220*/  IMAD.X R57, RZ, RZ, R21, P2 ;  /* 0x000000ffff397224 */ /* 0x000fe200010e0615 */
[-C--:B------:R-:W-:Y:S02]  /*20230*/  ISETP.GE.OR P2, PT, R14, R83.reuse, P0 ;  /* 0x000000530e00720c */ /* 0x080fe40000746670 */
[----:B------:R-:W-:-:S11]  /*20240*/  ISETP.GE.OR P0, PT, R4, R83, P0 ;  /* 0x000000530400720c */ /* 0x000fd60000706670 */
[----:B-1----:R-:W-:Y:S04]  /*20250*/  @!P2 ST.E desc[UR6][R50.64], R2 ;  /* 0x000000023200a985 */ /* 0x002fe8000c101906 */
[----:B--2---:R1:W-:Y:S01]  /*20260*/  @!P0 ST.E desc[UR6][R54.64], R0 ;  /* 0x0000000036008985 */ /* 0x0043e2000c101906 */
[C---:B------:R-:W-:Y:S02]  /*20270*/  IADD3 R29, P3, R20.reuse, 0x4000, RZ ;  /* 0x00004000141d7810 */ /* 0x040fe40007f7e0ff */
[----:B------:R-:W-:Y:S01]  /*20280*/  IADD3 R13, P4, R20, 0x2000, RZ ;  /* 0x00002000140d7810 */ /* 0x000fe20007f9e0ff */
[----:B------:R-:W5:Y:S01]  /*20290*/  LD.E.128 R24, desc[UR6][R24.64] ;  /* 0x0000000618187980 */ /* 0x000f62000c101d00 */
[----:B-1----:R-:W-:Y:S01]  /*202a0*/  IMAD R0, R88, 0x20, R218 ;  /* 0x0000002058007824 */ /* 0x002fe200078e02da */
[----:B------:R-:W-:-:S02]  /*202b0*/  IADD3 R15, P5, R20, 0x1000, RZ ;  /* 0x00001000140f7810 */ /* 0x000fc40007fbe0ff */
[----:B------:R-:W5:Y:S01]  /*202c0*/  LDL R88, [R1+0x10] ;  /* 0x0000100001587983 */ /* 0x000f620000100800 */
[----:B------:R-:W-:Y:S02]  /*202d0*/  LOP3.LUT R28, R29, 0x380, RZ, 0xc0, !PT ;  /* 0x000003801d1c7812 */ /* 0x000fe400078ec0ff */
[----:B------:R-:W-:Y:S01]  /*202e0*/  LOP3.LUT R12, R13, 0x380, RZ, 0xc0, !PT ;  /* 0x000003800d0c7812 */ /* 0x000fe200078ec0ff */
[----:B------:R-:W5:Y:S01]  /*202f0*/  LD.E.128 R32, desc[UR6][R32.64] ;  /* 0x0000000620207980 */ /* 0x000f62000c101d00 */
[----:B------:R-:W-:Y:S02]  /*20300*/  SHF.R.U64 R28, R28, 0x3, RZ ;  /* 0x000000031c1c7819 */ /* 0x000fe400000012ff */
[----:B------:R-:W-:Y:S01]  /*20310*/  SHF.R.U64 R12, R12, 0x3, RZ ;  /* 0x000000030c0c7819 */ /* 0x000fe200000012ff */
[----:B------:R-:W5:Y:S01]  /*20320*/  LD.E.128 R48, desc[UR6][R48.64] ;  /* 0x0000000630307980 */ /* 0x000f62000c101d00 */
[----:B------:R-:W-:Y:S01]  /*20330*/  LOP3.LUT R28, R28, R29, RZ, 0x3c, !PT ;  /* 0x0000001d1c1c7212 */ /* 0x000fe200078e3cff */
[--C-:B------:R-:W-:Y:S01]  /*20340*/  IMAD.X R29, RZ, RZ, R21.reuse, P3 ;  /* 0x000000ffff1d7224 */ /* 0x100fe200018e0615 */
[----:B------:R-:W-:Y:S01]  /*20350*/  LOP3.LUT R12, R12, R13, RZ, 0x3c, !PT ;  /* 0x0000000d0c0c7212 */ /* 0x000fe200078e3cff */
[--C-:B------:R-:W-:Y:S01]  /*20360*/  IMAD.X R9, RZ, RZ, R21.reuse, P5 ;  /* 0x000000ffff097224 */ /* 0x100fe200028e0615 */
[C---:B------:R-:W-:Y:S01]  /*20370*/  IADD3 R53, P3, R20.reuse, 0xa000, RZ ;  /* 0x0000a00014357810 */ /* 0x040fe20007f7e0ff */
[----:B------:R-:W-:Y:S01]  /*20380*/  IMAD.X R13, RZ, RZ, R21, P4 ;  /* 0x000000ffff0d7224 */ /* 0x000fe200020e0615 */
[C---:B------:R-:W-:Y:S01]  /*20390*/  IADD3 R37, P6, R20.reuse, 0x6000, RZ ;  /* 0x0000600014257810 */ /* 0x040fe20007fde0ff */
[----:B------:R-:W5:Y:S01]  /*203a0*/  LD.E.128 R28, desc[UR6][R28.64] ;  /* 0x000000061c1c7980 */ /* 0x000f62000c101d00 */
[----:B------:R-:W-:-:S02]  /*203b0*/  IADD3 R41, P5, R20, 0x7000, RZ ;  /* 0x0000700014297810 */ /* 0x000fc40007fbe0ff */
[----:B------:R-:W-:Y:S01]  /*203c0*/  IADD3 R45, P4, R20, 0x8000, RZ ;  /* 0x00008000142d7810 */ /* 0x000fe20007f9e0ff */
[----:B------:R-:W5:Y:S01]  /*203d0*/  LD.E.128 R56, desc[UR6][R56.64] ;  /* 0x0000000638387980 */ /* 0x000f62000c101d00 */
[----:B------:R-:W-:Y:S02]  /*203e0*/  LOP3.LUT R52, R53, 0x380, RZ, 0xc0, !PT ;  /* 0x0000038035347812 */ /* 0x000fe400078ec0ff */
[----:B------:R-:W-:Y:S02]  /*203f0*/  LOP3.LUT R36, R37, 0x380, RZ, 0xc0, !PT ;  /* 0x0000038025247812 */ /* 0x000fe400078ec0ff */
[----:B------:R-:W-:Y:S02]  /*20400*/  LOP3.LUT R40, R41, 0x380, RZ, 0xc0, !PT ;  /* 0x0000038029287812 */ /* 0x000fe400078ec0ff */
[----:B------:R-:W-:Y:S02]  /*20410*/  LOP3.LUT R44, R45, 0x380, RZ, 0xc0, !PT ;  /* 0x000003802d2c7812 */ /* 0x000fe400078ec0ff */
[----:B------:R-:W-:-:S02]  /*20420*/  SHF.R.U64 R52, R52, 0x3, RZ ;  /* 0x0000000334347819 */ /* 0x000fc400000012ff */
[----:B------:R-:W-:Y:S02]  /*20430*/  SHF.R.U64 R36, R36, 0x3, RZ ;  /* 0x0000000324247819 */ /* 0x000fe400000012ff */
[----:B------:R-:W-:Y:S02]  /*20440*/  SHF.R.U64 R40, R40, 0x3, RZ ;  /* 0x0000000328287819 */ /* 0x000fe400000012ff */
[----:B------:R-:W-:Y:S02]  /*20450*/  SHF.R.U64 R44, R44, 0x3, RZ ;  /* 0x000000032c2c7819 */ /* 0x000fe400000012ff */
[----:B------:R-:W-:Y:S01]  /*20460*/  LOP3.LUT R52, R52, R53, RZ, 0x3c, !PT ;  /* 0x0000003534347212 */ /* 0x000fe200078e3cff */
[--C-:B------:R-:W-:Y:S01]  /*20470*/  IMAD.X R53, RZ, RZ, R21.reuse, P3 ;  /* 0x000000ffff357224 */ /* 0x100fe200018e0615 */
[----:B------:R-:W-:Y:S01]  /*20480*/  LOP3.LUT R36, R36, R37, RZ, 0x3c, !PT ;  /* 0x0000002524247212 */ /* 0x000fe200078e3cff */
[--C-:B------:R-:W-:Y:S01]  /*20490*/  IMAD.X R37, RZ, RZ, R21.reuse, P6 ;  /* 0x000000ffff257224 */ /* 0x100fe200030e0615 */
[----:B------:R-:W-:Y:S01]  /*204a0*/  LOP3.LUT R40, R40, R41, RZ, 0x3c, !PT ;  /* 0x0000002928287212 */ /* 0x000fe200078e3cff */
[--C-:B------:R-:W-:Y:S01]  /*204b0*/  IMAD.X R41, RZ, RZ, R21.reuse, P5 ;  /* 0x000000ffff297224 */ /* 0x100fe200028e0615 */
[----:B------:R-:W-:Y:S01]  /*204c0*/  LOP3.LUT R44, R44, R45, RZ, 0x3c, !PT ;  /* 0x0000002d2c2c7212 */ /* 0x000fe200078e3cff */
[----:B------:R-:W-:Y:S01]  /*204d0*/  IMAD.X R45, RZ, RZ, R21, P4 ;  /* 0x000000ffff2d7224 */ /* 0x000fe200020e0615 */
[C---:B------:R-:W-:Y:S01]  /*204e0*/  IADD3 R5, P3, R20.reuse, 0xf000, RZ ;  /* 0x0000f00014057810 */ /* 0x040fe20007f7e0ff */
[----:B------:R-:W5:Y:S01]  /*204f0*/  LD.E.128 R36, desc[UR6][R36.64] ;  /* 0x0000000624247980 */ /* 0x000f62000c101d00 */
[----:B------:R-:W-:-:S02]  /*20500*/  IADD3 R61, P6, R20, 0xc000, RZ ;  /* 0x0000c000143d7810 */ /* 0x000fc40007fde0ff */
[C---:B------:R-:W-:Y:S01]  /*20510*/  IADD3 R69, P5, R20.reuse, 0xd000, RZ ;  /* 0x0000d00014457810 */ /* 0x040fe20007fbe0ff */
[----:B------:R-:W5:Y:S01]  /*20520*/  LD.E.128 R40, desc[UR6][R40.64] ;  /* 0x0000000628287980 */ /* 0x000f62000c101d00 */
[C---:B------:R-:W-:Y:S02]  /*20530*/  IADD3 R73, P4, R20.reuse, 0xe000, RZ ;  /* 0x0000e00014497810 */ /* 0x040fe40007f9e0ff */
[----:B------:R-:W-:Y:S01]  /*20540*/  LOP3.LUT R7, R20, 0x380, RZ, 0xc0, !PT ;  /* 0x0000038014077812 */ /* 0x000fe200078ec0ff */
[----:B------:R-:W5:Y:S01]  /*20550*/  LD.E.128 R44, desc[UR6][R44.64] ;  /* 0x000000062c2c7980 */ /* 0x000f62000c101d00 */
[----:B------:R-:W-:Y:S02]  /*20560*/  LOP3.LUT R4, R5, 0x380, RZ, 0xc0, !PT ;  /* 0x0000038005047812 */ /* 0x000fe400078ec0ff */
[----:B------:R-:W-:Y:S01]  /*20570*/  LOP3.LUT R60, R61, 0x380, RZ, 0xc0, !PT ;  /* 0x000003803d3c7812 */ /* 0x000fe200078ec0ff */
[----:B------:R-:W5:Y:S01]  /*20580*/  LD.E.128 R52, desc[UR6][R52.64] ;  /* 0x0000000634347980 */ /* 0x000f62000c101d00 */
[----:B------:R-:W-:-:S02]  /*20590*/  LOP3.LUT R68, R69, 0x380, RZ, 0xc0, !PT ;  /* 0x0000038045447812 */ /* 0x000fc400078ec0ff */
[----:B------:R-:W-:Y:S02]  /*205a0*/  LOP3.LUT R72, R73, 0x380, RZ, 0xc0, !PT ;  /* 0x0000038049487812 */ /* 0x000fe400078ec0ff */
[----:B------:R-:W-:Y:S02]  /*205b0*/  SHF.R.U64 R7, R7, 0x3, RZ ;  /* 0x0000000307077819 */ /* 0x000fe400000012ff */
[----:B------:R-:W-:Y:S02]  /*205c0*/  SHF.R.U64 R4, R4, 0x3, RZ ;  /* 0x0000000304047819 */ /* 0x000fe400000012ff */
[----:B------:R-:W-:Y:S02]  /*205d0*/  SHF.R.U64 R60, R60, 0x3, RZ ;  /* 0x000000033c3c7819 */ /* 0x000fe400000012ff */
[----:B------:R-:W-:Y:S02]  /*205e0*/  SHF.R.U64 R68, R68, 0x3, RZ ;  /* 0x0000000344447819 */ /* 0x000fe400000012ff */
[----:B------:R-:W-:-:S02]  /*205f0*/  SHF.R.U64 R72, R72, 0x3, RZ ;  /* 0x0000000348487819 */ /* 0x000fc400000012ff */
        /* <DEDUP_REMOVED lines=8> */
[----:B------:R-:W-:Y:S01]  /*20680*/  LOP3.LUT R76, R4, R5, RZ, 0x3c, !PT ;  /* 0x00000005044c7212 */ /* 0x000fe200078e3cff */
[----:B------:R-:W5:Y:S04]  /*20690*/  LD.E.128 R60, desc[UR6][R60.64] ;  /* 0x000000063c3c7980 */ /* 0x000f68000c101d00 */
[----:B------:R1:W5:Y:S01]  /*206a0*/  LD.E.128 R4, desc[UR6][R20.64] ;  /* 0x0000000614047980 */ /* 0x000362000c101d00 */
[----:B------:R-:W-:-:S03]  /*206b0*/  LOP3.LUT R8, R15, 0x380, RZ, 0xc0, !PT ;  /* 0x000003800f087812 */ /* 0x000fc600078ec0ff */
[----:B------:R-:W5:Y:S04]  /*206c0*/  LD.E.128 R68, desc[UR6][R68.64] ;  /* 0x0000000644447980 */ /* 0x000f68000c101d00 */
[----:B------:R-:W5:Y:S01]  /*206d0*/  LD.E.128 R72, desc[UR6][R72.64] ;  /* 0x0000000648487980 */ /* 0x000f62000c101d00 */
[----:B-1----:R-:W-:-:S03]  /*206e0*/  IMAD R21, R81, UR4, RZ ;  /* 0x0000000451157c24 */ /* 0x002fc6000f8e02ff */
[----:B------:R-:W5:Y:S01]  /*206f0*/  LD.E.128 R76, desc[UR6][R76.64] ;  /* 0x000000064c4c7980 */ /* 0x000f62000c101d00 */
[C---:B------:R-:W-:Y:S02]  /*20700*/  IMAD R81, R80.reuse, UR5, R21 ;  /* 0x0000000550517c24 */ /* 0x040fe4000f8e0215 */
[----:B------:R-:W-:Y:S01]  /*20710*/  IMAD.WIDE.U32 R20, R80, UR4, RZ ;  /* 0x0000000450147c25 */ /* 0x000fe2000f8e00ff */
[----:B------:R-:W-:-:S03]  /*20720*/  ULDC.64 UR4, c[0x0][0xae8] ;  /* 0x0002ba0000047ab9 */ /* 0x000fc60000000a00 */
[----:B------:R-:W-:Y:S02]  /*20730*/  IMAD.IADD R21, R21, 0x1, R81 ;  /* 0x0000000115157824 */ /* 0x000fe400078e0251 */
[----:B------:R-:W-:Y:S02]  /*20740*/  IMAD R82, R82, UR4, RZ ;  /* 0x0000000452527c24 */ /* 0x000fe4000f8e02ff */
[----:B------:R-:W-:Y:S02]  /*20750*/  IMAD.IADD R80, R84, 0x1, R0 ;  /* 0x0000000154507824 */ /* 0x000fe400078e0200 */
[C---:B------:R-:W-:Y:S02]  /*20760*/  IMAD R81, R86.reuse, UR5, R82 ;  /* 0x0000000556517c24 */ /* 0x040fe4000f8e0252 */
[----:B------:R-:W-:Y:S01]  /*20770*/  IMAD.WIDE.U32 R20, R86, UR4, R20 ;  /* 0x0000000456147c25 */ /* 0x000fe2000f8e0014 */
[----:B------:R-:W-:-:S03]  /*20780*/  ULDC.64 UR4, c[0x0][0xaf0] ;  /* 0x0002bc0000047ab9 */ /* 0x000fc60000000a00 */
[----:B0-----:R-:W-:-:S04]  /*20790*/  @P1 IMAD.HI.U32 R0, R80, R85, RZ ;  /* 0x0000005550001227 */ /* 0x001fc800078e00ff */
[----:B------:R-:W-:Y:S02]  /*207a0*/  IMAD.IADD R21, R21, 0x1, R81 ;  /* 0x0000000115157824 */ /* 0x000fe400078e0251 */
[----:B------:R-:W-:Y:S01]  /*207b0*/  IMAD.MOV.U32 R81, RZ, RZ, R80 ;  /* 0x000000ffff517224 */ /* 0x000fe200078e0050 */
[----:B------:R-:W-:Y:S01]  /*207c0*/  @P1 SHF.R.U32.HI R81, RZ, R87, R0 ;  /* 0x00000057ff511219 */ /* 0x000fe20000011600 */
[----:B------:R-:W-:Y:S01]  /*207d0*/  IMAD R23, R23, UR4, RZ ;  /* 0x0000000417177c24 */ /* 0x000fe2000f8e02ff */
[----:B------:R-:W-:Y:S01]  /*207e0*/  SHF.R.U64 R8, R8, 0x3, RZ ;  /* 0x0000000308087819 */ /* 0x000fe200000012ff */
[----:B------:R-:W-:Y:S01]  /*207f0*/  IMAD.WIDE.U32 R20, R64, UR4, R20 ;  /* 0x0000000440147c25 */ /* 0x000fe2000f8e0014 */
[----:B------:R-:W-:-:S03]  /*20800*/  SHF.R.S32.HI R0, RZ, 0x1f, R81 ;  /* 0x0000001fff007819 */ /* 0x000fc60000011451 */
[----:B------:R-:W-:Y:S01]  /*20810*/  IMAD R23, R64, UR5, R23 ;  /* 0x0000000540177c24 */ /* 0x000fe2000f8e0217 */
[----:B------:R-:W-:Y:S01]  /*20820*/  LOP3.LUT R8, R8, R15, RZ, 0x3c, !PT ;  /* 0x0000000f08087212 */ /* 0x000fe200078e3cff */
[----:B------:R-:W-:Y:S01]  /*20830*/  IMAD.MOV R2, RZ, RZ, -R81 ;  /* 0x000000ffff027224 */ /* 0x000fe200078e0a51 */
[----:B------:R-:W-:Y:S01]  /*20840*/  ULDC.64 UR4, c[0x0][0xae0] ;  /* 0x0002b80000047ab9 */ /* 0x000fe20000000a00 */
[----:B------:R-:W-:Y:S01]  /*20850*/  IMAD.IADD R21, R21, 0x1, R23 ;  /* 0x0000000115157824 */ /* 0x000fe200078e0217 */
[----:B------:R-:W5:Y:S01]  /*20860*/  LD.E.128 R12, desc[UR6][R12.64] ;  /* 0x000000060c0c7980 */ /* 0x000f62000c101d00 */
[----:B------:R-:W-:Y:S02]  /*20870*/  IMAD R0, R0, UR4, RZ ;  /* 0x0000000400007c24 */ /* 0x000fe4000f8e02ff */
[----:B------:R-:W-:Y:S01]  /*20880*/  IMAD R23, R3, R2, R80 ;  /* 0x0000000203177224 */ /* 0x000fe200078e0250 */
[----:B------:R-:W5:Y:S01]  /*20890*/  LD.E.128 R8, desc[UR6][R8.64] ;  /* 0x0000000608087980 */ /* 0x000f62000c101d00 */
[C---:B------:R-:W-:Y:S01]  /*208a0*/  IMAD R85, R81.reuse, UR5, R0 ;  /* 0x0000000551557c24 */ /* 0x040fe2000f8e0200 */
[----:B------:R-:W-:Y:S01]  /*208b0*/  @!PT LDS RZ, [RZ] ;  /* 0x00000000fffff984 */ /* 0x000fe20000000800 */
[----:B------:R-:W-:Y:S01]  /*208c0*/  @!PT LDS RZ, [RZ] ;  /* 0x00000000fffff984 */ /* 0x000fe20000000800 */
[----:B------:R-:W-:Y:S01]  /*208d0*/  @!PT LDS RZ, [RZ] ;  /* 0x00000000fffff984 */ /* 0x000fe20000000800 */
[----:B------:R-:W-:Y:S01]  /*208e0*/  @!PT LDS RZ, [RZ] ;  /* 0x00000000fffff984 */ /* 0x000fe20000000800 */
[----:B------:R0:W-:Y:S06]  /*208f0*/  MEMBAR.ALL.CTA ;  /* 0x0000000000007992 */ /* 0x0001ec0000008000 */
[----:B0-----:R-:W0:Y:S01]  /*20900*/  FENCE.VIEW.ASYNC.S ;  /* 0x00000000000073c6 */ /* 0x001e220000000000 */
[----:B------:R-:W-:Y:S01]  /*20910*/  SHF.R.S32.HI R0, RZ, 0x1f, R23 ;  /* 0x0000001fff007819 */ /* 0x000fe20000011417 */
[----:B------:R-:W-:Y:S01]  /*20920*/  IMAD.WIDE.U32 R2, R81, UR4, R20 ;  /* 0x0000000451027c25 */ /* 0x000fe2000f8e0014 */
[----:B------:R-:W-:-:S03]  /*20930*/  ULDC.64 UR4, c[0x0][0xad8] ;  /* 0x0002b60000047ab9 */ /* 0x000fc60000000a00 */
[----:B------:R-:W-:Y:S02]  /*20940*/  IMAD.IADD R82, R218, 0x1, R84 ;  /* 0x00000001da527824 */ /* 0x000fe400078e0254 */
[----:B------:R-:W-:Y:S02]  /*20950*/  IMAD.IADD R3, R3, 0x1, R85 ;  /* 0x0000000103037824 */ /* 0x000fe400078e0255 */
[----:B------:R-:W-:Y:S02]  /*20960*/  IMAD R64, R0, UR4, RZ ;  /* 0x0000000400407c24 */ /* 0x000fe4000f8e02ff */
[C---:B------:R-:W-:Y:S02]  /*20970*/  VIADD R0, R82.reuse, 0x20 ;  /* 0x0000002052007836 */ /* 0x040fe40000000000 */
[C---:B------:R-:W-:Y:S02]  /*20980*/  IMAD R21, R23.reuse, UR5, R64 ;  /* 0x0000000517157c24 */ /* 0x040fe4000f8e0240 */
[----:B------:R-:W-:Y:S01]  /*20990*/  IMAD.WIDE.U32 R2, R23, UR4, R2 ;  /* 0x0000000417027c25 */ /* 0x000fe2000f8e0002 */
[-C--:B------:R-:W-:Y:S01]  /*209a0*/  ISETP.GE.AND P2, PT, R82, R83.reuse, PT ;  /* 0x000000535200720c */ /* 0x080fe20003f46270 */
[----:B------:R-:W-:Y:S01]  /*209b0*/  ULDC.64 UR4, c[0x0][0xa80] ;  /* 0x0002a00000047ab9 */ /* 0x000fe20000000a00 */
[----:B------:R-:W-:Y:S01]  /*209c0*/  ISETP.GE.AND P1, PT, R0, R83, PT ;  /* 0x000000530000720c */ /* 0x000fe20003f26270 */
[----:B------:R-:W-:Y:S01]  /*209d0*/  IMAD.IADD R3, R3, 0x1, R21 ;  /* 0x0000000103037824 */ /* 0x000fe200078e0215 */
[----:B------:R-:W-:Y:S01]  /*209e0*/  LEA R23, P3, R2, UR4, 0x1 ;  /* 0x0000000402177c11 */ /* 0x000fe2000f8608ff */
[----:B------:R-:W-:-:S03]  /*209f0*/  VIADD R0, R16, 0x30820 ;  /* 0x0003082010007836 */ /* 0x000fc60000000000 */
[----:B------:R-:W-:Y:S02]  /*20a00*/  LEA.HI.X R64, R2, UR5, R3, 0x1, P3 ;  /* 0x0000000502407c11 */ /* 0x000fe400098f0c03 */
[----:B------:R-:W-:Y:S01]  /*20a10*/  PRMT R0, RZ, 0x654, R0 ;  /* 0x00000654ff007816 */ /* 0x000fe20000000000 */
[----:B------:R-:W-:Y:S01]  /*20a20*/  VIADD R20, R82, 0x40 ;  /* 0x0000004052147836 */ /* 0x000fe20000000000 */
[----:B0-----:R0:W1:Y:S01]  /*20a30*/  SHFL.IDX PT, R87, R23, RZ, 0x181f ;  /* 0x00181fff17577589 */ /* 0x00106200000e0000 */
[----:B------:R-:W-:Y:S01]  /*20a40*/  BSSY B1, `(.L_x_2019) ;  /* 0x0000018000017945 */ /* 0x000fe20003800000 */
[----:B------:R0:W-:Y:S02]  /*20a50*/  SYNCS.ARRIVE.TRANS64.RED.A1T0 RZ, [R0+URZ], RZ ;  /* 0x000000ff00ff79a7 */ /* 0x0001e4000810043f */
[----:B------:R0:W2:Y:S01]  /*20a60*/  SHFL.IDX PT, R85, R64, RZ, 0x181f ;  /* 0x00181fff40557589 */ /* 0x0000a200000e0000 */
[----:B------:R-:W-:Y:S02]  /*20a70*/  ISETP.GE.AND P0, PT, R20, R83, PT ;  /* 0x000000531400720c */ /* 0x000fe40003f06270 */
[----:B------:R-:W-:Y:S01]  /*20a80*/  SHF.R.S32.HI R86, RZ, 0x1f, R92 ;  /* 0x0000001fff567819 */ /* 0x000fe2000001145c */
[----:B------:R-:W-:Y:S10]  /*20a90*/  @P2 BRA `(.L_x_2020) ;  /* 0x0000000000482947 */ /* 0x000ff40003800000 */
[----:B------:R-:W-:Y:S01]  /*20aa0*/  ULDC UR4, c[0x0][0xac8] ;  /* 0x0002b20000047ab9 */ /* 0x000fe20000000800 */
[----:B------:R-:W-:Y:S01]  /*20ab0*/  ULDC.64 UR6, c[0x0][0x208] ;  /* 0x0000820000067ab9 */ /* 0x000fe20000000a00 */
[----:B------:R-:W-:Y:S02]  /*20ac0*/  ISETP.GE.AND P5, PT, R18, UR4, PT ;  /* 0x0000000412007c0c */ /* 0x000fe4000bfa6270 */
[----:B------:R-:W-:Y:S02]  /*20ad0*/  ISETP.GE.AND P4, PT, R226, UR4, PT ;  /* 0x00000004e2007c0c */ /* 0x000fe4000bf86270 */
[----:B-----5:R-:W-:Y:S02]  /*20ae0*/  ISETP.GE.AND P3, PT, R90, UR4, PT ;  /* 0x000000045a007c0c */ /* 0x020fe4000bf66270 */
[----:B------:R-:W-:-:S07]  /*20af0*/  ISETP.GE.AND P2, PT, R88, UR4, PT ;  /* 0x0000000458007c0c */ /* 0x000fce000bf46270 */
[----:B-1----:R-:W-:-:S04]  /*20b00*/  @!P5 LEA R2, P6, R18, R87, 0x1 ;  /* 0x000000571202d211 */ /* 0x002fc800078c08ff */
[----:B--2---:R-:W-:Y:S02]  /*20b10*/  @!P5 LEA.HI.X R3, R18, R85, R19, 0x1, P6 ;  /* 0x000000551203d211 */ /* 0x004fe400030f0c13 */
[----:B------:R-:W-:-:S03]  /*20b20*/  @!P4 LEA R20, P6, R92, R87, 0x1 ;  /* 0x000000575c14c211 */ /* 0x000fc600078c08ff */
[----:B------:R3:W-:Y:S01]  /*20b30*/  @!P5 ST.E.128 desc[UR6][R2.64], R4 ;  /* 0x000000040200d985 */ /* 0x0007e2000c101d06 */
        /* <DEDUP_REMOVED lines=8> */
.L_x_2020:
[----:B------:R-:W-:Y:S05]  /*20bc0*/  BSYNC B1 ;  /* 0x0000000000017941 */ /* 0x000fea0003800000 */
.L_x_2019:
[----:B---3--:R3:W4:Y:S01]  /*20bd0*/  SHFL.IDX PT, R21, R64, 0x1, 0x181f ;  /* 0x00381f0040157f89 */ /* 0x00872200000e0000 */
[----:B------:R-:W-:Y:S03]  /*20be0*/  BSSY B1, `(.L_x_2021) ;  /* 0x0000015000017945 */ /* 0x000fe60003800000 */
[----:B-----5:R3:W0:Y:S01]  /*20bf0*/  SHFL.IDX PT, R7, R23, 0x1, 0x181f ;  /* 0x00381f0017077f89 */ /* 0x02062200000e0000 */
        /* <DEDUP_REMOVED lines=19> */
.L_x_2022:
[----:B------:R-:W-:Y:S05]  /*20d30*/  BSYNC B1 ;  /* 0x0000000000017941 */ /* 0x000fea0003800000 */
.L_x_2021:
        /* <DEDUP_REMOVED lines=13> */
[----:B------:R-:W-:Y:S02]  /*20e10*/  @!P3 LEA.HI.X R3, R18, R9, R19, 0x1, P6 ;  /* 0x000000091203b211 */ /* 0x000fe400030f0c13 */
        /* <DEDUP_REMOVED lines=8> */
.L_x_2024:
[----:B------:R-:W-:Y:S05]  /*20ea0*/  BSYNC B1 ;  /* 0x0000000000017941 */ /* 0x000fea0003800000 */
.L_x_2023:
[----:B------:R-:W-:Y:S01]  /*20eb0*/  VIADD R0, R82, 0x60 ;  /* 0x0000006052007836 */ /* 0x000fe20000000000 */
[----:B0-----:R0:W0:Y:S04]  /*20ec0*/  SHFL.IDX PT, R9, R64, 0x3, 0x181f ;  /* 0x00781f0040097f89 */ /* 0x00102800000e0000 */
[----:B------:R-:W-:Y:S01]  /*20ed0*/  ISETP.GE.AND P0, PT, R0, R83, PT ;  /* 0x000000530000720c */ /* 0x000fe20003f06270 */
[----:B---3--:R-:W3:-:S12]  /*20ee0*/  SHFL.IDX PT, R23, R23, 0x3, 0x181f ;  /* 0x00781f0017177f89 */ /* 0x008ed800000e0000 */
[----:B------:R-:W-:Y:S05]  /*20ef0*/  @P0 BRA `(.L_x_2025) ;  /* 0x0000000c00d00947 */ /* 0x000fea0003800000 */
        /* <DEDUP_REMOVED lines=21> */
.L_x_2017:
[----:B------:R-:W2:Y:S01]  /*21050*/  LDL R9, [R1+0x4c] ;  /* 0x00004c0001097983 */ /* 0x000ea20000100800 */
[----:B------:R-:W-:Y:S01]  /*21060*/  ULDC.64 UR4, c[0x0][0xc00] ;  /* 0x0003000000047ab9 */ /* 0x000fe20000000a00 */
[----:B------:R-:W3:Y:S01]  /*21070*/  LDC R23, c[0x0][0xbe8] ;  /* 0x0002fa00ff177b82 */ /* 0x000ee20000000800 */
[----:B------:R-:W-:Y:S01]  /*21080*/  ISETP.NE.U32.AND P0, PT, RZ, UR4, PT ;  /* 0x00000004ff007c0c */ /* 0x000fe2000bf05070 */
[----:B------:R-:W-:Y:S01]  /*21090*/  IMAD.MOV.U32 R6, RZ, RZ, RZ ;  /* 0x000000ffff067224 */ /* 0x000fe200078e00ff */
[----:B------:R-:W-:Y:S02]  /*210a0*/  ULDC.64 UR6, c[0x0][0x208] ;  /* 0x0000820000067ab9 */ /* 0x000fe40000000a00 */
[----:B------:R-:W-:Y:S01]  /*210b0*/  ISETP.NE.AND.EX P0, PT, RZ, UR5, PT, P0 ;  /* 0x00000005ff007c0c */ /* 0x000fe2000bf05300 */
[----:B------:R-:W-:Y:S02]  /*210c0*/  ULDC.64 UR4, c[0x0][0xc08] ;  /* 0x0003020000047ab9 */ /* 0x000fe40000000a00 */
[----:B------:R-:W-:Y:S01]  /*210d0*/  ISETP.NE.U32.AND P1, PT, RZ, UR4, PT ;  /* 0x00000004ff007c0c */ /* 0x000fe2000bf25070 */
[----:B------:R-:W2:Y:S03]  /*210e0*/  LDC.64 R2, c[0x0][0xc00] ;  /* 0x00030000ff027b82 */ /* 0x000ea60000000a00 */
[----:B------:R-:W-:Y:S01]  /*210f0*/  ISETP.NE.AND.EX P1, PT, RZ, UR5, PT, P1 ;  /* 0x00000005ff007c0c */ /* 0x000fe2000bf25310 */
[----:B------:R-:W4:Y:S01]  /*21100*/  S2R R8, SR_TID.X ;  /* 0x0000000000087919 */ /* 0x000f220000002100 */
[----:B---3--:R-:W-:-:S11]  /*21110*/  ISETP.NE.AND P2, PT, R23, 0x1, PT ;  /* 0x000000011700780c */ /* 0x008fd60003f45270 */
[----:B------:R-:W3:Y:S01]  /*21120*/  @P1 LDC.64 R4, c[0x0][0xc08] ;  /* 0x00030200ff041b82 */ /* 0x000ee20000000a00 */
[----:B------:R-:W-:-:S07]  /*21130*/  ULDC UR4, c[0x0][0xa88] ;  /* 0x0002a20000047ab9 */ /* 0x000fce0000000800 */
[----:B------:R-:W0:Y:S08]  /*21140*/  @P2 LDC R14, c[0x0][0xbec] ;  /* 0x0002fb00ff0e2b82 */ /* 0x000e300000000800 */
[----:B------:R-:W0:Y:S01]  /*21150*/  @P2 LDC R25, c[0x0][0xbf0] ;  /* 0x0002fc00ff192b82 */ /* 0x000e220000000800 */
[----:B------:R-:W-:Y:S02]  /*21160*/  IMAD.U32 R0, RZ, RZ, UR4 ;  /* 0x00000004ff007e24 */ /* 0x000fe4000f8e00ff */
[----:B----4-:R-:W-:-:S05]  /*21170*/  VIADD R7, R8, 0xffffff80 ;  /* 0xffffff8008077836 */ /* 0x010fca0000000000 */
[----:B------:R-:W-:Y:S01]  /*21180*/  ISETP.GE.AND P3, PT, R7, 0x80, PT ;  /* 0x000000800700780c */ /* 0x000fe20003f66270 */
[----:B--2---:R-:W-:-:S04]  /*21190*/  IMAD.WIDE R2, R9, 0x4, R2 ;  /* 0x0000000409027825 */ /* 0x004fc800078e0202 */
[----:B---3--:R-:W-:Y:S01]  /*211a0*/  @P1 IMAD.WIDE R4, R9, 0x4, R4 ;  /* 0x0000000409041825 */ /* 0x008fe200078e0204 */
[----:B------:R2:W5:Y:S01]  /*211b0*/  @P0 LDG.E R6, desc[UR6][R2.64] ;  /* 0x0000000602060981 */ /* 0x000562000c1e1900 */
[----:B------:R-:W-:-:S03]  /*211c0*/  SHF.R.S32.HI R7, RZ, 0x1f, R9 ;  /* 0x0000001fff077819 */ /* 0x000fc60000011409 */
[----:B------:R2:W5:Y:S01]  /*211d0*/  @P1 LDG.E R0, desc[UR6][R4.64] ;  /* 0x0000000604001981 */ /* 0x000562000c1e1900 */
[----:B0-----:R-:W-:Y:S05]  /*211e0*/  @P1 BRA `(.L_x_2026) ;  /* 0x0000000000141947 */ /* 0x001fea0003800000 */
[----:B------:R-:W-:Y:S05]  /*211f0*/  @!P0 BRA `(.L_x_2026) ;  /* 0x0000000000108947 */ /* 0x000fea0003800000 */
[----:B------:R-:W-:Y:S02]  /*21200*/  ULDC.64 UR4, c[0x0][0x208] ;  /* 0x0000820000047ab9 */ /* 0x000fe40000000a00 */
[----:B--2---:R-:W2:Y:S04]  /*21210*/  LDG.E R5, desc[UR4][R2.64] ;  /* 0x0000000402057981 */ /* 0x004ea8000c1e1900 */
[----:B-----5:R-:W2:Y:S02]  /*21220*/  LDG.E R0, desc[UR4][R2.64+0x4] ;  /* 0x0000040402007981 */ /* 0x020ea4000c1e1900 */
[----:B--2---:R-:W-:-:S07]  /*21230*/  IMAD.IADD R0, R0, 0x1, -R5 ;  /* 0x0000000100007824 */ /* 0x004fce00078e0a05 */
.L_x_2026:
[----:B------:R-:W3:Y:S04]  /*21240*/  LDL R26, [R1+0x48] ;  /* 0x00004800011a7983 */ /* 0x000ee80000100800 */
[----:B------:R0:W5:Y:S01]  /*21250*/  LDL R20, [R1+0x14] ;  /* 0x0000140001147983 */ /* 0x0001620000100800 */
[----:B------:R-:W-:Y:S01]  /*21260*/  BSSY B1, `(.L_x_2027) ;  /* 0x000002d000017945 */ /* 0x000fe20003800000 */
[----:B------:R-:W-:Y:S02]  /*21270*/  SEL R13, R9, RZ, !P0 ;  /* 0x000000ff090d7207 */ /* 0x000fe40004000000 */
[----:B------:R-:W-:Y:S02]  /*21280*/  SEL R12, R7, RZ, !P0 ;  /* 0x000000ff070c7207 */ /* 0x000fe40004000000 */
[----:B-----5:R-:W-:-:S02]  /*21290*/  SHF.R.S32.HI R11, RZ, 0x1f, R6 ;  /* 0x0000001fff0b7819 */ /* 0x020fc40000011406 */
[----:B---3--:R-:W-:Y:S01]  /*212a0*/  SHF.R.S32.HI R10, RZ, 0x1f, R26 ;  /* 0x0000001fff0a7819 */ /* 0x008fe2000001141a */
[----:B0-----:R-:W-:Y:S06]  /*212b0*/  @P3 BRA `(.L_x_2028) ;  /* 0x00000000009c3947 */ /* 0x001fec0003800000 */
[----:B------:R-:W2:Y:S01]  /*212c0*/  LDC R9, c[0x0][0xbe8] ;  /* 0x0002fa00ff097b82 */ /* 0x000ea20000000800 */
[----:B------:R-:W-:Y:S01]  /*212d0*/  IADD3 R8, R20, -0x80, R8 ;  /* 0xffffff8014087810 */ /* 0x000fe20007ffe008 */
[----:B--2---:R-:W-:-:S05]  /*212e0*/  IMAD R2, R0, R9, RZ ;  /* 0x0000000900027224 */ /* 0x004fca00078e02ff */
        /* <DEDUP_REMOVED lines=10> */
[----:B------:R-:W0:Y:S01]  /*21390*/  @P0 LDC R15, c[0x0][0xbec] ;  /* 0x0002fb00ff0f0b82 */ /* 0x000e220000000800 */
[----:B------:R-:W-:Y:S01]  /*213a0*/  IMAD R7, R26, UR5, R7 ;  /* 0x000000051a077c24 */ /* 0x000fe2000f8e0207 */
[----:B------:R-:W-:-:S03]  /*213b0*/  ULDC.64 UR4, c[0x0][0xb98] ;  /* 0x0002e60000047ab9 */ /* 0x000fc60000000a00 */
[----:B------:R-:W-:-:S03]  /*213c0*/  IMAD.IADD R3, R3, 0x1, R7 ;  /* 0x0000000103037824 */ /* 0x000fc600078e0207 */
[----:B------:R-:W2:Y:S01]  /*213d0*/  @P0 LDC R21, c[0x0][0xbf0] ;  /* 0x0002fc00ff150b82 */ /* 0x000ea20000000800 */
[----:B------:R-:W-:-:S04]  /*213e0*/  IMAD.WIDE.U32 R2, R13, UR4, R2 ;  /* 0x000000040d027c25 */ /* 0x000fc8000f8e0002 */
[----:B0-----:R-:W-:-:S05]  /*213f0*/  @P0 IMAD.HI.U32 R4, R8, R15, RZ ;  /* 0x0000000f08040227 */ /* 0x001fca00078e00ff */
[----:B--2---:R-:W-:Y:S01]  /*21400*/  @P0 SHF.R.U32.HI R5, RZ, R21, R4 ;  /* 0x00000015ff050219 */ /* 0x004fe20000011604 */
        /* <DEDUP_REMOVED lines=18> */
.L_x_2028:
[----:B------:R-:W-:Y:S05]  /*21530*/  BSYNC B1 ;  /* 0x0000000000017941 */ /* 0x000fea0003800000 */
.L_x_2027:
[----:B0-2---:R-:W2:Y:S01]  /*21540*/  LDL R4, [R1+0x40] ;  /* 0x0000400001047983 */ /* 0x005ea20000100800 */
[----:B------:R-:W-:-:S03]  /*21550*/  ULDC.64 UR4, c[0x0][0xaa0] ;  /* 0x0002a80000047ab9 */ /* 0x000fc60000000a00 */
[----:B------:R-:W3:Y:S04]  /*21560*/  LDL R7, [R1+0x58] ;  /* 0x0000580001077983 */ /* 0x000ee80000100800 */
[----:B------:R0:W5:Y:S04]  /*21570*/  LDL R15, [R1+0x10] ;  /* 0x00001000010f7983 */ /* 0x0001680000100800 */
[----:B------:R0:W5:Y:S04]  /*21580*/  LDL R21, [R1+0xc] ;  /* 0x00000c0001157983 */ /* 0x0001680000100800 */
[----:B------:R0:W5:Y:S01]  /*21590*/  LDL R24, [R1+0x5c] ;  /* 0x00005c0001187983 */ /* 0x0001620000100800 */
[----:B------:R-:W-:-:S04]  /*215a0*/  IMAD R3, R11, UR4, RZ ;  /* 0x000000040b037c24 */ /* 0x000fc8000f8e02ff */
[C---:B------:R-:W-:Y:S02]  /*215b0*/  IMAD R5, R6.reuse, UR5, R3 ;  /* 0x0000000506057c24 */ /* 0x040fe4000f8e0203 */
[----:B------:R-:W-:Y:S01]  /*215c0*/  IMAD.WIDE.U32 R2, R6, UR4, RZ ;  /* 0x0000000406027c25 */ /* 0x000fe2000f8e00ff */
[----:B------:R-:W-:-:S03]  /*215d0*/  ULDC.64 UR4, c[0x0][0xae8] ;  /* 0x0002ba0000047ab9 */ /* 0x000fc60000000a00 */
[----:B------:R-:W-:Y:S02]  /*215e0*/  IMAD.IADD R3, R3, 0x1, R5 ;  /* 0x0000000103037824 */ /* 0x000fe400078e0205 */
[----:B------:R-:W-:Y:S02]  /*215f0*/  IMAD R6, R10, UR4, RZ ;  /* 0x000000040a067c24 */ /* 0x000fe4000f8e02ff */
[----:B------:R-:W-:-:S04]  /*21600*/  IMAD.WIDE.U32 R2, R26, UR4, R2 ;  /* 0x000000041a027c25 */ /* 0x000fc8000f8e0002 */
[----:B--2---:R-:W-:-:S04]  /*21610*/  IMAD R4, R4, 0x20, R218 ;  /* 0x0000002004047824 */ /* 0x004fc800078e02da */
[----:B------:R-:W-:Y:S02]  /*21620*/  IMAD.IADD R9, R20, 0x1, R4 ;  /* 0x0000000114097824 */ /* 0x000fe400078e0204 */
[----:B---3--:R-:W-:Y:S02]  /*21630*/  IMAD.MOV.U32 R8, RZ, RZ, R7 ;  /* 0x000000ffff087224 */ /* 0x008fe400078e0007 */
[----:B------:R-:W-:Y:S02]  /*21640*/  @P2 IMAD.HI.U32 R4, R9, R14, RZ ;  /* 0x0000000e09042227 */ /* 0x000fe400078e00ff */
[----:B------:R0:W5:Y:S02]  /*21650*/  LDL R14, [R1+0x44] ;  /* 0x00004400010e7983 */ /* 0x0001640000100800 */
[----:B------:R-:W-:Y:S01]  /*21660*/  IMAD R7, R26, UR5, R6 ;  /* 0x000000051a077c24 */ /* 0x000fe2000f8e0206 */
[----:B------:R-:W-:Y:S01]  /*21670*/  ULDC.64 UR4, c[0x0][0xaf0] ;  /* 0x0002bc0000047ab9 */ /* 0x000fe20000000a00 */
[----:B------:R-:W-:Y:S01]  /*21680*/  IMAD.MOV.U32 R5, RZ, RZ, R9 ;  /* 0x000000ffff057224 */ /* 0x000fe200078e0009 */
[----:B------:R-:W-:Y:S01]  /*21690*/  @P2 SHF.R.U32.HI R5, RZ, R25, R4 ;  /* 0x00000019ff052219 */ /* 0x000fe20000011604 */
[----:B------:R-:W-:-:S02]  /*216a0*/  IMAD R6, R12, UR4, RZ ;  /* 0x000000040c067c24 */ /* 0x000fc4000f8e02ff */
        /* <DEDUP_REMOVED lines=13> */
[----:B------:R-:W-:Y:S02]  /*21780*/  IMAD.IADD R3, R3, 0x1, R9 ;  /* 0x0000000103037824 */ /* 0x000fe400078e0209 */
[----:B------:R-:W-:Y:S02]  /*21790*/  IMAD R4, R4, UR4, RZ ;  /* 0x0000000404047c24 */ /* 0x000fe4000f8e02ff */
[----:B------:R-:W-:Y:S02]  /*217a0*/  IMAD.IADD R6, R218, 0x1, R20 ;  /* 0x00000001da067824 */ /* 0x000fe400078e0214 */
        /* <DEDUP_REMOVED lines=11> */
[----:B------:R0:W2:Y:S01]  /*21860*/  SHFL.IDX PT, R2, R4, RZ, 0x181f ;  /* 0x00181fff04027589 */ /* 0x0000a200000e0000 */
[----:B------:R-:W-:Y:S03]  /*21870*/  BSSY B1, `(.L_x_2029) ;  /* 0x0000017000017945 */ /* 0x000fe60003800000 */
[----:B------:R0:W3:Y:S01]  /*21880*/  SHFL.IDX PT, R3, R5, RZ, 0x181f ;  /* 0x00181fff05037589 */ /* 0x0000e200000e0000 */
[----:B------:R-:W-:Y:S01]  /*21890*/  IMAD.MOV.U32 R20, RZ, RZ, R8 ;  /* 0x000000ffff147224 */ /* 0x000fe200078e0008 */
[----:B------:R-:W-:Y:S01]  /*218a0*/  ISETP.GE.AND P0, PT, R0, R23, PT ;  /* 0x000000170000720c */ /* 0x000fe20003f06270 */
[----:B------:R-:W-:-:S12]  /*218b0*/  @P2 BRA `(.L_x_2030) ;  /* 0x0000000000482947 */ /* 0x000fd80003800000 */
[----:B------:R-:W-:Y:S01]  /*218c0*/  ULDC UR4, c[0x0][0xac8] ;  /* 0x0002b20000047ab9 */ /* 0x000fe20000000800 */
[----:B------:R-:W-:Y:S01]  /*218d0*/  ULDC.64 UR6, c[0x0][0x208] ;  /* 0x0000820000067ab9 */ /* 0x000fe20000000a00 */
[----:B------:R-:W-:Y:S02]  /*218e0*/  ISETP.GE.AND P5, PT, R18, UR4, PT ;  /* 0x0000000412007c0c */ /* 0x000fe4000bfa6270 */
[----:B-----5:R-:W-:Y:S02]  /*218f0*/  ISETP.GE.AND P3, PT, R21, UR4, PT ;  /* 0x0000000415007c0c */ /* 0x020fe4000bf66270 */
[----:B------:R-:W-:Y:S02]  /*21900*/  ISETP.GE.AND P2, PT, R15, UR4, PT ;  /* 0x000000040f007c0c */ /* 0x000fe4000bf46270 */
[----:B------:R-:W-:-:S07]  /*21910*/  ISETP.GE.AND P4, PT, R226, UR4, PT ;  /* 0x00000004e2007c0c */ /* 0x000fce000bf86270 */
[----:B--2---:R-:W-:-:S04]  /*21920*/  @!P5 LEA R8, P6, R18, R2, 0x1 ;  /* 0x000000021208d211 */ /* 0x004fc800078c08ff */
[-C--:B---3--:R-:W-:Y:S02]  /*21930*/  @!P5 LEA.HI.X R9, R18, R3.reuse, R19, 0x1, P6 ;  /* 0x000000031209d211 */ /* 0x088fe400030f0c13 */
[CC--:B------:R-:W-:Y:S01]  /*21940*/  @!P3 LEA R10, P6, R21.reuse, R2.reuse, 0x1 ;  /* 0x00000002150ab211 */ /* 0x0c0fe200078c08ff */
        /* <DEDUP_REMOVED lines=9> */
.L_x_2030:
[----:B------:R-:W-:Y:S05]  /*219e0*/  BSYNC B1 ;  /* 0x0000000000017941 */ /* 0x000fea0003800000 */
.L_x_2029:
[----:B---34-:R3:W4:Y:S01]  /*219f0*/  SHFL.IDX PT, R3, R5, 0x1, 0x181f ;  /* 0x00381f0005037f89 */ /* 0x01872200000e0000 */
[----:B------:R-:W-:Y:S03]  /*21a00*/  BSSY B1, `(.L_x_2031) ;  /* 0x0000015000017945 */ /* 0x000fe60003800000 */
[----:B--2---:R3:W2:Y:S01]  /*21a10*/  SHFL.IDX PT, R2, R4, 0x1, 0x181f ;  /* 0x00381f0004027f89 */ /* 0x0046a200000e0000 */
[----:B------:R-:W-:Y:S05]  /*21a20*/  @P1 BRA `(.L_x_2032) ;  /* 0x0000000000481947 */ /* 0x000fea0003800000 */
[----:B------:R-:W-:Y:S01]  /*21a30*/  ULDC UR4, c[0x0][0xac8] ;  /* 0x0002b20000047ab9 */ /* 0x000fe20000000800 */
[----:B------:R-:W-:Y:S01]  /*21a40*/  ULDC.64 UR6, c[0x0][0x208] ;  /* 0x0000820000067ab9 */ /* 0x000fe20000000a00 */
[----:B------:R-:W-:Y:S02]  /*21a50*/  ISETP.GE.AND P4, PT, R18, UR4, PT ;  /* 0x0000000412007c0c */ /* 0x000fe4000bf86270 */
[----:B-----5:R-:W-:Y:S02]  /*21a60*/  ISETP.GE.AND P2, PT, R21, UR4, PT ;  /* 0x0000000415007c0c */ /* 0x020fe4000bf46270 */
[----:B------:R-:W-:Y:S02]  /*21a70*/  ISETP.GE.AND P1, PT, R15, UR4, PT ;  /* 0x000000040f007c0c */ /* 0x000fe4000bf26270 */
[----:B------:R-:W-:-:S07]  /*21a80*/  ISETP.GE.AND P3, PT, R226, UR4, PT ;  /* 0x00000004e2007c0c */ /* 0x000fce000bf66270 */
[CC--:B--2---:R-:W-:Y:S02]  /*21a90*/  @!P4 LEA R8, P6, R18.reuse, R2.reuse, 0x1 ;  /* 0x000000021208c211 */ /* 0x0c4fe400078c08ff */
[-C--:B------:R-:W-:Y:S02]  /*21aa0*/  @!P2 LEA R10, P5, R21, R2.reuse, 0x1 ;  /* 0x00000002150aa211 */ /* 0x080fe400078a08ff */
[-C--:B----4-:R-:W-:Y:S02]  /*21ab0*/  @!P4 LEA.HI.X R9, R18, R3.reuse, R19, 0x1, P6 ;  /* 0x000000031209c211 */ /* 0x090fe400030f0c13 */
[----:B------:R-:W-:Y:S01]  /*21ac0*/  @!P1 LEA R12, P6, R15, R2, 0x1 ;  /* 0x000000020f0c9211 */ /* 0x000fe200078c08ff */
        /* <DEDUP_REMOVED lines=8> */
.L_x_2032:
[----:B------:R-:W-:Y:S05]  /*21b50*/  BSYNC B1 ;  /* 0x0000000000017941 */ /* 0x000fea0003800000 */
.L_x_2031:
[----:B--2-4-:R2:W4:Y:S01]  /*21b60*/  SHFL.IDX PT, R3, R5, 0x2, 0x181f ;  /* 0x00581f0005037f89 */ /* 0x01452200000e0000 */
[----:B------:R-:W-:Y:S03]  /*21b70*/  BSSY B1, `(.L_x_2033) ;  /* 0x0000015000017945 */ /* 0x000fe60003800000 */
[----:B------:R2:W0:Y:S01]  /*21b80*/  SHFL.IDX PT, R2, R4, 0x2, 0x181f ;  /* 0x00581f0004027f89 */ /* 0x00042200000e0000 */
[----:B------:R-:W-:Y:S05]  /*21b90*/  @P0 BRA `(.L_x_2034) ;  /* 0x0000000000480947 */ /* 0x000fea0003800000 */
[----:B------:R-:W-:Y:S01]  /*21ba0*/  ULDC UR4, c[0x0][0xac8] ;  /* 0x0002b20000047ab9 */ /* 0x000fe20000000800 */
[----:B------:R-:W-:Y:S01]  /*21bb0*/  ULDC.64 UR6, c[0x0][0x208] ;  /* 0x0000820000067ab9 */ /* 0x000fe20000000a00 */
[----:B------:R-:W-:Y:S02]  /*21bc0*/  ISETP.GE.AND P3, PT, R18, UR4, PT ;  /* 0x0000000412007c0c */ /* 0x000fe4000bf66270 */
[----:B-----5:R-:W-:Y:S02]  /*21bd0*/  ISETP.GE.AND P5, PT, R21, UR4, PT ;  /* 0x0000000415007c0c */ /* 0x020fe4000bfa6270 */
[----:B------:R-:W-:Y:S02]  /*21be0*/  ISETP.GE.AND P6, PT, R15, UR4, PT ;  /* 0x000000040f007c0c */ /* 0x000fe4000bfc6270 */
[----:B------:R-:W-:-:S07]  /*21bf0*/  ISETP.GE.AND P4, PT, R226, UR4, PT ;  /* 0x00000004e2007c0c */ /* 0x000fce000bf86270 */
[-C--:B0-----:R-:W-:Y:S02]  /*21c00*/  @!P3 LEA R8, P0, R18, R2.reuse, 0x1 ;  /* 0x000000021208b211 */ /* 0x081fe400078008ff */
[-C--:B------:R-:W-:Y:S02]  /*21c10*/  @!P5 LEA R10, P1, R21, R2.reuse, 0x1 ;  /* 0x00000002150ad211 */ /* 0x080fe400078208ff */
[----:B------:R-:W-:Y:S02]  /*21c20*/  @!P6 LEA R12, P2, R15, R2, 0x1 ;  /* 0x000000020f0ce211 */ /* 0x000fe400078408ff */
        /* <DEDUP_REMOVED lines=9> */
.L_x_2034:
[----:B------:R-:W-:Y:S05]  /*21cc0*/  BSYNC B1 ;  /* 0x0000000000017941 */ /* 0x000fea0003800000 */
.L_x_2033:
        /* <DEDUP_REMOVED lines=23> */
.L_x_2025:
[----:B------:R-:W-:Y:S05]  /*21e40*/  BSYNC B0 ;  /* 0x0000000000007941 */ /* 0x000fea0003800000 */
.L_x_2016:
[----:B------:R-:W-:Y:S02]  /*21e50*/  ULDC UR4, c[0x0][0xc3c] ;  /* 0x00030f0000047ab9 */ /* 0x000fe40000000800 */
[----:B-1----:R-:W-:-:S13]  /*21e60*/  ISETP.GE.AND P0, PT, R67, UR4, PT ;  /* 0x0000000443007c0c */ /* 0x002fda000bf06270 */
[----:B------:R-:W-:Y:S05]  /*21e70*/  @!P0 BRA `(.L_x_2035) ;  /* 0xfffffdf400948947 */ /* 0x000fea000383ffff */
[----:B------:R-:W-:Y:S05]  /*21e80*/  BRA `(.L_x_1746) ;  /* 0x0000009400107947 */ /* 0x000fea0003800000 */
.L_x_1744:
        /* <DEDUP_REMOVED lines=18> */
.L_x_2036:
        /* <DEDUP_REMOVED lines=42> */
.L_x_2042:
        /* <DEDUP_REMOVED lines=13> */
.L_x_2041:
[----:B------:R-:W-:Y:S05]  /*22320*/  BSYNC B0 ;  /* 0x0000000000007941 */ /* 0x000fea0003800000 */
.L_x_2040:
        /* <DEDUP_REMOVED lines=21> */
.L_x_2038:
        /* <DEDUP_REMOVED lines=19> */
[----:B------:R-:W-:-:S06]  /*225b0*/  VIADD R16, R7, 0xffffffff ;  /* 0xffffffff07107836 */ /* 0x000fcc0000000000 */
[----:B------:R2:W3:Y:S02]  /*225c0*/  SHFL.IDX PT, R16, R5, R16, 0x1f ;  /* 0x00001f1005107589 */ /* 0x0004e400000e0000 */
.L_x_2043:
[----:B-12---:R-:W-:Y:S01]  /*225d0*/  IMAD.MOV R5, RZ, RZ, -R3 ;  /* 0x000000ffff057224 */ /* 0x006fe200078e0a03 */
[----:B------:R-:W-:Y:S01]  /*225e0*/  IABS R7, R9 ;  /* 0x0000000900077213 */ /* 0x000fe20000000000 */
        /* <DEDUP_REMOVED lines=23> */
[----:B------:R-:W-:Y:S01]  /*22760*/  VIADDMNMX R11, R10, UR5, R11, PT ;  /* 0x000000050a0b7c46 */ /* 0x000fe2000b80010b */
[----:B------:R-:W-:-:S03]  /*22770*/  IMAD.IADD R5, R8, 0x1, R5 ;  /* 0x0000000108057824 */ /* 0x000fc600078e0205 */
[----:B------:R-:W-:-:S04]  /*22780*/  IABS R7, R11 ;  /* 0x0000000b00077213 */ /* 0x000fc80000000000 */
[----:B------:R-:W1:Y:S08]  /*22790*/  I2F.RP R10, R7 ;  /* 0x00000007000a7306 */ /* 0x000e700000209400 */
[----:B-1----:R-:W1:Y:S02]  /*227a0*/  MUFU.RCP R10, R10 ;  /* 0x0000000a000a7308 */ /* 0x002e640000001000 */
[----:B-1----:R-:W-:Y:S01]  /*227b0*/  VIADD R3, R10, 0xffffffe ;  /* 0x0ffffffe0a037836 */ /* 0x002fe20000000000 */
[----:B------:R-:W-:-:S05]  /*227c0*/  IABS R10, R11 ;  /* 0x0000000b000a7213 */ /* 0x000fca0000000000 */
[----:B------:R-:W1:Y:S01]  /*227d0*/  F2I.FTZ.U32.TRUNC.NTZ R3, R3 ;  /* 0x0000000300037305 */ /* 0x000e62000021f000 */
[----:B------:R-:W-:Y:S02]  /*227e0*/  IMAD.MOV R10, RZ, RZ, -R10 ;  /* 0x000000ffff0a7224 */ /* 0x000fe400078e0a0a */
[----:B-1----:R-:W-:-:S04]  /*227f0*/  IMAD.MOV R2, RZ, RZ, -R3 ;  /* 0x000000ffff027224 */ /* 0x002fc800078e0a03 */
[----:B------:R-:W-:Y:S02]  /*22800*/  IMAD R9, R2, R7, RZ ;  /* 0x0000000702097224 */ /* 0x000fe400078e02ff */
[----:B------:R-:W-:-:S04]  /*22810*/  IMAD.MOV.U32 R2, RZ, RZ, RZ ;  /* 0x000000ffff027224 */ /* 0x000fc800078e00ff */
[----:B------:R-:W-:Y:S01]  /*22820*/  IMAD.HI.U32 R2, R3, R9, R2 ;  /* 0x0000000903027227 */ /* 0x000fe200078e0002 */
[----:B------:R-:W-:Y:S02]  /*22830*/  IABS R9, R8 ;  /* 0x0000000800097213 */ /* 0x000fe40000000000 */
[----:B------:R-:W-:-:S03]  /*22840*/  LOP3.LUT R3, R8, R11, RZ, 0x3c, !PT ;  /* 0x0000000b08037212 */ /* 0x000fc600078e3cff */
[----:B------:R-:W-:Y:S01]  /*22850*/  IMAD.HI.U32 R2, R2, R9, RZ ;  /* 0x0000000902027227 */ /* 0x000fe200078e00ff */
[----:B------:R-:W-:-:S03]  /*22860*/  ISETP.GE.AND P2, PT, R3, RZ, PT ;  /* 0x000000ff0300720c */ /* 0x000fc60003f46270 */
        /* <DEDUP_REMOVED lines=14> */
.L_x_2039:
[----:B------:R-:W-:Y:S02]  /*22950*/  IMAD.MOV.U32 R17, RZ, RZ, RZ ;  /* 0x000000ffff117224 */ /* 0x000fe400078e00ff */
[----:B------:R-:W-:Y:S02]  /*22960*/  IMAD.U32 R16, RZ, RZ, UR6 ;  /* 0x00000006ff107e24 */ /* 0x000fe4000f8e00ff */
[----:B------:R-:W-:-:S07]  /*22970*/  IMAD.MOV.U32 R18, RZ, RZ, RZ ;  /* 0x000000ffff127224 */ /* 0x000fce00078e00ff */
.L_x_2044:
[----:B------:R-:W-:-:S13]  /*22980*/  ISETP.NE.AND P0, PT, R0, RZ, PT ;  /* 0x000000ff0000720c */ /* 0x000fda0003f05270 */
[----:B------:R-:W1:Y:S01]  /*22990*/  @!P0 S2R R3, SR_CgaCtaId ;  /* 0x0000000000038919 */ /* 0x000e620000008800 */
[----:B------:R-:W-:-:S04]  /*229a0*/  @!P0 MOV R0, 0x400 ;  /* 0x0000040000008802 */ /* 0x000fc80000000f00 */
[----:B-1----:R-:W-:-:S05]  /*229b0*/  @!P0 LEA R0, R3, R0, 0x18 ;  /* 0x0000000003008211 */ /* 0x002fca00078ec0ff */
[----:B------:R1:W-:Y:S01]  /*229c0*/  @!P0 STS.128 [R0+0x308d0], R16 ;  /* 0x0308d01000008388 */ /* 0x0003e20000000c00 */
[----:B------:R-:W-:Y:S06]  /*229d0*/  BAR.ARV 0x5, 0x180 ;  /* 0x0146000000007b1d */ /* 0x000fec0000002000 */
.L_x_2037:
[----:B-1----:R-:W-:Y:S01]  /*229e0*/  IMAD.MOV.U32 R0, RZ, RZ, 0x1 ;  /* 0x00000001ff007424 */ /* 0x002fe200078e00ff */
[----:B------:R1:W-:Y:S01]  /*229f0*/  STL [R1+0x4], RZ ;  /* 0x000004ff01007387 */ /* 0x0003e20000100800 */
[----:B------:R-:W-:Y:S02]  /*22a00*/  ULDC UR4, c[0x0][0xc3c] ;  /* 0x00030f0000047ab9 */ /* 0x000fe40000000800 */
[----:B--2---:R-:W-:Y:S01]  /*22a10*/  ISETP.GE.AND P0, PT, R19, UR4, PT ;  /* 0x0000000413007c0c */ /* 0x004fe2000bf06270 */
[----:B------:R1:W-:Y:S04]  /*22a20*/  STL [R1+0x10], R0 ;  /* 0x0000100001007387 */ /* 0x0003e80000100800 */
[----:B------:R1:W-:Y:S08]  /*22a30*/  STL [R1+0x48], RZ ;  /* 0x000048ff01007387 */ /* 0x0003f00000100800 */
[----:B-1----:R-:W-:Y:S05]  /*22a40*/  @P0 BRA `(.L_x_2045) ;  /* 0x0000008400300947 */ /* 0x002fea0003800000 */
[----:B------:R-:W1:Y:S01]  /*22a50*/  S2UR UR5, SR_CgaCtaId ;  /* 0x00000000000579c3 */ /* 0x000e620000008800 */
[C---:B------:R-:W-:Y:S01]  /*22a60*/  IMAD.SHL.U32 R0, R4.reuse, 0x8, RZ ;  /* 0x0000000804007824 */ /* 0x040fe200078e00ff */
[----:B------:R-:W-:Y:S01]  /*22a70*/  LOP3.LUT R5, R4, 0x7f, RZ, 0xc0, !PT ;  /* 0x0000007f04057812 */ /* 0x000fe200078ec0ff */
[----:B------:R-:W-:Y:S01]  /*22a80*/  UMOV UR4, 0x400 ;  /* 0x0000040000047882 */ /* 0x000fe20000000000 */
[----:B------:R-:W-:Y:S01]  /*22a90*/  BSSY B8, `(.L_x_2045) ;  /* 0x0000847000087945 */ /* 0x000fe20003800000 */
[----:B------:R-:W-:Y:S01]  /*22aa0*/  ULDC.64 UR36, c[0x0][0x198] ;  /* 0x0000660000247ab9 */ /* 0x000fe20000000a00 */
[----:B------:R-:W-:Y:S01]  /*22ab0*/  LOP3.LUT R3, R0, 0x1f8, RZ, 0xc0, !PT ;  /* 0x000001f800037812 */ /* 0x000fe200078ec0ff */
[----:B0-----:R-:W-:Y:S01]  /*22ac0*/  IMAD.SHL.U32 R2, R5, 0x8, RZ ;  /* 0x0000000805027824 */ /* 0x001fe200078e00ff */
[----:B------:R-:W-:Y:S01]  /*22ad0*/  SHF.R.U32.HI R5, RZ, 0x3, R5 ;  /* 0x00000003ff057819 */ /* 0x000fe20000011605 */
[----:B------:R-:W-:Y:S01]  /*22ae0*/  ULDC UR38, c[0x0][0xc] ;  /* 0x0000030000267ab9 */ /* 0x000fe20000000800 */
[----:B------:R-:W-:Y:S01]  /*22af0*/  LOP3.LUT R3, R3, 0x38, R4, 0x78, !PT ;  /* 0x0000003803037812 */ /* 0x000fe200078e7804 */
[----:B------:R-:W-:Y:S01]  /*22b00*/  IMAD.SHL.U32 R4, R4, 0x10, RZ ;  /* 0x0000001004047824 */ /* 0x000fe200078e00ff */
[----:B------:R-:W-:-:S02]  /*22b10*/  LOP3.LUT R0, R0, 0x38, RZ, 0xc0, !PT ;  /* 0x0000003800007812 */ /* 0x000fc400078ec0ff */
[----:B------:R-:W-:Y:S02]  /*22b20*/  LOP3.LUT R2, R3, 0x200, R2, 0xf8, !PT ;  /* 0x0000020003027812 */ /* 0x000fe400078ef802 */
[----:B------:R-:W-:Y:S01]  /*22b30*/  LOP3.LUT R4, R5, 0x70, R4, 0xf8, !PT ;  /* 0x0000007005047812 */ /* 0x000fe200078ef804 */
[----:B------:R-:W-:Y:S01]  /*22b40*/  IMAD.MOV.U32 R4, RZ, RZ, 0x1 ;  /* 0x00000001ff047424 */ /* 0x000fe200078e00ff */
[----:B-1----:R-:W-:-:S06]  /*22b50*/  ULEA UR4, UR5, UR4, 0x18 ;  /* 0x0000000405047291 */ /* 0x002fcc000f8ec03f */
[----:B------:R-:W-:-:S05]  /*22b60*/  IMAD.U32 R3, RZ, RZ, UR4 ;  /* 0x00000004ff037e24 */ /* 0x000fca000f8e00ff */
[----:B------:R0:W-:Y:S02]  /*22b70*/  STL [R1], R3 ;  /* 0x0000000301007387 */ /* 0x0001e40000100800 */
[----:B0-----:R-:W-:Y:S02]  /*22b80*/  IMAD R3, R2, 0x2, R3 ;  /* 0x0000000202037824 */ /* 0x001fe400078e0203 */
[----:B------:R-:W-:-:S03]  /*22b90*/  IMAD.MOV.U32 R2, RZ, RZ, 0x1 ;  /* 0x00000001ff027424 */ /* 0x000fc600078e00ff */
[----:B------:R0:W-:Y:S04]  /*22ba0*/  STL [R1+0x28], R3 ;  /* 0x0000280301007387 */ /* 0x0001e80000100800 */
[----:B------:R-:W-:Y:S04]  /*22bb0*/  STL [R1+0x48], RZ ;  /* 0x000048ff01007387 */ /* 0x000fe80000100800 */
[----:B------:R1:W-:Y:S01]  /*22bc0*/  STL [R1+0x1c], R2 ;  /* 0x00001c0201007387 */ /* 0x0003e20000100800 */
[----:B0-----:R-:W-:-:S03]  /*22bd0*/  LOP3.LUT R3, R0, 0x40, RZ, 0xfc, !PT ;  /* 0x0000004000037812 */ /* 0x001fc600078efcff */
[----:B------:R0:W-:Y:S04]  /*22be0*/  STL [R1+0x18], RZ ;  /* 0x000018ff01007387 */ /* 0x0001e80000100800 */
[----:B------:R0:W-:Y:S01]  /*22bf0*/  STL [R1+0x4], RZ ;  /* 0x000004ff01007387 */ /* 0x0001e20000100800 */
[----:B-1----:R-:W-:-:S03]  /*22c00*/  LOP3.LUT R2, R0, 0x80, RZ, 0xfc, !PT ;  /* 0x0000008000027812 */ /* 0x002fc600078efcff */
[----:B------:R0:W-:Y:S01]  /*22c10*/  STL [R1+0x10], R4 ;  /* 0x0000100401007387 */ /* 0x0001e20000100800 */
[----:B------:R-:W-:-:S07]  /*22c20*/  LOP3.LUT R0, R0, 0xc0, RZ, 0xfc, !PT ;  /* 0x000000c000007812 */ /* 0x000fce00078efcff */
.L_x_2218:
[----:B------:R-:W-:Y:S05]  /*22c30*/  YIELD ;  /* 0x0000000000007946 */ /* 0x000fea0003800000 */
[----:B------:R-:W-:Y:S01]  /*22c40*/  ULDC.64 UR4, c[0x0][0xa28] ;  /* 0x00028a0000047ab9 */ /* 0x000fe20000000a00 */
[----:B--2---:R-:W-:Y:S02]  /*22c50*/  CS2R R6, SRZ ;  /* 0x0000000000067805 */ /* 0x004fe4000001ff00 */
[----:B------:R-:W-:Y:S01]  /*22c60*/  ISETP.NE.U32.AND P0, PT, RZ, UR4, PT ;  /* 0x00000004ff007c0c */ /* 0x000fe2000bf05070 */
[----:B-1----:R-:W1:Y:S01]  /*22c70*/  LDC.64 R12, c[0x0][0xa00] ;  /* 0x00028000ff0c7b82 */ /* 0x002e620000000a00 */
[----:B------:R-:W-:Y:S01]  /*22c80*/  ULDC.64 UR10, c[0x0][0x208] ;  /* 0x00008200000a7ab9 */ /* 0x000fe20000000a00 */
[----:B------:R-:W-:Y:S01]  /*22c90*/  ULDC.64 UR6, c[0x0][0xa08] ;  /* 0x0002820000067ab9 */ /* 0x000fe20000000a00 */
[----:B------:R-:W-:Y:S01]  /*22ca0*/  ISETP.NE.AND.EX P0, PT, RZ, UR5, PT, P0 ;  /* 0x00000005ff007c0c */ /* 0x000fe2000bf05300 */
[----:B------:R-:W-:Y:S01]  /*22cb0*/  ULDC.64 UR4, c[0x0][0xa18] ;  /* 0x0002860000047ab9 */ /* 0x000fe20000000a00 */
[----:B------:R-:W-:-:S03]  /*22cc0*/  ULDC.64 UR8, c[0x0][0xa10] ;  /* 0x0002840000087ab9 */ /* 0x000fc60000000a00 */
[----:B0-----:R-:W0:Y:S08]  /*22cd0*/  LDC.64 R4, c[0x0][0xa08] ;  /* 0x00028200ff047b82 */ /* 0x001e300000000a00 */
        /* <DEDUP_REMOVED lines=8> */
[----:B------:R-:W-:Y:S01]  /*22d60*/  ISETP.NE.U32.AND P4, PT, RZ, UR8, PT ;  /* 0x00000008ff007c0c */ /* 0x000fe2000bf85070 */
[----:B------:R-:W-:Y:S01]  /*22d70*/  IMAD.MOV.U32 R8, RZ, RZ, RZ ;  /* 0x000000ffff087224 */ /* 0x000fe200078e00ff */
[----:B------:R-:W-:Y:S01]  /*22d80*/  ISETP.NE.U32.AND P1, PT, RZ, UR4, PT ;  /* 0x00000004ff007c0c */ /* 0x000fe2000bf25070 */
[----:B--2---:R-:W1:Y:S01]  /*22d90*/  LDC.64 R2, c[0x0][0xa10] ;  /* 0x00028400ff027b82 */ /* 0x004e620000000a00 */
[----:B---3--:R-:W-:-:S02]  /*22da0*/  IMAD.MOV.U32 R0, RZ, RZ, RZ ;  /* 0x000000ffff007224 */ /* 0x008fc400078e00ff */
[----:B------:R-:W-:Y:S01]  /*22db0*/  ISETP.NE.AND.EX P3, PT, RZ, UR5, PT, P1 ;  /* 0x00000005ff007c0c */ /* 0x000fe2000bf65310 */
[----:B0-----:R-:W-:-:S04]  /*22dc0*/  IMAD.WIDE R4, R19, 0x4, R4 ;  /* 0x0000000413047825 */ /* 0x001fc800078e0204 */
[----:B------:R-:W0:Y:S01]  /*22dd0*/  @P0 LDC.64 R10, c[0x0][0xa18] ;  /* 0x00028600ff0a0b82 */ /* 0x000e220000000a00 */
[----:B------:R-:W-:Y:S01]  /*22de0*/  ULDC UR4, c[0x0][0x288] ;  /* 0x0000a20000047ab9 */ /* 0x000fe20000000800 */
[----:B------:R-:W-:Y:S02]  /*22df0*/  ISETP.NE.AND.EX P1, PT, RZ, UR7, PT, P2 ;  /* 0x00000007ff007c0c */ /* 0x000fe4000bf25320 */
[----:B------:R-:W-:-:S04]  /*22e00*/  ISETP.NE.AND.EX P2, PT, RZ, UR9, PT, P4 ;  /* 0x00000009ff007c0c */ /* 0x000fc8000bf45340 */
[----:B------:R-:W2:Y:S07]  /*22e10*/  @P3 LDG.E R7, desc[UR10][R12.64] ;  /* 0x0000000a0c073981 */ /* 0x000eae000c1e1900 */
[----:B------:R-:W5:Y:S01]  /*22e20*/  @P1 LDG.E R8, desc[UR10][R4.64] ;  /* 0x0000000a04081981 */ /* 0x000f62000c1e1900 */
[----:B-1----:R-:W-:-:S05]  /*22e30*/  IMAD.WIDE R2, R19, 0x4, R2 ;  /* 0x0000000413027825 */ /* 0x002fca00078e0202 */
[----:B------:R-:W5:Y:S01]  /*22e40*/  @P2 LDG.E R0, desc[UR10][R2.64] ;  /* 0x0000000a02002981 */ /* 0x000f62000c1e1900 */
[----:B0-----:R-:W-:-:S03]  /*22e50*/  @P0 IMAD.WIDE R10, R19, 0x4, R10 ;  /* 0x00000004130a0825 */ /* 0x001fc600078e020a */
[----:B--2---:R0:W-:Y:S02]  /*22e60*/  STL [R1+0x40], R7 ;  /* 0x0000400701007387 */ /* 0x0041e40000100800 */
[----:B0-----:R-:W-:Y:S01]  /*22e70*/  IMAD.U32 R7, RZ, RZ, UR4 ;  /* 0x00000004ff077e24 */ /* 0x001fe2000f8e00ff */
[----:B------:R-:W-:-:S05]  /*22e80*/  ULDC.64 UR4, c[0x0][0x418] ;  /* 0x0001060000047ab9 */ /* 0x000fca0000000a00 */
[----:B------:R0:W2:Y:S01]  /*22e90*/  @P0 LDG.E R7, desc[UR10][R10.64] ;  /* 0x0000000a0a070981 */ /* 0x0000a2000c1e1900 */
[----:B------:R-:W-:-:S03]  /*22ea0*/  UISETP.NE.U32.AND UP0, UPT, UR4, URZ, UPT ;  /* 0x0000003f0400728c */ /* 0x000fc6000bf05070 */
[----:B------:R-:W-:Y:S01]  /*22eb0*/  ULDC UR4, c[0x0][0x424] ;  /* 0x0001090000047ab9 */ /* 0x000fe20000000800 */
[----:B------:R-:W-:-:S03]  /*22ec0*/  UISETP.NE.AND.EX UP0, UPT, UR5, URZ, UPT, UP0 ;  /* 0x0000003f0500728c */ /* 0x000fc6000bf05300 */
[----:B------:R-:W-:Y:S01]  /*22ed0*/  ULDC UR5, c[0x0][0x2f0] ;  /* 0x0000bc0000057ab9 */ /* 0x000fe20000000800 */
[----:B------:R-:W-:-:S04]  /*22ee0*/  USEL UR4, UR4, 0x1, UP0 ;  /* 0x0000000104047887 */ /* 0x000fc80008000000 */
[----:B------:R-:W-:-:S03]  /*22ef0*/  UIMAD UR4, UR4, UR5, URZ ;  /* 0x00000005040472a4 */ /* 0x000fc6000f8e023f */
[----:B------:R-:W-:Y:S02]  /*22f00*/  ULDC UR5, c[0x0][0x348] ;  /* 0x0000d20000057ab9 */ /* 0x000fe40000000800 */
[----:B0-----:R-:W-:Y:S01]  /*22f10*/  IMAD.U32 R10, RZ, RZ, UR5 ;  /* 0x00000005ff0a7e24 */ /* 0x001fe2000f8e00ff */
[----:B--2---:R0:W-:Y:S01]  /*22f20*/  STL [R1+0x3c], R7 ;  /* 0x00003c0701007387 */ /* 0x0041e20000100800 */
[----:B------:R-:W-:Y:S02]  /*22f30*/  IMAD.MOV.U32 R11, RZ, RZ, R7 ;  /* 0x000000ffff0b7224 */ /* 0x000fe400078e0007 */
[----:B0-----:R-:W-:Y:S01]  /*22f40*/  IMAD.U32 R7, RZ, RZ, UR4 ;  /* 0x00000004ff077e24 */ /* 0x001fe2000f8e00ff */
[----:B------:R-:W-:Y:S06]  /*22f50*/  @P0 BRA `(.L_x_2046) ;  /* 0x0000000000180947 */ /* 0x000fec0003800000 */
[----:B------:R-:W-:Y:S05]  /*22f60*/  @!P3 BRA `(.L_x_2046) ;  /* 0x000000000014b947 */ /* 0x000fea0003800000 */
[----:B------:R-:W-:Y:S02]  /*22f70*/  ULDC.64 UR4, c[0x0][0x208] ;  /* 0x0000820000047ab9 */ /* 0x000fe40000000a00 */
[----:B------:R-:W2:Y:S04]  /*22f80*/  LDG.E R9, desc[UR4][R12.64] ;  /* 0x000000040c097981 */ /* 0x000ea8000c1e1900 */
[----:B------:R-:W2:Y:S02]  /*22f90*/  LDG.E R12, desc[UR4][R12.64+0x4] ;  /* 0x000004040c0c7981 */ /* 0x000ea4000c1e1900 */
[----:B--2---:R-:W-:-:S05]  /*22fa0*/  IMAD.IADD R11, R12, 0x1, -R9 ;  /* 0x000000010c0b7824 */ /* 0x004fca00078e0a09 */
[----:B------:R0:W-:Y:S02]  /*22fb0*/  STL [R1+0x3c], R11 ;  /* 0x00003c0b01007387 */ /* 0x0001e40000100800 */
.L_x_2046:
[----:B-----5:R-:W-:Y:S01]  /*22fc0*/  IMAD.IADD R8, R8, 0x1, R6 ;  /* 0x0000000108087824 */ /* 0x020fe200078e0206 */
[----:B------:R-:W-:Y:S02]  /*22fd0*/  ULDC.64 UR4, c[0x0][0xa20] ;  /* 0x0002880000047ab9 */ /* 0x000fe40000000a00 */
[----:B------:R-:W-:Y:S02]  /*22fe0*/  ISETP.NE.U32.AND P0, PT, RZ, UR4, PT ;  /* 0x00000004ff007c0c */ /* 0x000fe4000bf05070 */
[----:B------:R1:W-:Y:S02]  /*22ff0*/  STL [R1+0x14], R8 ;  /* 0x0000140801007387 */ /* 0x0003e40000100800 */
[----:B------:R-:W-:-:S13]  /*23000*/  ISETP.NE.AND.EX P0, PT, RZ, UR5, PT, P0 ;  /* 0x00000005ff007c0c */ /* 0x000fda000bf05300 */
[----:B-1----:R-:W-:Y:S05]  /*23010*/  @!P0 BRA `(.L_x_2047) ;  /* 0x0000000000148947 */ /* 0x002fea0003800000 */
[----:B------:R-:W1:Y:S01]  /*23020*/  LDC.64 R4, c[0x0][0xa20] ;  /* 0x00028800ff047b82 */ /* 0x000e620000000a00 */
[----:B------:R-:W-:Y:S01]  /*23030*/  ULDC.64 UR4, c[0x0][0x208] ;  /* 0x0000820000047ab9 */ /* 0x000fe20000000a00 */
[----:B-1----:R-:W-:-:S05]  /*23040*/  IMAD.WIDE R4, R19, 0x4, R4 ;  /* 0x0000000413047825 */ /* 0x002fca00078e0204 */
[----:B------:R1:W5:Y:S01]  /*23050*/  LDG.E R7, desc[UR4][R4.64] ;  /* 0x0000000404077981 */ /* 0x000362000c1e1900 */
[----:B------:R-:W-:Y:S05]  /*23060*/  BRA `(.L_x_2048) ;  /* 0x0000000000147947 */ /* 0x000fea0003800000 */
.L_x_2047:
[----:B------:R-:W-:Y:S05]  /*23070*/  @!P1 BRA `(.L_x_2048) ;  /* 0x0000000000109947 */ /* 0x000fea0003800000 */
[----:B------:R-:W-:Y:S02]  /*23080*/  ULDC.64 UR4, c[0x0][0x208] ;  /* 0x0000820000047ab9 */ /* 0x000fe40000000a00 */
[----:B------:R-:W2:Y:S04]  /*23090*/  LDG.E R7, desc[UR4][R4.64] ;  /* 0x0000000404077981 */ /* 0x000ea8000c1e1900 */
[----:B------:R-:W2:Y:S02]  /*230a0*/  LDG.E R4, desc[UR4][R4.64+0x4] ;  /* 0x0000040404047981 */ /* 0x000ea4000c1e1900 */
[----:B--2---:R-:W-:-:S07]  /*230b0*/  IMAD.IADD R7, R4, 0x1, -R7 ;  /* 0x0000000104077824 */ /* 0x004fce00078e0a07 */
.L_x_2048:
[----:B------:R-:W-:Y:S02]  /*230c0*/  ULDC.64 UR4, c[0x0][0x208] ;  /* 0x0000820000047ab9 */ /* 0x000fe40000000a00 */
[----:B-1----:R-:W2:Y:S04]  /*230d0*/  @P2 LDG.E R4, desc[UR4][R2.64] ;  /* 0x0000000402042981 */ /* 0x002ea8000c1e1900 */
[----:B------:R1:W2:Y:S01]  /*230e0*/  @P2 LDG.E R2, desc[UR4][R2.64+0x4] ;  /* 0x0000040402022981 */ /* 0x0002a2000c1e1900 */
[----:B------:R-:W-:Y:S02]  /*230f0*/  IMAD.SHL.U32 R12, R17, 0x80, RZ ;  /* 0x00000080110c7824 */ /* 0x000fe400078e00ff */
[----:B-----5:R-:W-:Y:S02]  /*23100*/  IMAD.IADD R9, R7, 0x1, -R6 ;  /* 0x0000000107097824 */ /* 0x020fe400078e0a06 */
[----:B------:R-:W-:Y:S01]  /*23110*/  VIADD R7, R12, 0x7f ;  /* 0x0000007f0c077836 */ /* 0x000fe20000000000 */
[----:B------:R3:W-:Y:S01]  /*23120*/  STL [R1+0x30], R12 ;  /* 0x0000300c01007387 */ /* 0x0007e20000100800 */
[----:B-1----:R-:W1:Y:S02]  /*23130*/  LDC R3, c[0x0][0x448] ;  /* 0x00011200ff037b82 */ /* 0x002e640000000800 */
[----:B-1----:R-:W-:-:S13]  /*23140*/  ISETP.NE.AND P1, PT, R3, 0x1, PT ;  /* 0x000000010300780c */ /* 0x002fda0003f25270 */
[----:B------:R-:W1:Y:S08]  /*23150*/  @P1 LDC R3, c[0x0][0x44c] ;  /* 0x00011300ff031b82 */ /* 0x000e700000000800 */
[----:B------:R-:W4:Y:S01]  /*23160*/  @P1 LDC R5, c[0x0][0x450] ;  /* 0x00011400ff051b82 */ /* 0x000f220000000800 */
[----:B--2---:R-:W-:Y:S02]  /*23170*/  @P2 IMAD.IADD R10, R2, 0x1, -R4 ;  /* 0x00000001020a2824 */ /* 0x004fe400078e0a04 */
[----:B-1----:R-:W-:-:S04]  /*23180*/  @P1 IMAD.HI.U32 R2, R7, R3, RZ ;  /* 0x0000000307021227 */ /* 0x002fc800078e00ff */
[----:B------:R-:W-:Y:S01]  /*23190*/  IMAD.IADD R6, R9, 0x1, R10 ;  /* 0x0000000109067824 */ /* 0x000fe200078e020a */
[----:B----4-:R-:W-:-:S03]  /*231a0*/  @P1 SHF.R.U32.HI R7, RZ, R5, R2 ;  /* 0x00000005ff071219 */ /* 0x010fc60000011602 */
[C---:B------:R-:W-:Y:S01]  /*231b0*/  VIADD R2, R6.reuse, 0x3f ;  /* 0x0000003f06027836 */ /* 0x040fe20000000000 */
[----:B------:R-:W-:-:S04]  /*231c0*/  IADD3 R20, R6, 0x1, -R11 ;  /* 0x0000000106147810 */ /* 0x000fc80007ffe80b */
[----:B------:R-:W-:Y:S01]  /*231d0*/  SHF.R.S32.HI R3, RZ, 0x1f, R2 ;  /* 0x0000001fff037819 */ /* 0x000fe20000011402 */
[----:B------:R-:W-:-:S03]  /*231e0*/  IMAD.IADD R7, R20, 0x1, R7 ;  /* 0x0000000114077824 */ /* 0x000fc600078e0207 */
[----:B------:R-:W-:Y:S02]  /*231f0*/  LEA.HI R21, R3, R2, RZ, 0x6 ;  /* 0x0000000203157211 */ /* 0x000fe400078f30ff */
[----:B------:R-:W1:Y:S02]  /*23200*/  LDC.64 R2, c[0x0][0x9e0] ;  /* 0x00027800ff027b82 */ /* 0x000e640000000a00 */
[----:B------:R-:W-:Y:S02]  /*23210*/  SHF.R.S32.HI R21, RZ, 0x6, R21 ;  /* 0x00000006ff157819 */ /* 0x000fe40000011415 */
[----:B-1----:R-:W-:Y:S01]  /*23220*/  ISETP.GE.AND P3, PT, R3, 0x1, PT ;  /* 0x000000010300780c */ /* 0x002fe20003f66270 */
[----:B------:R-:W-:-:S12]  /*23230*/  IMAD.IADD R8, R7, 0x1, R2 ;  /* 0x0000000107087824 */ /* 0x000fd800078e0202 */
[----:B---3--:R-:W-:Y:S05]  /*23240*/  @!P3 BRA `(.L_x_2049) ;  /* 0x000000000048b947 */ /* 0x008fea0003800000 */
[C---:B------:R-:W-:Y:S01]  /*23250*/  ISETP.GT.AND P0, PT, R7.reuse, RZ, PT ;  /* 0x000000ff0700720c */ /* 0x040fe20003f04270 */
[----:B------:R-:W-:Y:S01]  /*23260*/  BSSY B0, `(.L_x_2050) ;  /* 0x000000e000007945 */ /* 0x000fe20003800000 */
[----:B------:R-:W-:-:S11]  /*23270*/  VIADD R2, R7, 0xffffffff ;  /* 0xffffffff07027836 */ /* 0x000fd60000000000 */
[----:B------:R-:W-:Y:S05]  /*23280*/  @P0 BRA `(.L_x_2051) ;  /* 0x00000000001c0947 */ /* 0x000fea0003800000 */
[----:B------:R-:W-:Y:S01]  /*23290*/  ISETP.NE.AND P0, PT, R3, 0x1, PT ;  /* 0x000000010300780c */ /* 0x000fe20003f05270 */
[----:B------:R-:W-:-:S12]  /*232a0*/  IMAD.MOV R2, RZ, RZ, -R7 ;  /* 0x000000ffff027224 */ /* 0x000fd800078e0a07 */
[----:B------:R-:W1:Y:S02]  /*232b0*/  @P0 LDC.64 R4, c[0x0][0x9e8] ;  /* 0x00027a00ff040b82 */ /* 0x000e640000000a00 */
[----:B-1----:R-:W-:-:S05]  /*232c0*/  @P0 IMAD.HI.U32 R4, R2, R4, RZ ;  /* 0x0000000402040227 */ /* 0x002fca00078e00ff */
[----:B------:R-:W-:-:S04]  /*232d0*/  @P0 SHF.R.U32.HI R2, RZ, R5, R4 ;  /* 0x00000005ff020219 */ /* 0x000fc80000011604 */
[----:B------:R-:W-:Y:S01]  /*232e0*/  LOP3.LUT R2, RZ, R2, RZ, 0x33, !PT ;  /* 0x00000002ff027212 */ /* 0x000fe200078e33ff */
[----:B------:R-:W-:Y:S06]  /*232f0*/  BRA `(.L_x_2052) ;  /* 0x0000000000107947 */ /* 0x000fec0003800000 */
.L_x_2051:
[----:B------:R-:W-:-:S13]  /*23300*/  ISETP.NE.AND P0, PT, R3, 0x1, PT ;  /* 0x000000010300780c */ /* 0x000fda0003f05270 */
[----:B------:R-:W1:Y:S02]  /*23310*/  @P0 LDC.64 R4, c[0x0][0x9e8] ;  /* 0x00027a00ff040b82 */ /* 0x000e640000000a00 */
[----:B-1----:R-:W-:-:S05]  /*23320*/  @P0 IMAD.HI.U32 R4, R2, R4, RZ ;  /* 0x0000000402040227 */ /* 0x002fca00078e00ff */
[----:B------:R-:W-:-:S07]  /*23330*/  @P0 SHF.R.U32.HI R2, RZ, R5, R4 ;  /* 0x00000005ff020219 */ /* 0x000fce0000011604 */
.L_x_2052:
[----:B------:R-:W-:Y:S05]  /*23340*/  BSYNC B0 ;  /* 0x0000000000007941 */ /* 0x000fea0003800000 */
.L_x_2050:
[----:B------:R-:W-:-:S05]  /*23350*/  IMAD R2, R2, R3, R3 ;  /* 0x0000000302027224 */ /* 0x000fca00078e0203 */
[----:B------:R-:W-:-:S07]  /*23360*/  VIMNMX R8, R8, R2, PT ;  /* 0x0000000208087248 */ /* 0x000fce0003fe0100 */
.L_x_2049:
[----:B------:R-:W1:Y:S01]  /*23370*/  @P1 LDC R4, c[0x0][0x44c] ;  /* 0x00011300ff041b82 */ /* 0x000e620000000800 */
[----:B------:R-:W-:Y:S01]  /*23380*/  IMAD.MOV.U32 R2, RZ, RZ, R12 ;  /* 0x000000ffff027224 */ /* 0x000fe200078e000c */
[----:B------:R-:W-:Y:S01]  /*23390*/  ULDC UR4, c[0x0][0x9dc] ;  /* 0x0002770000047ab9 */ /* 0x000fe20000000800 */
[----:B------:R-:W-:-:S05]  /*233a0*/  IMAD.IADD R17, R6, 0x1, -R11 ;  /* 0x0000000106117824 */ /* 0x000fca00078e0a0b */
[----:B------:R-:W2:Y:S01]  /*233b0*/  @P1 LDC R5, c[0x0][0x450] ;  /* 0x00011400ff051b82 */ /* 0x000ea20000000800 */
[----:B-1----:R-:W-:-:S05]  /*233c0*/  @P1 IMAD.HI.U32 R4, R12, R4, RZ ;  /* 0x000000040c041227 */ /* 0x002fca00078e00ff */
[----:B--2---:R-:W-:-:S05]  /*233d0*/  @P1 SHF.R.U32.HI R2, RZ, R5, R4 ;  /* 0x00000005ff021219 */ /* 0x004fca0000011604 */
        /* <DEDUP_REMOVED lines=8> */
[----:B------:R-:W1:Y:S02]  /*23460*/  @P0 LDC.64 R4, c[0x0][0x9e8] ;  /* 0x00027a00ff040b82 */ /* 0x000e640000000a00 */
[----:B-1----:R-:W-:-:S05]  /*23470*/  @P0 IMAD.HI.U32 R4, R6, R4, RZ ;  /* 0x0000000406040227 */ /* 0x002fca00078e00ff */
[----:B------:R-:W-:-:S04]  /*23480*/  @P0 SHF.R.U32.HI R6, RZ, R5, R4 ;  /* 0x00000005ff060219 */ /* 0x000fc80000011604 */
[----:B------:R-:W-:Y:S01]  /*23490*/  LOP3.LUT R6, RZ, R6, RZ, 0x33, !PT ;  /* 0x00000006ff067212 */ /* 0x000fe200078e33ff */
[----:B------:R-:W-:Y:S06]  /*234a0*/  BRA `(.L_x_2056) ;  /* 0x0000000000107947 */ /* 0x000fec0003800000 */
.L_x_2055:
[----:B------:R-:W-:-:S13]  /*234b0*/  ISETP.NE.AND P0, PT, R3, 0x1, PT ;  /* 0x000000010300780c */ /* 0x000fda0003f05270 */
[----:B------:R-:W1:Y:S02]  /*234c0*/  @P0 LDC.64 R4, c[0x0][0x9e8] ;  /* 0x00027a00ff040b82 */ /* 0x000e640000000a00 */
[----:B-1----:R-:W-:-:S05]  /*234d0*/  @P0 IMAD.HI.U32 R4, R6, R4, RZ ;  /* 0x0000000406040227 */ /* 0x002fca00078e00ff */
[----:B------:R-:W-:-:S07]  /*234e0*/  @P0 SHF.R.U32.HI R6, RZ, R5, R4 ;  /* 0x00000005ff060219 */ /* 0x000fce0000011604 */
.L_x_2056:
[----:B------:R-:W-:Y:S05]  /*234f0*/  BSYNC B0 ;  /* 0x0000000000007941 */ /* 0x000fea0003800000 */
.L_x_2054:
[----:B------:R-:W-:-:S05]  /*23500*/  IMAD R3, R6, R3, RZ ;  /* 0x0000000306037224 */ /* 0x000fca00078e02ff */
[----:B------:R-:W-:-:S07]  /*23510*/  VIMNMX R2, R2, R3, !PT ;  /* 0x0000000302027248 */ /* 0x000fce0007fe0100 */
.L_x_2053:
[----:B------:R-:W-:Y:S01]  /*23520*/  VIADD R8, R8, 0x3f ;  /* 0x0000003f08087836 */ /* 0x000fe20000000000 */
[----:B------:R-:W-:Y:S04]  /*23530*/  BSSY B0, `(.L_x_2057) ;  /* 0x00001ac000007945 */ /* 0x000fe80003800000 */
[----:B------:R-:W-:-:S04]  /*23540*/  SHF.R.S32.HI R3, RZ, 0x1f, R8 ;  /* 0x0000001fff037819 */ /* 0x000fc80000011408 */
[----:B------:R-:W-:Y:S02]  /*23550*/  LEA.HI R4, R3, R8, RZ, 0x6 ;  /* 0x0000000803047211 */ /* 0x000fe400078f30ff */
[----:B------:R-:W-:Y:S02]  /*23560*/  SHF.R.S32.HI R3, RZ, 0x1f, R2 ;  /* 0x0000001fff037819 */ /* 0x000fe40000011402 */
[----:B------:R-:W-:Y:S02]  /*23570*/  SHF.R.S32.HI R4, RZ, 0x6, R4 ;  /* 0x00000006ff047819 */ /* 0x000fe40000011404 */
[----:B------:R-:W-:-:S04]  /*23580*/  LEA.HI R2, R3, R2, RZ, 0x6 ;  /* 0x0000000203027211 */ /* 0x000fc800078f30ff */
[----:B------:R-:W-:-:S04]  /*23590*/  SHF.R.S32.HI R2, RZ, 0x6, R2 ;  /* 0x00000006ff027819 */ /* 0x000fc80000011402 */
[----:B------:R-:W-:Y:S02]  /*235a0*/  VIMNMX R3, RZ, R2, !PT ;  /* 0x00000002ff037248 */ /* 0x000fe40007fe0100 */
[----:B------:R-:W-:-:S03]  /*235b0*/  VIMNMX R2, R21, R4, PT ;  /* 0x0000000415027248 */ /* 0x000fc60003fe0100 */
[--C-:B------:R-:W-:Y:S02]  /*235c0*/  IMAD R3, R3, 0x40, -R9.reuse ;  /* 0x0000004003037824 */ /* 0x100fe400078e0a09 */
[----:B------:R-:W-:-:S03]  /*235d0*/  IMAD R2, R2, 0x40, -R9 ;  /* 0x0000004002027824 */ /* 0x000fc600078e0a09 */
[----:B------:R-:W-:Y:S02]  /*235e0*/  VIMNMX R3, RZ, R3, !PT ;  /* 0x00000003ff037248 */ /* 0x000fe40007fe0100 */
[----:B------:R-:W-:-:S04]  /*235f0*/  VIMNMX R2, R2, R10, PT ;  /* 0x0000000a02027248 */ /* 0x000fc80003fe0100 */
[----:B------:R-:W-:Y:S02]  /*23600*/  ISETP.GT.AND P0, PT, R2, R3, PT ;  /* 0x000000030200720c */ /* 0x000fe40003f04270 */
[----:B------:R-:W-:-:S11]  /*23610*/  SHF.R.U32.HI R3, RZ, 0x6, R3 ;  /* 0x00000006ff037819 */ /* 0x000fd60000011603 */
[----:B------:R-:W-:-:S05]  /*23620*/  @P0 VIADD R2, R2, 0x3f ;  /* 0x0000003f02020836 */ /* 0x000fca0000000000 */
[----:B------:R-:W-:-:S04]  /*23630*/  @P0 SHF.R.S32.HI R4, RZ, 0x1f, R2 ;  /* 0x0000001fff040819 */ /* 0x000fc80000011402 */
[----:B------:R-:W-:Y:S01]  /*23640*/  @P0 LEA.HI R2, R4, R2, RZ, 0x6 ;  /* 0x0000000204020211 */ /* 0x000fe200078f30ff */
[----:B------:R-:W-:-:S03]  /*23650*/  IMAD.MOV.U32 R4, RZ, RZ, R3 ;  /* 0x000000ffff047224 */ /* 0x000fc600078e0003 */
[----:B------:R-:W-:Y:S02]  /*23660*/  @P0 SHF.R.S32.HI R4, RZ, 0x6, R2 ;  /* 0x00000006ff040819 */ /* 0x000fe40000011402 */
[----:B------:R-:W-:Y:S02]  /*23670*/  PLOP3.LUT P0, PT, PT, PT, PT, 0x80, 0x0 ;  /* 0x000000000000781c */ /* 0x000fe40003f0f070 */
[----:B------:R-:W-:-:S13]  /*23680*/  ISETP.GT.AND P1, PT, R4, R3, PT ;  /* 0x000000030400720c */ /* 0x000fda0003f24270 */
[----:B------:R-:W-:Y:S05]  /*23690*/  @!P1 BRA `(.L_x_2058) ;  /* 0x0000001800549947 */ /* 0x000fea0003800000 */
[----:B------:R-:W-:Y:S01]  /*236a0*/  UMOV UR4, 0xffffffff ;  /* 0xffffffff00047882 */ /* 0x000fe20000000000 */
[----:B------:R-:W-:Y:S02]  /*236b0*/  SEL R2, R19, RZ, !P2 ;  /* 0x000000ff13027207 */ /* 0x000fe40005000000 */
[----:B------:R-:W-:Y:S05]  /*236c0*/  BRA.DIV UR4, `(.L_x_2059) ;  /* 0x0000008e04a87947 */ /* 0x000fea000b800000 */
[----:B------:R-:W1:Y:S02]  /*236d0*/  S2R R5, SR_TID.X ;  /* 0x0000000000057919 */ /* 0x000e640000002100 */
[----:B-1----:R-:W-:-:S04]  /*236e0*/  SHF.R.U32.HI R5, RZ, 0x5, R5 ;  /* 0x00000005ff057819 */ /* 0x002fc80000011605 */
[----:B------:R-:W-:-:S05]  /*236f0*/  LOP3.LUT R5, R5, 0x3, RZ, 0xc0, !PT ;  /* 0x0000000305057812 */ /* 0x000fca00078ec0ff */
[----:B------:R1:W2:Y:S02]  /*23700*/  SHFL.IDX PT, R14, R5, RZ, 0x1f ;  /* 0x00001fff050e7589 */ /* 0x0002a400000e0000 */
.L_x_2285:
[----:B--2---:R-:W-:Y:S02]  /*23710*/  ISETP.NE.AND P0, PT, R14, RZ, PT ;  /* 0x000000ff0e00720c */ /* 0x004fe40003f05270 */
[----:B------:R-:W-:-:S11]  /*23720*/  PLOP3.LUT P6, PT, PT, PT, PT, 0x8, 0x0 ;  /* 0x000000000000781c */ /* 0x000fd60003fce170 */
[----:B------:R-:W-:Y:S05]  /*23730*/  @P0 BRA `(.L_x_2060) ;  /* 0x00000000000c0947 */ /* 0x000fea0003800000 */
[----:B------:R-:W-:-:S03]  /*23740*/  UMOV UR4, 0xffffffff ;  /* 0xffffffff00047882 */ /* 0x000fc60000000000 */
[----:B------:R-:W-:Y:S05]  /*23750*/  BRA.DIV UR4, `(.L_x_2061) ;  /* 0x0000008e04b87947 */ /* 0x000fea000b800000 */
[----:B------:R-:W-:-:S13]  /*23760*/  ELECT P6, URZ, PT ;  /* 0x00000000003f782f */ /* 0x000fda00038c0000 */
.L_x_2060:
[----:B-1----:R-:W2:Y:S04]  /*23770*/  LDL R5, [R1+0x48] ;  /* 0x0000480001057983 */ /* 0x002ea80000100800 */
[----:B------:R-:W3:Y:S01]  /*23780*/  LDL R7, [R1] ;  /* 0x0000000001077983 */ /* 0x000ee20000100800 */
[----:B------:R-:W-:Y:S01]  /*23790*/  BSSY B1, `(.L_x_2062) ;  /* 0x0000008000017945 */ /* 0x000fe20003800000 */
[----:B--2---:R-:W-:-:S05]  /*237a0*/  VIADD R5, R5, 0x1 ;  /* 0x0000000105057836 */ /* 0x004fca0000000000 */
[----:B------:R-:W-:-:S04]  /*237b0*/  LEA.HI R6, R5, R5, RZ, 0x1 ;  /* 0x0000000505067211 */ /* 0x000fc800078f08ff */
[----:B------:R-:W-:-:S05]  /*237c0*/  LOP3.LUT R6, R6, 0xfffffffe, RZ, 0xc0, !PT ;  /* 0xfffffffe06067812 */ /* 0x000fca00078ec0ff */
[----:B------:R-:W-:-:S05]  /*237d0*/  IMAD.IADD R5, R5, 0x1, -R6 ;  /* 0x0000000105057824 */ /* 0x000fca00078e0a06 */
[----:B------:R-:W-:-:S04]  /*237e0*/  SHF.L.U32 R5, R5, 0x1f, RZ ;  /* 0x0000001f05057819 */ /* 0x000fc800000006ff */
[----:B---3--:R-:W1:Y:S02]  /*237f0*/  SYNCS.PHASECHK.TRANS64.TRYWAIT P0, [R7+URZ+0x30820], R5 ;  /* 0x03082005070075a7 */ /* 0x008e64000800017f */
[----:B-1----:R-:W-:Y:S05]  /*23800*/  @!P0 BRA `(.L_x_2063) ;  /* 0x0000008c00ac8947 */ /* 0x002fea0003800000 */
.L_x_2288:
[----:B------:R-:W-:Y:S05]  /*23810*/  BSYNC B1 ;  /* 0x0000000000017941 */ /* 0x000fea0003800000 */
.L_x_2062:
[----:B------:R-:W-:Y:S04]  /*23820*/  BSSY B1, `(.L_x_2064) ;  /* 0x00000b3000017945 */ /* 0x000fe80003800000 */
[----:B------:R-:W-:Y:S05]  /*23830*/  @!P6 BRA `(.L_x_2065) ;  /* 0x0000000800c4e947 */ /* 0x000fea0003800000 */
[----:B------:R-:W2:Y:S04]  /*23840*/  LDL R9, [R1] ;  /* 0x0000000001097983 */ /* 0x000ea80000100800 */
[----:B------:R-:W2:Y:S04]  /*23850*/  LDL R8, [R1+0x18] ;  /* 0x0000180001087983 */ /* 0x000ea80000100800 */
[----:B------:R-:W3:Y:S01]  /*23860*/  LDL R7, [R1+0x1c] ;  /* 0x00001c0001077983 */ /* 0x000ee20000100800 */
[----:B------:R-:W-:Y:S01]  /*23870*/  BSSY B2, `(.L_x_2066) ;  /* 0x0000008000027945 */ /* 0x000fe20003800000 */
[----:B-1----:R-:W1:Y:S02]  /*23880*/  S2R R6, SR_TID.X ;  /* 0x0000000000067919 */ /* 0x002e640000002100 */
[----:B-1----:R-:W-:-:S04]  /*23890*/  LOP3.LUT R6, R6, 0x7f, RZ, 0xc0, !PT ;  /* 0x0000007f06067812 */ /* 0x002fc800078ec0ff */
[----:B------:R-:W-:Y:S01]  /*238a0*/  ISETP.NE.AND P1, PT, R6, RZ, PT ;  /* 0x000000ff0600720c */ /* 0x000fe20003f25270 */
[----:B--2---:R-:W-:Y:S01]  /*238b0*/  IMAD R8, R8, 0x8, R9 ;  /* 0x0000000808087824 */ /* 0x004fe200078e0209 */
[----:B---3--:R-:W-:-:S04]  /*238c0*/  SHF.L.U32 R10, R7, 0x1f, RZ ;  /* 0x0000001f070a7819 */ /* 0x008fc800000006ff */
[----:B------:R-:W1:Y:S02]  /*238d0*/  SYNCS.PHASECHK.TRANS64.TRYWAIT P0, [R8+URZ+0x308a0], R10 ;  /* 0x0308a00a080075a7 */ /* 0x000e64000800017f */
[----:B-1----:R-:W-:Y:S05]  /*238e0*/  @!P0 BRA `(.L_x_2067) ;  /* 0x0000008c008c8947 */ /* 0x002fea0003800000 */
.L_x_2289:
[----:B------:R-:W-:Y:S05]  /*238f0*/  BSYNC B2 ;  /* 0x0000000000027941 */ /* 0x000fea0003800000 */
.L_x_2066:
        /* <DEDUP_REMOVED lines=9> */
.L_x_2069:
[----:B------:R-:W-:Y:S05]  /*23990*/  BSYNC B2 ;  /* 0x0000000000027941 */ /* 0x000fea0003800000 */
.L_x_2068:
[----:B------:R-:W2:Y:S04]  /*239a0*/  LDL R6, [R1] ;  /* 0x0000000001067983 */ /* 0x000ea80000100800 */
        /* <DEDUP_REMOVED lines=11> */
[----:B0-----:R-:W-:Y:S02]  /*23a60*/  IMAD.SHL.U32 R11, R5, 0x4000, RZ ;  /* 0x00004000050b7824 */ /* 0x001fe400078e00ff */
[----:B------:R-:W-:Y:S02]  /*23a70*/  VIADD R5, R8, 0x30890 ;  /* 0x0003089008057836 */ /* 0x000fe40000000000 */
[----:B------:R-:W-:-:S07]  /*23a80*/  VIADD R9, R6, 0x20400 ;  /* 0x0002040006097836 */ /* 0x000fce0000000000 */
.L_x_2070:
        /* <DEDUP_REMOVED lines=13> */
[----:B------:R-:W-:Y:S02]  /*23b60*/  UMOV UR7, 0x12f00000 ;  /* 0x12f0000000077882 */ /* 0x000fe40000000000 */
[----:B------:R-:W-:Y:S01]  /*23b70*/  R2UR UR10, R9 ;  /* 0x00000000090a72ca */ /* 0x000fe200000e0000 */
[----:B------:R-:W-:-:S14]  /*23b80*/  VIADD R9, R6, 0x22400 ;  /* 0x0002240006097836 */ /* 0x000fdc0000000000 */
.L_x_2071:
        /* <DEDUP_REMOVED lines=16> */
.L_x_2072:
        /* <DEDUP_REMOVED lines=16> */
.L_x_2073:
        /* <DEDUP_REMOVED lines=10> */
[----:B------:R-:W0:Y:S01]  /*23e30*/  SYNCS.PHASECHK.TRANS64.TRYWAIT P0, [R8+URZ+0x308c0], R10 ;  /* 0x0308c00a080075a7 */ /* 0x000e22000800017f */
[----:B------:R-:W-:Y:S04]  /*23e40*/  BSSY B2, `(.L_x_2074) ;  /* 0x0000002000027945 */ /* 0x000fe80003800000 */
[----:B0-----:R-:W-:Y:S05]  /*23e50*/  @!P0 BRA `(.L_x_2075) ;  /* 0x0000008800448947 */ /* 0x001fea0003800000 */
.L_x_2290:
[----:B------:R-:W-:Y:S05]  /*23e60*/  BSYNC B2 ;  /* 0x0000000000027941 */ /* 0x000fea0003800000 */
.L_x_2074:
        /* <DEDUP_REMOVED lines=11> */
.L_x_2077:
[----:B------:R-:W-:Y:S05]  /*23f20*/  BSYNC B2 ;  /* 0x0000000000027941 */ /* 0x000fea0003800000 */
.L_x_2076:
[----:B------:R-:W2:Y:S01]  /*23f30*/  LDL R5, [R1] ;  /* 0x0000000001057983 */ /* 0x000ea20000100800 */
[----:B------:R-:W-:Y:S01]  /*23f40*/  R2UR UR10, R14 ;  /* 0x000000000e0a72ca */ /* 0x000fe200000e0000 */
[----:B------:R-:W-:Y:S01]  /*23f50*/  UIADD3 UR4, UP0, UR36, 0x670, URZ ;  /* 0x0000067024047890 */ /* 0x000fe2000ff1e03f */
[----:B------:R-:W-:Y:S01]  /*23f60*/  R2UR UR6, R12 ;  /* 0x000000000c0672ca */ /* 0x000fe200000e0000 */
[----:B01----:R-:W-:Y:S01]  /*23f70*/  VIADD R8, R8, 0x308b0 ;  /* 0x000308b008087836 */ /* 0x003fe20000000000 */
[----:B------:R-:W-:Y:S01]  /*23f80*/  R2UR UR7, R13 ;  /* 0x000000000d0772ca */ /* 0x000fe200000e0000 */
[----:B------:R-:W-:Y:S01]  /*23f90*/  UIADD3.X UR5, URZ, UR37, URZ, UP0, !UPT ;  /* 0x000000253f057290 */ /* 0x000fe200087fe43f */
[----:B------:R-:W-:Y:S01]  /*23fa0*/  PLOP3.LUT P0, PT, PT, PT, PT, 0x80, 0x0 ;  /* 0x000000000000781c */ /* 0x000fe20003f0f070 */
[----:B--2---:R-:W-:-:S04]  /*23fb0*/  IMAD R5, R11, 0x2, R5 ;  /* 0x000000020b057824 */ /* 0x004fc800078e0205 */
[----:B------:R-:W-:-:S08]  /*23fc0*/  VIADD R6, R5, 0x400 ;  /* 0x0000040005067836 */ /* 0x000fd00000000000 */
.L_x_2078:
        /* <DEDUP_REMOVED lines=11> */
[----:B------:R-:W-:Y:S01]  /*24080*/  R2UR UR6, R12 ;  /* 0x000000000c0672ca */ /* 0x000fe200000e0000 */
[----:B------:R-:W-:Y:S01]  /*24090*/  VIADD R6, R5, 0x2400 ;  /* 0x0000240005067836 */ /* 0x000fe20000000000 */
[----:B------:R-:W-:Y:S02]  /*240a0*/  R2UR UR7, R13 ;  /* 0x000000000d0772ca */ /* 0x000fe400000e0000 */
[----:B------:R-:W-:Y:S02]  /*240b0*/  R2UR UR10, R10 ;  /* 0x000000000a0a72ca */ /* 0x000fe400000e0000 */
[----:B------:R-:W-:-:S13]  /*240c0*/  PLOP3.LUT P0, PT, PT, PT, PT, 0x80, 0x0 ;  /* 0x000000000000781c */ /* 0x000fda0003f0f070 */
.L_x_2079:
        /* <DEDUP_REMOVED lines=15> */
.L_x_2080:
        /* <DEDUP_REMOVED lines=15> */
.L_x_2081:
        /* <DEDUP_REMOVED lines=10> */
.L_x_2065:
[----:B------:R-:W-:Y:S05]  /*24350*/  BSYNC B1 ;  /* 0x0000000000017941 */ /* 0x000fea0003800000 */
.L_x_2064:
[----:B------:R-:W2:Y:S04]  /*24360*/  LDL.LU R9, [R1+0x18] ;  /* 0x0000180001097983 */ /* 0x000ea80000300800 */
[----:B-1----:R-:W3:Y:S01]  /*24370*/  LDL.LU R6, [R1+0x1c] ;  /* 0x00001c0001067983 */ /* 0x002ee20000300800 */
[----:B------:R-:W-:Y:S01]  /*24380*/  PLOP3.LUT P0, PT, PT, PT, PT, 0x8, 0x0 ;  /* 0x000000000000781c */ /* 0x000fe20003f0e170 */
[----:B--2---:R-:W-:Y:S02]  /*24390*/  VIADD R5, R9, 0x1 ;  /* 0x0000000109057836 */ /* 0x004fe40000000000 */
[----:B------:R-:W-:-:S03]  /*243a0*/  VIADD R9, R4, 0xfffffffe ;  /* 0xfffffffe04097836 */ /* 0x000fc60000000000 */
[----:B------:R-:W-:Y:S02]  /*243b0*/  ISETP.NE.AND P1, PT, R5, 0x2, PT ;  /* 0x000000020500780c */ /* 0x000fe40003f25270 */
[----:B------:R-:W-:Y:S02]  /*243c0*/  ISETP.GE.AND P2, PT, R9, R3, PT ;  /* 0x000000030900720c */ /* 0x000fe40003f46270 */
[----:B------:R-:W-:-:S04]  /*243d0*/  SEL R4, RZ, 0x1, P1 ;  /* 0x00000001ff047807 */ /* 0x000fc80000800000 */
[----:B---3--:R-:W-:Y:S02]  /*243e0*/  LOP3.LUT R6, R6, R4, RZ, 0x3c, !PT ;  /* 0x0000000406067212 */ /* 0x008fe400078e3cff */
[----:B------:R-:W-:-:S05]  /*243f0*/  SEL R4, R5, RZ, P1 ;  /* 0x000000ff05047207 */ /* 0x000fca0000800000 */
[----:B------:R1:W-:Y:S04]  /*24400*/  STL [R1+0x18], R4 ;  /* 0x0000180401007387 */ /* 0x0003e80000100800 */
[----:B------:R1:W-:Y:S01]  /*24410*/  STL [R1+0x1c], R6 ;  /* 0x00001c0601007387 */ /* 0x0003e20000100800 */
[----:B------:R-:W-:Y:S05]  /*24420*/  @!P2 BRA `(.L_x_2058) ;  /* 0x0000000800f0a947 */ /* 0x000fea0003800000 */
.L_x_2100:
[----:B------:R-:W-:Y:S05]  /*24430*/  YIELD ;  /* 0x0000000000007946 */ /* 0x000fea0003800000 */
[----:B------:R-:W-:Y:S04]  /*24440*/  BSSY B1, `(.L_x_2082) ;  /* 0x00000ae000017945 */ /* 0x000fe80003800000 */
[----:B--2---:R-:W-:Y:S05]  /*24450*/  @!P6 BRA `(.L_x_2083) ;  /* 0x0000000800b0e947 */ /* 0x004fea0003800000 */
[----:B------:R-:W2:Y:S04]  /*24460*/  LDL R7, [R1] ;  /* 0x0000000001077983 */ /* 0x000ea80000100800 */
[----:B-1----:R-:W2:Y:S04]  /*24470*/  LDL R6, [R1+0x18] ;  /* 0x0000180001067983 */ /* 0x002ea80000100800 */
[----:B------:R-:W3:Y:S01]  /*24480*/  LDL R5, [R1+0x1c] ;  /* 0x00001c0001057983 */ /* 0x000ee20000100800 */
[----:B------:R-:W-:Y:S01]  /*24490*/  BSSY B2, `(.L_x_2084) ;  /* 0x0000008000027945 */ /* 0x000fe20003800000 */
[----:B------:R-:W1:Y:S02]  /*244a0*/  S2R R4, SR_TID.X ;  /* 0x0000000000047919 */ /* 0x000e640000002100 */
[----:B-1----:R-:W-:-:S04]  /*244b0*/  LOP3.LUT R4, R4, 0x7f, RZ, 0xc0, !PT ;  /* 0x0000007f04047812 */ /* 0x002fc800078ec0ff */
[----:B------:R-:W-:Y:S01]  /*244c0*/  ISETP.NE.AND P2, PT, R4, RZ, PT ;  /* 0x000000ff0400720c */ /* 0x000fe20003f45270 */
[----:B--2---:R-:W-:Y:S01]  /*244d0*/  IMAD R8, R6, 0x8, R7 ;  /* 0x0000000806087824 */ /* 0x004fe200078e0207 */
[----:B---3--:R-:W-:-:S04]  /*244e0*/  SHF.L.U32 R7, R5, 0x1f, RZ ;  /* 0x0000001f05077819 */ /* 0x008fc800000006ff */
[----:B------:R-:W1:Y:S02]  /*244f0*/  SYNCS.PHASECHK.TRANS64.TRYWAIT P1, [R8+URZ+0x308a0], R7 ;  /* 0x0308a007080075a7 */ /* 0x000e64000802017f */
[----:B-1----:R-:W-:Y:S05]  /*24500*/  @!P1 BRA `(.L_x_2085) ;  /* 0x0000008000ac9947 */ /* 0x002fea0003800000 */
.L_x_2291:
[----:B------:R-:W-:Y:S05]  /*24510*/  BSYNC B2 ;  /* 0x0000000000027941 */ /* 0x000fea0003800000 */
.L_x_2084:
        /* <DEDUP_REMOVED lines=9> */
.L_x_2087:
[----:B------:R-:W-:Y:S05]  /*245b0*/  BSYNC B2 ;  /* 0x0000000000027941 */ /* 0x000fea0003800000 */
.L_x_2086:
[----:B------:R-:W2:Y:S04]  /*245c0*/  LDL R5, [R1] ;  /* 0x0000000001057983 */ /* 0x000ea80000100800 */
        /* <DEDUP_REMOVED lines=12> */
.L_x_2088:
        /* <DEDUP_REMOVED lines=16> */
.L_x_2089:
        /* <DEDUP_REMOVED lines=16> */
.L_x_2090:
        /* <DEDUP_REMOVED lines=16> */
.L_x_2091:
        /* <DEDUP_REMOVED lines=13> */
.L_x_2292:
[----:B------:R-:W-:Y:S05]  /*24a60*/  BSYNC B2 ;  /* 0x0000000000027941 */ /* 0x000fea0003800000 */
.L_x_2092:
[----:B------:R-:W-:Y:S01]  /*24a70*/  BSSY B2, `(.L_x_2094) ;  /* 0x000000b000027945 */ /* 0x000fe20003800000 */
[----:B------:R-:W-:Y:S02]  /*24a80*/  IMAD.MOV.U32 R10, RZ, RZ, 0x0 ;  /* 0x00000000ff0a7424 */ /* 0x000fe400078e00ff */
[----:B0-----:R-:W-:Y:S01]  /*24a90*/  IMAD.MOV.U32 R11, RZ, RZ, 0x12f00000 ;  /* 0x12f00000ff0b7424 */ /* 0x001fe200078e00ff */
[----:B------:R-:W-:Y:S06]  /*24aa0*/  @P2 BRA `(.L_x_2095) ;  /* 0x00000000001c2947 */ /* 0x000fec0003800000 */
[----:B-12---:R-:W0:Y:S01]  /*24ab0*/  S2R R7, SR_TID.X ;  /* 0x0000000000077919 */ /* 0x006e220000002100 */
[----:B------:R-:W-:-:S04]  /*24ac0*/  IMAD.MOV.U32 R4, RZ, RZ, 0x8000 ;  /* 0x00008000ff047424 */ /* 0x000fc800078e00ff */
[----:B------:R3:W-:Y:S01]  /*24ad0*/  SYNCS.ARRIVE.TRANS64 RZ, [R8+URZ+0x308b0], R4 ;  /* 0x0308b00408ff79a7 */ /* 0x0007e2000800003f */
[----:B0-----:R-:W-:-:S04]  /*24ae0*/  LOP3.LUT R7, R7, 0x1f, RZ, 0xc0, !PT ;  /* 0x0000001f07077812 */ /* 0x001fc800078ec0ff */
[----:B------:R-:W-:-:S13]  /*24af0*/  ISETP.NE.AND P1, PT, R7, RZ, PT ;  /* 0x000000ff0700720c */ /* 0x000fda0003f25270 */
[----:B---3--:R-:W-:Y:S05]  /*24b00*/  @!P1 BRA `(.L_x_2095) ;  /* 0x0000000000049947 */ /* 0x008fea0003800000 */
[----:B------:R-:W-:Y:S01]  /*24b10*/  BPT.TRAP 0x1 ;  /* 0x000000040000795c */ /* 0x000fe20000300000 */
.L_x_2095:
[----:B------:R-:W-:Y:S05]  /*24b20*/  BSYNC B2 ;  /* 0x0000000000027941 */ /* 0x000fea0003800000 */
.L_x_2094:
[----:B------:R-:W-:Y:S01]  /*24b30*/  R2UR UR10, R12 ;  /* 0x000000000c0a72ca */ /* 0x000fe200000e0000 */
[----:B------:R-:W-:Y:S01]  /*24b40*/  UIADD3 UR4, UP0, UR36, 0x670, URZ ;  /* 0x0000067024047890 */ /* 0x000fe2000ff1e03f */
[----:B------:R-:W-:Y:S01]  /*24b50*/  R2UR UR6, R10 ;  /* 0x000000000a0672ca */ /* 0x000fe200000e0000 */
[----:B-12---:R-:W-:Y:S01]  /*24b60*/  VIADD R8, R8, 0x308b0 ;  /* 0x000308b008087836 */ /* 0x006fe20000000000 */
[----:B------:R-:W-:Y:S01]  /*24b70*/  R2UR UR7, R11 ;  /* 0x000000000b0772ca */ /* 0x000fe200000e0000 */
[----:B------:R-:W-:Y:S01]  /*24b80*/  VIADD R4, R6, 0x400 ;  /* 0x0000040006047836 */ /* 0x000fe20000000000 */
[----:B------:R-:W-:Y:S01]  /*24b90*/  PLOP3.LUT P1, PT, PT, PT, PT, 0x80, 0x0 ;  /* 0x000000000000781c */ /* 0x000fe20003f2f070 */
[----:B------:R-:W-:-:S12]  /*24ba0*/  UIADD3.X UR5, URZ, UR37, URZ, UP0, !UPT ;  /* 0x000000253f057290 */ /* 0x000fd800087fe43f */
.L_x_2096:
        /* <DEDUP_REMOVED lines=15> */
.L_x_2097:
        /* <DEDUP_REMOVED lines=15> */
.L_x_2098:
        /* <DEDUP_REMOVED lines=15> */
.L_x_2099:
        /* <DEDUP_REMOVED lines=10> */
.L_x_2083:
[----:B------:R-:W-:Y:S05]  /*24f20*/  BSYNC B1 ;  /* 0x0000000000017941 */ /* 0x000fea0003800000 */
.L_x_2082:
[----:B-1----:R-:W2:Y:S04]  /*24f30*/  LDL.LU R4, [R1+0x18] ;  /* 0x0000180001047983 */ /* 0x002ea80000300800 */
        /* <DEDUP_REMOVED lines=11> */
.L_x_2058:
[----:B------:R-:W-:Y:S05]  /*24ff0*/  BSYNC B0 ;  /* 0x0000000000007941 */ /* 0x000fea0003800000 */
.L_x_2057:
[----:B--2---:R-:W2:Y:S01]  /*25000*/  LDL R7, [R1+0x30] ;  /* 0x0000300001077983 */ /* 0x004ea20000100800 */
[----:B------:R-:W3:Y:S01]  /*25010*/  LDC R0, c[0x0][0x448] ;  /* 0x00011200ff007b82 */ /* 0x000ee20000000800 */
[----:B------:R-:W-:Y:S07]  /*25020*/  @!P0 WARPSYNC.ALL ;  /* 0x0000000000008948 */ /* 0x000fee0003800000 */
[----:B------:R-:W-:Y:S01]  /*25030*/  @!P0 BAR.SYNC.DEFER_BLOCKING 0xc, 0x180 ;  /* 0x0306000000008b1d */ /* 0x000fe20000010000 */
[----:B---3--:R-:W-:-:S13]  /*25040*/  ISETP.NE.AND P1, PT, R0, 0x1, PT ;  /* 0x000000010000780c */ /* 0x008fda0003f25270 */
[----:B------:R-:W3:Y:S08]  /*25050*/  @P1 LDC R2, c[0x0][0x44c] ;  /* 0x00011300ff021b82 */ /* 0x000ef00000000800 */
[----:B------:R-:W4:Y:S01]  /*25060*/  @P1 LDC R3, c[0x0][0x450] ;  /* 0x00011400ff031b82 */ /* 0x000f220000000800 */
[----:B--2---:R-:W-:-:S04]  /*25070*/  VIADD R0, R7, 0x7f ;  /* 0x0000007f07007836 */ /* 0x004fc80000000000 */
[----:B---3--:R-:W-:-:S05]  /*25080*/  @P1 IMAD.HI.U32 R2, R0, R2, RZ ;  /* 0x0000000200021227 */ /* 0x008fca00078e00ff */
[----:B----4-:R-:W-:Y:S02]  /*25090*/  @P1 SHF.R.U32.HI R0, RZ, R3, R2 ;  /* 0x00000003ff001219 */ /* 0x010fe40000011602 */
[----:B------:R-:W2:Y:S03]  /*250a0*/  LDC.64 R2, c[0x0][0x9e0] ;  /* 0x00027800ff027b82 */ /* 0x000ea60000000a00 */
[----:B------:R-:W-:Y:S01]  /*250b0*/  IMAD.IADD R0, R20, 0x1, R0 ;  /* 0x0000000114007824 */ /* 0x000fe200078e0200 */
[----:B--2---:R-:W-:-:S03]  /*250c0*/  ISETP.GE.AND P2, PT, R3, 0x1, PT ;  /* 0x000000010300780c */ /* 0x004fc60003f46270 */
[----:B------:R-:W-:-:S10]  /*250d0*/  IMAD.IADD R2, R0, 0x1, R2 ;  /* 0x0000000100027824 */ /* 0x000fd400078e0202 */
[----:B------:R-:W-:Y:S05]  /*250e0*/  @!P2 BRA `(.L_x_2101) ;  /* 0x000000000048a947 */ /* 0x000fea0003800000 */
[C---:B------:R-:W-:Y:S01]  /*250f0*/  ISETP.GT.AND P0, PT, R0.reuse, RZ, PT ;  /* 0x000000ff0000720c */ /* 0x040fe20003f04270 */
[----:B------:R-:W-:Y:S01]  /*25100*/  BSSY B0, `(.L_x_2102) ;  /* 0x000000e000007945 */ /* 0x000fe20003800000 */
[----:B-1----:R-:W-:-:S11]  /*25110*/  VIADD R6, R0, 0xffffffff ;  /* 0xffffffff00067836 */ /* 0x002fd60000000000 */
        /* <DEDUP_REMOVED lines=8> */
.L_x_2103:
[----:B------:R-:W-:-:S13]  /*251a0*/  ISETP.NE.AND P0, PT, R3, 0x1, PT ;  /* 0x000000010300780c */ /* 0x000fda0003f05270 */
[----:B------:R-:W1:Y:S02]  /*251b0*/  @P0 LDC.64 R4, c[0x0][0x9e8] ;  /* 0x00027a00ff040b82 */ /* 0x000e640000000a00 */
[----:B-1----:R-:W-:-:S05]  /*251c0*/  @P0 IMAD.HI.U32 R4, R6, R4, RZ ;  /* 0x0000000406040227 */ /* 0x002fca00078e00ff */
[----:B------:R-:W-:-:S07]  /*251d0*/  @P0 SHF.R.U32.HI R6, RZ, R5, R4 ;  /* 0x00000005ff060219 */ /* 0x000fce0000011604 */
.L_x_2104:
[----:B------:R-:W-:Y:S05]  /*251e0*/  BSYNC B0 ;  /* 0x0000000000007941 */ /* 0x000fea0003800000 */
.L_x_2102:
[----:B------:R-:W-:-:S05]  /*251f0*/  IMAD R6, R6, R3, R3 ;  /* 0x0000000306067224 */ /* 0x000fca00078e0203 */
[----:B------:R-:W-:-:S07]  /*25200*/  VIMNMX R2, R2, R6, PT ;  /* 0x0000000602027248 */ /* 0x000fce0003fe0100 */
.L_x_2101:
[----:B------:R-:W-:Y:S01]  /*25210*/  VIADD R2, R2, 0x3f ;  /* 0x0000003f02027836 */ /* 0x000fe20000000000 */
[----:B-1----:R-:W1:Y:S01]  /*25220*/  @P1 LDC R4, c[0x0][0x450] ;  /* 0x00011400ff041b82 */ /* 0x002e620000000800 */
[----:B------:R-:W-:-:S03]  /*25230*/  ULDC UR4, c[0x0][0x9dc] ;  /* 0x0002770000047ab9 */ /* 0x000fc60000000800 */
[----:B------:R-:W-:-:S04]  /*25240*/  SHF.R.S32.HI R0, RZ, 0x1f, R2 ;  /* 0x0000001fff007819 */ /* 0x000fc80000011402 */
[----:B------:R-:W-:Y:S01]  /*25250*/  LEA.HI R0, R0, R2, RZ, 0x6 ;  /* 0x0000000200007211 */ /* 0x000fe200078f30ff */
[----:B------:R-:W-:-:S03]  /*25260*/  IMAD.MOV.U32 R2, RZ, RZ, R7 ;  /* 0x000000ffff027224 */ /* 0x000fc600078e0007 */
[----:B------:R-:W-:-:S04]  /*25270*/  SHF.R.S32.HI R0, RZ, 0x6, R0 ;  /* 0x00000006ff007819 */ /* 0x000fc80000011400 */
[----:B------:R-:W-:Y:S02]  /*25280*/  VIMNMX R6, R21, R0, PT ;  /* 0x0000000015067248 */ /* 0x000fe40003fe0100 */
[----:B------:R-:W2:Y:S03]  /*25290*/  @P1 LDC R0, c[0x0][0x44c] ;  /* 0x00011300ff001b82 */ /* 0x000ea60000000800 */
[----:B------:R3:W-:Y:S01]  /*252a0*/  STL [R1+0x34], R6 ;  /* 0x0000340601007387 */ /* 0x0007e20000100800 */
[----:B--2---:R-:W-:-:S05]  /*252b0*/  @P1 IMAD.HI.U32 R0, R7, R0, RZ ;  /* 0x0000000007001227 */ /* 0x004fca00078e00ff */
[----:B-1----:R-:W-:-:S05]  /*252c0*/  @P1 SHF.R.U32.HI R2, RZ, R4, R0 ;  /* 0x00000004ff021219 */ /* 0x002fca0000011600 */
[----:B------:R-:W-:-:S04]  /*252d0*/  IMAD.IADD R2, R17, 0x1, R2 ;  /* 0x0000000111027824 */ /* 0x000fc800078e0202 */
[----:B------:R-:W-:Y:S01]  /*252e0*/  VIADD R0, R2, -UR4 ;  /* 0x8000000402007c36 */ /* 0x000fe20008000000 */
[----:B---3--:R-:W-:Y:S06]  /*252f0*/  @!P2 BRA `(.L_x_2105) ;  /* 0x000000000044a947 */ /* 0x008fec0003800000 */
        /* <DEDUP_REMOVED lines=10> */
.L_x_2107:
[----:B------:R-:W-:-:S13]  /*253a0*/  ISETP.NE.AND P0, PT, R3, 0x1, PT ;  /* 0x000000010300780c */ /* 0x000fda0003f05270 */
[----:B------:R-:W1:Y:S02]  /*253b0*/  @P0 LDC.64 R4, c[0x0][0x9e8] ;  /* 0x00027a00ff040b82 */ /* 0x000e640000000a00 */
[----:B-1----:R-:W-:-:S05]  /*253c0*/  @P0 IMAD.HI.U32 R4, R2, R4, RZ ;  /* 0x0000000402040227 */ /* 0x002fca00078e00ff */
[----:B------:R-:W-:-:S07]  /*253d0*/  @P0 SHF.R.U32.HI R2, RZ, R5, R4 ;  /* 0x00000005ff020219 */ /* 0x000fce0000011604 */
.L_x_2108:
[----:B------:R-:W-:Y:S05]  /*253e0*/  BSYNC B0 ;  /* 0x0000000000007941 */ /* 0x000fea0003800000 */
.L_x_2106:
[----:B------:R-:W-:-:S05]  /*253f0*/  IMAD R2, R2, R3, RZ ;  /* 0x0000000302027224 */ /* 0x000fca00078e02ff */
[----:B------:R-:W-:-:S07]  /*25400*/  VIMNMX R0, R0, R2, !PT ;  /* 0x0000000200007248 */ /* 0x000fce0007fe0100 */
.L_x_2105:
[----:B------:R-:W-:Y:S01]  /*25410*/  SHF.R.S32.HI R2, RZ, 0x1f, R0 ;  /* 0x0000001fff027819 */ /* 0x000fe20000011400 */
[----:B------:R-:W-:Y:S03]  /*25420*/  BSSY B7, `(.L_x_2109) ;  /* 0x00004e4000077945 */ /* 0x000fe60003800000 */
[----:B------:R-:W-:-:S04]  /*25430*/  LEA.HI R2, R2, R0, RZ, 0x6 ;  /* 0x0000000002027211 */ /* 0x000fc800078f30ff */
[----:B------:R-:W-:-:S04]  /*25440*/  SHF.R.S32.HI R2, RZ, 0x6, R2 ;  /* 0x00000006ff027819 */ /* 0x000fc80000011402 */
[----:B------:R-:W-:-:S04]  /*25450*/  VIMNMX R3, RZ, R2, !PT ;  /* 0x00000002ff037248 */ /* 0x000fc80007fe0100 */
[----:B------:R-:W-:Y:S01]  /*25460*/  ISETP.GT.AND P0, PT, R6, R3, PT ;  /* 0x000000030600720c */ /* 0x000fe20003f04270 */
[----:B------:R1:W-:-:S12]  /*25470*/  STL [R1+0x2c], R3 ;  /* 0x00002c0301007387 */ /* 0x0003d80000100800 */
[----:B-1----:R-:W-:Y:S05]  /*25480*/  @P0 BRA `(.L_x_2110) ;  /* 0x0000000000480947 */ /* 0x002fea0003800000 */
[----:B------:R-:W1:Y:S02]  /*25490*/  S2R R3, SR_TID.X ;  /* 0x0000000000037919 */ /* 0x000e640000002100 */
[----:B-1----:R-:W-:-:S04]  /*254a0*/  LOP3.LUT R3, R3, 0x7f, RZ, 0xc0, !PT ;  /* 0x0000007f03037812 */ /* 0x002fc800078ec0ff */
[----:B------:R-:W-:-:S13]  /*254b0*/  ISETP.NE.AND P0, PT, R3, RZ, PT ;  /* 0x000000ff0300720c */ /* 0x000fda0003f05270 */
[----:B------:R-:W-:Y:S05]  /*254c0*/  @P0 BRA `(.L_x_2111) ;  /* 0x0000004c00640947 */ /* 0x000fea0003800000 */
[----:B------:R-:W1:Y:S01]  /*254d0*/  S2R R3, SR_LANEID ;  /* 0x0000000000037919 */ /* 0x000e620000000000 */
[----:B------:R-:W-:Y:S01]  /*254e0*/  VOTEU.ANY UR4, UPT, PT ;  /* 0x0000000000047886 */ /* 0x000fe200038e0100 */
[----:B------:R-:W2:Y:S01]  /*254f0*/  LDC.64 R4, c[0x0][0xc60] ;  /* 0x00031800ff047b82 */ /* 0x000ea20000000a00 */
[----:B------:R-:W1:Y:S01]  /*25500*/  FLO.U32 R0, UR4 ;  /* 0x0000000400007d00 */ /* 0x000e6200080e0000 */
[----:B------:R-:W-:-:S07]  /*25510*/  ULDC.64 UR6, c[0x0][0x208] ;  /* 0x0000820000067ab9 */ /* 0x000fce0000000a00 */
[----:B------:R-:W2:Y:S01]  /*25520*/  POPC R2, UR4 ;  /* 0x0000000400027d09 */ /* 0x000ea20008000000 */
[----:B-1----:R-:W-:-:S13]  /*25530*/  ISETP.EQ.U32.AND P0, PT, R0, R3, PT ;  /* 0x000000030000720c */ /* 0x002fda0003f02070 */
[----:B--2---:R-:W2:Y:S01]  /*25540*/  @P0 ATOMG.E.ADD.STRONG.GPU PT, R5, desc[UR6][R4.64], R2 ;  /* 0x00000002040509a8 */ /* 0x004ea200081ee1c6 */
[----:B------:R-:W1:Y:S02]  /*25550*/  S2R R3, SR_LTMASK ;  /* 0x0000000000037919 */ /* 0x000e640000003900 */
[----:B-1----:R-:W-:-:S06]  /*25560*/  LOP3.LUT R3, R3, UR4, RZ, 0xc0, !PT ;  /* 0x0000000403037c12 */ /* 0x002fcc000f8ec0ff */
[----:B------:R-:W1:Y:S01]  /*25570*/  POPC R3, R3 ;  /* 0x0000000300037309 */ /* 0x000e620000000000 */
[----:B--2---:R-:W1:Y:S02]  /*25580*/  SHFL.IDX PT, R0, R5, R0, 0x1f ;  /* 0x00001f0005007589 */ /* 0x004e6400000e0000 */
[----:B-1----:R-:W-:Y:S01]  /*25590*/  IADD3 R16, R0, UR38, R3 ;  /* 0x0000002600107c10 */ /* 0x002fe2000fffe003 */
[----:B------:R-:W-:Y:S06]  /*255a0*/  BRA `(.L_x_2111) ;  /* 0x0000004c002c7947 */ /* 0x000fec0003800000 */
.L_x_2110:
[----:B------:R-:W2:Y:S01]  /*255b0*/  LDL R17, [R1] ;  /* 0x0000000001117983 */ /* 0x000ea20000100800 */
        /* <DEDUP_REMOVED lines=14> */
[----:B0-----:R-:W-:Y:S02]  /*256a0*/  IMAD.U32 R11, RZ, RZ, UR5 ;  /* 0x00000005ff0b7e24 */ /* 0x001fe4000f8e00ff */
[----:B------:R-:W-:Y:S02]  /*256b0*/  IMAD.MOV.U32 R8, RZ, RZ, 0x70 ;  /* 0x00000070ff087424 */ /* 0x000fe400078e00ff */
[----:B------:R-:W-:Y:S02]  /*256c0*/  IMAD.MOV.U32 R12, RZ, RZ, 0x1 ;  /* 0x00000001ff0c7424 */ /* 0x000fe400078e00ff */
[----:B------:R-:W-:-:S07]  /*256d0*/  IMAD.MOV.U32 R13, RZ, RZ, RZ ;  /* 0x000000ffff0d7224 */ /* 0x000fce00078e00ff */
[----:B------:R-:W-:-:S07]  /*256e0*/  LEPC R20, `(.L_x_2113) ;  /* 0x000000001014794e */ /* 0x000fce0000000000 */
[----:B-1----:R-:W-:Y:S05]  /*256f0*/  CALL.ABS.NOINC R2 ;  /* 0x0000000002007343 */ /* 0x002fea0003c00000 */
.L_x_2113:
[----:B------:R-:W-:Y:S05]  /*25700*/  BSYNC B6 ;  /* 0x0000000000067941 */ /* 0x000fea0003800000 */
.L_x_2112:
        /* <DEDUP_REMOVED lines=14> */
[----:B0-----:R-:W-:Y:S02]  /*257f0*/  IMAD.U32 R11, RZ, RZ, UR5 ;  /* 0x00000005ff0b7e24 */ /* 0x001fe4000f8e00ff */
[----:B------:R-:W-:Y:S02]  /*25800*/  IMAD.MOV.U32 R8, RZ, RZ, 0x70 ;  /* 0x00000070ff087424 */ /* 0x000fe400078e00ff */
[----:B------:R-:W-:Y:S02]  /*25810*/  IMAD.MOV.U32 R12, RZ, RZ, 0x1 ;  /* 0x00000001ff0c7424 */ /* 0x000fe400078e00ff */
[----:B-1----:R-:W-:-:S07]  /*25820*/  IMAD.MOV.U32 R13, RZ, RZ, RZ ;  /* 0x000000ffff0d7224 */ /* 0x002fce00078e00ff */
[----:B------:R-:W-:-:S07]  /*25830*/  LEPC R20, `(.L_x_2116) ;  /* 0x000000001014794e */ /* 0x000fce0000000000 */
[----:B--2---:R-:W-:Y:S05]  /*25840*/  CALL.ABS.NOINC R2 ;  /* 0x0000000002007343 */ /* 0x004fea0003c00000 */
.L_x_2116:
        /* <DEDUP_REMOVED lines=15> */
.L_x_2115:
[----:B------:R-:W-:Y:S05]  /*25940*/  BSYNC B6 ;  /* 0x0000000000067941 */ /* 0x000fea0003800000 */
.L_x_2114:
[----:B------:R-:W-:Y:S01]  /*25950*/  ULDC.64 UR4, c[0x0][0x9f8] ;  /* 0x00027e0000047ab9 */ /* 0x000fe20000000a00 */
[----:B------:R-:W2:Y:S01]  /*25960*/  LDL R17, [R1+0x34] ;  /* 0x0000340001117983 */ /* 0x000ea20000100800 */
[----:B------:R-:W-:Y:S01]  /*25970*/  ISETP.NE.U32.AND P0, PT, RZ, UR4, PT ;  /* 0x00000004ff007c0c */ /* 0x000fe2000bf05070 */
[----:B------:R-:W-:Y:S01]  /*25980*/  IMAD.MOV.U32 R7, RZ, RZ, R19 ;  /* 0x000000ffff077224 */ /* 0x000fe200078e0013 */
[----:B------:R-:W-:Y:S02]  /*25990*/  ULDC.64 UR6, c[0x0][0x208] ;  /* 0x0000820000067ab9 */ /* 0x000fe40000000a00 */
[----:B------:R-:W-:Y:S01]  /*259a0*/  ISETP.NE.AND.EX P0, PT, RZ, UR5, PT, P0 ;  /* 0x00000005ff007c0c */ /* 0x000fe2000bf05300 */
[----:B------:R-:W-:-:S12]  /*259b0*/  ULDC.64 UR4, c[0x0][0xa08] ;  /* 0x0002820000047ab9 */ /* 0x000fd80000000a00 */
[----:B------:R-:W1:Y:S02]  /*259c0*/  @P0 LDC.64 R2, c[0x0][0x9f8] ;  /* 0x00027e00ff020b82 */ /* 0x000e640000000a00 */
[----:B-1----:R-:W-:-:S05]  /*259d0*/  @P0 IMAD.WIDE R2, R19, 0x4, R2 ;  /* 0x0000000413020825 */ /* 0x002fca00078e0202 */
[----:B------:R1:W3:Y:S02]  /*259e0*/  @P0 LDG.E R7, desc[UR6][R2.64] ;  /* 0x0000000602070981 */ /* 0x0002e4000c1e1900 */
[----:B-1----:R-:W1:Y:S02]  /*259f0*/  LDC.64 R2, c[0x0][0x418] ;  /* 0x00010600ff027b82 */ /* 0x002e640000000a00 */
[----:B-1----:R-:W-:Y:S01]  /*25a00*/  LOP3.LUT P0, RZ, R2, UR4, RZ, 0xfc, !PT ;  /* 0x0000000402ff7c12 */ /* 0x002fe2000f80fcff */
[----:B------:R-:W-:-:S03]  /*25a10*/  UMOV UR4, 0xffffffff ;  /* 0xffffffff00047882 */ /* 0x000fc60000000000 */
[----:B------:R-:W-:Y:S01]  /*25a20*/  LOP3.LUT P0, RZ, R3, UR5, RZ, 0xfc, P0 ;  /* 0x0000000503ff7c12 */ /* 0x000fe2000800fcff */
[----:B--2---:R-:W-:Y:S01]  /*25a30*/  VIADD R0, R17, 0xffffffff ;  /* 0xffffffff11007836 */ /* 0x004fe20000000000 */
[----:B---3--:R-:W-:Y:S01]  /*25a40*/  SHF.R.S32.HI R8, RZ, 0x1f, R7 ;  /* 0x0000001fff087819 */ /* 0x008fe20000011407 */
[----:B------:R1:W-:Y:S01]  /*25a50*/  STL [R1+0xc], R7 ;  /* 0x00000c0701007387 */ /* 0x0003e20000100800 */
[----:B------:R-:W-:-:S03]  /*25a60*/  SEL R17, R7, RZ, !P0 ;  /* 0x000000ff07117207 */ /* 0x000fc60004000000 */
[----:B------:R1:W-:Y:S01]  /*25a70*/  STL [R1+0x24], R8 ;  /* 0x0000240801007387 */ /* 0x0003e20000100800 */
[----:B------:R-:W-:Y:S05]  /*25a80*/  BRA.DIV UR4, `(.L_x_2117) ;  /* 0x0000006e04747947 */ /* 0x000fea000b800000 */
[----:B------:R-:W2:Y:S02]  /*25a90*/  S2R R4, SR_TID.X ;  /* 0x0000000000047919 */ /* 0x000ea40000002100 */
[----:B--2---:R-:W-:-:S04]  /*25aa0*/  SHF.R.U32.HI R4, RZ, 0x5, R4 ;  /* 0x00000005ff047819 */ /* 0x004fc80000011604 */
[----:B------:R-:W-:-:S05]  /*25ab0*/  LOP3.LUT R4, R4, 0x3, RZ, 0xc0, !PT ;  /* 0x0000000304047812 */ /* 0x000fca00078ec0ff */
[----:B------:R2:W3:Y:S02]  /*25ac0*/  SHFL.IDX PT, R14, R4, RZ, 0x1f ;  /* 0x00001fff040e7589 */ /* 0x0004e400000e0000 */
.L_x_2295:
[----:B--2---:R-:W2:Y:S01]  /*25ad0*/  LDL.LU R4, [R1+0x20] ;  /* 0x0000200001047983 */ /* 0x004ea20000300800 */
[----:B------:R-:W-:Y:S02]  /*25ae0*/  PLOP3.LUT P1, PT, PT, PT, PT, 0x8, 0x0 ;  /* 0x000000000000781c */ /* 0x000fe40003f2e170 */
[----:B---3--:R-:W-:Y:S01]  /*25af0*/  ISETP.NE.AND P0, PT, R14, RZ, PT ;  /* 0x000000ff0e00720c */ /* 0x008fe20003f05270 */
[----:B------:R3:W-:Y:S01]  /*25b00*/  STL [R1+0x8], R0 ;  /* 0x0000080001007387 */ /* 0x0007e20000100800 */
[----:B--2---:R-:W-:-:S09]  /*25b10*/  LOP3.LUT R4, R4, 0xfffffffe, RZ, 0xc0, !PT ;  /* 0xfffffffe04047812 */ /* 0x004fd200078ec0ff */
[----:B------:R-:W-:-:S05]  /*25b20*/  @P1 LOP3.LUT R4, R4, 0x1, RZ, 0xfc, !PT ;  /* 0x0000000104041812 */ /* 0x000fca00078efcff */
[----:B------:R3:W-:Y:S01]  /*25b30*/  STL [R1+0x20], R4 ;  /* 0x0000200401007387 */ /* 0x0007e20000100800 */
[----:B------:R-:W-:Y:S05]  /*25b40*/  @P0 BRA `(.L_x_2118) ;  /* 0x00000004005c0947 */ /* 0x000fea0003800000 */
[----:B------:R-:W-:-:S03]  /*25b50*/  UMOV UR4, 0xffffffff ;  /* 0xffffffff00047882 */ /* 0x000fc60000000000 */
[----:B------:R-:W-:Y:S05]  /*25b60*/  BRA.DIV UR4, `(.L_x_2119) ;  /* 0x0000006e04707947 */ /* 0x000fea000b800000 */
[----:B------:R-:W-:-:S13]  /*25b70*/  ELECT P6, URZ, PT ;  /* 0x00000000003f782f */ /* 0x000fda00038c0000 */
.L_x_2298:
[----:B------:R-:W-:Y:S05]  /*25b80*/  @!P6 BRA `(.L_x_2118) ;  /* 0x00000004004ce947 */ /* 0x000fea0003800000 */
[----:B------:R-:W-:-:S04]  /*25b90*/  ISETP.NE.U32.AND P0, PT, R2, RZ, PT ;  /* 0x000000ff0200720c */ /* 0x000fc80003f05070 */
[----:B------:R-:W-:-:S13]  /*25ba0*/  ISETP.NE.AND.EX P0, PT, R3, RZ, PT, P0 ;  /* 0x000000ff0300720c */ /* 0x000fda0003f05300 */
[----:B------:R-:W-:Y:S05]  /*25bb0*/  @!P0 BRA `(.L_x_2120) ;  /* 0x0000000000548947 */ /* 0x000fea0003800000 */
[----:B------:R-:W2:Y:S01]  /*25bc0*/  LDC R6, c[0x0][0x43c] ;  /* 0x00010f00ff067b82 */ /* 0x000ea20000000800 */
[----:B------:R-:W-:Y:S01]  /*25bd0*/  IMAD.MOV.U32 R9, RZ, RZ, R0 ;  /* 0x000000ffff097224 */ /* 0x000fe200078e0000 */
[----:B------:R-:W-:Y:S01]  /*25be0*/  ULDC.64 UR4, c[0x0][0x428] ;  /* 0x00010a0000047ab9 */ /* 0x000fe20000000a00 */
[----:B------:R-:W-:Y:S02]  /*25bf0*/  ULDC.64 UR6, c[0x0][0x208] ;  /* 0x0000820000067ab9 */ /* 0x000fe40000000a00 */
[----:B---3--:R-:W-:Y:S01]  /*25c00*/  IMAD.MOV.U32 R0, RZ, RZ, R9 ;  /* 0x000000ffff007224 */ /* 0x008fe200078e0009 */
[----:B--2---:R-:W-:-:S13]  /*25c10*/  ISETP.NE.AND P0, PT, R6, 0x1, PT ;  /* 0x000000010600780c */ /* 0x004fda0003f05270 */
[----:B------:R-:W2:Y:S02]  /*25c20*/  @P0 LDC.64 R4, c[0x0][0x440] ;  /* 0x00011000ff040b82 */ /* 0x000ea40000000a00 */
[----:B--2---:R-:W-:-:S05]  /*25c30*/  @P0 IMAD.HI.U32 R4, R9, R4, RZ ;  /* 0x0000000409040227 */ /* 0x004fca00078e00ff */
        /* <DEDUP_REMOVED lines=13> */
.L_x_2120:
[----:B-1----:R-:W4:Y:S04]  /*25d10*/  LDL R7, [R1] ;  /* 0x0000000001077983 */ /* 0x002f280000100800 */
[----:B---3--:R-:W4:Y:S04]  /*25d20*/  LDL R0, [R1+0x4] ;  /* 0x0000040001007983 */ /* 0x008f280000100800 */
[----:B--2---:R-:W2:Y:S01]  /*25d30*/  LDL R2, [R1+0x10] ;  /* 0x0000100001027983 */ /* 0x004ea20000100800 */
[----:B----4-:R-:W-:Y:S01]  /*25d40*/  IMAD R0, R0, 0x8, R7 ;  /* 0x0000000800007824 */ /* 0x010fe200078e0207 */
[----:B--2---:R-:W-:-:S04]  /*25d50*/  SHF.L.U32 R2, R2, 0x1f, RZ ;  /* 0x0000001f02027819 */ /* 0x004fc800000006ff */
[----:B------:R-:W1:Y:S02]  /*25d60*/  SYNCS.PHASECHK.TRANS64.TRYWAIT P0, [R0+URZ+0x30840], R2 ;  /* 0x03084002000075a7 */ /* 0x000e64000800017f */
[----:B-1----:R-:W-:Y:S05]  /*25d70*/  @!P0 BRA `(.L_x_2121) ;  /* 0x0000006c000c8947 */ /* 0x002fea0003800000 */
.L_x_2299:
[----:B------:R-:W2:Y:S02]  /*25d80*/  S2R R3, SR_TID.X ;  /* 0x0000000000037919 */ /* 0x000ea40000002100 */
[----:B--2---:R-:W-:-:S04]  /*25d90*/  LOP3.LUT R3, R3, 0x7f, RZ, 0xc0, !PT ;  /* 0x0000007f03037812 */ /* 0x004fc800078ec0ff */
[----:B------:R-:W-:-:S13]  /*25da0*/  ISETP.NE.AND P0, PT, R3, RZ, PT ;  /* 0x000000ff0300720c */ /* 0x000fda0003f05270 */
[----:B------:R-:W-:Y:S05]  /*25db0*/  @P0 BRA `(.L_x_2122) ;  /* 0x00000000001c0947 */ /* 0x000fea0003800000 */
[----:B------:R-:W2:Y:S01]  /*25dc0*/  S2R R3, SR_TID.X ;  /* 0x0000000000037919 */ /* 0x000ea20000002100 */
[----:B-1----:R-:W-:-:S04]  /*25dd0*/  IMAD.MOV.U32 R2, RZ, RZ, 0x8000 ;  /* 0x00008000ff027424 */ /* 0x002fc800078e00ff */
[----:B------:R3:W-:Y:S01]  /*25de0*/  SYNCS.ARRIVE.TRANS64 RZ, [R0+URZ+0x30830], R2 ;  /* 0x0308300200ff79a7 */ /* 0x0007e2000800003f */
[----:B--2---:R-:W-:-:S04]  /*25df0*/  LOP3.LUT R3, R3, 0x1f, RZ, 0xc0, !PT ;  /* 0x0000001f03037812 */ /* 0x004fc800078ec0ff */
[----:B------:R-:W-:-:S13]  /*25e00*/  ISETP.NE.AND P0, PT, R3, RZ, PT ;  /* 0x000000ff0300720c */ /* 0x000fda0003f05270 */
[----:B---3--:R-:W-:Y:S05]  /*25e10*/  @!P0 BRA `(.L_x_2122) ;  /* 0x0000000000048947 */ /* 0x008fea0003800000 */
[----:B------:R-:W-:Y:S01]  /*25e20*/  BPT.TRAP 0x1 ;  /* 0x000000040000795c */ /* 0x000fe20000300000 */
.L_x_2122:
[----:B-1----:R-:W2:Y:S04]  /*25e30*/  LDL R2, [R1+0x14] ;  /* 0x0000140001027983 */ /* 0x002ea80000100800 */
        /* <DEDUP_REMOVED lines=25> */
[----:B-1----:R-:W-:Y:S01]  /*25fd0*/  UMOV UR8, UR15 ;  /* 0x0000000f00087c82 */ /* 0x002fe20008000000 */
[----:B------:R-:W-:Y:S01]  /*25fe0*/  UMOV UR10, UR17 ;  /* 0x00000011000a7c82 */ /* 0x000fe20008000000 */
[----:B------:R-:W-:Y:S01]  /*25ff0*/  UMOV UR15, 0x80 ;  /* 0x00000080000f7882 */ /* 0x000fe20000000000 */
[----:B------:R1:W-:Y:S02]  /*26000*/  UTMALDG.4D [UR8], [UR4], desc[UR6] ;  /* 0x00000608040075b4 */ /* 0x0003e40008019000 */
[----:B-1----:R-:W-:Y:S01]  /*26010*/  UMOV UR8, UR16 ;  /* 0x0000001000087c82 */ /* 0x002fe20008000000 */
[----:B------:R-:W-:Y:S01]  /*26020*/  UMOV UR10, UR15 ;  /* 0x0000000f000a7c82 */ /* 0x000fe20008000000 */
[----:B------:R-:W-:Y:S01]  /*26030*/  UMOV UR15, 0xc0 ;  /* 0x000000c0000f7882 */ /* 0x000fe20000000000 */
[----:B------:R1:W-:Y:S02]  /*26040*/  UTMALDG.4D [UR8], [UR4], desc[UR6] ;  /* 0x00000608040075b4 */ /* 0x0003e40008019000 */
[----:B-1----:R-:W-:Y:S01]  /*26050*/  UMOV UR8, UR14 ;  /* 0x0000000e00087c82 */ /* 0x002fe20008000000 */
[----:B------:R-:W-:-:S02]  /*26060*/  UMOV UR10, UR15 ;  /* 0x0000000f000a7c82 */ /* 0x000fc40008000000 */
[----:B------:R4:W-:Y:S01]  /*26070*/  UTMALDG.4D [UR8], [UR4], desc[UR6] ;  /* 0x00000608040075b4 */ /* 0x0009e20008019000 */
[----:B--2---:R-:W-:-:S04]  /*26080*/  LOP3.LUT R2, R2, 0xfffffffe, RZ, 0xc0, !PT ;  /* 0xfffffffe02027812 */ /* 0x004fc800078ec0ff */
[----:B------:R-:W-:-:S05]  /*26090*/  @P0 LOP3.LUT R2, R2, 0x1, RZ, 0xfc, !PT ;  /* 0x0000000102020812 */ /* 0x000fca00078efcff */
[----:B------:R4:W-:Y:S01]  /*260a0*/  STL [R1+0x20], R2 ;  /* 0x0000200201007387 */ /* 0x0009e20000100800 */
[----:B------:R-:W-:Y:S01]  /*260b0*/  NOP ;  /* 0x0000000000007918 */ /* 0x000fe20000000000 */
.L_x_2118:
[----:B---3--:R-:W2:Y:S04]  /*260c0*/  LDL R4, [R1] ;  /* 0x0000000001047983 */ /* 0x008ea80000100800 */
[----:B------:R-:W3:Y:S01]  /*260d0*/  LDL.LU R3, [R1+0x40] ;  /* 0x0000400001037983 */ /* 0x000ee20000300800 */
[----:B------:R-:W-:Y:S05]  /*260e0*/  WARPSYNC.ALL ;  /* 0x0000000000007948 */ /* 0x000fea0003800000 */
[----:B----4-:R-:W-:Y:S01]  /*260f0*/  ULDC.64 UR4, c[0x0][0x298] ;  /* 0x0000a60000047ab9 */ /* 0x010fe20000000a00 */
[----:B------:R-:W-:Y:S01]  /*26100*/  BSSY B6, `(.L_x_2123) ;  /* 0x000001c000067945 */ /* 0x000fe20003800000 */
[----:B------:R-:W-:Y:S01]  /*26110*/  BAR.SYNC.DEFER_BLOCKING 0x8, 0x180 ;  /* 0x0206000000007b1d */ /* 0x000fe20000010000 */
[----:B---3--:R-:W-:-:S05]  /*26120*/  SHF.R.S32.HI R0, RZ, 0x1f, R3 ;  /* 0x0000001fff007819 */ /* 0x008fca0000011403 */
[----:B------:R-:W-:Y:S02]  /*26130*/  IMAD R2, R0, UR4, RZ ;  /* 0x0000000400027c24 */ /* 0x000fe4000f8e02ff */
[----:B--2---:R-:W-:Y:S02]  /*26140*/  VIADD R0, R4, 0x10400 ;  /* 0x0001040004007836 */ /* 0x004fe40000000000 */
[C---:B------:R-:W-:Y:S02]  /*26150*/  IMAD R2, R3.reuse, UR5, R2 ;  /* 0x0000000503027c24 */ /* 0x040fe4000f8e0202 */
[----:B------:R-:W-:Y:S01]  /*26160*/  IMAD.WIDE.U32 R4, R3, UR4, RZ ;  /* 0x0000000403047c25 */ /* 0x000fe2000f8e00ff */
[----:B------:R-:W-:-:S03]  /*26170*/  LOP3.LUT P0, RZ, R0, 0x3ff, RZ, 0xc0, !PT ;  /* 0x000003ff00ff7812 */ /* 0x000fc6000780c0ff */
[----:B------:R-:W-:Y:S01]  /*26180*/  IMAD.IADD R0, R5, 0x1, R2 ;  /* 0x0000000105007824 */ /* 0x000fe200078e0202 */
[----:B------:R2:W-:Y:S04]  /*26190*/  STL.64 [R1+0x40], R4 ;  /* 0x0000400401007387 */ /* 0x0005e80000100a00 */
[----:B------:R2:W-:Y:S05]  /*261a0*/  STL [R1+0x4c], R0 ;  /* 0x00004c0001007387 */ /* 0x0005ea0000100800 */
[----:B------:R-:W-:Y:S05]  /*261b0*/  @!P0 BRA `(.L_x_2124) ;  /* 0x0000000000408947 */ /* 0x000fea0003800000 */
[----:B------:R-:W-:Y:S01]  /*261c0*/  MOV R2, 0x0 ;  /* 0x0000000000027802 */ /* 0x000fe20000000f00 */
[----:B------:R-:W-:Y:S01]  /*261d0*/  ULDC.64 UR4, c[0x4][0xa8] ;  /* 0x01002a0000047ab9 */ /* 0x000fe20000000a00 */
[----:B------:R-:W-:Y:S01]  /*261e0*/  ULDC.64 UR6, c[0x4][0xb0] ;  /* 0x01002c0000067ab9 */ /* 0x000fe20000000a00 */
[----:B------:R-:W-:Y:S01]  /*261f0*/  ULDC.64 UR8, c[0x4][0x20] ;  /* 0x0100080000087ab9 */ /* 0x000fe20000000a00 */
[----:B--2---:R-:W-:Y:S02]  /*26200*/  IMAD.U32 R4, RZ, RZ, UR4 ;  /* 0x00000004ff047e24 */ /* 0x004fe4000f8e00ff */
[----:B------:R-:W2:Y:S01]  /*26210*/  LDC.64 R2, c[0x4][R2] ;  /* 0x0100000002027b82 */ /* 0x000ea20000000a00 */
[----:B------:R-:W-:Y:S02]  /*26220*/  IMAD.U32 R5, RZ, RZ, UR5 ;  /* 0x00000005ff057e24 */ /* 0x000fe4000f8e00ff */
[----:B------:R-:W-:Y:S02]  /*26230*/  IMAD.U32 R6, RZ, RZ, UR6 ;  /* 0x00000006ff067e24 */ /* 0x000fe4000f8e00ff */
[----:B-1----:R-:W-:-:S02]  /*26240*/  IMAD.U32 R7, RZ, RZ, UR7 ;  /* 0x00000007ff077e24 */ /* 0x002fc4000f8e00ff */
[----:B------:R-:W-:Y:S02]  /*26250*/  IMAD.U32 R10, RZ, RZ, UR8 ;  /* 0x00000008ff0a7e24 */ /* 0x000fe4000f8e00ff */
[----:B0-----:R-:W-:Y:S02]  /*26260*/  IMAD.U32 R11, RZ, RZ, UR9 ;  /* 0x00000009ff0b7e24 */ /* 0x001fe4000f8e00ff */
[----:B------:R-:W-:Y:S02]  /*26270*/  IMAD.MOV.U32 R8, RZ, RZ, 0x70 ;  /* 0x00000070ff087424 */ /* 0x000fe400078e00ff */
[----:B------:R-:W-:Y:S02]  /*26280*/  IMAD.MOV.U32 R12, RZ, RZ, 0x1 ;  /* 0x00000001ff0c7424 */ /* 0x000fe400078e00ff */
[----:B------:R-:W-:-:S07]  /*26290*/  IMAD.MOV.U32 R13, RZ, RZ, RZ ;  /* 0x000000ffff0d7224 */ /* 0x000fce00078e00ff */
[----:B------:R-:W-:-:S07]  /*262a0*/  LEPC R20, `(.L_x_2124) ;  /* 0x000000001014794e */ /* 0x000fce0000000000 */
[----:B--2---:R-:W-:Y:S05]  /*262b0*/  CALL.ABS.NOINC R2 ;  /* 0x0000000002007343 */ /* 0x004fea0003c00000 */
.L_x_2124:
[----:B------:R-:W-:Y:S05]  /*262c0*/  BSYNC B6 ;  /* 0x0000000000067941 */ /* 0x000fea0003800000 */
.L_x_2123:
[----:B--2---:R-:W2:Y:S01]  /*262d0*/  LDL.LU R0, [R1+0x4c] ;  /* 0x00004c0001007983 */ /* 0x004ea20000300800 */
[----:B-1----:R-:W1:Y:S01]  /*262e0*/  LDC R7, c[0x0][0x448] ;  /* 0x00011200ff077b82 */ /* 0x002e620000000800 */
[----:B------:R-:W-:Y:S02]  /*262f0*/  ULDC.64 UR4, c[0x0][0x2d8] ;  /* 0x0000b60000047ab9 */ /* 0x000fe40000000a00 */
[----:B------:R-:W2:Y:S04]  /*26300*/  LDL.LU.64 R2, [R1+0x40] ;  /* 0x0000400001027983 */ /* 0x000ea80000300a00 */
[----:B------:R-:W3:Y:S01]  /*26310*/  LDL R8, [R1+0x30] ;  /* 0x0000300001087983 */ /* 0x000ee20000100800 */
[----:B------:R-:W4:Y:S01]  /*26320*/  S2R R5, SR_TID.X ;  /* 0x0000000000057919 */ /* 0x000f220000002100 */
[----:B------:R-:W0:Y:S01]  /*26330*/  S2R R9, SR_TID.X ;  /* 0x0000000000097919 */ /* 0x000e220000002100 */
[----:B----4-:R-:W-:-:S04]  /*26340*/  LOP3.LUT R5, R5, 0x7f, RZ, 0xc0, !PT ;  /* 0x0000007f05057812 */ /* 0x010fc800078ec0ff */
[----:B------:R-:W-:Y:S01]  /*26350*/  SHF.R.U32.HI R5, RZ, 0x3, R5 ;  /* 0x00000003ff057819 */ /* 0x000fe20000011605 */
[----:B0-----:R-:W-:-:S05]  /*26360*/  IMAD.SHL.U32 R9, R9, 0x10, RZ ;  /* 0x0000001009097824 */ /* 0x001fca00078e00ff */
[----:B------:R-:W-:Y:S01]  /*26370*/  LOP3.LUT R9, R5, 0x70, R9, 0xf8, !PT ;  /* 0x0000007005097812 */ /* 0x000fe200078ef809 */
[----:B--2---:R-:W-:Y:S01]  /*26380*/  IMAD.MOV.U32 R3, RZ, RZ, R0 ;  /* 0x000000ffff037224 */ /* 0x004fe200078e0000 */
[----:B------:R-:W-:-:S05]  /*26390*/  SHF.R.S32.HI R0, RZ, 0x1f, R18 ;  /* 0x0000001fff007819 */ /* 0x000fca0000011412 */
[----:B------:R-:W-:Y:S02]  /*263a0*/  IMAD R0, R0, UR4, RZ ;  /* 0x0000000400007c24 */ /* 0x000fe4000f8e02ff */
[----:B------:R-:W-:-:S04]  /*263b0*/  IMAD.WIDE.U32 R2, R18, UR4, R2 ;  /* 0x0000000412027c25 */ /* 0x000fc8000f8e0002 */
[----:B------:R-:W-:Y:S01]  /*263c0*/  IMAD R0, R18, UR5, R0 ;  /* 0x0000000512007c24 */ /* 0x000fe2000f8e0200 */
[----:B------:R-:W-:Y:S02]  /*263d0*/  ULDC.64 UR4, c[0x0][0xa00] ;  /* 0x0002800000047ab9 */ /* 0x000fe40000000a00 */
[----:B------:R-:W-:Y:S01]  /*263e0*/  ISETP.NE.U32.AND P0, PT, RZ, UR4, PT ;  /* 0x00000004ff007c0c */ /* 0x000fe2000bf05070 */
[----:B------:R-:W-:Y:S01]  /*263f0*/  IMAD.IADD R3, R3, 0x1, R0 ;  /* 0x0000000103037824 */ /* 0x000fe200078e0200 */
[----:B------:R-:W-:Y:S02]  /*26400*/  SHF.R.S32.HI R0, RZ, 0x1f, R19 ;  /* 0x0000001fff007819 */ /* 0x000fe40000011413 */
[----:B------:R-:W-:Y:S01]  /*26410*/  ISETP.NE.AND.EX P0, PT, RZ, UR5, PT, P0 ;  /* 0x00000005ff007c0c */ /* 0x000fe2000bf05300 */
[----:B------:R-:W-:-:S03]  /*26420*/  ULDC.64 UR4, c[0x0][0x2e0] ;  /* 0x0000b80000047ab9 */ /* 0x000fc60000000a00 */
[----:B------:R-:W-:Y:S02]  /*26430*/  SEL R4, R0, RZ, !P0 ;  /* 0x000000ff00047207 */ /* 0x000fe40004000000 */
[----:B------:R-:W-:Y:S02]  /*26440*/  SEL R0, R19, RZ, !P0 ;  /* 0x000000ff13007207 */ /* 0x000fe40004000000 */
[----:B-1----:R-:W-:-:S13]  /*26450*/  ISETP.NE.AND P0, PT, R7, 0x1, PT ;  /* 0x000000010700780c */ /* 0x002fda0003f05270 */
[----:B------:R-:W0:Y:S08]  /*26460*/  @P0 LDC R5, c[0x0][0x44c] ;  /* 0x00011300ff050b82 */ /* 0x000e300000000800 */
[----:B------:R-:W1:Y:S01]  /*26470*/  @P0 LDC R6, c[0x0][0x450] ;  /* 0x00011400ff060b82 */ /* 0x000e620000000800 */
[----:B------:R-:W-:Y:S02]  /*26480*/  IMAD R4, R4, UR4, RZ ;  /* 0x0000000404047c24 */ /* 0x000fe4000f8e02ff */
[----:B------:R-:W-:-:S04]  /*26490*/  IMAD.WIDE.U32 R2, R0, UR4, R2 ;  /* 0x0000000400027c25 */ /* 0x000fc8000f8e0002 */
[----:B------:R-:W-:Y:S01]  /*264a0*/  IMAD R0, R0, UR5, R4 ;  /* 0x0000000500007c24 */ /* 0x000fe2000f8e0204 */
[----:B------:R-:W-:Y:S01]  /*264b0*/  ULDC.64 UR4, c[0x0][0x2d0] ;  /* 0x0000b40000047ab9 */ /* 0x000fe20000000a00 */
[----:B---3--:R-:W-:Y:S02]  /*264c0*/  IMAD.IADD R4, R9, 0x1, R8 ;  /* 0x0000000109047824 */ /* 0x008fe400078e0208 */
        /* <DEDUP_REMOVED lines=21> */
[----:B------:R-:W-:Y:S01]  /*26620*/  LOP3.LUT R11, R9, 0x80, RZ, 0xfc, !PT ;  /* 0x00000080090b7812 */ /* 0x000fe200078efcff */
        /* <DEDUP_REMOVED lines=15> */
[----:B------:R-:W2:Y:S04]  /*26720*/  LDL.LU R6, [R1+0x3c] ;  /* 0x00003c0001067983 */ /* 0x000ea80000300800 */
[----:B------:R-:W3:Y:S01]  /*26730*/  LDL.LU R11, [R1+0x30] ;  /* 0x00003000010b7983 */ /* 0x000ee20000300800 */
[----:B------:R-:W0:Y:S02]  /*26740*/  S2R R8, SR_TID.X ;  /* 0x0000000000087919 */ /* 0x000e240000002100 */
[----:B0-----:R-:W-:-:S04]  /*26750*/  LOP3.LUT R8, R8, 0x7f, RZ, 0xc0, !PT ;  /* 0x0000007f08087812 */ /* 0x001fc800078ec0ff */
[----:B------:R-:W-:Y:S01]  /*26760*/  SHF.R.U32.HI R8, RZ, 0x3, R8 ;  /* 0x00000003ff087819 */ /* 0x000fe20000011608 */
[----:B------:R-:W-:Y:S01]  /*26770*/  ULDC.64 UR4, c[0x0][0x208] ;  /* 0x0000820000047ab9 */ /* 0x000fe20000000a00 */
[----:B--2---:R-:W-:Y:S02]  /*26780*/  IMAD R2, R6, R7, RZ ;  /* 0x0000000706027224 */ /* 0x004fe400078e02ff */
[----:B------:R-:W0:Y:S01]  /*26790*/  SHFL.IDX PT, R7, R4, RZ, 0x181f ;  /* 0x00181fff04077589 */ /* 0x000e2200000e0000 */
[----:B---3--:R-:W-:-:S03]  /*267a0*/  IMAD.IADD R0, R8, 0x1, R11 ;  /* 0x0000000108007824 */ /* 0x008fc600078e020b */
[----:B------:R-:W1:Y:S02]  /*267b0*/  SHFL.IDX PT, R6, R3, RZ, 0x181f ;  /* 0x00181fff03067589 */ /* 0x000e6400000e0000 */
[----:B------:R-:W-:-:S13]  /*267c0*/  ISETP.GE.AND P5, PT, R0, R2, PT ;  /* 0x000000020000720c */ /* 0x000fda0003fa6270 */
[----:B0-----:R-:W-:-:S05]  /*267d0*/  @!P5 LEA R7, P4, R10, R7, 0x1 ;  /* 0x000000070a07d211 */ /* 0x001fca00078808ff */
[----:B-1----:R-:W-:-:S05]  /*267e0*/  @!P5 IMAD.X R6, RZ, RZ, R6, P4 ;  /* 0x000000ffff06d224 */ /* 0x002fca00020e0606 */
[----:B------:R-:W-:-:S04]  /*267f0*/  @!P5 LOP3.LUT R7, R7, R6, RZ, 0x3c, !PT ;  /* 0x000000060707d212 */ /* 0x000fc800078e3cff */
[----:B------:R-:W-:-:S04]  /*26800*/  @!P5 LOP3.LUT R6, R7, R6, RZ, 0x3c, !PT ;  /* 0x000000060706d212 */ /* 0x000fc800078e3cff */
[----:B------:R-:W-:Y:S01]  /*26810*/  @!P5 LOP3.LUT R7, R7, R6, RZ, 0x3c, !PT ;  /* 0x000000060707d212 */ /* 0x000fe200078e3cff */
[----:B------:R-:W-:-:S04]  /*26820*/  VIADD R5, R0, 0x10 ;  /* 0x0000001000057836 */ /* 0x000fc80000000000 */
        /* <DEDUP_REMOVED lines=78> */
.L_x_2316:
        /* <DEDUP_REMOVED lines=14> */
.L_x_2127:
[----:B------:R-:W-:Y:S05]  /*26df0*/  BSYNC B0 ;  /* 0x0000000000007941 */ /* 0x000fea0003800000 */
.L_x_2126:
[----:B0--3--:R-:W3:Y:S01]  /*26e00*/  LDL R9, [R1] ;  /* 0x0000000001097983 */ /* 0x009ee20000100800 */
[----:B------:R-:W-:Y:S01]  /*26e10*/  PLOP3.LUT P0, PT, PT, PT, PT, 0x80, 0x0 ;  /* 0x000000000000781c */ /* 0x000fe20003f0f070 */
[----:B------:R-:W-:Y:S01]  /*26e20*/  NOP ;  /* 0x0000000000007918 */ /* 0x000fe20000000000 */
[----:B---3--:R-:W-:-:S11]  /*26e30*/  VIADD R11, R9, 0x30800 ;  /* 0x00030800090b7836 */ /* 0x008fd60000000000 */
.L_x_2128:
[----:B------:R-:W3:Y:S01]  /*26e40*/  LDL R2, [R1] ;  /* 0x0000000001027983 */ /* 0x000ee20000100800 */
        /* <DEDUP_REMOVED lines=18> */
.L_x_2317:
[----:B------:R-:W-:Y:S05]  /*26f70*/  BSYNC B0 ;  /* 0x0000000000007941 */ /* 0x000fea0003800000 */
.L_x_2129:
[----:B------:R-:W2:Y:S04]  /*26f80*/  LDL R3, [R1+0x34] ;  /* 0x0000340001037983 */ /* 0x000ea80000100800 */
[----:B0-----:R-:W3:Y:S01]  /*26f90*/  LDL R2, [R1+0x2c] ;  /* 0x00002c0001027983 */ /* 0x001ee20000100800 */
[----:B------:R-:W-:Y:S01]  /*26fa0*/  BSSY B0, `(.L_x_2131) ;  /* 0x00002b1000007945 */ /* 0x000fe20003800000 */
[----:B--2---:R-:W-:-:S05]  /*26fb0*/  VIADD R0, R3, 0xfffffffe ;  /* 0xfffffffe03007836 */ /* 0x004fca0000000000 */
[----:B---3--:R-:W-:-:S13]  /*26fc0*/  ISETP.GE.AND P0, PT, R0, R2, PT ;  /* 0x000000020000720c */ /* 0x008fda0003f06270 */
[----:B------:R-:W-:Y:S05]  /*26fd0*/  @!P0 BRA `(.L_x_2132) ;  /* 0x0000002800b48947 */ /* 0x000fea0003800000 */
[----:B------:R-:W-:Y:S01]  /*26fe0*/  IMAD.MOV R8, RZ, RZ, -R3 ;  /* 0x000000ffff087224 */ /* 0x000fe200078e0a03 */
[----:B------:R-:W-:Y:S01]  /*26ff0*/  LOP3.LUT R2, RZ, R2, RZ, 0x33, !PT ;  /* 0x00000002ff027212 */ /* 0x000fe200078e33ff */
[----:B------:R-:W-:Y:S03]  /*27000*/  BSSY B2, `(.L_x_2133) ;  /* 0x00000e9000027945 */ /* 0x000fe60003800000 */
[----:B------:R-:W-:-:S05]  /*27010*/  VIADDMNMX R8, R8, 0x1, R2, !PT ;  /* 0x0000000108087846 */ /* 0x000fca0007800102 */
[----:B------:R-:W-:-:S05]  /*27020*/  IMAD.IADD R2, R3, 0x1, R8 ;  /* 0x0000000103027824 */ /* 0x000fca00078e0208 */
[----:B------:R-:W-:-:S04]  /*27030*/  LOP3.LUT R2, R2, 0x1, RZ, 0xc0, !PT ;  /* 0x0000000102027812 */ /* 0x000fc800078ec0ff */
[----:B------:R-:W-:-:S13]  /*27040*/  ISETP.NE.U32.AND P0, PT, R2, 0x1, PT ;  /* 0x000000010200780c */ /* 0x000fda0003f05070 */
[----:B------:R-:W-:Y:S05]  /*27050*/  @P0 BRA `(.L_x_2134) ;  /* 0x0000000c008c0947 */ /* 0x000fea0003800000 */
[----:B-1----:R-:W2:Y:S04]  /*27060*/  LDL R5, [R1+0x20] ;  /* 0x0000200001057983 */ /* 0x002ea80000100800 */
        /* <DEDUP_REMOVED lines=35> */
.L_x_2137:
[----:B------:R-:W2:Y:S01]  /*272a0*/  LDL R2, [R1] ;  /* 0x0000000001027983 */ /* 0x000ea20000100800 */
[----:B------:R-:W-:Y:S01]  /*272b0*/  BSSY B3, `(.L_x_2138) ;  /* 0x0000005000037945 */ /* 0x000fe20003800000 */
[----:B--2---:R-:W-:Y:S01]  /*272c0*/  IMAD R3, R7, 0x8, R2 ;  /* 0x0000000807037824 */ /* 0x004fe200078e0202 */
[----:B------:R-:W-:-:S04]  /*272d0*/  SHF.L.U32 R2, R9, 0x1f, RZ ;  /* 0x0000001f09027819 */ /* 0x000fc800000006ff */
[----:B------:R-:W1:Y:S02]  /*272e0*/  SYNCS.PHASECHK.TRANS64.TRYWAIT P0, [R3+URZ+0x30840], R2 ;  /* 0x03084002030075a7 */ /* 0x000e64000800017f */
[----:B-1----:R-:W-:Y:S05]  /*272f0*/  @!P0 BRA `(.L_x_2139) ;  /* 0x0000006000e48947 */ /* 0x002fea0003800000 */
.L_x_2318:
[----:B------:R-:W-:Y:S05]  /*27300*/  BSYNC B3 ;  /* 0x0000000000037941 */ /* 0x000fea0003800000 */
.L_x_2138:
        /* <DEDUP_REMOVED lines=12> */
.L_x_2141:
[----:B------:R-:W-:Y:S05]  /*273d0*/  BSYNC B3 ;  /* 0x0000000000037941 */ /* 0x000fea0003800000 */
.L_x_2140:
        /* <DEDUP_REMOVED lines=13> */
.L_x_2142:
        /* <DEDUP_REMOVED lines=16> */
.L_x_2143:
        /* <DEDUP_REMOVED lines=16> */
.L_x_2144:
        /* <DEDUP_REMOVED lines=16> */
.L_x_2145:
        /* <DEDUP_REMOVED lines=17> */
.L_x_2319:
[----:B------:R-:W-:Y:S05]  /*278c0*/  BSYNC B3 ;  /* 0x0000000000037941 */ /* 0x000fea0003800000 */
.L_x_2146:
        /* <DEDUP_REMOVED lines=14> */
.L_x_2149:
[----:B------:R-:W-:Y:S05]  /*279b0*/  BSYNC B3 ;  /* 0x0000000000037941 */ /* 0x000fea0003800000 */
.L_x_2148:
        /* <DEDUP_REMOVED lines=15> */
.L_x_2150:
        /* <DEDUP_REMOVED lines=15> */
.L_x_2151:
        /* <DEDUP_REMOVED lines=15> */
.L_x_2152:
        /* <DEDUP_REMOVED lines=15> */
.L_x_2153:
        /* <DEDUP_REMOVED lines=12> */
.L_x_2136:
[----:B------:R-:W-:Y:S05]  /*27e40*/  BSYNC B1 ;  /* 0x0000000000017941 */ /* 0x000fea0003800000 */
.L_x_2135:
[----:B0-----:R-:W2:Y:S04]  /*27e50*/  LDL R0, [R1+0x34] ;  /* 0x0000340001007983 */ /* 0x001ea80000100800 */
[----:B------:R0:W-:Y:S04]  /*27e60*/  STL [R1+0x4], R7 ;  /* 0x0000040701007387 */ /* 0x0001e80000100800 */
[----:B------:R0:W-:Y:S02]  /*27e70*/  STL [R1+0x10], R9 ;  /* 0x0000100901007387 */ /* 0x0001e40000100800 */
[----:B0-2---:R-:W-:-:S07]  /*27e80*/  VIADD R0, R0, 0xfffffffd ;  /* 0xfffffffd00007836 */ /* 0x005fce0000000000 */
.L_x_2134:
[----:B------:R-:W-:Y:S05]  /*27e90*/  BSYNC B2 ;  /* 0x0000000000027941 */ /* 0x000fea0003800000 */
.L_x_2133:
[----:B------:R-:W2:Y:S01]  /*27ea0*/  LDL.LU R2, [R1+0x34] ;  /* 0x0000340001027983 */ /* 0x000ea20000300800 */
[----:B------:R-:W-:Y:S01]  /*27eb0*/  VIADD R8, R8, 0xfffffffe ;  /* 0xfffffffe08087836 */ /* 0x000fe20000000000 */
[----:B--2---:R-:W-:-:S04]  /*27ec0*/  LOP3.LUT R2, RZ, R2, RZ, 0x33, !PT ;  /* 0x00000002ff027212 */ /* 0x004fc800078e33ff */
[----:B------:R-:W-:-:S13]  /*27ed0*/  ISETP.NE.AND P0, PT, R8, R2, PT ;  /* 0x000000020800720c */ /* 0x000fda0003f05270 */
[----:B------:R-:W-:Y:S05]  /*27ee0*/  @!P0 BRA `(.L_x_2132) ;  /* 0x0000001800f08947 */ /* 0x000fea0003800000 */
[----:B------:R-:W-:-:S07]  /*27ef0*/  IMAD.MOV.U32 R9, RZ, RZ, R17 ;  /* 0x000000ffff097224 */ /* 0x000fce00078e0011 */
.L_x_2192:
        /* <DEDUP_REMOVED lines=11> */
[----:B0-----:R-:W-:Y:S06]  /*27fb0*/  @!P1 BRA `(.L_x_2155) ;  /* 0x0000000c003c9947 */ /* 0x001fec0003800000 */
        /* <DEDUP_REMOVED lines=25> */
.L_x_2156:
[----:B------:R-:W2:Y:S01]  /*28150*/  LDL R2, [R1] ;  /* 0x0000000001027983 */ /* 0x000ea20000100800 */
[----:B------:R-:W-:Y:S01]  /*28160*/  BSSY B2, `(.L_x_2157) ;  /* 0x0000005000027945 */ /* 0x000fe20003800000 */
[----:B--2---:R-:W-:Y:S01]  /*28170*/  IMAD R3, R4, 0x8, R2 ;  /* 0x0000000804037824 */ /* 0x004fe200078e0202 */
[----:B------:R-:W-:-:S04]  /*28180*/  SHF.L.U32 R2, R5, 0x1f, RZ ;  /* 0x0000001f05027819 */ /* 0x000fc800000006ff */
[----:B------:R-:W1:Y:S02]  /*28190*/  SYNCS.PHASECHK.TRANS64.TRYWAIT P0, [R3+URZ+0x30840], R2 ;  /* 0x03084002030075a7 */ /* 0x000e64000800017f */
[----:B-1----:R-:W-:Y:S05]  /*281a0*/  @!P0 BRA `(.L_x_2158) ;  /* 0x0000005400608947 */ /* 0x002fea0003800000 */
.L_x_2320:
[----:B------:R-:W-:Y:S05]  /*281b0*/  BSYNC B2 ;  /* 0x0000000000027941 */ /* 0x000fea0003800000 */
.L_x_2157:
        /* <DEDUP_REMOVED lines=12> */
.L_x_2160:
[----:B------:R-:W-:Y:S05]  /*28280*/  BSYNC B2 ;  /* 0x0000000000027941 */ /* 0x000fea0003800000 */
.L_x_2159:
        /* <DEDUP_REMOVED lines=13> */
.L_x_2161:
        /* <DEDUP_REMOVED lines=16> */
.L_x_2162:
        /* <DEDUP_REMOVED lines=16> */
.L_x_2163:
        /* <DEDUP_REMOVED lines=16> */
.L_x_2164:
        /* <DEDUP_REMOVED lines=17> */
.L_x_2321:
[----:B------:R-:W-:Y:S05]  /*28770*/  BSYNC B2 ;  /* 0x0000000000027941 */ /* 0x000fea0003800000 */
.L_x_2165:
        /* <DEDUP_REMOVED lines=11> */
.L_x_2168:
[----:B------:R-:W-:Y:S05]  /*28830*/  BSYNC B2 ;  /* 0x0000000000027941 */ /* 0x000fea0003800000 */
.L_x_2167:
        /* <DEDUP_REMOVED lines=14> */
.L_x_2169:
        /* <DEDUP_REMOVED lines=15> */
.L_x_2170:
        /* <DEDUP_REMOVED lines=15> */
.L_x_2171:
        /* <DEDUP_REMOVED lines=15> */
.L_x_2172:
        /* <DEDUP_REMOVED lines=12> */
.L_x_2155:
[----:B------:R-:W-:Y:S05]  /*28cb0*/  BSYNC B1 ;  /* 0x0000000000017941 */ /* 0x000fea0003800000 */
.L_x_2154:
        /* <DEDUP_REMOVED lines=37> */
.L_x_2175:
[----:B------:R-:W3:Y:S01]  /*28f10*/  LDL R2, [R1] ;  /* 0x0000000001027983 */ /* 0x000ee20000100800 */
[----:B------:R-:W-:Y:S01]  /*28f20*/  SHF.L.U32 R3, R10, 0x1f, RZ ;  /* 0x0000001f0a037819 */ /* 0x000fe200000006ff */
[----:B------:R-:W-:Y:S01]  /*28f30*/  BSSY B2, `(.L_x_2176) ;  /* 0x0000004000027945 */ /* 0x000fe20003800000 */
[----:B---3--:R-:W-:-:S04]  /*28f40*/  IMAD R2, R12, 0x8, R2 ;  /* 0x000000080c027824 */ /* 0x008fc800078e0202 */
[----:B------:R-:W3:Y:S02]  /*28f50*/  SYNCS.PHASECHK.TRANS64.TRYWAIT P0, [R2+URZ+0x30840], R3 ;  /* 0x03084003020075a7 */ /* 0x000ee4000800017f */
[----:B---3--:R-:W-:Y:S05]  /*28f60*/  @!P0 BRA `(.L_x_2177) ;  /* 0x0000004800188947 */ /* 0x008fea0003800000 */
.L_x_2322:
[----:B------:R-:W-:Y:S05]  /*28f70*/  BSYNC B2 ;  /* 0x0000000000027941 */ /* 0x000fea0003800000 */
.L_x_2176:
        /* <DEDUP_REMOVED lines=12> */
.L_x_2179:
[----:B------:R-:W-:Y:S05]  /*29040*/  BSYNC B2 ;  /* 0x0000000000027941 */ /* 0x000fea0003800000 */
.L_x_2178:
        /* <DEDUP_REMOVED lines=15> */
.L_x_2180:
        /* <DEDUP_REMOVED lines=16> */
.L_x_2181:
        /* <DEDUP_REMOVED lines=16> */
.L_x_2182:
        /* <DEDUP_REMOVED lines=16> */
.L_x_2183:
        /* <DEDUP_REMOVED lines=15> */
.L_x_2323:
[----:B------:R-:W-:Y:S05]  /*29530*/  BSYNC B2 ;  /* 0x0000000000027941 */ /* 0x000fea0003800000 */
.L_x_2184:
[----:B------:R-:W-:Y:S01]  /*29540*/  BSSY B2, `(.L_x_2186) ;  /* 0x000000b000027945 */ /* 0x000fe20003800000 */
[----:B------:R-:W-:Y:S02]  /*29550*/  IMAD.MOV.U32 R12, RZ, RZ, 0x0 ;  /* 0x00000000ff0c7424 */ /* 0x000fe400078e00ff */
[----:B------:R-:W-:Y:S01]  /*29560*/  IMAD.MOV.U32 R13, RZ, RZ, 0x14f00000 ;  /* 0x14f00000ff0d7424 */ /* 0x000fe200078e00ff */
[----:B------:R-:W-:Y:S06]  /*29570*/  @P1 BRA `(.L_x_2187) ;  /* 0x00000000001c1947 */ /* 0x000fec0003800000 */
[----:B------:R-:W1:Y:S01]  /*29580*/  S2R R8, SR_TID.X ;  /* 0x0000000000087919 */ /* 0x000e620000002100 */
[----:B------:R-:W-:-:S04]  /*29590*/  IMAD.MOV.U32 R3, RZ, RZ, 0x8000 ;  /* 0x00008000ff037424 */ /* 0x000fc800078e00ff */
[----:B------:R2:W-:Y:S01]  /*295a0*/  SYNCS.ARRIVE.TRANS64 RZ, [R2+URZ+0x50], R3 ;  /* 0x0000500302ff79a7 */ /* 0x0005e2000800003f */
[----:B-1----:R-:W-:-:S04]  /*295b0*/  LOP3.LUT R8, R8, 0x1f, RZ, 0xc0, !PT ;  /* 0x0000001f08087812 */ /* 0x002fc800078ec0ff */
[----:B------:R-:W-:-:S13]  /*295c0*/  ISETP.NE.AND P0, PT, R8, RZ, PT ;  /* 0x000000ff0800720c */ /* 0x000fda0003f05270 */
[----:B--2---:R-:W-:Y:S05]  /*295d0*/  @!P0 BRA `(.L_x_2187) ;  /* 0x0000000000048947 */ /* 0x004fea0003800000 */
[----:B------:R-:W-:Y:S01]  /*295e0*/  BPT.TRAP 0x1 ;  /* 0x000000040000795c */ /* 0x000fe20000300000 */
.L_x_2187:
[----:B------:R-:W-:Y:S05]  /*295f0*/  BSYNC B2 ;  /* 0x0000000000027941 */ /* 0x000fea0003800000 */
.L_x_2186:
        /* <DEDUP_REMOVED lines=13> */
.L_x_2188:
        /* <DEDUP_REMOVED lines=15> */
.L_x_2189:
        /* <DEDUP_REMOVED lines=15> */
.L_x_2190:
        /* <DEDUP_REMOVED lines=15> */
.L_x_2191:
        /* <DEDUP_REMOVED lines=12> */
.L_x_2174:
[----:B------:R-:W-:Y:S05]  /*29a60*/  BSYNC B1 ;  /* 0x0000000000017941 */ /* 0x000fea0003800000 */
.L_x_2173:
[----:B------:R-:W3:Y:S01]  /*29a70*/  LDL R2, [R1+0x2c] ;  /* 0x00002c0001027983 */ /* 0x000ee20000100800 */
[----:B------:R-:W-:Y:S01]  /*29a80*/  VIADD R0, R0, 0xfffffffe ;  /* 0xfffffffe00007836 */ /* 0x000fe20000000000 */
[----:B---3--:R-:W-:-:S13]  /*29a90*/  ISETP.GT.AND P0, PT, R6, R2, PT ;  /* 0x000000020600720c */ /* 0x008fda0003f04270 */
[----:B------:R-:W-:Y:S05]  /*29aa0*/  @P0 BRA `(.L_x_2192) ;  /* 0xffffffe400140947 */ /* 0x000fea000383ffff */
.L_x_2132:
[----:B------:R-:W-:Y:S05]  /*29ab0*/  BSYNC B0 ;  /* 0x0000000000007941 */ /* 0x000fea0003800000 */
.L_x_2131:
[----:B------:R-:W3:Y:S01]  /*29ac0*/  S2R R3, SR_TID.X ;  /* 0x0000000000037919 */ /* 0x000ee20000002100 */
[----:B------:R-:W-:Y:S01]  /*29ad0*/  BSSY B0, `(.L_x_2193) ;  /* 0x0000011000007945 */ /* 0x000fe20003800000 */
[----:B---3--:R-:W-:-:S04]  /*29ae0*/  LOP3.LUT R3, R3, 0x7f, RZ, 0xc0, !PT ;  /* 0x0000007f03037812 */ /* 0x008fc800078ec0ff */
[----:B------:R-:W-:-:S13]  /*29af0*/  ISETP.NE.AND P0, PT, R3, RZ, PT ;  /* 0x000000ff0300720c */ /* 0x000fda0003f05270 */
[----:B------:R-:W-:Y:S05]  /*29b00*/  @P0 BRA `(.L_x_2194) ;  /* 0x0000000000340947 */ /* 0x000fea0003800000 */
[----:B------:R-:W3:Y:S01]  /*29b10*/  S2R R2, SR_LANEID ;  /* 0x0000000000027919 */ /* 0x000ee20000000000 */
[----:B------:R-:W-:Y:S01]  /*29b20*/  VOTEU.ANY UR4, UPT, PT ;  /* 0x0000000000047886 */ /* 0x000fe200038e0100 */
[----:B-1----:R-:W1:Y:S01]  /*29b30*/  LDC.64 R4, c[0x0][0xc60] ;  /* 0x00031800ff047b82 */ /* 0x002e620000000a00 */
[----:B------:R-:W3:Y:S01]  /*29b40*/  FLO.U32 R0, UR4 ;  /* 0x0000000400007d00 */ /* 0x000ee200080e0000 */
[----:B------:R-:W-:Y:S01]  /*29b50*/  ULDC.64 UR6, c[0x0][0x208] ;  /* 0x0000820000067ab9 */ /* 0x000fe20000000a00 */
[----:B---3--:R-:W-:-:S06]  /*29b60*/  ISETP.EQ.U32.AND P0, PT, R0, R2, PT ;  /* 0x000000020000720c */ /* 0x008fcc0003f02070 */
[----:B------:R-:W1:Y:S07]  /*29b70*/  POPC R2, UR4 ;  /* 0x0000000400027d09 */ /* 0x000e6e0008000000 */
[----:B-1----:R-:W3:Y:S04]  /*29b80*/  @P0 ATOMG.E.ADD.STRONG.GPU PT, R2, desc[UR6][R4.64], R2 ;  /* 0x00000002040209a8 */ /* 0x002ee800081ee1c6 */
[----:B---3--:R1:W3:Y:S02]  /*29b90*/  SHFL.IDX PT, R2, R2, R0, 0x1f ;  /* 0x00001f0002027589 */ /* 0x0082e400000e0000 */
[----:B-1----:R-:W1:Y:S02]  /*29ba0*/  S2R R0, SR_LTMASK ;  /* 0x0000000000007919 */ /* 0x002e640000003900 */
[----:B-1----:R-:W-:-:S06]  /*29bb0*/  LOP3.LUT R0, R0, UR4, RZ, 0xc0, !PT ;  /* 0x0000000400007c12 */ /* 0x002fcc000f8ec0ff */
[----:B------:R-:W3:Y:S02]  /*29bc0*/  POPC R0, R0 ;  /* 0x0000000000007309 */ /* 0x000ee40000000000 */
[----:B---3--:R-:W-:-:S07]  /*29bd0*/  IADD3 R16, R2, UR38, R0 ;  /* 0x0000002602107c10 */ /* 0x008fce000fffe000 */
.L_x_2194:
[----:B------:R-:W-:Y:S05]  /*29be0*/  BSYNC B0 ;  /* 0x0000000000007941 */ /* 0x000fea0003800000 */
.L_x_2193:
        /* <DEDUP_REMOVED lines=13> */
.L_x_2324:
[----:B------:R-:W-:Y:S05]  /*29cc0*/  BSYNC B1 ;  /* 0x0000000000017941 */ /* 0x000fea0003800000 */
.L_x_2197:
        /* <DEDUP_REMOVED lines=9> */
.L_x_2200:
[----:B------:R-:W-:Y:S05]  /*29d60*/  BSYNC B1 ;  /* 0x0000000000017941 */ /* 0x000fea0003800000 */
.L_x_2199:
[----:B-1----:R-:W4:Y:S04]  /*29d70*/  LDL.LU R5, [R1+0x14] ;  /* 0x0000140001057983 */ /* 0x002f280000300800 */
        /* <DEDUP_REMOVED lines=13> */
.L_x_2201:
        /* <DEDUP_REMOVED lines=10> */
[----:B------:R-:W-:Y:S01]  /*29ef0*/  PLOP3.LUT P0, PT, PT, PT, PT, 0x80, 0x0 ;  /* 0x000000000000781c */ /* 0x000fe20003f0f070 */
[----:B------:R-:W-:Y:S01]  /*29f00*/  VIADD R4, R2, 0x2400 ;  /* 0x0000240002047836 */ /* 0x000fe20000000000 */
[----:B------:R-:W-:Y:S01]  /*29f10*/  UMOV UR6, 0x0 ;  /* 0x0000000000067882 */ /* 0x000fe20000000000 */
[----:B------:R-:W-:Y:S01]  /*29f20*/  UMOV UR7, 0x14f00000 ;  /* 0x14f0000000077882 */ /* 0x000fe20000000000 */
[----:B------:R-:W-:-:S09]  /*29f30*/  UMOV UR10, 0x40 ;  /* 0x00000040000a7882 */ /* 0x000fd20000000000 */
.L_x_2202:
        /* <DEDUP_REMOVED lines=15> */
.L_x_2203:
        /* <DEDUP_REMOVED lines=15> */
.L_x_2204:
        /* <DEDUP_REMOVED lines=10> */
.L_x_2196:
[----:B------:R-:W-:Y:S05]  /*2a1c0*/  BSYNC B0 ;  /* 0x0000000000007941 */ /* 0x000fea0003800000 */
.L_x_2195:
[----:B-1----:R-:W3:Y:S04]  /*2a1d0*/  LDL.LU R5, [R1+0x4] ;  /* 0x0000040001057983 */ /* 0x002ee80000300800 */
        /* <DEDUP_REMOVED lines=8> */
.L_x_2111:
[----:B------:R-:W-:Y:S05]  /*2a260*/  BSYNC B7 ;  /* 0x0000000000077941 */ /* 0x000fea0003800000 */
.L_x_2109:
[----:B-1----:R-:W3:Y:S02]  /*2a270*/  LDL R0, [R1+0x20] ;  /* 0x0000200001007983 */ /* 0x002ee40000100800 */
[----:B---3--:R-:W-:-:S13]  /*2a280*/  LOP3.LUT P0, RZ, R0, 0x2, RZ, 0xc0, !PT ;  /* 0x0000000200ff7812 */ /* 0x008fda000780c0ff */
        /* <DEDUP_REMOVED lines=8> */
[----:B------:R3:W-:Y:S01]  /*2a310*/  STL [R1], R0 ;  /* 0x0000000001007387 */ /* 0x0007e20000100800 */
[----:B------:R-:W-:Y:S06]  /*2a320*/  BAR.ARV 0x4, 0x180 ;  /* 0x0106000000007b1d */ /* 0x000fec0000002000 */
[----:B------:R-:W-:Y:S05]  /*2a330*/  BRA `(.L_x_2206) ;  /* 0x0000000800e47947 */ /* 0x000fea0003800000 */
.L_x_2205:
[----:B------:R-:W1:Y:S01]  /*2a340*/  S2R R6, SR_TID.X ;  /* 0x0000000000067919 */ /* 0x000e620000002100 */
[----:B------:R-:W-:Y:S01]  /*2a350*/  UMOV UR4, 0xffffffff ;  /* 0xffffffff00047882 */ /* 0x000fe20000000000 */
[----:B-1----:R-:W-:-:S04]  /*2a360*/  LOP3.LUT R6, R6, 0x1f, RZ, 0xc0, !PT ;  /* 0x0000001f06067812 */ /* 0x002fc800078ec0ff */
        /* <DEDUP_REMOVED lines=8> */
[----:B------:R1:W3:Y:S01]  /*2a3f0*/  @!P1 LDG.E R2, desc[UR6][R2.64] ;  /* 0x0000000602029981 */ /* 0x0002e2000c1e1900 */
[C---:B------:R-:W-:Y:S02]  /*2a400*/  ISETP.GE.U32.AND P2, PT, R6.reuse, 0x2, PT ;  /* 0x000000020600780c */ /* 0x040fe40003f46070 */
[C---:B------:R-:W-:Y:S01]  /*2a410*/  ISETP.GE.U32.AND P3, PT, R6.reuse, 0x4, PT ;  /* 0x000000040600780c */ /* 0x040fe20003f66070 */
[----:B------:R-:W-:Y:S01]  /*2a420*/  SHFL.IDX PT, R0, R16, RZ, 0x1f ;  /* 0x00001fff10007589 */ /* 0x000fe200000e0000 */
[C---:B------:R-:W-:Y:S02]  /*2a430*/  ISETP.GE.U32.AND P4, PT, R6.reuse, 0x8, PT ;  /* 0x000000080600780c */ /* 0x040fe40003f86070 */
[C---:B------:R-:W-:Y:S01]  /*2a440*/  ISETP.GE.U32.AND P5, PT, R6.reuse, 0x10, PT ;  /* 0x000000100600780c */ /* 0x040fe20003fa6070 */
[----:B------:R-:W-:Y:S01]  /*2a450*/  SHFL.IDX PT, R5, R16, 0x1, 0x1f ;  /* 0x00201f0010057f89 */ /* 0x000fe200000e0000 */
[----:B-1----:R-:W-:Y:S02]  /*2a460*/  IMAD.MOV.U32 R3, RZ, RZ, RZ ;  /* 0x000000ffff037224 */ /* 0x002fe400078e00ff */
[----:B---3--:R-:W-:Y:S01]  /*2a470*/  @!P1 IMAD.MOV.U32 R3, RZ, RZ, R2 ;  /* 0x000000ffff039224 */ /* 0x008fe200078e0002 */
        /* <DEDUP_REMOVED lines=16> */
[----:B------:R1:W3:Y:S02]  /*2a580*/  SHFL.IDX PT, R16, R2, 0x1f, 0x1f ;  /* 0x03e01f0002107f89 */ /* 0x0002e400000e0000 */
.L_x_2334:
[----:B------:R-:W-:Y:S02]  /*2a590*/  ULDC UR4, c[0x0][0xc38] ;  /* 0x00030e0000047ab9 */ /* 0x000fe40000000800 */
[----:B------:R-:W-:-:S04]  /*2a5a0*/  IMAD.U32 R4, RZ, RZ, UR4 ;  /* 0x00000004ff047e24 */ /* 0x000fc8000f8e00ff */
[----:B---3--:R-:W-:-:S04]  /*2a5b0*/  IMAD R16, R16, R4, RZ ;  /* 0x0000000410107224 */ /* 0x008fc800078e02ff */
[----:B------:R-:W-:-:S05]  /*2a5c0*/  IMAD.IADD R5, R5, 0x1, R16 ;  /* 0x0000000105057824 */ /* 0x000fca00078e0210 */
[----:B------:R-:W-:-:S13]  /*2a5d0*/  ISETP.GT.AND P6, PT, R5, R0, PT ;  /* 0x000000000500720c */ /* 0x000fda0003fc4270 */
[----:B------:R-:W-:Y:S05]  /*2a5e0*/  @P6 BRA `(.L_x_2208) ;  /* 0x0000000000a06947 */ /* 0x000fea0003800000 */
.L_x_2213:
[----:B-1----:R-:W1:Y:S01]  /*2a5f0*/  LDC R2, c[0x0][0xc3c] ;  /* 0x00030f00ff027b82 */ /* 0x002e620000000800 */
[----:B------:R-:W-:-:S05]  /*2a600*/  VIADD R19, R19, 0x1f ;  /* 0x0000001f13137836 */ /* 0x000fca0000000000 */
[----:B-1----:R-:W-:-:S13]  /*2a610*/  ISETP.GE.AND P6, PT, R19, R2, PT ;  /* 0x000000021300720c */ /* 0x002fda0003fc6270 */
[----:B------:R-:W-:Y:S05]  /*2a620*/  @P6 BRA `(.L_x_2209) ;  /* 0x0000000400dc6947 */ /* 0x000fea0003800000 */
[----:B------:R-:W1:Y:S01]  /*2a630*/  S2R R3, SR_TID.X ;  /* 0x0000000000037919 */ /* 0x000e620000002100 */
[----:B------:R-:W-:Y:S01]  /*2a640*/  BSSY B0, `(.L_x_2210) ;  /* 0x000000a000007945 */ /* 0x000fe20003800000 */
[----:B-1----:R-:W-:-:S05]  /*2a650*/  LOP3.LUT R3, R3, 0x1f, RZ, 0xc0, !PT ;  /* 0x0000001f03037812 */ /* 0x002fca00078ec0ff */
[----:B------:R-:W-:Y:S02]  /*2a660*/  IMAD.IADD R4, R19, 0x1, R3 ;  /* 0x0000000113047824 */ /* 0x000fe400078e0203 */
[----:B------:R-:W-:-:S03]  /*2a670*/  IMAD.MOV.U32 R3, RZ, RZ, RZ ;  /* 0x000000ffff037224 */ /* 0x000fc600078e00ff */
[----:B------:R-:W-:-:S13]  /*2a680*/  ISETP.GE.OR P6, PT, R4, R2, !P0 ;  /* 0x000000020400720c */ /* 0x000fda00047c6670 */
[----:B------:R-:W-:Y:S05]  /*2a690*/  @P6 BRA `(.L_x_2211) ;  /* 0x0000000000106947 */ /* 0x000fea0003800000 */
[----:B------:R-:W1:Y:S01]  /*2a6a0*/  LDC.64 R2, c[0x0][0xc80] ;  /* 0x00032000ff027b82 */ /* 0x000e620000000a00 */
[----:B------:R-:W-:Y:S01]  /*2a6b0*/  ULDC.64 UR4, c[0x0][0x208] ;  /* 0x0000820000047ab9 */ /* 0x000fe20000000a00 */
[----:B-1----:R-:W-:-:S06]  /*2a6c0*/  IMAD.WIDE R2, R4, 0x4, R2 ;  /* 0x0000000404027825 */ /* 0x002fcc00078e0202 */
[----:B------:R1:W5:Y:S02]  /*2a6d0*/  LDG.E R3, desc[UR4][R2.64] ;  /* 0x0000000402037981 */ /* 0x000364000c1e1900 */
.L_x_2211:
[----:B------:R-:W-:Y:S05]  /*2a6e0*/  BSYNC B0 ;  /* 0x0000000000007941 */ /* 0x000fea0003800000 */
.L_x_2210:
        /* <DEDUP_REMOVED lines=18> */
.L_x_2342:
[----:B------:R-:W-:Y:S02]  /*2a810*/  ULDC UR4, c[0x0][0xc38] ;  /* 0x00030e0000047ab9 */ /* 0x000fe40000000800 */
[----:B------:R-:W-:-:S04]  /*2a820*/  IMAD.U32 R4, RZ, RZ, UR4 ;  /* 0x00000004ff047e24 */ /* 0x000fc8000f8e00ff */
[----:B---3--:R-:W-:-:S04]  /*2a830*/  IMAD R16, R16, R4, RZ ;  /* 0x0000000410107224 */ /* 0x008fc800078e02ff */
[----:B------:R-:W-:-:S05]  /*2a840*/  IMAD.IADD R5, R16, 0x1, R5 ;  /* 0x0000000110057824 */ /* 0x000fca00078e0205 */
[----:B------:R-:W-:-:S13]  /*2a850*/  ISETP.GT.AND P6, PT, R5, R0, PT ;  /* 0x000000000500720c */ /* 0x000fda0003fc4270 */
[----:B------:R-:W-:Y:S05]  /*2a860*/  @!P6 BRA `(.L_x_2213) ;  /* 0xfffffffc0060e947 */ /* 0x000fea000383ffff */
.L_x_2208:
        /* <DEDUP_REMOVED lines=8> */
.L_x_2346:
[----:B------:R-:W-:Y:S01]  /*2a8f0*/  ISETP.NE.AND P0, PT, R5, RZ, PT ;  /* 0x000000ff0500720c */ /* 0x000fe20003f05270 */
[----:B------:R-:W-:-:S12]  /*2a900*/  IMAD.MOV.U32 R5, RZ, RZ, RZ ;  /* 0x000000ffff057224 */ /* 0x000fd800078e00ff */
[----:B------:R-:W-:Y:S05]  /*2a910*/  @!P0 BRA `(.L_x_2215) ;  /* 0x0000000000148947 */ /* 0x000fea0003800000 */
[----:B------:R-:W-:Y:S01]  /*2a920*/  UMOV UR4, 0xffffffff ;  /* 0xffffffff00047882 */ /* 0x000fe20000000000 */
[----:B------:R-:W-:Y:S02]  /*2a930*/  VIADD R12, R6, 0xffffffff ;  /* 0xffffffff060c7836 */ /* 0x000fe40000000000 */
[----:B------:R-:W-:Y:S05]  /*2a940*/  BRA.DIV UR4, `(.L_x_2216) ;  /* 0x0000003a043c7947 */ /* 0x000fea000b800000 */
[----:B-1----:R1:W0:Y:S02]  /*2a950*/  SHFL.IDX PT, R2, R2, R12, 0x1f ;  /* 0x00001f0c02027589 */ /* 0x00222400000e0000 */
.L_x_2349:
[----:B0-----:R-:W-:-:S07]  /*2a960*/  IMAD.MOV.U32 R5, RZ, RZ, R2 ;  /* 0x000000ffff057224 */ /* 0x001fce00078e0002 */
.L_x_2215:
[----:B-1-3--:R-:W1:Y:S01]  /*2a970*/  LDC.64 R2, c[0x0][0xc90] ;  /* 0x00032400ff027b82 */ /* 0x00ae620000000a00 */
[----:B------:R-:W-:Y:S01]  /*2a980*/  IMAD.IADD R19, R6, 0x1, R19 ;  /* 0x0000000106137824 */ /* 0x000fe200078e0213 */
[----:B------:R-:W-:-:S03]  /*2a990*/  ULDC.64 UR4, c[0x0][0x208] ;  /* 0x0000820000047ab9 */ /* 0x000fc60000000a00 */
[----:B-1----:R-:W-:-:S05]  /*2a9a0*/  IMAD.WIDE R2, R19, 0x4, R2 ;  /* 0x0000000413027825 */ /* 0x002fca00078e0202 */
[----:B--2---:R-:W4:Y:S01]  /*2a9b0*/  LDG.E R7, desc[UR4][R2.64] ;  /* 0x0000000402077981 */ /* 0x004f22000c1e1900 */
[----:B------:R-:W-:-:S04]  /*2a9c0*/  IMAD R16, R5, R4, R16 ;  /* 0x0000000405107224 */ /* 0x000fc800078e0210 */
[----:B------:R-:W-:Y:S02]  /*2a9d0*/  IMAD.IADD R0, R0, 0x1, -R16 ;  /* 0x0000000100007824 */ /* 0x000fe400078e0a10 */
[----:B----4-:R-:W-:-:S05]  /*2a9e0*/  IMAD R6, R17, R7, RZ ;  /* 0x0000000711067224 */ /* 0x010fca00078e02ff */
[----:B0-----:R-:W-:-:S04]  /*2a9f0*/  IABS R8, R6 ;  /* 0x0000000600087213 */ /* 0x001fc80000000000 */
        /* <DEDUP_REMOVED lines=58> */
.L_x_2209:
[----:B------:R-:W-:Y:S01]  /*2ada0*/  UMOV UR4, URZ ;  /* 0x0000003f00047c82 */ /* 0x000fe20008000000 */
[----:B------:R-:W-:Y:S01]  /*2adb0*/  UMOV UR5, URZ ;  /* 0x0000003f00057c82 */ /* 0x000fe20008000000 */
[----:B------:R-:W-:Y:S01]  /*2adc0*/  ULDC UR6, c[0x0][0xc3c] ;  /* 0x00030f0000067ab9 */ /* 0x000fe20000000800 */
[----:B------:R-:W-:Y:S02]  /*2add0*/  IMAD.MOV.U32 R16, RZ, RZ, R0 ;  /* 0x000000ffff107224 */ /* 0x000fe400078e0000 */
[----:B------:R-:W-:Y:S02]  /*2ade0*/  IMAD.U32 R17, RZ, RZ, UR4 ;  /* 0x00000004ff117e24 */ /* 0x000fe4000f8e00ff */
[----:B------:R-:W-:Y:S02]  /*2adf0*/  IMAD.U32 R18, RZ, RZ, UR5 ;  /* 0x00000005ff127e24 */ /* 0x000fe4000f8e00ff */
[----:B------:R-:W-:-:S07]  /*2ae00*/  IMAD.U32 R19, RZ, RZ, UR6 ;  /* 0x00000006ff137e24 */ /* 0x000fce000f8e00ff */
.L_x_2217:
[----:B------:R1:W3:Y:S01]  /*2ae10*/  LDL R3, [R1] ;  /* 0x0000000001037983 */ /* 0x0002e20000100800 */
[----:B------:R-:W4:Y:S01]  /*2ae20*/  S2R R0, SR_TID.X ;  /* 0x0000000000007919 */ /* 0x000f220000002100 */
[----:B------:R-:W-:Y:S05]  /*2ae30*/  WARPSYNC.ALL ;  /* 0x0000000000007948 */ /* 0x000fea0003800000 */
[----:B----4-:R-:W-:Y:S01]  /*2ae40*/  LOP3.LUT R0, R0, 0x1f, RZ, 0xc0, !PT ;  /* 0x0000001f00007812 */ /* 0x010fe200078ec0ff */
[----:B------:R-:W-:Y:S03]  /*2ae50*/  BAR.SYNC.DEFER_BLOCKING 0x4, 0x180 ;  /* 0x0106000000007b1d */ /* 0x000fe60000010000 */
[----:B------:R-:W-:-:S13]  /*2ae60*/  ISETP.NE.AND P0, PT, R0, RZ, PT ;  /* 0x000000ff0000720c */ /* 0x000fda0003f05270 */
[----:B------:R-:W3:Y:S01]  /*2ae70*/  @!P0 S2R R0, SR_CgaCtaId ;  /* 0x0000000000008919 */ /* 0x000ee20000008800 */
[----:B------:R-:W-:-:S04]  /*2ae80*/  @!P0 MOV R2, 0x400 ;  /* 0x0000040000028802 */ /* 0x000fc80000000f00 */
[----:B---3--:R-:W-:-:S05]  /*2ae90*/  @!P0 LEA R3, R0, R2, 0x18 ;  /* 0x0000000200038211 */ /* 0x008fca00078ec0ff */
[----:B------:R1:W-:Y:S04]  /*2aea0*/  @!P0 STS.128 [R3+0x308d0], R16 ;  /* 0x0308d01003008388 */ /* 0x0003e80000000c00 */
[----:B------:R1:W-:Y:S01]  /*2aeb0*/  @!P0 STL [R1], R3 ;  /* 0x0000000301008387 */ /* 0x0003e20000100800 */
[----:B------:R-:W-:Y:S06]  /*2aec0*/  BAR.ARV 0x5, 0x180 ;  /* 0x0146000000007b1d */ /* 0x000fec0000002000 */
.L_x_2206:
[----:B------:R-:W-:Y:S02]  /*2aed0*/  ULDC UR4, c[0x0][0xc3c] ;  /* 0x00030f0000047ab9 */ /* 0x000fe40000000800 */
[----:B----4-:R-:W-:-:S13]  /*2aee0*/  ISETP.GE.AND P0, PT, R19, UR4, PT ;  /* 0x0000000413007c0c */ /* 0x010fda000bf06270 */
[----:B------:R-:W-:Y:S05]  /*2aef0*/  @!P0 BRA `(.L_x_2218) ;  /* 0xffffff7c004c8947 */ /* 0x000fea000383ffff */
[----:B------:R-:W-:Y:S05]  /*2af00*/  BSYNC B8 ;  /* 0x0000000000087941 */ /* 0x000fea0003800000 */
.L_x_2045:
[----:B---3--:R-:W3:Y:S01]  /*2af10*/  LDL.LU R0, [R1+0x48] ;  /* 0x0000480001007983 */ /* 0x008ee20000300800 */
[----:B------:R-:W-:Y:S01]  /*2af20*/  BSSY B0, `(.L_x_2219) ;  /* 0x000000b000007945 */ /* 0x000fe20003800000 */
[----:B------:R-:W4:Y:S01]  /*2af30*/  S2R R5, SR_CgaCtaId ;  /* 0x0000000000057919 */ /* 0x000f220000008800 */
[----:B---3--:R-:W-:-:S05]  /*2af40*/  VIADD R0, R0, 0x1 ;  /* 0x0000000100007836 */ /* 0x008fca0000000000 */
[----:B0-----:R-:W-:-:S04]  /*2af50*/  LEA.HI R2, R0, R0, RZ, 0x1 ;  /* 0x0000000000027211 */ /* 0x001fc800078f08ff */
[----:B-1----:R-:W-:-:S05]  /*2af60*/  LOP3.LUT R3, R2, 0xfffffffe, RZ, 0xc0, !PT ;  /* 0xfffffffe02037812 */ /* 0x002fca00078ec0ff */
[----:B------:R-:W-:Y:S01]  /*2af70*/  IMAD.IADD R3, R0, 0x1, -R3 ;  /* 0x0000000100037824 */ /* 0x000fe200078e0a03 */
[----:B------:R-:W-:-:S04]  /*2af80*/  MOV R0, 0x400 ;  /* 0x0000040000007802 */ /* 0x000fc80000000f00 */
[----:B----4-:R-:W-:Y:S02]  /*2af90*/  LEA R0, R5, R0, 0x18 ;  /* 0x0000000005007211 */ /* 0x010fe400078ec0ff */
[----:B------:R-:W-:-:S04]  /*2afa0*/  SHF.L.U32 R3, R3, 0x1f, RZ ;  /* 0x0000001f03037819 */ /* 0x000fc800000006ff */
[----:B------:R-:W0:Y:S02]  /*2afb0*/  SYNCS.PHASECHK.TRANS64.TRYWAIT P0, [R0+URZ+0x30820], R3 ;  /* 0x03082003000075a7 */ /* 0x000e24000800017f */
[----:B0-----:R-:W-:Y:S05]  /*2afc0*/  @!P0 BRA `(.L_x_2220) ;  /* 0x0000003000c48947 */ /* 0x001fea0003800000 */
.L_x_2350:
[----:B------:R-:W-:Y:S05]  /*2afd0*/  BSYNC B0 ;  /* 0x0000000000007941 */ /* 0x000fea0003800000 */
.L_x_2219:
[----:B------:R-:W-:-:S03]  /*2afe0*/  UMOV UR4, 0xffffffff ;  /* 0xffffffff00047882 */ /* 0x000fc60000000000 */
[----:B------:R-:W-:Y:S05]  /*2aff0*/  BRA.DIV UR4, `(.L_x_2221) ;  /* 0x0000003204cc7947 */ /* 0x000fea000b800000 */
[----:B------:R-:W1:Y:S02]  /*2b000*/  S2R R2, SR_TID.X ;  /* 0x0000000000027919 */ /* 0x000e640000002100 */
[----:B-1----:R-:W-:-:S04]  /*2b010*/  SHF.R.U32.HI R2, RZ, 0x5, R2 ;  /* 0x00000005ff027819 */ /* 0x002fc80000011602 */
[----:B------:R-:W-:-:S05]  /*2b020*/  LOP3.LUT R2, R2, 0x3, RZ, 0xc0, !PT ;  /* 0x0000000302027812 */ /* 0x000fca00078ec0ff */
[----:B------:R1:W3:Y:S02]  /*2b030*/  SHFL.IDX PT, R14, R2, RZ, 0x1f ;  /* 0x00001fff020e7589 */ /* 0x0002e400000e0000 */
.L_x_2353:
[----:B---3--:R-:W-:-:S13]  /*2b040*/  ISETP.NE.AND P0, PT, R14, RZ, PT ;  /* 0x000000ff0e00720c */ /* 0x008fda0003f05270 */
[----:B------:R-:W-:Y:S05]  /*2b050*/  @P0 BRA `(.L_x_1746) ;  /* 0x00000000009c0947 */ /* 0x000fea0003800000 */
[----:B------:R-:W-:-:S03]  /*2b060*/  UMOV UR4, 0xffffffff ;  /* 0xffffffff00047882 */ /* 0x000fc60000000000 */
[----:B------:R-:W-:Y:S05]  /*2b070*/  BRA.DIV UR4, `(.L_x_2222) ;  /* 0x0000003204e07947 */ /* 0x000fea000b800000 */
[----:B------:R-:W-:-:S13]  /*2b080*/  ELECT P6, URZ, PT ;  /* 0x00000000003f782f */ /* 0x000fda00038c0000 */
.L_x_2356:
[----:B------:R-:W-:Y:S05]  /*2b090*/  @!P6 BRA `(.L_x_1746) ;  /* 0x00000000008ce947 */ /* 0x000fea0003800000 */
[----:B-1----:R-:W3:Y:S02]  /*2b0a0*/  LDL R2, [R1+0x94] ;  /* 0x0000940001027983 */ /* 0x002ee40000100800 */
[----:B---3--:R-:W-:-:S13]  /*2b0b0*/  R2UR UR4, R2 ;  /* 0x00000000020472ca */ /* 0x008fda00000e0000 */
[----:B------:R-:W-:-:S06]  /*2b0c0*/  ULOP3.LUT UR4, UR4, 0x2, URZ, 0xfc, !UPT ;  /* 0x0000000204047892 */ /* 0x000fcc000f8efc3f */
[----:B------:R-:W-:-:S05]  /*2b0d0*/  IMAD.U32 R2, RZ, RZ, UR4 ;  /* 0x00000004ff027e24 */ /* 0x000fca000f8e00ff */
[----:B------:R-:W-:-:S13]  /*2b0e0*/  ISETP.NE.AND P2, PT, R2, 0x3, PT ;  /* 0x000000030200780c */ /* 0x000fda0003f45270 */
[----:B------:R-:W-:Y:S05]  /*2b0f0*/  @!P2 BRA `(.L_x_2223) ;  /* 0x000000000004a947 */ /* 0x000fea0003800000 */
[----:B------:R-:W-:Y:S01]  /*2b100*/  BPT.TRAP 0x1 ;  /* 0x000000040000795c */ /* 0x000fe20000300000 */
.L_x_2223:
        /* <DEDUP_REMOVED lines=14> */
.L_x_2357:
[----:B------:R-:W1:Y:S02]  /*2b1f0*/  SYNCS.PHASECHK.TRANS64.TRYWAIT P0, [R7+URZ], R2 ;  /* 0x00000002070075a7 */ /* 0x000e64000800017f */
[----:B-1----:R-:W-:Y:S05]  /*2b200*/  @!P0 BRA `(.L_x_2225) ;  /* 0x0000003000b08947 */ /* 0x002fea0003800000 */
.L_x_2358:
[----:B------:R-:W-:Y:S05]  /*2b210*/  @!P2 BRA `(.L_x_2226) ;  /* 0x000000000004a947 */ /* 0x000fea0003800000 */
[----:B------:R-:W-:Y:S01]  /*2b220*/  BPT.TRAP 0x1 ;  /* 0x000000040000795c */ /* 0x000fe20000300000 */
.L_x_2226:
[----:B------:R-:W2:Y:S01]  /*2b230*/  LDL.LU R4, [R1+0x4] ;  /* 0x0000040001047983 */ /* 0x000ea20000300800 */
[----:B------:R-:W-:-:S04]  /*2b240*/  VIADD R0, R0, 0x30860 ;  /* 0x0003086000007836 */ /* 0x000fc80000000000 */
[----:B--2---:R-:W-:-:S04]  /*2b250*/  IMAD R4, R4, 0x8, R0 ;  /* 0x0000000804047824 */ /* 0x004fc800078e0200 */
[----:B------:R-:W2:Y:S02]  /*2b260*/  SYNCS.PHASECHK.TRANS64.TRYWAIT P0, [R4+URZ], R5 ;  /* 0x00000005040075a7 */ /* 0x000ea4000800017f */
[----:B--2---:R-:W-:Y:S05]  /*2b270*/  @!P0 BRA `(.L_x_2227) ;  /* 0x0000003000a88947 */ /* 0x004fea0003800000 */
.L_x_2359:
[----:B------:R-:W-:-:S07]  /*2b280*/  IMAD R3, R3, 0x8, R0 ;  /* 0x0000000803037824 */ /* 0x000fce00078e0200 */
.L_x_2228:
[----:B---3--:R3:W4:Y:S02]  /*2b290*/  SYNCS.PHASECHK.TRANS64.TRYWAIT P0, [R3+URZ], R2 ;  /* 0x00000002030075a7 */ /* 0x008724000800017f */
[----:B----4-:R-:W-:Y:S05]  /*2b2a0*/  @!P0 NANOSLEEP.SYNCS 0x989680 ;  /* 0x009896800000895d */ /* 0x010fea0003900000 */
[----:B------:R-:W4:Y:S02]  /*2b2b0*/  @!P0 SYNCS.PHASECHK.TRANS64 P0, [R3+URZ], R2 ;  /* 0x00000002030085a7 */ /* 0x000f24000800007f */
[----:B----4-:R-:W-:Y:S05]  /*2b2c0*/  @!P0 BRA `(.L_x_2228) ;  /* 0xfffffffc00f08947 */ /* 0x010fea000383ffff */
.L_x_1746:
[----:B------:R-:W-:Y:S05]  /*2b2d0*/  BSYNC B9 ;  /* 0x0000000000097941 */ /* 0x000fea0003800000 */
.L_x_1743:
[----:B------:R-:W-:Y:S05]  /*2b2e0*/  EXIT ;  /* 0x000000000000794d */ /* 0x000fea0003800000 */
.L_x_1772:
[----:B0-----:R0:W1:Y:S02]  /*2b2f0*/  SYNCS.PHASECHK.TRANS64.TRYWAIT P5, [R98+URZ+0x30890], R107 ;  /* 0x0308906b620075a7 */ /* 0x00106400080a017f */
[----:B-1----:R-:W-:Y:S05]  /*2b300*/  @!P5 NANOSLEEP.SYNCS 0x989680 ;  /* 0x009896800000d95d */ /* 0x002fea0003900000 */
[----:B------:R-:W1:Y:S02]  /*2b310*/  @!P5 SYNCS.PHASECHK.TRANS64 P5, [R98+URZ+0x30890], R107 ;  /* 0x0308906b6200d5a7 */ /* 0x000e6400080a007f */
[----:B-1----:R-:W-:Y:S05]  /*2b320*/  @!P5 BRA `(.L_x_1772) ;  /* 0xfffffffc00f0d947 */ /* 0x002fea000383ffff */
[----:B------:R-:W-:Y:S05]  /*2b330*/  BRA `(.L_x_2229) ;  /* 0xfffffd8400547947 */ /* 0x000fea000383ffff */
.L_x_1810:
[----:B-1----:R1:W3:Y:S02]  /*2b340*/  SYNCS.PHASECHK.TRANS64.TRYWAIT P5, [R98+URZ+0x30890], R107 ;  /* 0x0308906b620075a7 */ /* 0x0022e400080a017f */
[----:B---3--:R-:W-:Y:S05]  /*2b350*/  @!P5 NANOSLEEP.SYNCS 0x989680 ;  /* 0x009896800000d95d */ /* 0x008fea0003900000 */
[----:B------:R-:W3:Y:S02]  /*2b360*/  @!P5 SYNCS.PHASECHK.TRANS64 P5, [R98+URZ+0x30890], R107 ;  /* 0x0308906b6200d5a7 */ /* 0x000ee400080a007f */
[----:B---3--:R-:W-:Y:S05]  /*2b370*/  @!P5 BRA `(.L_x_1810) ;  /* 0xfffffffc00f0d947 */ /* 0x008fea000383ffff */
[----:B------:R-:W-:Y:S05]  /*2b380*/  BRA `(.L_x_2230) ;  /* 0xfffffda800c87947 */ /* 0x000fea000383ffff */
.L_x_1827:
[----:B0-----:R0:W1:Y:S02]  /*2b390*/  SYNCS.PHASECHK.TRANS64.TRYWAIT P0, [R98+URZ+0x30890], R107 ;  /* 0x0308906b620075a7 */ /* 0x001064000800017f */
[----:B-1----:R-:W-:Y:S05]  /*2b3a0*/  @!P0 NANOSLEEP.SYNCS 0x989680 ;  /* 0x009896800000895d */ /* 0x002fea0003900000 */
[----:B------:R-:W1:Y:S02]  /*2b3b0*/  @!P0 SYNCS.PHASECHK.TRANS64 P0, [R98+URZ+0x30890], R107 ;  /* 0x0308906b620085a7 */ /* 0x000e64000800007f */
[----:B-1----:R-:W-:Y:S05]  /*2b3c0*/  @!P0 BRA `(.L_x_1827) ;  /* 0xfffffffc00f08947 */ /* 0x002fea000383ffff */
[----:B------:R-:W-:Y:S05]  /*2b3d0*/  BRA `(.L_x_2231) ;  /* 0xfffffdcc00b87947 */ /* 0x000fea000383ffff */
.L_x_1833:
[----:B-1----:R1:W2:Y:S02]  /*2b3e0*/  SYNCS.PHASECHK.TRANS64.TRYWAIT P1, [R98+URZ+0x308b0], R107 ;  /* 0x0308b06b620075a7 */ /* 0x0022a4000802017f */
[----:B--2---:R-:W-:Y:S05]  /*2b3f0*/  @!P1 NANOSLEEP.SYNCS 0x989680 ;  /* 0x009896800000995d */ /* 0x004fea0003900000 */
[----:B------:R-:W2:Y:S02]  /*2b400*/  @!P1 SYNCS.PHASECHK.TRANS64 P1, [R98+URZ+0x308b0], R107 ;  /* 0x0308b06b620095a7 */ /* 0x000ea4000802007f */
[----:B--2---:R-:W-:Y:S05]  /*2b410*/  @!P1 BRA `(.L_x_1833) ;  /* 0xfffffffc00f09947 */ /* 0x004fea000383ffff */
[----:B------:R-:W-:Y:S05]  /*2b420*/  BRA `(.L_x_2232) ;  /* 0xfffffdd000a07947 */ /* 0x000fea000383ffff */
.L_x_1861:
        /* <DEDUP_REMOVED lines=8> */
.L_x_2234:
[----:B------:R-:W-:Y:S05]  /*2b4b0*/  BSYNC B1 ;  /* 0x0000000000017941 */ /* 0x000fea0003800000 */
.L_x_2233:
        /* <DEDUP_REMOVED lines=8> */
.L_x_2235:
[----:B------:R-:W-:Y:S02]  /*2b540*/  IMAD.MOV.U32 R13, RZ, RZ, R7 ;  /* 0x000000ffff0d7224 */ /* 0x000fe400078e0007 */
[----:B------:R-:W-:-:S07]  /*2b550*/  IMAD.MOV.U32 R4, RZ, RZ, R14 ;  /* 0x000000ffff047224 */ /* 0x000fce00078e000e */
[----:B------:R-:W-:Y:S05]  /*2b560*/  WARPSYNC.COLLECTIVE R15, `(.L_x_2236) ;  /* 0x000000000f087348 */ /* 0x000fea0003c00000 */
[----:B------:R0:W1:Y:S02]  /*2b570*/  SHFL.IDX P6, R14, R13, R12, R11 ;  /* 0x0000000c0d0e7389 */ /* 0x00006400000c000b */
[----:B01----:R-:W-:Y:S01]  /*2b580*/  ENDCOLLECTIVE ;  /* 0x000000000000791b */ /* 0x003fe20003800000 */
.L_x_2236:
[----:B------:R-:W-:Y:S02]  /*2b590*/  IMAD.MOV.U32 R13, RZ, RZ, R0 ;  /* 0x000000ffff0d7224 */ /* 0x000fe400078e0000 */
[----:B------:R-:W-:-:S07]  /*2b5a0*/  IMAD.MOV.U32 R9, RZ, RZ, R14 ;  /* 0x000000ffff097224 */ /* 0x000fce00078e000e */
[----:B------:R-:W-:Y:S05]  /*2b5b0*/  WARPSYNC.COLLECTIVE R15, `(.L_x_2237) ;  /* 0x000000000f087348 */ /* 0x000fea0003c00000 */
[----:B------:R0:W1:Y:S02]  /*2b5c0*/  SHFL.IDX P6, R14, R13, R12, R11 ;  /* 0x0000000c0d0e7389 */ /* 0x00006400000c000b */
[----:B01----:R-:W-:Y:S01]  /*2b5d0*/  ENDCOLLECTIVE ;  /* 0x000000000000791b */ /* 0x003fe20003800000 */
.L_x_2237:
[----:B------:R-:W-:Y:S05]  /*2b5e0*/  BRA `(.L_x_2238) ;  /* 0xfffffde400b87947 */ /* 0x000fea000383ffff */
.L_x_1864:
[----:B------:R-:W-:Y:S01]  /*2b5f0*/  BSSY B1, `(.L_x_2239) ;  /* 0x0000008000017945 */ /* 0x000fe20003800000 */
[----:B------:R-:W-:Y:S02]  /*2b600*/  IMAD.MOV.U32 R13, RZ, RZ, R6 ;  /* 0x000000ffff0d7224 */ /* 0x000fe400078e0006 */
[----:B------:R-:W-:Y:S02]  /*2b610*/  IMAD.MOV.U32 R12, RZ, RZ, 0x1 ;  /* 0x00000001ff0c7424 */ /* 0x000fe400078e00ff */
[----:B------:R-:W-:Y:S02]  /*2b620*/  IMAD.MOV.U32 R11, RZ, RZ, 0x181f ;  /* 0x0000181fff0b7424 */ /* 0x000fe400078e00ff */
[----:B------:R-:W-:-:S07]  /*2b630*/  IMAD.MOV.U32 R15, RZ, RZ, -0x1 ;  /* 0xffffffffff0f7424 */ /* 0x000fce00078e00ff */
[----:B0---4-:R-:W-:Y:S05]  /*2b640*/  WARPSYNC.COLLECTIVE R15, `(.L_x_2240) ;  /* 0x000000000f087348 */ /* 0x011fea0003c00000 */
[----:B----4-:R1:W2:Y:S02]  /*2b650*/  SHFL.IDX P6, R14, R13, R12, R11 ;  /* 0x0000000c0d0e7389 */ /* 0x0102a400000c000b */
[----:B012---:R-:W-:Y:S01]  /*2b660*/  ENDCOLLECTIVE ;  /* 0x000000000000791b */ /* 0x007fe20003800000 */
.L_x_2240:
[----:B------:R-:W-:Y:S05]  /*2b670*/  BSYNC B1 ;  /* 0x0000000000017941 */ /* 0x000fea0003800000 */
.L_x_2239:
[----:B------:R-:W-:Y:S02]  /*2b680*/  IMAD.MOV.U32 R13, RZ, RZ, R3 ;  /* 0x000000ffff0d7224 */ /* 0x000fe400078e0003 */
[----:B------:R-:W-:Y:S02]  /*2b690*/  IMAD.MOV.U32 R12, RZ, RZ, 0x1 ;  /* 0x00000001ff0c7424 */ /* 0x000fe400078e00ff */
[----:B------:R-:W-:Y:S02]  /*2b6a0*/  IMAD.MOV.U32 R11, RZ, RZ, 0x181f ;  /* 0x0000181fff0b7424 */ /* 0x000fe400078e00ff */
[----:B------:R-:W-:Y:S02]  /*2b6b0*/  IMAD.MOV.U32 R15, RZ, RZ, -0x1 ;  /* 0xffffffffff0f7424 */ /* 0x000fe400078e00ff */
[----:B------:R-:W-:-:S07]  /*2b6c0*/  IMAD.MOV.U32 R5, RZ, RZ, R14 ;  /* 0x000000ffff057224 */ /* 0x000fce00078e000e */
[----:B------:R-:W-:Y:S05]  /*2b6d0*/  WARPSYNC.COLLECTIVE R15, `(.L_x_2241) ;  /* 0x000000000f087348 */ /* 0x000fea0003c00000 */
[----:B------:R0:W1:Y:S02]  /*2b6e0*/  SHFL.IDX P6, R14, R13, R12, R11 ;  /* 0x0000000c0d0e7389 */ /* 0x00006400000c000b */
[----:B01----:R-:W-:Y:S01]  /*2b6f0*/  ENDCOLLECTIVE ;  /* 0x000000000000791b */ /* 0x003fe20003800000 */
.L_x_2241:
[----:B------:R-:W-:Y:S02]  /*2b700*/  IMAD.MOV.U32 R13, RZ, RZ, R7 ;  /* 0x000000ffff0d7224 */ /* 0x000fe400078e0007 */
[----:B------:R-:W-:-:S07]  /*2b710*/  IMAD.MOV.U32 R4, RZ, RZ, R14 ;  /* 0x000000ffff047224 */ /* 0x000fce00078e000e */
[----:B------:R-:W-:Y:S05]  /*2b720*/  WARPSYNC.COLLECTIVE R15, `(.L_x_2242) ;  /* 0x000000000f087348 */ /* 0x000fea0003c00000 */
[----:B------:R0:W1:Y:S02]  /*2b730*/  SHFL.IDX P6, R14, R13, R12, R11 ;  /* 0x0000000c0d0e7389 */ /* 0x00006400000c000b */
[----:B01----:R-:W-:Y:S01]  /*2b740*/  ENDCOLLECTIVE ;  /* 0x000000000000791b */ /* 0x003fe20003800000 */
.L_x_2242:
[----:B------:R-:W-:Y:S02]  /*2b750*/  IMAD.MOV.U32 R13, RZ, RZ, R0 ;  /* 0x000000ffff0d7224 */ /* 0x000fe400078e0000 */
[----:B------:R-:W-:-:S07]  /*2b760*/  IMAD.MOV.U32 R9, RZ, RZ, R14 ;  /* 0x000000ffff097224 */ /* 0x000fce00078e000e */
[----:B------:R-:W-:Y:S05]  /*2b770*/  WARPSYNC.COLLECTIVE R15, `(.L_x_2243) ;  /* 0x000000000f087348 */ /* 0x000fea0003c00000 */
[----:B------:R0:W1:Y:S02]  /*2b780*/  SHFL.IDX P6, R14, R13, R12, R11 ;  /* 0x0000000c0d0e7389 */ /* 0x00006400000c000b */
[----:B01----:R-:W-:Y:S01]  /*2b790*/  ENDCOLLECTIVE ;  /* 0x000000000000791b */ /* 0x003fe20003800000 */
.L_x_2243:
[----:B------:R-:W-:Y:S05]  /*2b7a0*/  BRA `(.L_x_2244) ;  /* 0xfffffde800c47947 */ /* 0x000fea000383ffff */
.L_x_1867:
[----:B------:R-:W-:Y:S01]  /*2b7b0*/  BSSY B1, `(.L_x_2245) ;  /* 0x0000008000017945 */ /* 0x000fe20003800000 */
[----:B------:R-:W-:Y:S02]  /*2b7c0*/  IMAD.MOV.U32 R13, RZ, RZ, R6 ;  /* 0x000000ffff0d7224 */ /* 0x000fe400078e0006 */
[----:B------:R-:W-:Y:S02]  /*2b7d0*/  IMAD.MOV.U32 R12, RZ, RZ, 0x2 ;  /* 0x00000002ff0c7424 */ /* 0x000fe400078e00ff */
[----:B------:R-:W-:Y:S02]  /*2b7e0*/  IMAD.MOV.U32 R11, RZ, RZ, 0x181f ;  /* 0x0000181fff0b7424 */ /* 0x000fe400078e00ff */
[----:B------:R-:W-:-:S07]  /*2b7f0*/  IMAD.MOV.U32 R15, RZ, RZ, -0x1 ;  /* 0xffffffffff0f7424 */ /* 0x000fce00078e00ff */
[----:B-1--4-:R-:W-:Y:S05]  /*2b800*/  WARPSYNC.COLLECTIVE R15, `(.L_x_2246) ;  /* 0x000000000f087348 */ /* 0x012fea0003c00000 */
[----:B----4-:R0:W2:Y:S02]  /*2b810*/  SHFL.IDX P6, R14, R13, R12, R11 ;  /* 0x0000000c0d0e7389 */ /* 0x0100a400000c000b */
[----:B012---:R-:W-:Y:S01]  /*2b820*/  ENDCOLLECTIVE ;  /* 0x000000000000791b */ /* 0x007fe20003800000 */
.L_x_2246:
[----:B------:R-:W-:Y:S05]  /*2b830*/  BSYNC B1 ;  /* 0x0000000000017941 */ /* 0x000fea0003800000 */
.L_x_2245:
        /* <DEDUP_REMOVED lines=8> */
.L_x_2247:
[----:B------:R-:W-:Y:S02]  /*2b8c0*/  IMAD.MOV.U32 R13, RZ, RZ, R7 ;  /* 0x000000ffff0d7224 */ /* 0x000fe400078e0007 */
[----:B------:R-:W-:-:S07]  /*2b8d0*/  IMAD.MOV.U32 R4, RZ, RZ, R14 ;  /* 0x000000ffff047224 */ /* 0x000fce00078e000e */
[----:B------:R-:W-:Y:S05]  /*2b8e0*/  WARPSYNC.COLLECTIVE R15, `(.L_x_2248) ;  /* 0x000000000f087348 */ /* 0x000fea0003c00000 */
[----:B------:R0:W1:Y:S02]  /*2b8f0*/  SHFL.IDX P6, R14, R13, R12, R11 ;  /* 0x0000000c0d0e7389 */ /* 0x00006400000c000b */
[----:B01----:R-:W-:Y:S01]  /*2b900*/  ENDCOLLECTIVE ;  /* 0x000000000000791b */ /* 0x003fe20003800000 */
.L_x_2248:
[----:B------:R-:W-:Y:S02]  /*2b910*/  IMAD.MOV.U32 R13, RZ, RZ, R0 ;  /* 0x000000ffff0d7224 */ /* 0x000fe400078e0000 */
[----:B------:R-:W-:-:S07]  /*2b920*/  IMAD.MOV.U32 R9, RZ, RZ, R14 ;  /* 0x000000ffff097224 */ /* 0x000fce00078e000e */
[----:B------:R-:W-:Y:S05]  /*2b930*/  WARPSYNC.COLLECTIVE R15, `(.L_x_2249) ;  /* 0x000000000f087348 */ /* 0x000fea0003c00000 */
[----:B------:R0:W1:Y:S02]  /*2b940*/  SHFL.IDX P6, R14, R13, R12, R11 ;  /* 0x0000000c0d0e7389 */ /* 0x00006400000c000b */
[----:B01----:R-:W-:Y:S01]  /*2b950*/  ENDCOLLECTIVE ;  /* 0x000000000000791b */ /* 0x003fe20003800000 */
.L_x_2249:
[----:B------:R-:W-:Y:S05]  /*2b960*/  BRA `(.L_x_2250) ;  /* 0xfffffdec00c87947 */ /* 0x000fea000383ffff */
.L_x_1870:
[----:B------:R-:W-:Y:S01]  /*2b970*/  BSSY B1, `(.L_x_2251) ;  /* 0x0000008000017945 */ /* 0x000fe20003800000 */
[----:B------:R-:W-:Y:S02]  /*2b980*/  IMAD.MOV.U32 R13, RZ, RZ, R6 ;  /* 0x000000ffff0d7224 */ /* 0x000fe400078e0006 */
[----:B------:R-:W-:Y:S02]  /*2b990*/  IMAD.MOV.U32 R12, RZ, RZ, 0x3 ;  /* 0x00000003ff0c7424 */ /* 0x000fe400078e00ff */
[----:B------:R-:W-:Y:S02]  /*2b9a0*/  IMAD.MOV.U32 R11, RZ, RZ, 0x181f ;  /* 0x0000181fff0b7424 */ /* 0x000fe400078e00ff */
[----:B------:R-:W-:-:S07]  /*2b9b0*/  IMAD.MOV.U32 R15, RZ, RZ, -0x1 ;  /* 0xffffffffff0f7424 */ /* 0x000fce00078e00ff */
[----:B-1--4-:R-:W-:Y:S05]  /*2b9c0*/  WARPSYNC.COLLECTIVE R15, `(.L_x_2252) ;  /* 0x000000000f087348 */ /* 0x012fea0003c00000 */
[----:B------:R0:W2:Y:S02]  /*2b9d0*/  SHFL.IDX P6, R14, R13, R12, R11 ;  /* 0x0000000c0d0e7389 */ /* 0x0000a400000c000b */
[----:B012-4-:R-:W-:Y:S01]  /*2b9e0*/  ENDCOLLECTIVE ;  /* 0x000000000000791b */ /* 0x017fe20003800000 */
.L_x_2252:
[----:B------:R-:W-:Y:S05]  /*2b9f0*/  BSYNC B1 ;  /* 0x0000000000017941 */ /* 0x000fea0003800000 */
.L_x_2251:
        /* <DEDUP_REMOVED lines=8> */
.L_x_2253:
[----:B------:R-:W-:Y:S02]  /*2ba80*/  IMAD.MOV.U32 R13, RZ, RZ, R7 ;  /* 0x000000ffff0d7224 */ /* 0x000fe400078e0007 */
[----:B------:R-:W-:-:S07]  /*2ba90*/  IMAD.MOV.U32 R8, RZ, RZ, R14 ;  /* 0x000000ffff087224 */ /* 0x000fce00078e000e */
[----:B------:R-:W-:Y:S05]  /*2baa0*/  WARPSYNC.COLLECTIVE R15, `(.L_x_2254) ;  /* 0x000000000f087348 */ /* 0x000fea0003c00000 */
[----:B------:R0:W1:Y:S02]  /*2bab0*/  SHFL.IDX P6, R14, R13, R12, R11 ;  /* 0x0000000c0d0e7389 */ /* 0x00006400000c000b */
[----:B01----:R-:W-:Y:S01]  /*2bac0*/  ENDCOLLECTIVE ;  /* 0x000000000000791b */ /* 0x003fe20003800000 */
.L_x_2254:
[----:B------:R-:W-:Y:S02]  /*2bad0*/  IMAD.MOV.U32 R13, RZ, RZ, R0 ;  /* 0x000000ffff0d7224 */ /* 0x000fe400078e0000 */
[----:B------:R-:W-:-:S07]  /*2bae0*/  IMAD.MOV.U32 R79, RZ, RZ, R14 ;  /* 0x000000ffff4f7224 */ /* 0x000fce00078e000e */
[----:B------:R-:W-:Y:S05]  /*2baf0*/  WARPSYNC.COLLECTIVE R15, `(.L_x_2255) ;  /* 0x000000000f087348 */ /* 0x000fea0003c00000 */
[----:B------:R0:W1:Y:S02]  /*2bb00*/  SHFL.IDX P6, R14, R13, R12, R11 ;  /* 0x0000000c0d0e7389 */ /* 0x00006400000c000b */
[----:B01----:R-:W-:Y:S01]  /*2bb10*/  ENDCOLLECTIVE ;  /* 0x000000000000791b */ /* 0x003fe20003800000 */
.L_x_2255:
[----:B------:R-:W-:Y:S01]  /*2bb20*/  IMAD.MOV.U32 R78, RZ, RZ, R14 ;  /* 0x000000ffff4e7224 */ /* 0x000fe200078e000e */
[----:B------:R-:W-:Y:S06]  /*2bb30*/  BRA `(.L_x_2256) ;  /* 0xfffffdf000d07947 */ /* 0x000fec000383ffff */
.L_x_1874:
[----:B0-----:R0:W1:Y:S02]  /*2bb40*/  SYNCS.PHASECHK.TRANS64.TRYWAIT P0, [R16+URZ+0x30800], R121 ;  /* 0x03080079100075a7 */ /* 0x001064000800017f */
[----:B-1----:R-:W-:Y:S05]  /*2bb50*/  @!P0 NANOSLEEP.SYNCS 0x989680 ;  /* 0x009896800000895d */ /* 0x002fea0003900000 */
[----:B------:R-:W1:Y:S02]  /*2bb60*/  @!P0 SYNCS.PHASECHK.TRANS64 P0, [R16+URZ+0x30800], R121 ;  /* 0x03080079100085a7 */ /* 0x000e64000800007f */
[----:B-1----:R-:W-:Y:S05]  /*2bb70*/  @!P0 BRA `(.L_x_1874) ;  /* 0xfffffffc00f08947 */ /* 0x002fea000383ffff */
[----:B------:R-:W-:Y:S05]  /*2bb80*/  BRA `(.L_x_2257) ;  /* 0xfffffdf800347947 */ /* 0x000fea000383ffff */
.L_x_1906:
        /* <DEDUP_REMOVED lines=8> */
.L_x_2259:
[----:B------:R-:W-:Y:S05]  /*2bc10*/  BSYNC B1 ;  /* 0x0000000000017941 */ /* 0x000fea0003800000 */
.L_x_2258:
        /* <DEDUP_REMOVED lines=8> */
.L_x_2260:
[----:B------:R-:W-:Y:S02]  /*2bca0*/  IMAD.MOV.U32 R13, RZ, RZ, R7 ;  /* 0x000000ffff0d7224 */ /* 0x000fe400078e0007 */
[----:B------:R-:W-:-:S07]  /*2bcb0*/  IMAD.MOV.U32 R4, RZ, RZ, R14 ;  /* 0x000000ffff047224 */ /* 0x000fce00078e000e */
[----:B------:R-:W-:Y:S05]  /*2bcc0*/  WARPSYNC.COLLECTIVE R15, `(.L_x_2261) ;  /* 0x000000000f087348 */ /* 0x000fea0003c00000 */
[----:B------:R0:W1:Y:S02]  /*2bcd0*/  SHFL.IDX P6, R14, R13, R12, R11 ;  /* 0x0000000c0d0e7389 */ /* 0x00006400000c000b */
[----:B01----:R-:W-:Y:S01]  /*2bce0*/  ENDCOLLECTIVE ;  /* 0x000000000000791b */ /* 0x003fe20003800000 */
.L_x_2261:
[----:B------:R-:W-:Y:S02]  /*2bcf0*/  IMAD.MOV.U32 R13, RZ, RZ, R0 ;  /* 0x000000ffff0d7224 */ /* 0x000fe400078e0000 */
[----:B------:R-:W-:-:S07]  /*2bd00*/  IMAD.MOV.U32 R9, RZ, RZ, R14 ;  /* 0x000000ffff097224 */ /* 0x000fce00078e000e */
[----:B------:R-:W-:Y:S05]  /*2bd10*/  WARPSYNC.COLLECTIVE R15, `(.L_x_2262) ;  /* 0x000000000f087348 */ /* 0x000fea0003c00000 */
[----:B------:R0:W1:Y:S02]  /*2bd20*/  SHFL.IDX P6, R14, R13, R12, R11 ;  /* 0x0000000c0d0e7389 */ /* 0x00006400000c000b */
[----:B01----:R-:W-:Y:S01]  /*2bd30*/  ENDCOLLECTIVE ;  /* 0x000000000000791b */ /* 0x003fe20003800000 */
.L_x_2262:
[----:B------:R-:W-:Y:S05]  /*2bd40*/  BRA `(.L_x_2263) ;  /* 0xfffffe2c00107947 */ /* 0x000fea000383ffff */
.L_x_1909:
        /* <DEDUP_REMOVED lines=8> */
.L_x_2265:
[----:B------:R-:W-:Y:S05]  /*2bdd0*/  BSYNC B1 ;  /* 0x0000000000017941 */ /* 0x000fea0003800000 */
.L_x_2264:
        /* <DEDUP_REMOVED lines=8> */
.L_x_2266:
[----:B------:R-:W-:Y:S02]  /*2be60*/  IMAD.MOV.U32 R13, RZ, RZ, R7 ;  /* 0x000000ffff0d7224 */ /* 0x000fe400078e0007 */
[----:B------:R-:W-:-:S07]  /*2be70*/  IMAD.MOV.U32 R4, RZ, RZ, R14 ;  /* 0x000000ffff047224 */ /* 0x000fce00078e000e */
[----:B------:R-:W-:Y:S05]  /*2be80*/  WARPSYNC.COLLECTIVE R15, `(.L_x_2267) ;  /* 0x000000000f087348 */ /* 0x000fea0003c00000 */
[----:B------:R0:W1:Y:S02]  /*2be90*/  SHFL.IDX P6, R14, R13, R12, R11 ;  /* 0x0000000c0d0e7389 */ /* 0x00006400000c000b */
[----:B01----:R-:W-:Y:S01]  /*2bea0*/  ENDCOLLECTIVE ;  /* 0x000000000000791b */ /* 0x003fe20003800000 */
.L_x_2267:
[----:B------:R-:W-:Y:S02]  /*2beb0*/  IMAD.MOV.U32 R13, RZ, RZ, R0 ;  /* 0x000000ffff0d7224 */ /* 0x000fe400078e0000 */
[----:B------:R-:W-:-:S07]  /*2bec0*/  IMAD.MOV.U32 R9, RZ, RZ, R14 ;  /* 0x000000ffff097224 */ /* 0x000fce00078e000e */
[----:B------:R-:W-:Y:S05]  /*2bed0*/  WARPSYNC.COLLECTIVE R15, `(.L_x_2268) ;  /* 0x000000000f087348 */ /* 0x000fea0003c00000 */
[----:B------:R0:W1:Y:S02]  /*2bee0*/  SHFL.IDX P6, R14, R13, R12, R11 ;  /* 0x0000000c0d0e7389 */ /* 0x00006400000c000b */
[----:B01----:R-:W-:Y:S01]  /*2bef0*/  ENDCOLLECTIVE ;  /* 0x000000000000791b */ /* 0x003fe20003800000 */
.L_x_2268:
[----:B------:R-:W-:Y:S05]  /*2bf00*/  BRA `(.L_x_2269) ;  /* 0xfffffe2c00e47947 */ /* 0x000fea000383ffff */
.L_x_1912:
        /* <DEDUP_REMOVED lines=8> */
.L_x_2271:
[----:B------:R-:W-:Y:S05]  /*2bf90*/  BSYNC B1 ;  /* 0x0000000000017941 */ /* 0x000fea0003800000 */
.L_x_2270:
        /* <DEDUP_REMOVED lines=8> */
.L_x_2272:
[----:B------:R-:W-:Y:S02]  /*2c020*/  IMAD.MOV.U32 R13, RZ, RZ, R7 ;  /* 0x000000ffff0d7224 */ /* 0x000fe400078e0007 */
[----:B------:R-:W-:-:S07]  /*2c030*/  IMAD.MOV.U32 R4, RZ, RZ, R14 ;  /* 0x000000ffff047224 */ /* 0x000fce00078e000e */
[----:B------:R-:W-:Y:S05]  /*2c040*/  WARPSYNC.COLLECTIVE R15, `(.L_x_2273) ;  /* 0x000000000f087348 */ /* 0x000fea0003c00000 */
[----:B------:R0:W1:Y:S02]  /*2c050*/  SHFL.IDX P6, R14, R13, R12, R11 ;  /* 0x0000000c0d0e7389 */ /* 0x00006400000c000b */
[----:B01----:R-:W-:Y:S01]  /*2c060*/  ENDCOLLECTIVE ;  /* 0x000000000000791b */ /* 0x003fe20003800000 */
.L_x_2273:
[----:B------:R-:W-:Y:S02]  /*2c070*/  IMAD.MOV.U32 R13, RZ, RZ, R0 ;  /* 0x000000ffff0d7224 */ /* 0x000fe400078e0000 */
[----:B------:R-:W-:-:S07]  /*2c080*/  IMAD.MOV.U32 R9, RZ, RZ, R14 ;  /* 0x000000ffff097224 */ /* 0x000fce00078e000e */
[----:B------:R-:W-:Y:S05]  /*2c090*/  WARPSYNC.COLLECTIVE R15, `(.L_x_2274) ;  /* 0x000000000f087348 */ /* 0x000fea0003c00000 */
[----:B------:R0:W1:Y:S02]  /*2c0a0*/  SHFL.IDX P6, R14, R13, R12, R11 ;  /* 0x0000000c0d0e7389 */ /* 0x00006400000c000b */
[----:B01----:R-:W-:Y:S01]  /*2c0b0*/  ENDCOLLECTIVE ;  /* 0x000000000000791b */ /* 0x003fe20003800000 */
.L_x_2274:
[----:B------:R-:W-:Y:S05]  /*2c0c0*/  BRA `(.L_x_2275) ;  /* 0xfffffe3000b07947 */ /* 0x000fea000383ffff */
.L_x_1915:
        /* <DEDUP_REMOVED lines=8> */
.L_x_2277:
[----:B------:R-:W-:Y:S05]  /*2c150*/  BSYNC B1 ;  /* 0x0000000000017941 */ /* 0x000fea0003800000 */
.L_x_2276:
        /* <DEDUP_REMOVED lines=8> */
.L_x_2278:
[----:B------:R-:W-:Y:S02]  /*2c1e0*/  IMAD.MOV.U32 R13, RZ, RZ, R7 ;  /* 0x000000ffff0d7224 */ /* 0x000fe400078e0007 */
[----:B------:R-:W-:-:S07]  /*2c1f0*/  IMAD.MOV.U32 R20, RZ, RZ, R14 ;  /* 0x000000ffff147224 */ /* 0x000fce00078e000e */
[----:B------:R-:W-:Y:S05]  /*2c200*/  WARPSYNC.COLLECTIVE R15, `(.L_x_2279) ;  /* 0x000000000f087348 */ /* 0x000fea0003c00000 */
[----:B------:R0:W1:Y:S02]  /*2c210*/  SHFL.IDX P6, R14, R13, R12, R11 ;  /* 0x0000000c0d0e7389 */ /* 0x00006400000c000b */
[----:B01----:R-:W-:Y:S01]  /*2c220*/  ENDCOLLECTIVE ;  /* 0x000000000000791b */ /* 0x003fe20003800000 */
.L_x_2279:
[----:B------:R-:W-:Y:S02]  /*2c230*/  IMAD.MOV.U32 R13, RZ, RZ, R0 ;  /* 0x000000ffff0d7224 */ /* 0x000fe400078e0000 */
[----:B------:R-:W-:-:S07]  /*2c240*/  IMAD.MOV.U32 R77, RZ, RZ, R14 ;  /* 0x000000ffff4d7224 */ /* 0x000fce00078e000e */
[----:B------:R-:W-:Y:S05]  /*2c250*/  WARPSYNC.COLLECTIVE R15, `(.L_x_2280) ;  /* 0x000000000f087348 */ /* 0x000fea0003c00000 */
[----:B------:R0:W1:Y:S02]  /*2c260*/  SHFL.IDX P6, R14, R13, R12, R11 ;  /* 0x0000000c0d0e7389 */ /* 0x00006400000c000b */
[----:B01----:R-:W-:Y:S01]  /*2c270*/  ENDCOLLECTIVE ;  /* 0x000000000000791b */ /* 0x003fe20003800000 */
.L_x_2280:
[----:B------:R-:W-:Y:S01]  /*2c280*/  IMAD.MOV.U32 R76, RZ, RZ, R14 ;  /* 0x000000ffff4c7224 */ /* 0x000fe200078e000e */
[----:B------:R-:W-:Y:S06]  /*2c290*/  BRA `(.L_x_2281) ;  /* 0xfffffe3400807947 */ /* 0x000fec000383ffff */
.L_x_1919:
[----:B0-----:R0:W1:Y:S02]  /*2c2a0*/  SYNCS.PHASECHK.TRANS64.TRYWAIT P0, [R16+URZ+0x30800], R139 ;  /* 0x0308008b100075a7 */ /* 0x001064000800017f */
[----:B-1----:R-:W-:Y:S05]  /*2c2b0*/  @!P0 NANOSLEEP.SYNCS 0x989680 ;  /* 0x009896800000895d */ /* 0x002fea0003900000 */
[----:B------:R-:W1:Y:S02]  /*2c2c0*/  @!P0 SYNCS.PHASECHK.TRANS64 P0, [R16+URZ+0x30800], R139 ;  /* 0x0308008b100085a7 */ /* 0x000e64000800007f */
[----:B-1----:R-:W-:Y:S05]  /*2c2d0*/  @!P0 BRA `(.L_x_1919) ;  /* 0xfffffffc00f08947 */ /* 0x002fea000383ffff */
[----:B------:R-:W-:Y:S05]  /*2c2e0*/  BRA `(.L_x_2282) ;  /* 0xfffffe3800a87947 */ /* 0x000fea000383ffff */
.L_x_1937:
[----:B0-----:R0:W2:Y:S02]  /*2c2f0*/  SYNCS.PHASECHK.TRANS64.TRYWAIT P2, [R5+URZ+0x30830], R0 ;  /* 0x03083000050075a7 */ /* 0x0010a4000804017f */
[----:B--2---:R-:W-:Y:S05]  /*2c300*/  @!P2 NANOSLEEP.SYNCS 0x989680 ;  /* 0x009896800000a95d */ /* 0x004fea0003900000 */
[----:B------:R-:W2:Y:S02]  /*2c310*/  @!P2 SYNCS.PHASECHK.TRANS64 P2, [R5+URZ+0x30830], R0 ;  /* 0x030830000500a5a7 */ /* 0x000ea4000804007f */
[----:B--2---:R-:W-:Y:S05]  /*2c320*/  @!P2 BRA `(.L_x_1937) ;  /* 0xfffffffc00f0a947 */ /* 0x004fea000383ffff */
[----:B------:R-:W-:Y:S05]  /*2c330*/  BRA `(.L_x_1936) ;  /* 0xfffffe7400287947 */ /* 0x000fea000383ffff */
.L_x_1957:
[----:B-1----:R1:W2:Y:S02]  /*2c340*/  SYNCS.PHASECHK.TRANS64.TRYWAIT P4, [R232+URZ+0x30830], R152 ;  /* 0x03083098e80075a7 */ /* 0x0022a4000808017f */
[----:B--2---:R-:W-:Y:S05]  /*2c350*/  @!P4 NANOSLEEP.SYNCS 0x989680 ;  /* 0x009896800000c95d */ /* 0x004fea0003900000 */
[----:B------:R-:W2:Y:S02]  /*2c360*/  @!P4 SYNCS.PHASECHK.TRANS64 P4, [R232+URZ+0x30830], R152 ;  /* 0x03083098e800c5a7 */ /* 0x000ea4000808007f */
[----:B--2---:R-:W-:Y:S05]  /*2c370*/  @!P4 BRA `(.L_x_1957) ;  /* 0xfffffffc00f0c947 */ /* 0x004fea000383ffff */
[----:B------:R-:W-:Y:S05]  /*2c380*/  BRA `(.L_x_1956) ;  /* 0xfffffe9c00b07947 */ /* 0x000fea000383ffff */
.L_x_1962:
[----:B-1----:R1:W2:Y:S02]  /*2c390*/  SYNCS.PHASECHK.TRANS64.TRYWAIT P4, [R0+URZ+0x30850], R2 ;  /* 0x03085002000075a7 */ /* 0x0022a4000808017f */
[----:B--2---:R-:W-:Y:S05]  /*2c3a0*/  @!P4 NANOSLEEP.SYNCS 0x989680 ;  /* 0x009896800000c95d */ /* 0x004fea0003900000 */
[----:B------:R-:W2:Y:S02]  /*2c3b0*/  @!P4 SYNCS.PHASECHK.TRANS64 P4, [R0+URZ+0x30850], R2 ;  /* 0x030850020000c5a7 */ /* 0x000ea4000808007f */
[----:B--2---:R-:W-:Y:S05]  /*2c3c0*/  @!P4 BRA `(.L_x_1962) ;  /* 0xfffffffc00f0c947 */ /* 0x004fea000383ffff */
[----:B------:R-:W-:Y:S05]  /*2c3d0*/  BRA `(.L_x_1961) ;  /* 0xfffffeac00f87947 */ /* 0x000fea000383ffff */
.L_x_1983:
[----:B-1----:R1:W2:Y:S02]  /*2c3e0*/  SYNCS.PHASECHK.TRANS64.TRYWAIT P2, [R4+URZ+0x30830], R5 ;  /* 0x03083005040075a7 */ /* 0x0022a4000804017f */
[----:B--2---:R-:W-:Y:S05]  /*2c3f0*/  @!P2 NANOSLEEP.SYNCS 0x989680 ;  /* 0x009896800000a95d */ /* 0x004fea0003900000 */
[----:B------:R-:W2:Y:S02]  /*2c400*/  @!P2 SYNCS.PHASECHK.TRANS64 P2, [R4+URZ+0x30830], R5 ;  /* 0x030830050400a5a7 */ /* 0x000ea4000804007f */
[----:B--2---:R-:W-:Y:S05]  /*2c410*/  @!P2 BRA `(.L_x_1983) ;  /* 0xfffffffc00f0a947 */ /* 0x004fea000383ffff */
[----:B------:R-:W-:Y:S05]  /*2c420*/  BRA `(.L_x_1982) ;  /* 0xfffffecc00187947 */ /* 0x000fea000383ffff */
.L_x_1988:
[----:B-1----:R1:W2:Y:S02]  /*2c430*/  SYNCS.PHASECHK.TRANS64.TRYWAIT P2, [R23+URZ+0x30850], R0 ;  /* 0x03085000170075a7 */ /* 0x0022a4000804017f */
[----:B--2---:R-:W-:Y:S05]  /*2c440*/  @!P2 NANOSLEEP.SYNCS 0x989680 ;  /* 0x009896800000a95d */ /* 0x004fea0003900000 */
[----:B------:R-:W2:Y:S02]  /*2c450*/  @!P2 SYNCS.PHASECHK.TRANS64 P2, [R23+URZ+0x30850], R0 ;  /* 0x030850001700a5a7 */ /* 0x000ea4000804007f */
[----:B--2---:R-:W-:Y:S05]  /*2c460*/  @!P2 BRA `(.L_x_1988) ;  /* 0xfffffffc00f0a947 */ /* 0x004fea000383ffff */
[----:B------:R-:W-:Y:S05]  /*2c470*/  BRA `(.L_x_1987) ;  /* 0xfffffedc00607947 */ /* 0x000fea000383ffff */
.L_x_1996:
[----:B-1----:R1:W2:Y:S02]  /*2c480*/  SYNCS.PHASECHK.TRANS64.TRYWAIT P2, [R4+URZ+0x30830], R5 ;  /* 0x03083005040075a7 */ /* 0x0022a4000804017f */
[----:B--2---:R-:W-:Y:S05]  /*2c490*/  @!P2 NANOSLEEP.SYNCS 0x989680 ;  /* 0x009896800000a95d */ /* 0x004fea0003900000 */
[----:B------:R-:W2:Y:S02]  /*2c4a0*/  @!P2 SYNCS.PHASECHK.TRANS64 P2, [R4+URZ+0x30830], R5 ;  /* 0x030830050400a5a7 */ /* 0x000ea4000804007f */
[----:B--2---:R-:W-:Y:S05]  /*2c4b0*/  @!P2 BRA `(.L_x_1996) ;  /* 0xfffffffc00f0a947 */ /* 0x004fea000383ffff */
[----:B------:R-:W-:Y:S05]  /*2c4c0*/  BRA `(.L_x_1995) ;  /* 0xfffffeec00107947 */ /* 0x000fea000383ffff */
.L_x_2001:
[----:B-1----:R1:W2:Y:S02]  /*2c4d0*/  SYNCS.PHASECHK.TRANS64.TRYWAIT P2, [R0+URZ+0x30850], R2 ;  /* 0x03085002000075a7 */ /* 0x0022a4000804017f */
[----:B--2---:R-:W-:Y:S05]  /*2c4e0*/  @!P2 NANOSLEEP.SYNCS 0x989680 ;  /* 0x009896800000a95d */ /* 0x004fea0003900000 */
[----:B------:R-:W2:Y:S02]  /*2c4f0*/  @!P2 SYNCS.PHASECHK.TRANS64 P2, [R0+URZ+0x30850], R2 ;  /* 0x030850020000a5a7 */ /* 0x000ea4000804007f */
[----:B--2---:R-:W-:Y:S05]  /*2c500*/  @!P2 BRA `(.L_x_2001) ;  /* 0xfffffffc00f0a947 */ /* 0x004fea000383ffff */
[----:B------:R-:W-:Y:S05]  /*2c510*/  BRA `(.L_x_2000) ;  /* 0xfffffefc00587947 */ /* 0x000fea000383ffff */
.L_x_2015:
[----:B-1----:R1:W2:Y:S02]  /*2c520*/  SYNCS.PHASECHK.TRANS64.TRYWAIT P0, [R11+URZ+0x30850], R2 ;  /* 0x030850020b0075a7 */ /* 0x0022a4000800017f */
[----:B--2---:R-:W-:Y:S05]  /*2c530*/  @!P0 NANOSLEEP.SYNCS 0x989680 ;  /* 0x009896800000895d */ /* 0x004fea0003900000 */
[----:B------:R-:W2:Y:S02]  /*2c540*/  @!P0 SYNCS.PHASECHK.TRANS64 P0, [R11+URZ+0x30850], R2 ;  /* 0x030850020b0085a7 */ /* 0x000ea4000800007f */
[----:B--2---:R-:W-:Y:S05]  /*2c550*/  @!P0 BRA `(.L_x_2015) ;  /* 0xfffffffc00f08947 */ /* 0x004fea000383ffff */
[----:B------:R-:W-:Y:S05]  /*2c560*/  BRA `(.L_x_2014) ;  /* 0xffffff1c00947947 */ /* 0x000fea000383ffff */
.L_x_2059:
[----:B------:R-:W1:Y:S01]  /*2c570*/  S2R R5, SR_TID.X ;  /* 0x0000000000057919 */ /* 0x000e620000002100 */
[----:B------:R-:W-:Y:S01]  /*2c580*/  BSSY B1, `(.L_x_2283) ;  /* 0x000000a000017945 */ /* 0x000fe20003800000 */
[----:B------:R-:W-:Y:S02]  /*2c590*/  IMAD.MOV.U32 R12, RZ, RZ, RZ ;  /* 0x000000ffff0c7224 */ /* 0x000fe400078e00ff */
[----:B0-----:R-:W-:Y:S02]  /*2c5a0*/  IMAD.MOV.U32 R11, RZ, RZ, 0x1f ;  /* 0x0000001fff0b7424 */ /* 0x001fe400078e00ff */
[----:B------:R-:W-:Y:S01]  /*2c5b0*/  IMAD.MOV.U32 R15, RZ, RZ, -0x1 ;  /* 0xffffffffff0f7424 */ /* 0x000fe200078e00ff */
[----:B-1----:R-:W-:-:S04]  /*2c5c0*/  SHF.R.U32.HI R5, RZ, 0x5, R5 ;  /* 0x00000005ff057819 */ /* 0x002fc80000011605 */
[----:B------:R-:W-:-:S05]  /*2c5d0*/  LOP3.LUT R5, R5, 0x3, RZ, 0xc0, !PT ;  /* 0x0000000305057812 */ /* 0x000fca00078ec0ff */
[----:B------:R-:W-:-:S07]  /*2c5e0*/  IMAD.MOV.U32 R13, RZ, RZ, R5 ;  /* 0x000000ffff0d7224 */ /* 0x000fce00078e0005 */
[----:B------:R-:W-:Y:S05]  /*2c5f0*/  WARPSYNC.COLLECTIVE R15, `(.L_x_2284) ;  /* 0x000000000f087348 */ /* 0x000fea0003c00000 */
[----:B------:R0:W1:Y:S02]  /*2c600*/  SHFL.IDX P6, R14, R13, R12, R11 ;  /* 0x0000000c0d0e7389 */ /* 0x00006400000c000b */
[----:B01----:R-:W-:Y:S01]  /*2c610*/  ENDCOLLECTIVE ;  /* 0x000000000000791b */ /* 0x003fe20003800000 */
.L_x_2284:
[----:B------:R-:W-:Y:S05]  /*2c620*/  BSYNC B1 ;  /* 0x0000000000017941 */ /* 0x000fea0003800000 */
.L_x_2283:
[----:B------:R-:W-:Y:S05]  /*2c630*/  BRA `(.L_x_2285) ;  /* 0xffffff7000347947 */ /* 0x000fea000383ffff */
.L_x_2061:
[----:B------:R-:W-:Y:S01]  /*2c640*/  BSSY B1, `(.L_x_2286) ;  /* 0x0000006000017945 */ /* 0x000fe20003800000 */
[----:B------:R-:W-:-:S07]  /*2c650*/  IMAD.MOV.U32 R15, RZ, RZ, -0x1 ;  /* 0xffffffffff0f7424 */ /* 0x000fce00078e00ff */
[----:B01----:R-:W-:Y:S05]  /*2c660*/  WARPSYNC.COLLECTIVE R15, `(.L_x_2287) ;  /* 0x000000000f0c7348 */ /* 0x003fea0003c00000 */
[----:B------:R-:W-:Y:S02]  /*2c670*/  ELECT P6, UR62, PT ;  /* 0x00000000003e782f */ /* 0x000fe400038c0000 */
[----:B------:R-:W-:Y:S01]  /*2c680*/  MOV R14, UR62 ;  /* 0x0000003e000e7c02 */ /* 0x000fe20008000f00 */
[----:B01----:R-:W-:Y:S10]  /*2c690*/  ENDCOLLECTIVE ;  /* 0x000000000000791b */ /* 0x003ff40003800000 */
.L_x_2287:
[----:B------:R-:W-:Y:S05]  /*2c6a0*/  BSYNC B1 ;  /* 0x0000000000017941 */ /* 0x000fea0003800000 */
.L_x_2286:
[----:B------:R-:W-:Y:S05]  /*2c6b0*/  BRA `(.L_x_2060) ;  /* 0xffffff70002c7947 */ /* 0x000fea000383ffff */
.L_x_2063:
[----:B-1----:R-:W2:Y:S02]  /*2c6c0*/  LDL R6, [R1] ;  /* 0x0000000001067983 */ /* 0x002ea40000100800 */
[----:B--2---:R1:W2:Y:S02]  /*2c6d0*/  SYNCS.PHASECHK.TRANS64.TRYWAIT P0, [R6+URZ+0x30820], R5 ;  /* 0x03082005060075a7 */ /* 0x0042a4000800017f */
[----:B--2---:R-:W-:Y:S05]  /*2c6e0*/  @!P0 NANOSLEEP.SYNCS 0x989680 ;  /* 0x009896800000895d */ /* 0x004fea0003900000 */
[----:B------:R-:W2:Y:S02]  /*2c6f0*/  @!P0 SYNCS.PHASECHK.TRANS64 P0, [R6+URZ+0x30820], R5 ;  /* 0x03082005060085a7 */ /* 0x000ea4000800007f */
[----:B--2---:R-:W-:Y:S05]  /*2c700*/  @!P0 BRA `(.L_x_2063) ;  /* 0xfffffffc00ec8947 */ /* 0x004fea000383ffff */
[----:B------:R-:W-:Y:S05]  /*2c710*/  BRA `(.L_x_2288) ;  /* 0xffffff70003c7947 */ /* 0x000fea000383ffff */
.L_x_2067:
[----:B-1----:R1:W2:Y:S02]  /*2c720*/  SYNCS.PHASECHK.TRANS64.TRYWAIT P0, [R8+URZ+0x308a0], R10 ;  /* 0x0308a00a080075a7 */ /* 0x0022a4000800017f */
[----:B--2---:R-:W-:Y:S05]  /*2c730*/  @!P0 NANOSLEEP.SYNCS 0x989680 ;  /* 0x009896800000895d */ /* 0x004fea0003900000 */
[----:B------:R-:W2:Y:S02]  /*2c740*/  @!P0 SYNCS.PHASECHK.TRANS64 P0, [R8+URZ+0x308a0], R10 ;  /* 0x0308a00a080085a7 */ /* 0x000ea4000800007f */
[----:B--2---:R-:W-:Y:S05]  /*2c750*/  @!P0 BRA `(.L_x_2067) ;  /* 0xfffffffc00f08947 */ /* 0x004fea000383ffff */
[----:B------:R-:W-:Y:S05]  /*2c760*/  BRA `(.L_x_2289) ;  /* 0xffffff7000607947 */ /* 0x000fea000383ffff */
.L_x_2075:
[----:B0-----:R0:W2:Y:S02]  /*2c770*/  SYNCS.PHASECHK.TRANS64.TRYWAIT P0, [R8+URZ+0x308c0], R10 ;  /* 0x0308c00a080075a7 */ /* 0x0010a4000800017f */
[----:B--2---:R-:W-:Y:S05]  /*2c780*/  @!P0 NANOSLEEP.SYNCS 0x989680 ;  /* 0x009896800000895d */ /* 0x004fea0003900000 */
[----:B------:R-:W2:Y:S02]  /*2c790*/  @!P0 SYNCS.PHASECHK.TRANS64 P0, [R8+URZ+0x308c0], R10 ;  /* 0x0308c00a080085a7 */ /* 0x000ea4000800007f */
[----:B--2---:R-:W-:Y:S05]  /*2c7a0*/  @!P0 BRA `(.L_x_2075) ;  /* 0xfffffffc00f08947 */ /* 0x004fea000383ffff */
[----:B------:R-:W-:Y:S05]  /*2c7b0*/  BRA `(.L_x_2290) ;  /* 0xffffff7400a87947 */ /* 0x000fea000383ffff */
.L_x_2085:
[----:B-1----:R1:W2:Y:S02]  /*2c7c0*/  SYNCS.PHASECHK.TRANS64.TRYWAIT P1, [R8+URZ+0x308a0], R7 ;  /* 0x0308a007080075a7 */ /* 0x0022a4000802017f */
[----:B--2---:R-:W-:Y:S05]  /*2c7d0*/  @!P1 NANOSLEEP.SYNCS 0x989680 ;  /* 0x009896800000995d */ /* 0x004fea0003900000 */
[----:B------:R-:W2:Y:S02]  /*2c7e0*/  @!P1 SYNCS.PHASECHK.TRANS64 P1, [R8+URZ+0x308a0], R7 ;  /* 0x0308a007080095a7 */ /* 0x000ea4000802007f */
[----:B--2---:R-:W-:Y:S05]  /*2c7f0*/  @!P1 BRA `(.L_x_2085) ;  /* 0xfffffffc00f09947 */ /* 0x004fea000383ffff */
[----:B------:R-:W-:Y:S05]  /*2c800*/  BRA `(.L_x_2291) ;  /* 0xffffff7c00407947 */ /* 0x000fea000383ffff */
.L_x_2093:
[----:B--2---:R2:W3:Y:S02]  /*2c810*/  SYNCS.PHASECHK.TRANS64.TRYWAIT P1, [R8+URZ+0x308c0], R7 ;  /* 0x0308c007080075a7 */ /* 0x0044e4000802017f */
[----:B---3--:R-:W-:Y:S05]  /*2c820*/  @!P1 NANOSLEEP.SYNCS 0x989680 ;  /* 0x009896800000995d */ /* 0x008fea0003900000 */
[----:B------:R-:W3:Y:S02]  /*2c830*/  @!P1 SYNCS.PHASECHK.TRANS64 P1, [R8+URZ+0x308c0], R7 ;  /* 0x0308c007080095a7 */ /* 0x000ee4000802007f */
[----:B---3--:R-:W-:Y:S05]  /*2c840*/  @!P1 BRA `(.L_x_2093) ;  /* 0xfffffffc00f09947 */ /* 0x008fea000383ffff */
[----:B------:R-:W-:Y:S05]  /*2c850*/  BRA `(.L_x_2292) ;  /* 0xffffff8000807947 */ /* 0x000fea000383ffff */
.L_x_2117:
[----:B------:R-:W2:Y:S01]  /*2c860*/  S2R R4, SR_TID.X ;  /* 0x0000000000047919 */ /* 0x000ea20000002100 */
[----:B------:R-:W-:Y:S01]  /*2c870*/  BSSY B0, `(.L_x_2293) ;  /* 0x000000a000007945 */ /* 0x000fe20003800000 */
[----:B------:R-:W-:Y:S02]  /*2c880*/  IMAD.MOV.U32 R12, RZ, RZ, RZ ;  /* 0x000000ffff0c7224 */ /* 0x000fe400078e00ff */
[----:B0-----:R-:W-:Y:S02]  /*2c890*/  IMAD.MOV.U32 R11, RZ, RZ, 0x1f ;  /* 0x0000001fff0b7424 */ /* 0x001fe400078e00ff */
[----:B------:R-:W-:Y:S01]  /*2c8a0*/  IMAD.MOV.U32 R15, RZ, RZ, -0x1 ;  /* 0xffffffffff0f7424 */ /* 0x000fe200078e00ff */
[----:B--2---:R-:W-:-:S04]  /*2c8b0*/  SHF.R.U32.HI R4, RZ, 0x5, R4 ;  /* 0x00000005ff047819 */ /* 0x004fc80000011604 */
[----:B------:R-:W-:-:S05]  /*2c8c0*/  LOP3.LUT R4, R4, 0x3, RZ, 0xc0, !PT ;  /* 0x0000000304047812 */ /* 0x000fca00078ec0ff */
[----:B------:R-:W-:-:S07]  /*2c8d0*/  IMAD.MOV.U32 R13, RZ, RZ, R4 ;  /* 0x000000ffff0d7224 */ /* 0x000fce00078e0004 */
[----:B-1----:R-:W-:Y:S05]  /*2c8e0*/  WARPSYNC.COLLECTIVE R15, `(.L_x_2294) ;  /* 0x000000000f087348 */ /* 0x002fea0003c00000 */
[----:B------:R0:W2:Y:S02]  /*2c8f0*/  SHFL.IDX P6, R14, R13, R12, R11 ;  /* 0x0000000c0d0e7389 */ /* 0x0000a400000c000b */
[----:B012---:R-:W-:Y:S01]  /*2c900*/  ENDCOLLECTIVE ;  /* 0x000000000000791b */ /* 0x007fe20003800000 */
.L_x_2294:
[----:B------:R-:W-:Y:S05]  /*2c910*/  BSYNC B0 ;  /* 0x0000000000007941 */ /* 0x000fea0003800000 */
.L_x_2293:
[----:B------:R-:W-:Y:S05]  /*2c920*/  BRA `(.L_x_2295) ;  /* 0xffffff9000687947 */ /* 0x000fea000383ffff */
.L_x_2119:
[----:B------:R-:W-:Y:S01]  /*2c930*/  BSSY B0, `(.L_x_2296) ;  /* 0x0000006000007945 */ /* 0x000fe20003800000 */
[----:B------:R-:W-:-:S07]  /*2c940*/  IMAD.MOV.U32 R15, RZ, RZ, -0x1 ;  /* 0xffffffffff0f7424 */ /* 0x000fce00078e00ff */
[----:B01-3--:R-:W-:Y:S05]  /*2c950*/  WARPSYNC.COLLECTIVE R15, `(.L_x_2297) ;  /* 0x000000000f0c7348 */ /* 0x00bfea0003c00000 */
[----:B------:R-:W-:Y:S02]  /*2c960*/  ELECT P6, UR62, PT ;  /* 0x00000000003e782f */ /* 0x000fe400038c0000 */
[----:B------:R-:W-:Y:S01]  /*2c970*/  MOV R14, UR62 ;  /* 0x0000003e000e7c02 */ /* 0x000fe20008000f00 */
[----:B01-3--:R-:W-:Y:S10]  /*2c980*/  ENDCOLLECTIVE ;  /* 0x000000000000791b */ /* 0x00bff40003800000 */
.L_x_2297:
[----:B------:R-:W-:Y:S05]  /*2c990*/  BSYNC B0 ;  /* 0x0000000000007941 */ /* 0x000fea0003800000 */
.L_x_2296:
[----:B------:R-:W-:Y:S05]  /*2c9a0*/  BRA `(.L_x_2298) ;  /* 0xffffff9000747947 */ /* 0x000fea000383ffff */
.L_x_2121:
[----:B-1----:R1:W2:Y:S02]  /*2c9b0*/  SYNCS.PHASECHK.TRANS64.TRYWAIT P0, [R0+URZ+0x30840], R2 ;  /* 0x03084002000075a7 */ /* 0x0022a4000800017f */
[----:B--2---:R-:W-:Y:S05]  /*2c9c0*/  @!P0 NANOSLEEP.SYNCS 0x989680 ;  /* 0x009896800000895d */ /* 0x004fea0003900000 */
[----:B------:R-:W2:Y:S02]  /*2c9d0*/  @!P0 SYNCS.PHASECHK.TRANS64 P0, [R0+URZ+0x30840], R2 ;  /* 0x03084002000085a7 */ /* 0x000ea4000800007f */
[----:B--2---:R-:W-:Y:S05]  /*2c9e0*/  @!P0 BRA `(.L_x_2121) ;  /* 0xfffffffc00f08947 */ /* 0x004fea000383ffff */
[----:B------:R-:W-:Y:S05]  /*2c9f0*/  BRA `(.L_x_2299) ;  /* 0xffffff9000e07947 */ /* 0x000fea000383ffff */
.L_x_2125:
[----:B------:R-:W2:Y:S01]  /*2ca00*/  LDL.LU R11, [R1+0x3c] ;  /* 0x00003c00010b7983 */ /* 0x000ea20000300800 */
[----:B------:R-:W-:Y:S02]  /*2ca10*/  IMAD.MOV.U32 R13, RZ, RZ, R3 ;  /* 0x000000ffff0d7224 */ /* 0x000fe400078e0003 */
[----:B------:R-:W-:Y:S01]  /*2ca20*/  IMAD.MOV.U32 R12, RZ, RZ, RZ ;  /* 0x000000ffff0c7224 */ /* 0x000fe200078e00ff */
[----:B------:R-:W0:Y:S01]  /*2ca30*/  S2R R5, SR_TID.X ;  /* 0x0000000000057919 */ /* 0x000e220000002100 */
[----:B------:R-:W-:Y:S01]  /*2ca40*/  IMAD.MOV.U32 R15, RZ, RZ, -0x1 ;  /* 0xffffffffff0f7424 */ /* 0x000fe200078e00ff */
[----:B0-----:R-:W-:-:S04]  /*2ca50*/  LOP3.LUT R5, R5, 0x7f, RZ, 0xc0, !PT ;  /* 0x0000007f05057812 */ /* 0x001fc800078ec0ff */
        /* <DEDUP_REMOVED lines=9> */
.L_x_2300:
[----:B------:R-:W-:Y:S02]  /*2caf0*/  IMAD.MOV.U32 R13, RZ, RZ, R4 ;  /* 0x000000ffff0d7224 */ /* 0x000fe400078e0004 */
[----:B------:R-:W-:-:S07]  /*2cb00*/  IMAD.MOV.U32 R6, RZ, RZ, R14 ;  /* 0x000000ffff067224 */ /* 0x000fce00078e000e */
[----:B------:R-:W-:Y:S05]  /*2cb10*/  WARPSYNC.COLLECTIVE R15, `(.L_x_2301) ;  /* 0x000000000f087348 */ /* 0x000fea0003c00000 */
[----:B------:R0:W1:Y:S02]  /*2cb20*/  SHFL.IDX P6, R14, R13, R12, R11 ;  /* 0x0000000c0d0e7389 */ /* 0x00006400000c000b */
[----:B01----:R-:W-:Y:S01]  /*2cb30*/  ENDCOLLECTIVE ;  /* 0x000000000000791b */ /* 0x003fe20003800000 */
.L_x_2301:
        /* <DEDUP_REMOVED lines=20> */
.L_x_2302:
[----:B------:R-:W-:Y:S02]  /*2cc80*/  IMAD.MOV.U32 R13, RZ, RZ, R4 ;  /* 0x000000ffff0d7224 */ /* 0x000fe400078e0004 */
[----:B------:R-:W-:-:S07]  /*2cc90*/  IMAD.MOV.U32 R6, RZ, RZ, R14 ;  /* 0x000000ffff067224 */ /* 0x000fce00078e000e */
[----:B------:R-:W-:Y:S05]  /*2cca0*/  WARPSYNC.COLLECTIVE R15, `(.L_x_2303) ;  /* 0x000000000f087348 */ /* 0x000fea0003c00000 */
[----:B------:R0:W1:Y:S02]  /*2ccb0*/  SHFL.IDX P6, R14, R13, R12, R11 ;  /* 0x0000000c0d0e7389 */ /* 0x00006400000c000b */
[----:B01----:R-:W-:Y:S01]  /*2ccc0*/  ENDCOLLECTIVE ;  /* 0x000000000000791b */ /* 0x003fe20003800000 */
.L_x_2303:
        /* <DEDUP_REMOVED lines=20> */
.L_x_2304:
[----:B------:R-:W-:Y:S02]  /*2ce10*/  IMAD.MOV.U32 R13, RZ, RZ, R4 ;  /* 0x000000ffff0d7224 */ /* 0x000fe400078e0004 */
[----:B------:R-:W-:-:S07]  /*2ce20*/  IMAD.MOV.U32 R6, RZ, RZ, R14 ;  /* 0x000000ffff067224 */ /* 0x000fce00078e000e */
[----:B------:R-:W-:Y:S05]  /*2ce30*/  WARPSYNC.COLLECTIVE R15, `(.L_x_2305) ;  /* 0x000000000f087348 */ /* 0x000fea0003c00000 */
[----:B------:R0:W1:Y:S02]  /*2ce40*/  SHFL.IDX P6, R14, R13, R12, R11 ;  /* 0x0000000c0d0e7389 */ /* 0x00006400000c000b */
[----:B01----:R-:W-:Y:S01]  /*2ce50*/  ENDCOLLECTIVE ;  /* 0x000000000000791b */ /* 0x003fe20003800000 */
.L_x_2305:
        /* <DEDUP_REMOVED lines=20> */
.L_x_2306:
[----:B------:R-:W-:Y:S02]  /*2cfa0*/  IMAD.MOV.U32 R13, RZ, RZ, R4 ;  /* 0x000000ffff0d7224 */ /* 0x000fe400078e0004 */
[----:B------:R-:W-:-:S07]  /*2cfb0*/  IMAD.MOV.U32 R6, RZ, RZ, R14 ;  /* 0x000000ffff067224 */ /* 0x000fce00078e000e */
[----:B------:R-:W-:Y:S05]  /*2cfc0*/  WARPSYNC.COLLECTIVE R15, `(.L_x_2307) ;  /* 0x000000000f087348 */ /* 0x000fea0003c00000 */
[----:B------:R0:W1:Y:S02]  /*2cfd0*/  SHFL.IDX P6, R14, R13, R12, R11 ;  /* 0x0000000c0d0e7389 */ /* 0x00006400000c000b */
[----:B01----:R-:W-:Y:S01]  /*2cfe0*/  ENDCOLLECTIVE ;  /* 0x000000000000791b */ /* 0x003fe20003800000 */
.L_x_2307:
        /* <DEDUP_REMOVED lines=20> */
.L_x_2308:
[----:B------:R-:W-:Y:S02]  /*2d130*/  IMAD.MOV.U32 R13, RZ, RZ, R4 ;  /* 0x000000ffff0d7224 */ /* 0x000fe400078e0004 */
[----:B------:R-:W-:-:S07]  /*2d140*/  IMAD.MOV.U32 R6, RZ, RZ, R14 ;  /* 0x000000ffff067224 */ /* 0x000fce00078e000e */
[----:B------:R-:W-:Y:S05]  /*2d150*/  WARPSYNC.COLLECTIVE R15, `(.L_x_2309) ;  /* 0x000000000f087348 */ /* 0x000fea0003c00000 */
[----:B------:R0:W1:Y:S02]  /*2d160*/  SHFL.IDX P6, R14, R13, R12, R11 ;  /* 0x0000000c0d0e7389 */ /* 0x00006400000c000b */
[----:B01----:R-:W-:Y:S01]  /*2d170*/  ENDCOLLECTIVE ;  /* 0x000000000000791b */ /* 0x003fe20003800000 */
.L_x_2309:
        /* <DEDUP_REMOVED lines=20> */
.L_x_2310:
[----:B------:R-:W-:Y:S02]  /*2d2c0*/  IMAD.MOV.U32 R13, RZ, RZ, R4 ;  /* 0x000000ffff0d7224 */ /* 0x000fe400078e0004 */
[----:B------:R-:W-:-:S07]  /*2d2d0*/  IMAD.MOV.U32 R6, RZ, RZ, R14 ;  /* 0x000000ffff067224 */ /* 0x000fce00078e000e */
[----:B------:R-:W-:Y:S05]  /*2d2e0*/  WARPSYNC.COLLECTIVE R15, `(.L_x_2311) ;  /* 0x000000000f087348 */ /* 0x000fea0003c00000 */
[----:B------:R0:W1:Y:S02]  /*2d2f0*/  SHFL.IDX P6, R14, R13, R12, R11 ;  /* 0x0000000c0d0e7389 */ /* 0x00006400000c000b */
[----:B01----:R-:W-:Y:S01]  /*2d300*/  ENDCOLLECTIVE ;  /* 0x000000000000791b */ /* 0x003fe20003800000 */
.L_x_2311:
        /* <DEDUP_REMOVED lines=18> */
.L_x_2312:
[----:B------:R-:W-:-:S05]  /*2d430*/  VIADD R7, R0, 0x60 ;  /* 0x0000006000077836 */ /* 0x000fca0000000000 */
[----:B------:R-:W-:Y:S01]  /*2d440*/  ISETP.GE.AND P5, PT, R7, R2, PT ;  /* 0x000000020700720c */ /* 0x000fe20003fa6270 */
[----:B------:R-:W-:Y:S02]  /*2d450*/  IMAD.MOV.U32 R13, RZ, RZ, R4 ;  /* 0x000000ffff0d7224 */ /* 0x000fe400078e0004 */
[----:B------:R-:W-:-:S10]  /*2d460*/  IMAD.MOV.U32 R8, RZ, RZ, R14 ;  /* 0x000000ffff087224 */ /* 0x000fd400078e000e */
[----:B------:R-:W-:Y:S05]  /*2d470*/  WARPSYNC.COLLECTIVE R15, `(.L_x_2313) ;  /* 0x000000000f087348 */ /* 0x000fea0003c00000 */
[----:B------:R0:W1:Y:S02]  /*2d480*/  SHFL.IDX P6, R14, R13, R12, R11 ;  /* 0x0000000c0d0e7389 */ /* 0x00006400000c000b */
[----:B01----:R-:W-:Y:S01]  /*2d490*/  ENDCOLLECTIVE ;  /* 0x000000000000791b */ /* 0x003fe20003800000 */
.L_x_2313:
        /* <DEDUP_REMOVED lines=18> */
.L_x_2314:
[----:B------:R-:W-:Y:S02]  /*2d5c0*/  IMAD.MOV.U32 R13, RZ, RZ, R4 ;  /* 0x000000ffff0d7224 */ /* 0x000fe400078e0004 */
[----:B------:R-:W-:-:S07]  /*2d5d0*/  IMAD.MOV.U32 R5, RZ, RZ, R14 ;  /* 0x000000ffff057224 */ /* 0x000fce00078e000e */
[----:B------:R-:W-:Y:S05]  /*2d5e0*/  WARPSYNC.COLLECTIVE R15, `(.L_x_2315) ;  /* 0x000000000f087348 */ /* 0x000fea0003c00000 */
[----:B------:R0:W1:Y:S02]  /*2d5f0*/  SHFL.IDX P6, R14, R13, R12, R11 ;  /* 0x0000000c0d0e7389 */ /* 0x00006400000c000b */
[----:B01----:R-:W-:Y:S01]  /*2d600*/  ENDCOLLECTIVE ;  /* 0x000000000000791b */ /* 0x003fe20003800000 */
.L_x_2315:
[----:B------:R-:W-:Y:S01]  /*2d610*/  IMAD.MOV.U32 R3, RZ, RZ, R14 ;  /* 0x000000ffff037224 */ /* 0x000fe200078e000e */
[----:B------:R-:W-:Y:S06]  /*2d620*/  BRA `(.L_x_2316) ;  /* 0xffffff9400b87947 */ /* 0x000fec000383ffff */
.L_x_2130:
[----:B0-----:R-:W2:Y:S02]  /*2d630*/  LDL R2, [R1] ;  /* 0x0000000001027983 */ /* 0x001ea40000100800 */
[----:B--2---:R0:W2:Y:S02]  /*2d640*/  SYNCS.PHASECHK.TRANS64.TRYWAIT P0, [R2+URZ+0x30820], R0 ;  /* 0x03082000020075a7 */ /* 0x0040a4000800017f */
[----:B--2---:R-:W-:Y:S05]  /*2d650*/  @!P0 NANOSLEEP.SYNCS 0x989680 ;  /* 0x009896800000895d */ /* 0x004fea0003900000 */
[----:B------:R-:W2:Y:S02]  /*2d660*/  @!P0 SYNCS.PHASECHK.TRANS64 P0, [R2+URZ+0x30820], R0 ;  /* 0x03082000020085a7 */ /* 0x000ea4000800007f */
[----:B--2---:R-:W-:Y:S05]  /*2d670*/  @!P0 BRA `(.L_x_2130) ;  /* 0xfffffffc00ec8947 */ /* 0x004fea000383ffff */
[----:B------:R-:W-:Y:S05]  /*2d680*/  BRA `(.L_x_2317) ;  /* 0xffffff9800387947 */ /* 0x000fea000383ffff */
.L_x_2139:
[----:B-1----:R1:W2:Y:S02]  /*2d690*/  SYNCS.PHASECHK.TRANS64.TRYWAIT P0, [R3+URZ+0x30840], R2 ;  /* 0x03084002030075a7 */ /* 0x0022a4000800017f */
[----:B--2---:R-:W-:Y:S05]  /*2d6a0*/  @!P0 NANOSLEEP.SYNCS 0x989680 ;  /* 0x009896800000895d */ /* 0x004fea0003900000 */
[----:B------:R-:W2:Y:S02]  /*2d6b0*/  @!P0 SYNCS.PHASECHK.TRANS64 P0, [R3+URZ+0x30840], R2 ;  /* 0x03084002030085a7 */ /* 0x000ea4000800007f */
[----:B--2---:R-:W-:Y:S05]  /*2d6c0*/  @!P0 BRA `(.L_x_2139) ;  /* 0xfffffffc00f08947 */ /* 0x004fea000383ffff */
[----:B------:R-:W-:Y:S05]  /*2d6d0*/  BRA `(.L_x_2318) ;  /* 0xffffff9c00087947 */ /* 0x000fea000383ffff */
.L_x_2147:
[----:B0-----:R0:W1:Y:S02]  /*2d6e0*/  SYNCS.PHASECHK.TRANS64.TRYWAIT P0, [R3+URZ+0x60], R2 ;  /* 0x00006002030075a7 */ /* 0x001064000800017f */
[----:B-1----:R-:W-:Y:S05]  /*2d6f0*/  @!P0 NANOSLEEP.SYNCS 0x989680 ;  /* 0x009896800000895d */ /* 0x002fea0003900000 */
[----:B------:R-:W1:Y:S02]  /*2d700*/  @!P0 SYNCS.PHASECHK.TRANS64 P0, [R3+URZ+0x60], R2 ;  /* 0x00006002030085a7 */ /* 0x000e64000800007f */
[----:B-1----:R-:W-:Y:S05]  /*2d710*/  @!P0 BRA `(.L_x_2147) ;  /* 0xfffffffc00f08947 */ /* 0x002fea000383ffff */
[----:B------:R-:W-:Y:S05]  /*2d720*/  BRA `(.L_x_2319) ;  /* 0xffffffa000647947 */ /* 0x000fea000383ffff */
.L_x_2158:
[----:B-1----:R1:W2:Y:S02]  /*2d730*/  SYNCS.PHASECHK.TRANS64.TRYWAIT P0, [R3+URZ+0x30840], R2 ;  /* 0x03084002030075a7 */ /* 0x0022a4000800017f */
[----:B--2---:R-:W-:Y:S05]  /*2d740*/  @!P0 NANOSLEEP.SYNCS 0x989680 ;  /* 0x009896800000895d */ /* 0x004fea0003900000 */
[----:B------:R-:W2:Y:S02]  /*2d750*/  @!P0 SYNCS.PHASECHK.TRANS64 P0, [R3+URZ+0x30840], R2 ;  /* 0x03084002030085a7 */ /* 0x000ea4000800007f */
[----:B--2---:R-:W-:Y:S05]  /*2d760*/  @!P0 BRA `(.L_x_2158) ;  /* 0xfffffffc00f08947 */ /* 0x004fea000383ffff */
[----:B------:R-:W-:Y:S05]  /*2d770*/  BRA `(.L_x_2320) ;  /* 0xffffffa8008c7947 */ /* 0x000fea000383ffff */
.L_x_2166:
[----:B0-----:R0:W1:Y:S02]  /*2d780*/  SYNCS.PHASECHK.TRANS64.TRYWAIT P0, [R2+URZ+0x60], R3 ;  /* 0x00006003020075a7 */ /* 0x001064000800017f */
[----:B-1----:R-:W-:Y:S05]  /*2d790*/  @!P0 NANOSLEEP.SYNCS 0x989680 ;  /* 0x009896800000895d */ /* 0x002fea0003900000 */
[----:B------:R-:W1:Y:S02]  /*2d7a0*/  @!P0 SYNCS.PHASECHK.TRANS64 P0, [R2+URZ+0x60], R3 ;  /* 0x00006003020085a7 */ /* 0x000e64000800007f */
[----:B-1----:R-:W-:Y:S05]  /*2d7b0*/  @!P0 BRA `(.L_x_2166) ;  /* 0xfffffffc00f08947 */ /* 0x002fea000383ffff */
[----:B------:R-:W-:Y:S05]  /*2d7c0*/  BRA `(.L_x_2321) ;  /* 0xffffffac00e87947 */ /* 0x000fea000383ffff */
.L_x_2177:
[----:B---3--:R3:W4:Y:S02]  /*2d7d0*/  SYNCS.PHASECHK.TRANS64.TRYWAIT P0, [R2+URZ+0x30840], R3 ;  /* 0x03084003020075a7 */ /* 0x008724000800017f */
[----:B----4-:R-:W-:Y:S05]  /*2d7e0*/  @!P0 NANOSLEEP.SYNCS 0x989680 ;  /* 0x009896800000895d */ /* 0x010fea0003900000 */
[----:B------:R-:W4:Y:S02]  /*2d7f0*/  @!P0 SYNCS.PHASECHK.TRANS64 P0, [R2+URZ+0x30840], R3 ;  /* 0x03084003020085a7 */ /* 0x000f24000800007f */
[----:B----4-:R-:W-:Y:S05]  /*2d800*/  @!P0 BRA `(.L_x_2177) ;  /* 0xfffffffc00f08947 */ /* 0x010fea000383ffff */
[----:B------:R-:W-:Y:S05]  /*2d810*/  BRA `(.L_x_2322) ;  /* 0xffffffb400d47947 */ /* 0x000fea000383ffff */
.L_x_2185:
[----:B0-----:R0:W1:Y:S02]  /*2d820*/  SYNCS.PHASECHK.TRANS64.TRYWAIT P0, [R2+URZ+0x60], R5 ;  /* 0x00006005020075a7 */ /* 0x001064000800017f */
[----:B-1----:R-:W-:Y:S05]  /*2d830*/  @!P0 NANOSLEEP.SYNCS 0x989680 ;  /* 0x009896800000895d */ /* 0x002fea0003900000 */
[----:B------:R-:W1:Y:S02]  /*2d840*/  @!P0 SYNCS.PHASECHK.TRANS64 P0, [R2+URZ+0x60], R5 ;  /* 0x00006005020085a7 */ /* 0x000e64000800007f */
[----:B-1----:R-:W-:Y:S05]  /*2d850*/  @!P0 BRA `(.L_x_2185) ;  /* 0xfffffffc00f08947 */ /* 0x002fea000383ffff */
[----:B------:R-:W-:Y:S05]  /*2d860*/  BRA `(.L_x_2323) ;  /* 0xffffffbc00307947 */ /* 0x000fea000383ffff */
.L_x_2198:
[----:B---3--:R3:W4:Y:S02]  /*2d870*/  SYNCS.PHASECHK.TRANS64.TRYWAIT P0, [R0+URZ+0x30860], R2 ;  /* 0x03086002000075a7 */ /* 0x008724000800017f */
[----:B----4-:R-:W-:Y:S05]  /*2d880*/  @!P0 NANOSLEEP.SYNCS 0x989680 ;  /* 0x009896800000895d */ /* 0x010fea0003900000 */
[----:B------:R-:W4:Y:S02]  /*2d890*/  @!P0 SYNCS.PHASECHK.TRANS64 P0, [R0+URZ+0x30860], R2 ;  /* 0x03086002000085a7 */ /* 0x000f24000800007f */
[----:B----4-:R-:W-:Y:S05]  /*2d8a0*/  @!P0 BRA `(.L_x_2198) ;  /* 0xfffffffc00f08947 */ /* 0x010fea000383ffff */
[----:B------:R-:W-:Y:S05]  /*2d8b0*/  BRA `(.L_x_2324) ;  /* 0xffffffc400007947 */ /* 0x000fea000383ffff */
.L_x_2207:
[----:B------:R-:W-:Y:S01]  /*2d8c0*/  BSSY B0, `(.L_x_2325) ;  /* 0x0000008000007945 */ /* 0x000fe20003800000 */
[----:B------:R-:W-:Y:S02]  /*2d8d0*/  IMAD.MOV.U32 R13, RZ, RZ, R16 ;  /* 0x000000ffff0d7224 */ /* 0x000fe400078e0010 */
[----:B------:R-:W-:Y:S02]  /*2d8e0*/  IMAD.MOV.U32 R12, RZ, RZ, RZ ;  /* 0x000000ffff0c7224 */ /* 0x000fe400078e00ff */
[----:B0-----:R-:W-:Y:S02]  /*2d8f0*/  IMAD.MOV.U32 R11, RZ, RZ, 0x1f ;  /* 0x0000001fff0b7424 */ /* 0x001fe400078e00ff */
[----:B------:R-:W-:-:S07]  /*2d900*/  IMAD.MOV.U32 R15, RZ, RZ, -0x1 ;  /* 0xffffffffff0f7424 */ /* 0x000fce00078e00ff */
[----:B--2---:R-:W-:Y:S05]  /*2d910*/  WARPSYNC.COLLECTIVE R15, `(.L_x_2326) ;  /* 0x000000000f087348 */ /* 0x004fea0003c00000 */
[----:B------:R0:W1:Y:S02]  /*2d920*/  SHFL.IDX P6, R14, R13, R12, R11 ;  /* 0x0000000c0d0e7389 */ /* 0x00006400000c000b */
[----:B012---:R-:W-:Y:S01]  /*2d930*/  ENDCOLLECTIVE ;  /* 0x000000000000791b */ /* 0x007fe20003800000 */
.L_x_2326:
[----:B------:R-:W-:Y:S05]  /*2d940*/  BSYNC B0 ;  /* 0x0000000000007941 */ /* 0x000fea0003800000 */
.L_x_2325:
        /* <DEDUP_REMOVED lines=9> */
.L_x_2327:
        /* <DEDUP_REMOVED lines=19> */
.L_x_2328:
        /* <DEDUP_REMOVED lines=8> */
.L_x_2329:
        /* <DEDUP_REMOVED lines=8> */
.L_x_2330:
        /* <DEDUP_REMOVED lines=8> */
.L_x_2331:
        /* <DEDUP_REMOVED lines=8> */
.L_x_2332:
        /* <DEDUP_REMOVED lines=9> */
.L_x_2333:
[----:B------:R-:W-:Y:S01]  /*2dda0*/  IMAD.MOV.U32 R16, RZ, RZ, R14 ;  /* 0x000000ffff107224 */ /* 0x000fe200078e000e */
[----:B------:R-:W-:Y:S06]  /*2ddb0*/  BRA `(.L_x_2334) ;  /* 0xffffffc400f47947 */ /* 0x000fec000383ffff */
.L_x_2212:
[----:B------:R-:W-:Y:S01]  /*2ddc0*/  BSSY B0, `(.L_x_2335) ;  /* 0x0000008000007945 */ /* 0x000fe20003800000 */
[----:B-----5:R-:W-:Y:S02]  /*2ddd0*/  IMAD.MOV.U32 R13, RZ, RZ, R3 ;  /* 0x000000ffff0d7224 */ /* 0x020fe400078e0003 */
[----:B------:R-:W-:Y:S02]  /*2dde0*/  IMAD.MOV.U32 R12, RZ, RZ, 0x1 ;  /* 0x00000001ff0c7424 */ /* 0x000fe400078e00ff */
[----:B0-----:R-:W-:Y:S02]  /*2ddf0*/  IMAD.MOV.U32 R11, RZ, RZ, RZ ;  /* 0x000000ffff0b7224 */ /* 0x001fe400078e00ff */
[----:B------:R-:W-:-:S07]  /*2de00*/  IMAD.MOV.U32 R15, RZ, RZ, -0x1 ;  /* 0xffffffffff0f7424 */ /* 0x000fce00078e00ff */
[----:B-12---:R-:W-:Y:S05]  /*2de10*/  WARPSYNC.COLLECTIVE R15, `(.L_x_2336) ;  /* 0x000000000f087348 */ /* 0x006fea0003c00000 */
[----:B------:R0:W3:Y:S02]  /*2de20*/  SHFL.UP P6, R14, R13, R12, R11 ;  /* 0x0400000c0d0e7389 */ /* 0x0000e400000c000b */
[----:B0123--:R-:W-:Y:S01]  /*2de30*/  ENDCOLLECTIVE ;  /* 0x000000000000791b */ /* 0x00ffe20003800000 */
.L_x_2336:
[----:B------:R-:W-:Y:S05]  /*2de40*/  BSYNC B0 ;  /* 0x0000000000007941 */ /* 0x000fea0003800000 */
.L_x_2335:
        /* <DEDUP_REMOVED lines=10> */
.L_x_2337:
        /* <DEDUP_REMOVED lines=8> */
.L_x_2338:
        /* <DEDUP_REMOVED lines=8> */
.L_x_2339:
        /* <DEDUP_REMOVED lines=8> */
.L_x_2340:
        /* <DEDUP_REMOVED lines=9> */
.L_x_2341:
[----:B------:R-:W-:Y:S01]  /*2e100*/  IMAD.MOV.U32 R16, RZ, RZ, R14 ;  /* 0x000000ffff107224 */ /* 0x000fe200078e000e */
[----:B------:R-:W-:Y:S06]  /*2e110*/  BRA `(.L_x_2342) ;  /* 0xffffffc400bc7947 */ /* 0x000fec000383ffff */
.L_x_2214:
[----:B------:R-:W-:Y:S01]  /*2e120*/  BSSY B0, `(.L_x_2343) ;  /* 0x0000006000007945 */ /* 0x000fe20003800000 */
[----:B------:R-:W-:Y:S01]  /*2e130*/  PLOP3.LUT P6, PT, P6, PT, PT, 0x8, 0x0 ;  /* 0x000000000000781c */ /* 0x000fe200037ce170 */
[----:B------:R-:W-:-:S12]  /*2e140*/  IMAD.MOV.U32 R15, RZ, RZ, -0x1 ;  /* 0xffffffffff0f7424 */ /* 0x000fd800078e00ff */
[----:B012---:R-:W-:Y:S05]  /*2e150*/  WARPSYNC.COLLECTIVE R15, `(.L_x_2344) ;  /* 0x000000000f087348 */ /* 0x007fea0003c00000 */
[----:B------:R-:W-:Y:S01]  /*2e160*/  VOTE.ANY R14, PT, P6 ;  /* 0x00000000000e7806 */ /* 0x000fe200030e0100 */
[----:B012---:R-:W-:Y:S06]  /*2e170*/  ENDCOLLECTIVE ;  /* 0x000000000000791b */ /* 0x007fec0003800000 */
.L_x_2344:
[----:B------:R-:W-:Y:S05]  /*2e180*/  BSYNC B0 ;  /* 0x0000000000007941 */ /* 0x000fea0003800000 */
.L_x_2343:
        /* <DEDUP_REMOVED lines=9> */
.L_x_2345:
[----:B------:R-:W-:Y:S01]  /*2e220*/  IMAD.MOV.U32 R17, RZ, RZ, R14 ;  /* 0x000000ffff117224 */ /* 0x000fe200078e000e */
[----:B------:R-:W-:Y:S06]  /*2e230*/  BRA `(.L_x_2346) ;  /* 0xffffffc400ac7947 */ /* 0x000fec000383ffff */
.L_x_2216:
[----:B------:R-:W-:Y:S01]  /*2e240*/  BSSY B0, `(.L_x_2347) ;  /* 0x0000007000007945 */ /* 0x000fe20003800000 */
[----:B------:R-:W-:Y:S02]  /*2e250*/  IMAD.MOV.U32 R13, RZ, RZ, R2 ;  /* 0x000000ffff0d7224 */ /* 0x000fe400078e0002 */
[----:B0-----:R-:W-:Y:S02]  /*2e260*/  IMAD.MOV.U32 R11, RZ, RZ, 0x1f ;  /* 0x0000001fff0b7424 */ /* 0x001fe400078e00ff */
[----:B------:R-:W-:-:S07]  /*2e270*/  IMAD.MOV.U32 R15, RZ, RZ, -0x1 ;  /* 0xffffffffff0f7424 */ /* 0x000fce00078e00ff */
[----:B-1234-:R-:W-:Y:S05]  /*2e280*/  WARPSYNC.COLLECTIVE R15, `(.L_x_2348) ;  /* 0x000000000f087348 */ /* 0x01efea0003c00000 */
[----:B------:R0:W0:Y:S02]  /*2e290*/  SHFL.IDX P6, R14, R13, R12, R11 ;  /* 0x0000000c0d0e7389 */ /* 0x00002400000c000b */
[----:B01234-:R-:W-:Y:S01]  /*2e2a0*/  ENDCOLLECTIVE ;  /* 0x000000000000791b */ /* 0x01ffe20003800000 */
.L_x_2348:
[----:B------:R-:W-:Y:S05]  /*2e2b0*/  BSYNC B0 ;  /* 0x0000000000007941 */ /* 0x000fea0003800000 */
.L_x_2347:
[----:B------:R-:W-:Y:S01]  /*2e2c0*/  IMAD.MOV.U32 R2, RZ, RZ, R14 ;  /* 0x000000ffff027224 */ /* 0x000fe200078e000e */
[----:B------:R-:W-:Y:S06]  /*2e2d0*/  BRA `(.L_x_2349) ;  /* 0xffffffc400a07947 */ /* 0x000fec000383ffff */
.L_x_2220:
[----:B0-----:R0:W1:Y:S02]  /*2e2e0*/  SYNCS.PHASECHK.TRANS64.TRYWAIT P0, [R0+URZ+0x30820], R3 ;  /* 0x03082003000075a7 */ /* 0x001064000800017f */
[----:B-1----:R-:W-:Y:S05]  /*2e2f0*/  @!P0 NANOSLEEP.SYNCS 0x989680 ;  /* 0x009896800000895d */ /* 0x002fea0003900000 */
[----:B------:R-:W1:Y:S02]  /*2e300*/  @!P0 SYNCS.PHASECHK.TRANS64 P0, [R0+URZ+0x30820], R3 ;  /* 0x03082003000085a7 */ /* 0x000e64000800007f */
[----:B-1----:R-:W-:Y:S05]  /*2e310*/  @!P0 BRA `(.L_x_2220) ;  /* 0xfffffffc00f08947 */ /* 0x002fea000383ffff */
[----:B------:R-:W-:Y:S05]  /*2e320*/  BRA `(.L_x_2350) ;  /* 0xffffffcc00287947 */ /* 0x000fea000383ffff */
.L_x_2221:
        /* <DEDUP_REMOVED lines=8> */
[----:B0-2---:R-:W-:Y:S05]  /*2e3b0*/  WARPSYNC.COLLECTIVE R15, `(.L_x_2352) ;  /* 0x000000000f087348 */ /* 0x005fea0003c00000 */
[----:B------:R1:W3:Y:S02]  /*2e3c0*/  SHFL.IDX P6, R14, R13, R12, R11 ;  /* 0x0000000c0d0e7389 */ /* 0x0002e400000c000b */
[----:B0123--:R-:W-:Y:S01]  /*2e3d0*/  ENDCOLLECTIVE ;  /* 0x000000000000791b */ /* 0x00ffe20003800000 */
.L_x_2352:
[----:B------:R-:W-:Y:S05]  /*2e3e0*/  BSYNC B0 ;  /* 0x0000000000007941 */ /* 0x000fea0003800000 */
.L_x_2351:
[----:B------:R-:W-:Y:S05]  /*2e3f0*/  BRA `(.L_x_2353) ;  /* 0xffffffcc00107947 */ /* 0x000fea000383ffff */
.L_x_2222:
[----:B------:R-:W-:Y:S01]  /*2e400*/  BSSY B0, `(.L_x_2354) ;  /* 0x0000006000007945 */ /* 0x000fe20003800000 */
[----:B------:R-:W-:-:S07]  /*2e410*/  IMAD.MOV.U32 R15, RZ, RZ, -0x1 ;  /* 0xffffffffff0f7424 */ /* 0x000fce00078e00ff */
[----:B012---:R-:W-:Y:S05]  /*2e420*/  WARPSYNC.COLLECTIVE R15, `(.L_x_2355) ;  /* 0x000000000f0c7348 */ /* 0x007fea0003c00000 */
[----:B------:R-:W-:Y:S02]  /*2e430*/  ELECT P6, UR62, PT ;  /* 0x00000000003e782f */ /* 0x000fe400038c0000 */
[----:B------:R-:W-:Y:S01]  /*2e440*/  MOV R14, UR62 ;  /* 0x0000003e000e7c02 */ /* 0x000fe20008000f00 */
[----:B012---:R-:W-:Y:S10]  /*2e450*/  ENDCOLLECTIVE ;  /* 0x000000000000791b */ /* 0x007ff40003800000 */
.L_x_2355:
[----:B------:R-:W-:Y:S05]  /*2e460*/  BSYNC B0 ;  /* 0x0000000000007941 */ /* 0x000fea0003800000 */
.L_x_2354:
[----:B------:R-:W-:Y:S05]  /*2e470*/  BRA `(.L_x_2356) ;  /* 0xffffffcc00047947 */ /* 0x000fea000383ffff */
.L_x_2224:
[----:B0-----:R0:W1:Y:S02]  /*2e480*/  SYNCS.PHASECHK.TRANS64.TRYWAIT P0, [R6+URZ], R5 ;  /* 0x00000005060075a7 */ /* 0x001064000800017f */
[----:B-1----:R-:W-:Y:S05]  /*2e490*/  @!P0 NANOSLEEP.SYNCS 0x989680 ;  /* 0x009896800000895d */ /* 0x002fea0003900000 */
[----:B------:R-:W1:Y:S02]  /*2e4a0*/  @!P0 SYNCS.PHASECHK.TRANS64 P0, [R6+URZ], R5 ;  /* 0x00000005060085a7 */ /* 0x000e64000800007f */
[----:B-1----:R-:W-:Y:S05]  /*2e4b0*/  @!P0 BRA `(.L_x_2224) ;  /* 0xfffffffc00f08947 */ /* 0x002fea000383ffff */
[----:B------:R-:W-:Y:S05]  /*2e4c0*/  BRA `(.L_x_2357) ;  /* 0xffffffcc00487947 */ /* 0x000fea000383ffff */
.L_x_2225:
[----:B-1----:R1:W2:Y:S02]  /*2e4d0*/  SYNCS.PHASECHK.TRANS64.TRYWAIT P0, [R7+URZ], R2 ;  /* 0x00000002070075a7 */ /* 0x0022a4000800017f */
[----:B--2---:R-:W-:Y:S05]  /*2e4e0*/  @!P0 NANOSLEEP.SYNCS 0x989680 ;  /* 0x009896800000895d */ /* 0x004fea0003900000 */
[----:B------:R-:W2:Y:S02]  /*2e4f0*/  @!P0 SYNCS.PHASECHK.TRANS64 P0, [R7+URZ], R2 ;  /* 0x00000002070085a7 */ /* 0x000ea4000800007f */
[----:B--2---:R-:W-:Y:S05]  /*2e500*/  @!P0 BRA `(.L_x_2225) ;  /* 0xfffffffc00f08947 */ /* 0x004fea000383ffff */
[----:B------:R-:W-:Y:S05]  /*2e510*/  BRA `(.L_x_2358) ;  /* 0xffffffcc003c7947 */ /* 0x000fea000383ffff */
.L_x_2227:
[----:B--2---:R2:W3:Y:S02]  /*2e520*/  SYNCS.PHASECHK.TRANS64.TRYWAIT P0, [R4+URZ], R5 ;  /* 0x00000005040075a7 */ /* 0x0044e4000800017f */
[----:B---3--:R-:W-:Y:S05]  /*2e530*/  @!P0 NANOSLEEP.SYNCS 0x989680 ;  /* 0x009896800000895d */ /* 0x008fea0003900000 */
[----:B------:R-:W3:Y:S02]  /*2e540*/  @!P0 SYNCS.PHASECHK.TRANS64 P0, [R4+URZ], R5 ;  /* 0x00000005040085a7 */ /* 0x000ee4000800007f */
[----:B---3--:R-:W-:Y:S05]  /*2e550*/  @!P0 BRA `(.L_x_2227) ;  /* 0xfffffffc00f08947 */ /* 0x008fea000383ffff */
[----:B------:R-:W-:Y:S05]  /*2e560*/  BRA `(.L_x_2359) ;  /* 0xffffffcc00447947 */ /* 0x000fea000383ffff */
.L_x_2360:
        /* <DEDUP_REMOVED lines=9> */
.L_x_3430:


//--------------------- .text._ZN7cutlass13device_kernelIN5flash11enable_sm90INS1_16FlashAttnFwdSm90INS1_25CollectiveMainloopFwdSm90ILi2EN4cute5tupleIJNS5_1CILi1EEES8_S8_EEENS6_IJNS7_ILi128EEENS7_ILi80EEENS7_ILi256EEEEEELi256ENS_10bfloat16_tEfNS_4arch4Sm90ELb1ELb0ELb0ELb0ELb0ELb0ELb0ELb1ELb1ELb1ELb0ELb0EEENS1_21CollectiveEpilogueFwdINS6_IJSA_SC_SB_EEES9_SE_SG_Li256ELb0ELb1ELb0ELb0EEENS1_30DynamicPersistentTileSchedulerILi256ELi128ELb0ELb1ELb1EEEEEEEEEvNT_6ParamsE --------------------------
	.section	.text._ZN7cutlass13device_kernelIN5flash11enable_sm90INS1_16FlashAttnFwdSm90INS1_25CollectiveMainloopFwdSm90ILi2EN4cute5tupleIJNS5_1CILi1EEES8_S8_EEENS6_IJNS7_ILi128EEENS7_ILi80EEENS7_ILi256EEEEEELi256ENS_10bfloat16_tEfNS_4arch4Sm90ELb1ELb0ELb0ELb0ELb0ELb0ELb0ELb1ELb1ELb1ELb0ELb0EEENS1_21CollectiveEpilogueFwdINS6_IJSA_SC_SB_EEES9_SE_SG_Li256ELb0ELb1ELb0ELb0EEENS1_30DynamicPersistentTileSchedulerILi256ELi128ELb0ELb1ELb1EEEEEEEEEvNT_6ParamsE,"ax",@progbits
	.align	128
.text._ZN7cutlass13device_kernelIN5flash11enable_sm90INS1_16FlashAttnFwdSm90INS1_25CollectiveMainloopFwdSm90ILi2EN4cute5tupleIJNS5_1CILi1EEES8_S8_EEENS6_IJNS7_ILi128EEENS7_ILi80EEENS7_ILi256EEEEEELi256ENS_10bfloat16_tEfNS_4arch4Sm90ELb1ELb0ELb0ELb0ELb0ELb0ELb0ELb1ELb1ELb1ELb0ELb0EEENS1_21CollectiveEpilogueFwdINS6_IJSA_SC_SB_EEES9_SE_SG_Li256ELb0ELb1ELb0ELb0EEENS1_30DynamicPersistentTileSchedulerILi256ELi128ELb0ELb1ELb1EEEEEEEEEvNT_6ParamsE:
        .type           _ZN7cutlass13device_kernelIN5flash11enable_sm90INS1_16FlashAttnFwdSm90INS1_25CollectiveMainloopFwdSm90ILi2EN4cute5tupleIJNS5_1CILi1EEES8_S8_EEENS6_IJNS7_ILi128EEENS7_ILi80EEENS7_ILi256EEEEEELi256ENS_10bfloat16_tEfNS_4arch4Sm90ELb1ELb0ELb0ELb0ELb0ELb0ELb0ELb1ELb1ELb1ELb0ELb0EEENS1_21CollectiveEpilogueFwdINS6_IJSA_SC_SB_EEES9_SE_SG_Li256ELb0ELb1ELb0ELb0EEENS1_30DynamicPersistentTileSchedulerILi256ELi128ELb0ELb1ELb1EEEEEEEEEvNT_6ParamsE,@function
        .size           _ZN7cutlass13device_kernelIN5flash11enable_sm90INS1_16FlashAttnFwdSm90INS1_25CollectiveMainloopFwdSm90ILi2EN4cute5tupleIJNS5_1CILi1EEES8_S8_EEENS6_IJNS7_ILi128EEENS7_ILi80EEENS7_ILi256EEEEEELi256ENS_10bfloat16_tEfNS_4arch4Sm90ELb1ELb0ELb0ELb0ELb0ELb0ELb0ELb1ELb1ELb1ELb0ELb0EEENS1_21CollectiveEpilogueFwdINS6_IJSA_SC_SB_EEES9_SE_SG_Li256ELb0ELb1ELb0ELb0EEENS1_30DynamicPersistentTileSchedulerILi256ELi128ELb0ELb1ELb1EEEEEEEEEvNT_6ParamsE,(.L_x_3431 - _ZN7cutlass13device_kernelIN5flash11enable_sm90INS1_16FlashAttnFwdSm90INS1_25CollectiveMainloopFwdSm90ILi2EN4cute5tupleIJNS5_1CILi1EEES8_S8_EEENS6_IJNS7_ILi128EEENS7_ILi80EEENS7_ILi256EEEEEELi256ENS_10bfloat16_tEfNS_4arch4Sm90ELb1ELb0ELb0ELb0ELb0ELb0ELb0ELb1ELb1ELb1ELb0ELb0EEENS1_21CollectiveEpilogueFwdINS6_IJSA_SC_SB_EEES9_SE_SG_Li256ELb0ELb1ELb0ELb0EEENS1_30DynamicPersistentTileSchedulerILi256ELi128ELb0ELb1ELb1EEEEEEEEEvNT_6ParamsE)
        .other          _ZN7cutlass13device_kernelIN5flash11enable_sm90INS1_16FlashAttnFwdSm90INS1_25CollectiveMainloopFwdSm90ILi2EN4cute5tupleIJNS5_1CILi1EEES8_S8_EEENS6_IJNS7_ILi128EEENS7_ILi80EEENS7_ILi256EEEEEELi256ENS_10bfloat16_tEfNS_4arch4Sm90ELb1ELb0ELb0ELb0ELb0ELb0ELb0ELb1ELb1ELb1ELb0ELb0EEENS1_21CollectiveEpilogueFwdINS6_IJSA_SC_SB_EEES9_SE_SG_Li256ELb0ELb1ELb0ELb0EEENS1_30DynamicPersistentTileSchedulerILi256ELi128ELb0ELb1ELb1EEEEEEEEEvNT_6ParamsE,@"STO_CUDA_ENTRY STV_DEFAULT"
_ZN7cutlass13device_kernelIN5flash11enable_sm90INS1_16FlashAttnFwdSm90INS1_25CollectiveMainloopFwdSm90ILi2EN4cute5tupleIJNS5_1CILi1EEES8_S8_EEENS6_IJNS7_ILi128EEENS7_ILi80EEENS7_ILi256EEEEEELi256ENS_10bfloat16_tEfNS_4arch4Sm90ELb1ELb0ELb0ELb0ELb0ELb0ELb0ELb1ELb1ELb1ELb0ELb0EEENS1_21CollectiveEpilogueFwdINS6_IJSA_SC_SB_EEES9_SE_SG_Li256ELb0ELb1ELb0ELb0EEENS1_30DynamicPersistentTileSchedulerILi256ELi128ELb0ELb1ELb1EEEEEEEEEvNT_6ParamsE:
        /* <DEDUP_REMOVED lines=18> */
.L_x_2362:
[----:B------:R-:W-:Y:S05]  /*0120*/  BSYNC B0 ;  /* 0x0000000000007941 */ /* 0x000fea0003800000 */
.L_x_2361:
        /* <DEDUP_REMOVED lines=41> */
.L_x_2363:
        /* <DEDUP_REMOVED lines=22> */
.L_x_2364:
        /* <DEDUP_REMOVED lines=18> */
.L_x_2365:
        /* <DEDUP_REMOVED lines=22> */
.L_x_2366:
        /* <DEDUP_REMOVED lines=22> */
.L_x_2367:
        /* <DEDUP_REMOVED lines=8> */
.L_x_2369:
        /* <DEDUP_REMOVED lines=12> */
[----:B0-----:R-:W0:Y:S02]  /*0a40*/  S2R R2, SR_TID.X ;  /* 0x0000000000027919 */ /* 0x001e240000002100 */
[----:B0-----:R-:W-:Y:S01]  /*0a50*/  VIADD R230, R2, 0xffffff80 ;  /* 0xffffff8002e67836 */ /* 0x001fe20000000000 */
[----:B--2---:R-:W-:-:S04]  /*0a60*/  R2UR UR5, R3 ;  /* 0x00000000030572ca */ /* 0x004fc800000e0000 */
[----:B------:R-:W-:-:S04]  /*0a70*/  SHF.R.S32.HI R3, RZ, 0x1f, R230 ;  /* 0x0000001fff037819 */ /* 0x000fc800000114e6 */
[CC--:B------:R-:W-:Y:S02]  /*0a80*/  LEA.HI R5, R3.reuse, R230.reuse, RZ, 0x7 ;  /* 0x000000e603057211 */ /* 0x0c0fe400078f38ff */
[-C--:B------:R-:W-:Y:S02]  /*0a90*/  LEA.HI R0, R3, R230.reuse, RZ, 0x4 ;  /* 0x000000e603007211 */ /* 0x080fe400078f20ff */
[----:B------:R-:W-:Y:S02]  /*0aa0*/  LOP3.LUT R221, R5, 0xffffff80, RZ, 0xc0, !PT ;  /* 0xffffff8005dd7812 */ /* 0x000fe400078ec0ff */
[----:B------:R-:W-:Y:S01]  /*0ab0*/  SHF.R.S32.HI R9, RZ, 0x4, R0 ;  /* 0x00000004ff097819 */ /* 0x000fe20000011400 */
[----:B------:R-:W-:Y:S01]  /*0ac0*/  ULOP3.LUT UR6, UR5, 0x1, URZ, 0xfc, !UPT ;  /* 0x0000000105067892 */ /* 0x000fe2000f8efc3f */
[CC--:B------:R-:W-:Y:S01]  /*0ad0*/  LEA.HI R2, R3.reuse, R230.reuse, RZ, 0x5 ;  /* 0x000000e603027211 */ /* 0x0c0fe200078f28ff */
[----:B------:R-:W-:Y:S01]  /*0ae0*/  IMAD.IADD R221, R230, 0x1, -R221 ;  /* 0x00000001e6dd7824 */ /* 0x000fe200078e0add */
[C---:B------:R-:W-:Y:S01]  /*0af0*/  LOP3.LUT R7, R0.reuse, 0x3fffff0, RZ, 0xc0, !PT ;  /* 0x03fffff000077812 */ /* 0x040fe200078ec0ff */
[----:B------:R-:W-:Y:S01]  /*0b00*/  UMOV UR5, URZ ;  /* 0x0000003f00057c82 */ /* 0x000fe20008000000 */
[----:B------:R-:W-:Y:S01]  /*0b10*/  LEA.HI R0, R0, R9, RZ, 0x1 ;  /* 0x0000000900007211 */ /* 0x000fe200078f08ff */
[----:B------:R-:W-:Y:S01]  /*0b20*/  IMAD.SHL.U32 R2, R2, 0x20, RZ ;  /* 0x0000002002027824 */ /* 0x000fe200078e00ff */
[----:B------:R-:W-:Y:S01]  /*0b30*/  SHF.R.S32.HI R4, RZ, 0x1f, R221 ;  /* 0x0000001fff047819 */ /* 0x000fe200000114dd */
[----:B------:R-:W-:Y:S01]  /*0b40*/  IMAD.IADD R7, R230, 0x1, -R7 ;  /* 0x00000001e6077824 */ /* 0x000fe200078e0a07 */
[----:B------:R-:W-:Y:S01]  /*0b50*/  LOP3.LUT R0, R0, 0x1ffffffe, RZ, 0xc0, !PT ;  /* 0x1ffffffe00007812 */ /* 0x000fe200078ec0ff */
[----:B------:R-:W-:Y:S01]  /*0b60*/  IMAD.U32 R225, RZ, RZ, UR6 ;  /* 0x00000006ffe17e24 */ /* 0x000fe2000f8e00ff */
[----:B------:R-:W-:Y:S01]  /*0b70*/  LEA.HI R6, R4, R221, RZ, 0x2 ;  /* 0x000000dd04067211 */ /* 0x000fe200078f10ff */
[----:B------:R-:W-:Y:S01]  /*0b80*/  IMAD.U32 R220, RZ, RZ, UR5 ;  /* 0x00000005ffdc7e24 */ /* 0x000fe2000f8e00ff */
[----:B------:R-:W-:Y:S01]  /*0b90*/  LEA.HI R10, R3, R230, RZ, 0x2 ;  /* 0x000000e6030a7211 */ /* 0x000fe200078f10ff */
[----:B------:R-:W-:Y:S01]  /*0ba0*/  IMAD.IADD R0, R9, 0x1, -R0 ;  /* 0x0000000109007824 */ /* 0x000fe200078e0a00 */
[--C-:B------:R-:W-:Y:S01]  /*0bb0*/  SHF.R.S32.HI R8, RZ, 0x2, R6.reuse ;  /* 0x00000002ff087819 */ /* 0x100fe20000011406 */
[----:B------:R-:W-:Y:S01]  /*0bc0*/  IMAD.U32 R16, RZ, RZ, UR5 ;  /* 0x00000005ff107e24 */ /* 0x000fe2000f8e00ff */
[----:B------:R-:W-:-:S02]  /*0bd0*/  SHF.R.S32.HI R11, RZ, 0x1f, R6 ;  /* 0x0000001fff0b7819 */ /* 0x000fc40000011406 */
[----:B------:R-:W-:Y:S02]  /*0be0*/  SHF.R.S32.HI R222, RZ, 0x7, R5 ;  /* 0x00000007ffde7819 */ /* 0x000fe40000011405 */
[----:B------:R-:W-:Y:S02]  /*0bf0*/  LOP3.LUT R2, R2, 0xfffffc00, RZ, 0xc0, !PT ;  /* 0xfffffc0002027812 */ /* 0x000fe400078ec0ff */
[----:B------:R-:W-:Y:S02]  /*0c00*/  LOP3.LUT R9, R10, 0xfffffffc, RZ, 0xc0, !PT ;  /* 0xfffffffc0a097812 */ /* 0x000fe400078ec0ff */
[----:B------:R-:W-:Y:S01]  /*0c10*/  LEA.HI R11, R11, R8, RZ, 0x3 ;  /* 0x000000080b0b7211 */ /* 0x000fe200078f18ff */
[----:B------:R-:W-:Y:S01]  /*0c20*/  IMAD R7, R7, 0x40, R2 ;  /* 0x0000004007077824 */ /* 0x000fe200078e0202 */
[----:B------:R-:W-:Y:S01]  /*0c30*/  LEA.HI R5, R5, R222, RZ, 0x1 ;  /* 0x000000de05057211 */ /* 0x000fe200078f08ff */
[----:B------:R-:W-:Y:S01]  /*0c40*/  IMAD.IADD R2, R230, 0x1, -R9 ;  /* 0x00000001e6027824 */ /* 0x000fe200078e0a09 */
[----:B------:R-:W-:Y:S01]  /*0c50*/  LEA.HI R3, R3, R230, RZ, 0x3 ;  /* 0x000000e603037211 */ /* 0x000fe200078f18ff */
[----:B------:R-:W-:Y:S01]  /*0c60*/  IMAD R224, R0, 0x8, R7 ;  /* 0x0000000800e07824 */ /* 0x000fe200078e0207 */
[----:B------:R-:W-:-:S02]  /*0c70*/  LOP3.LUT R11, R11, 0xfffffff8, RZ, 0xc0, !PT ;  /* 0xfffffff80b0b7812 */ /* 0x000fc400078ec0ff */
[----:B------:R-:W-:Y:S02]  /*0c80*/  LEA.HI R4, R4, R221, RZ, 0x5 ;  /* 0x000000dd04047211 */ /* 0x000fe400078f28ff */
[----:B------:R-:W-:Y:S01]  /*0c90*/  LOP3.LUT R9, R5, 0x3fffffe, RZ, 0xc0, !PT ;  /* 0x03fffffe05097812 */ /* 0x000fe200078ec0ff */
[----:B------:R-:W-:Y:S01]  /*0ca0*/  IMAD.IADD R11, R8, 0x1, -R11 ;  /* 0x00000001080b7824 */ /* 0x000fe200078e0a0b */
[----:B------:R-:W-:Y:S02]  /*0cb0*/  LOP3.LUT R5, R3, 0xfffffff8, RZ, 0xc0, !PT ;  /* 0xfffffff803057812 */ /* 0x000fe400078ec0ff */
[----:B------:R-:W-:Y:S01]  /*0cc0*/  SHF.R.S32.HI R4, RZ, 0x5, R4 ;  /* 0x00000005ff047819 */ /* 0x000fe20000011404 */
[----:B------:R-:W-:Y:S01]  /*0cd0*/  IMAD.IADD R9, R222, 0x1, -R9 ;  /* 0x00000001de097824 */ /* 0x000fe200078e0a09 */
[----:B------:R-:W-:Y:S01]  /*0ce0*/  LEA.HI R8, R2, R2, RZ, 0x1 ;  /* 0x0000000202087211 */ /* 0x000fe200078f08ff */
[----:B------:R-:W-:Y:S01]  /*0cf0*/  IMAD.IADD R216, R230, 0x1, -R5 ;  /* 0x00000001e6d87824 */ /* 0x000fe200078e0a05 */
[----:B------:R-:W-:Y:S01]  /*0d00*/  LOP3.LUT R6, R6, 0x7ffffffc, RZ, 0xc0, !PT ;  /* 0x7ffffffc06067812 */ /* 0x000fe200078ec0ff */
[----:B------:R-:W-:Y:S01]  /*0d10*/  IMAD R4, R4, 0x10, R11 ;  /* 0x0000001004047824 */ /* 0x000fe200078e020b */
[----:B------:R-:W-:Y:S01]  /*0d20*/  LOP3.LUT R11, R8, 0x1ffffffe, RZ, 0xc0, !PT ;  /* 0x1ffffffe080b7812 */ /* 0x000fe200078ec0ff */
[----:B------:R-:W-:Y:S01]  /*0d30*/  IMAD.SHL.U32 R18, R216, 0x8, RZ ;  /* 0x00000008d8127824 */ /* 0x000fe200078e00ff */
[----:B------:R-:W-:Y:S01]  /*0d40*/  SHF.R.S32.HI R219, RZ, 0x3, R3 ;  /* 0x00000003ffdb7819 */ /* 0x000fe20000011403 */
[----:B------:R-:W-:-:S02]  /*0d50*/  IMAD R223, R9, 0x40, R4 ;  /* 0x0000004009df7824 */ /* 0x000fc400078e0204 */
[C---:B------:R-:W-:Y:S01]  /*0d60*/  VIADD R214, R18.reuse, 0x40 ;  /* 0x0000004012d67836 */ /* 0x040fe20000000000 */
[----:B------:R-:W-:Y:S01]  /*0d70*/  SHF.R.S32.HI R229, RZ, 0x1f, R18 ;  /* 0x0000001fffe57819 */ /* 0x000fe20000011412 */
[C---:B------:R-:W-:Y:S02]  /*0d80*/  VIADD R213, R18.reuse, 0x80 ;  /* 0x0000008012d57836 */ /* 0x040fe40000000000 */
[----:B------:R-:W-:Y:S01]  /*0d90*/  VIADD R215, R18, 0xc0 ;  /* 0x000000c012d77836 */ /* 0x000fe20000000000 */
[----:B------:R-:W-:Y:S01]  /*0da0*/  SHF.R.S32.HI R228, RZ, 0x1f, R214 ;  /* 0x0000001fffe47819 */ /* 0x000fe200000114d6 */
[----:B------:R-:W-:Y:S01]  /*0db0*/  IMAD.IADD R212, R2, 0x1, -R11 ;  /* 0x0000000102d47824 */ /* 0x000fe200078e0a0b */
[----:B------:R-:W-:Y:S01]  /*0dc0*/  SHF.R.S32.HI R227, RZ, 0x1f, R213 ;  /* 0x0000001fffe37819 */ /* 0x000fe200000114d5 */
[----:B------:R-:W-:Y:S01]  /*0dd0*/  IMAD.IADD R23, R221, 0x1, -R6 ;  /* 0x00000001dd177824 */ /* 0x000fe200078e0a06 */
[----:B------:R-:W-:Y:S01]  /*0de0*/  SHF.R.S32.HI R226, RZ, 0x1f, R215 ;  /* 0x0000001fffe27819 */ /* 0x000fe200000114d7 */
[----:B------:R-:W-:-:S07]  /*0df0*/  IMAD R212, R212, 0x8, R223 ;  /* 0x00000008d4d47824 */ /* 0x000fce00078e02df */
.L_x_2420:
        /* <DEDUP_REMOVED lines=21> */
.L_x_2370:
[----:B------:R-:W-:Y:S01]  /*0f50*/  ULDC UR8, c[0x0][0xc54] ;  /* 0x0003150000087ab9 */ /* 0x000fe20000000800 */
[----:B------:R-:W-:Y:S01]  /*0f60*/  UMOV UR4, UR9 ;  /* 0x0000000900047c82 */ /* 0x000fe20008000000 */
[----:B------:R-:W-:-:S11]  /*0f70*/  UISETP.NE.AND UP0, UPT, UR8, 0x1, UPT ;  /* 0x000000010800788c */ /* 0x000fd6000bf05270 */
[----:B------:R-:W-:Y:S02]  /*0f80*/  @UP0 ULDC.64 UR10, c[0x0][0xc58] ;  /* 0x00031600000a0ab9 */ /* 0x000fe40000000a00 */
[----:B------:R-:W-:-:S04]  /*0f90*/  UIMAD.WIDE.U32 UR6, UR9, UR10, URZ ;  /* 0x0000000a090672a5 */ /* 0x000fc8000f8e003f */
[----:B------:R-:W-:-:S04]  /*0fa0*/  @UP0 USHF.R.U32.HI UR4, URZ, UR11, UR7 ;  /* 0x0000000b3f040299 */ /* 0x000fc80008011607 */
[----:B------:R-:W-:-:S12]  /*0fb0*/  UIMAD UR6, UR4, UR8, URZ ;  /* 0x00000008040672a4 */ /* 0x000fd8000f8e023f */
.L_x_2371:
[----:B------:R-:W-:Y:S01]  /*0fc0*/  ULDC.64 UR10, c[0x0][0x418] ;  /* 0x00010600000a7ab9 */ /* 0x000fe20000000a00 */
[----:B------:R-:W-:Y:S01]  /*0fd0*/  ULOP3.LUT UR4, URZ, UR4, URZ, 0x33, !UPT ;  /* 0x000000043f047292 */ /* 0x000fe2000f8e333f */
[----:B------:R-:W-:Y:S01]  /*0fe0*/  PLOP3.LUT P0, PT, PT, PT, PT, 0x80, 0x0 ;  /* 0x000000000000781c */ /* 0x000fe20003f0f070 */
[----:B------:R-:W-:Y:S01]  /*0ff0*/  UISETP.NE.U32.AND UP0, UPT, UR10, URZ, UPT ;  /* 0x0000003f0a00728c */ /* 0x000fe2000bf05070 */
[----:B------:R-:W-:Y:S01]  /*1000*/  CS2R R2, SRZ ;  /* 0x0000000000027805 */ /* 0x000fe2000001ff00 */
[----:B------:R-:W-:Y:S01]  /*1010*/  UIADD3 UR10, UR9, -UR6, URZ ;  /* 0x80000006090a7290 */ /* 0x000fe2000fffe03f */
[----:B------:R-:W-:Y:S01]  /*1020*/  IMAD.MOV.U32 R0, RZ, RZ, RZ ;  /* 0x000000ffff007224 */ /* 0x000fe200078e00ff */
[----:B------:R-:W-:Y:S01]  /*1030*/  ULDC UR7, c[0x0][0x448] ;  /* 0x0001120000077ab9 */ /* 0x000fe20000000800 */
[----:B------:R-:W-:Y:S01]  /*1040*/  ULDC UR6, c[0x0][0xc3c] ;  /* 0x00030f0000067ab9 */ /* 0x000fe20000000800 */
[----:B------:R-:W-:Y:S01]  /*1050*/  UISETP.NE.AND UP2, UPT, UR7, 0x1, UPT ;  /* 0x000000010700788c */ /* 0x000fe2000bf45270 */
[----:B------:R-:W-:Y:S01]  /*1060*/  CS2R R176, SRZ ;  /* 0x0000000000b07805 */ /* 0x000fe2000001ff00 */
[----:B------:R-:W-:Y:S01]  /*1070*/  UIADD3 UR4, UR4, UR6, URZ ;  /* 0x0000000604047290 */ /* 0x000fe2000fffe03f */
[----:B------:R-:W-:Y:S01]  /*1080*/  CS2R R174, SRZ ;  /* 0x0000000000ae7805 */ /* 0x000fe2000001ff00 */
[----:B------:R-:W-:Y:S01]  /*1090*/  UISETP.NE.AND.EX UP0, UPT, UR11, URZ, UPT, UP0 ;  /* 0x0000003f0b00728c */ /* 0x000fe2000bf05300 */
[----:B------:R-:W-:Y:S01]  /*10a0*/  CS2R R148, SRZ ;  /* 0x0000000000947805 */ /* 0x000fe2000001ff00 */
[----:B------:R-:W-:Y:S01]  /*10b0*/  USHF.L.U32 UR14, UR4, 0x7, URZ ;  /* 0x00000007040e7899 */ /* 0x000fe2000800063f */
[----:B------:R-:W-:Y:S01]  /*10c0*/  CS2R R172, SRZ ;  /* 0x0000000000ac7805 */ /* 0x000fe2000001ff00 */
[----:B------:R-:W-:Y:S01]  /*10d0*/  ULDC UR9, c[0x0][0x424] ;  /* 0x0001090000097ab9 */ /* 0x000fe20000000800 */
[----:B------:R-:W-:Y:S01]  /*10e0*/  ULDC UR8, c[0x0][0x288] ;  /* 0x0000a20000087ab9 */ /* 0x000fe20000000800 */
[----:B------:R-:W-:Y:S01]  /*10f0*/  UIADD3 UR4, UR14, 0x7f, URZ ;  /* 0x0000007f0e047890 */ /* 0x000fe2000fffe03f */
[----:B------:R-:W-:Y:S01]  /*1100*/  CS2R R144, SRZ ;  /* 0x0000000000907805 */ /* 0x000fe2000001ff00 */
[----:B------:R-:W-:Y:S01]  /*1110*/  @UP2 ULDC UR6, c[0x0][0x44c] ;  /* 0x0001130000062ab9 */ /* 0x000fe20000000800 */
[----:B------:R-:W-:Y:S01]  /*1120*/  IMAD.U32 R22, RZ, RZ, UR14 ;  /* 0x0000000eff167e24 */ /* 0x000fe2000f8e00ff */
[----:B------:R-:W-:Y:S01]  /*1130*/  UIADD3 UR8, -UR8, 0x50, URZ ;  /* 0x0000005008087890 */ /* 0x000fe2000fffe13f */
[----:B------:R-:W-:Y:S01]  /*1140*/  CS2R R120, SRZ ;  /* 0x0000000000787805 */ /* 0x000fe2000001ff00 */
[----:B------:R-:W-:Y:S01]  /*1150*/  UIMAD.WIDE.U32 UR6, UR4, UR6, URZ ;  /* 0x00000006040672a5 */ /* 0x000fe2000f8e003f */
[----:B------:R-:W-:Y:S01]  /*1160*/  CS2R R140, SRZ ;  /* 0x00000000008c7805 */ /* 0x000fe2000001ff00 */
[----:B------:R-:W-:Y:S01]  /*1170*/  USEL UR14, UR9, 0x1, UP0 ;  /* 0x00000001090e7887 */ /* 0x000fe20008000000 */
[----:B------:R-:W-:Y:S01]  /*1180*/  CS2R R116, SRZ ;  /* 0x0000000000747805 */ /* 0x000fe2000001ff00 */
[----:B------:R-:W-:Y:S01]  /*1190*/  ULDC UR12, c[0x0][0x2f0] ;  /* 0x0000bc00000c7ab9 */ /* 0x000fe20000000800 */
[----:B------:R-:W-:Y:S01]  /*11a0*/  @UP2 ULDC UR9, c[0x0][0x450] ;  /* 0x0001140000092ab9 */ /* 0x000fe20000000800 */
[----:B------:R-:W-:Y:S01]  /*11b0*/  UIMAD UR8, UR14, UR12, UR8 ;  /* 0x0000000c0e0872a4 */ /* 0x000fe2000f8e0208 */
[----:B------:R-:W-:Y:S01]  /*11c0*/  CS2R R112, SRZ ;  /* 0x0000000000707805 */ /* 0x000fe2000001ff00 */
[----:B------:R-:W-:Y:S01]  /*11d0*/  @UP2 USHF.R.U32.HI UR4, URZ, UR9, UR7 ;  /* 0x000000093f042299 */ /* 0x000fe20008011607 */
[----:B------:R-:W-:Y:S01]  /*11e0*/  IMAD.U32 R19, RZ, RZ, UR14 ;  /* 0x0000000eff137e24 */ /* 0x000fe2000f8e00ff */
[----:B------:R-:W-:Y:S01]  /*11f0*/  UIMAD UR6, UR14, UR12, 0x4f ;  /* 0x0000004f0e0674a4 */ /* 0x000fe2000f8e020c */
[----:B------:R-:W-:Y:S01]  /*1200*/  CS2R R136, SRZ ;  /* 0x0000000000887805 */ /* 0x000fe2000001ff00 */
[----:B------:R-:W-:Y:S01]  /*1210*/  UIADD3 UR8, UR8, UR4, URZ ;  /* 0x0000000408087290 */ /* 0x000fe2000fffe03f */
[----:B------:R-:W-:Y:S01]  /*1220*/  CS2R R108, SRZ ;  /* 0x00000000006c7805 */ /* 0x000fe2000001ff00 */
[----:B------:R-:W-:Y:S01]  /*1230*/  UIMAD.WIDE UR6, UR6, 0x66666667, URZ ;  /* 0x66666667060678a5 */ /* 0x000fe2000f8e023f */
[----:B------:R-:W-:Y:S01]  /*1240*/  CS2R R104, SRZ ;  /* 0x0000000000687805 */ /* 0x000fe2000001ff00 */
[----:B------:R-:W-:Y:S01]  /*1250*/  UIMAD.WIDE UR8, UR8, 0x66666667, URZ ;  /* 0x66666667080878a5 */ /* 0x000fe2000f8e023f */
[----:B------:R-:W-:Y:S01]  /*1260*/  CS2R R132, SRZ ;  /* 0x0000000000847805 */ /* 0x000fe2000001ff00 */
[----:B------:R-:W-:Y:S01]  /*1270*/  ULDC UR13, c[0x0][0xc54] ;  /* 0x00031500000d7ab9 */ /* 0x000fe20000000800 */
[----:B------:R-:W-:Y:S01]  /*1280*/  USHF.R.U32.HI UR4, URZ, 0x1f, UR7 ;  /* 0x0000001f3f047899 */ /* 0x000fe20008011607 */
[----:B------:R-:W-:Y:S01]  /*1290*/  CS2R R100, SRZ ;  /* 0x0000000000647805 */ /* 0x000fe2000001ff00 */
[----:B------:R-:W-:Y:S01]  /*12a0*/  UIMAD UR12, UR5, UR13, UR10 ;  /* 0x0000000d050c72a4 */ /* 0x000fe2000f8e020a */
[----:B------:R-:W-:Y:S01]  /*12b0*/  CS2R R96, SRZ ;  /* 0x0000000000607805 */ /* 0x000fe2000001ff00 */
[----:B------:R-:W-:Y:S01]  /*12c0*/  USHF.R.U32.HI UR5, URZ, 0x1f, UR9 ;  /* 0x0000001f3f057899 */ /* 0x000fe20008011609 */
[----:B------:R-:W-:Y:S01]  /*12d0*/  CS2R R128, SRZ ;  /* 0x0000000000807805 */ /* 0x000fe2000001ff00 */
[----:B------:R-:W-:Y:S01]  /*12e0*/  ULDC UR11, c[0x0][0xc48] ;  /* 0x00031200000b7ab9 */ /* 0x000fe20000000800 */
[----:B------:R-:W-:Y:S01]  /*12f0*/  ULEA.HI.SX32 UR7, UR7, UR4, 0x1b ;  /* 0x0000000407077291 */ /* 0x000fe2000f8fda3f */
[----:B------:R-:W-:Y:S01]  /*1300*/  CS2R R92, SRZ ;  /* 0x00000000005c7805 */ /* 0x000fe2000001ff00 */
[----:B------:R-:W-:Y:S01]  /*1310*/  UISETP.NE.AND UP1, UPT, UR11, 0x1, UPT ;  /* 0x000000010b00788c */ /* 0x000fe2000bf25270 */
[----:B------:R-:W-:Y:S01]  /*1320*/  CS2R R88, SRZ ;  /* 0x0000000000587805 */ /* 0x000fe2000001ff00 */
[----:B------:R-:W-:Y:S01]  /*1330*/  ULEA.HI.SX32 UR9, UR9, UR5, 0x1b ;  /* 0x0000000509097291 */ /* 0x000fe2000f8fda3f */
[----:B------:R-:W-:Y:S01]  /*1340*/  CS2R R124, SRZ ;  /* 0x00000000007c7805 */ /* 0x000fe2000001ff00 */
[----:B------:R-:W-:Y:S01]  /*1350*/  UMOV UR14, UR12 ;  /* 0x0000000c000e7c82 */ /* 0x000fe20008000000 */
[----:B------:R-:W-:Y:S01]  /*1360*/  CS2R R84, SRZ ;  /* 0x0000000000547805 */ /* 0x000fe2000001ff00 */
[----:B------:R-:W-:Y:S01]  /*1370*/  UISETP.LT.AND UP0, UPT, UR7, UR9, UPT ;  /* 0x000000090700728c */ /* 0x000fe2000bf01270 */
[----:B------:R-:W-:Y:S01]  /*1380*/  CS2R R80, SRZ ;  /* 0x0000000000507805 */ /* 0x000fe2000001ff00 */
[----:B------:R-:W-:Y:S01]  /*1390*/  IMAD.MOV.U32 R198, RZ, RZ, RZ ;  /* 0x000000ffffc67224 */ /* 0x000fe200078e00ff */
[----:B------:R-:W-:Y:S01]  /*13a0*/  CS2R R76, SRZ ;  /* 0x00000000004c7805 */ /* 0x000fe2000001ff00 */
[----:B------:R-:W-:Y:S01]  /*13b0*/  USEL UR61, UR7, UR9, UP0 ;  /* 0x00000009073d7287 */ /* 0x000fe20008000000 */
[----:B------:R-:W-:Y:S01]  /*13c0*/  CS2R R72, SRZ ;  /* 0x0000000000487805 */ /* 0x000fe2000001ff00 */
[----:B------:R-:W-:Y:S01]  /*13d0*/  @UP1 ULDC UR10, c[0x0][0xc4c] ;  /* 0x00031300000a1ab9 */ /* 0x000fe20000000800 */
[----:B------:R-:W-:Y:S01]  /*13e0*/  @UP1 ULDC UR6, c[0x0][0xc50] ;  /* 0x0003140000061ab9 */ /* 0x000fe20000000800 */
[----:B------:R-:W-:Y:S01]  /*13f0*/  UIMAD.WIDE.U32 UR4, UR12, UR10, URZ ;  /* 0x0000000a0c0472a5 */ /* 0x000fe2000f8e003f */
[----:B------:R-:W-:Y:S01]  /*1400*/  CS2R R196, SRZ ;  /* 0x0000000000c47805 */ /* 0x000fe2000001ff00 */
[----:B------:R-:W-:Y:S01]  /*1410*/  UISETP.GE.AND UP0, UPT, UR61, 0x1, UPT ;  /* 0x000000013d00788c */ /* 0x000fe2000bf06270 */
[----:B------:R-:W-:Y:S01]  /*1420*/  CS2R R68, SRZ ;  /* 0x0000000000447805 */ /* 0x000fe2000001ff00 */
[----:B------:R-:W-:Y:S01]  /*1430*/  @UP1 USHF.R.U32.HI UR14, URZ, UR6, UR5 ;  /* 0x000000063f0e1299 */ /* 0x000fe20008011605 */
[----:B------:R-:W-:-:S02]  /*1440*/  CS2R R64, SRZ ;  /* 0x0000000000407805 */ /* 0x000fc4000001ff00 */
[----:B------:R-:W-:Y:S02]  /*1450*/  CS2R R60, SRZ ;  /* 0x00000000003c7805 */ /* 0x000fe4000001ff00 */
[----:B------:R-:W-:Y:S02]  /*1460*/  CS2R R56, SRZ ;  /* 0x0000000000387805 */ /* 0x000fe4000001ff00 */
[----:B------:R-:W-:Y:S01]  /*1470*/  PLOP3.LUT P1, PT, PT, PT, UP0, 0x80, 0x0 ;  /* 0x000000000000781c */ /* 0x000fe20003f2f008 */
[----:B------:R-:W-:Y:S02]  /*1480*/  UIADD3 UR4, -UR14, URZ, URZ ;  /* 0x0000003f0e047290 */ /* 0x000fe4000fffe13f */
[----:B------:R-:W-:Y:S01]  /*1490*/  IMAD.U32 R218, RZ, RZ, UR14 ;  /* 0x0000000effda7e24 */ /* 0x000fe2000f8e00ff */
[----:B------:R-:W-:Y:S02]  /*14a0*/  CS2R R194, SRZ ;  /* 0x0000000000c27805 */ /* 0x000fe4000001ff00 */
[----:B------:R-:W-:Y:S01]  /*14b0*/  CS2R R52, SRZ ;  /* 0x0000000000347805 */ /* 0x000fe2000001ff00 */
[----:B------:R-:W-:Y:S01]  /*14c0*/  UIMAD UR4, UR11, UR4, UR12 ;  /* 0x000000040b0472a4 */ /* 0x000fe2000f8e020c */
        /* <DEDUP_REMOVED lines=30> */
[----:B------:R-:W-:Y:S01]  /*16b0*/  CS2R R26, SRZ ;  /* 0x00000000001a7805 */ /* 0x000fe2000001ff00 */
[----:B------:R-:W-:Y:S01]  /*16c0*/  IMAD.MOV.U32 R30, RZ, RZ, RZ ;  /* 0x000000ffff1e7224 */ /* 0x000fe200078e00ff */
[----:B------:R-:W-:Y:S01]  /*16d0*/  CS2R R28, SRZ ;  /* 0x00000000001c7805 */ /* 0x000fe2000001ff00 */
[----:B------:R-:W-:Y:S01]  /*16e0*/  IMAD.MOV.U32 R17, RZ, RZ, RZ ;  /* 0x000000ffff117224 */ /* 0x000fe200078e00ff */
[----:B------:R-:W-:Y:S01]  /*16f0*/  CS2R R24, SRZ ;  /* 0x0000000000187805 */ /* 0x000fe2000001ff00 */
[----:B------:R-:W-:Y:S06]  /*1700*/  @!P1 BRA `(.L_x_2372) ;  /* 0x000000cc003c9947 */ /* 0x000fec0003800000 */
[----:B------:R-:W0:Y:S01]  /*1710*/  SHFL.IDX PT, R0, R222, RZ, 0x1f ;  /* 0x00001fffde007589 */ /* 0x000e2200000e0000 */
[----:B------:R-:W1:Y:S01]  /*1720*/  S2UR UR7, SR_CgaCtaId ;  /* 0x00000000000779c3 */ /* 0x000e620000008800 */
[----:B------:R-:W-:Y:S01]  /*1730*/  UMOV UR6, 0x400 ;  /* 0x0000040000067882 */ /* 0x000fe20000000000 */
[----:B0-----:R-:W-:Y:S01]  /*1740*/  R2UR UR4, R0 ;  /* 0x00000000000472ca */ /* 0x001fe200000e0000 */
[----:B-1----:R-:W-:-:S04]  /*1750*/  ULEA UR8, UR7, UR6, 0x18 ;  /* 0x0000000607087291 */ /* 0x002fc8000f8ec03f */
[----:B------:R-:W-:Y:S02]  /*1760*/  UIADD3 UR6, UR8, 0x14400, URZ ;  /* 0x0001440008067890 */ /* 0x000fe4000fffe03f */
[----:B------:R-:W-:Y:S02]  /*1770*/  IMAD.U32 R17, RZ, RZ, UR8 ;  /* 0x00000008ff117e24 */ /* 0x000fe4000f8e00ff */
        /* <DEDUP_REMOVED lines=25> */
.L_x_2373:
[----:B------:R-:W-:Y:S02]  /*1910*/  R2UR UR7, R220 ;  /* 0x00000000dc0772ca */ /* 0x000fe400000e0000 */
[----:B------:R-:W-:Y:S02]  /*1920*/  R2UR UR6, R17 ;  /* 0x00000000110672ca */ /* 0x000fe400000e0000 */
[----:B------:R-:W-:-:S09]  /*1930*/  R2UR UR5, R225 ;  /* 0x00000000e10572ca */ /* 0x000fd200000e0000 */
[----:B------:R-:W-:-:S04]  /*1940*/  ULEA.HI UR4, UR7, UR7, URZ, 0x1 ;  /* 0x0000000707047291 */ /* 0x000fc8000f8f083f */
[----:B------:R-:W-:Y:S01]  /*1950*/  ULOP3.LUT UR4, UR4, 0xfffffffe, URZ, 0xc0, !UPT ;  /* 0xfffffffe04047892 */ /* 0x000fe2000f8ec03f */
[----:B------:R-:W-:-:S03]  /*1960*/  IMAD.U32 R2, RZ, RZ, UR5 ;  /* 0x00000005ff027e24 */ /* 0x000fc6000f8e00ff */
[----:B------:R-:W-:Y:S02]  /*1970*/  UIADD3 UR4, UR7, -UR4, URZ ;  /* 0x8000000407047290 */ /* 0x000fe4000fffe03f */
[----:B------:R-:W-:-:S04]  /*1980*/  ISETP.NE.AND P0, PT, R2, 0x3, PT ;  /* 0x000000030200780c */ /* 0x000fc80003f05270 */
[----:B------:R-:W-:-:S05]  /*1990*/  IMAD.U32 R0, RZ, RZ, UR4 ;  /* 0x00000004ff007e24 */ /* 0x000fca000f8e00ff */
[----:B------:R-:W-:-:S04]  /*19a0*/  SHF.L.U32 R0, R0, 0x1f, RZ ;  /* 0x0000001f00007819 */ /* 0x000fc800000006ff */
[----:B------:R-:W0:Y:S02]  /*19b0*/  SYNCS.PHASECHK.TRANS64.TRYWAIT P1, [UR6+0x38800], R0 ;  /* 0x03880000ff0075a7 */ /* 0x000e240008020146 */
[----:B0-----:R-:W-:Y:S05]  /*19c0*/  @!P1 BRA `(.L_x_2374) ;  /* 0x0000014800c49947 */ /* 0x001fea0003800000 */
.L_x_2535:
[----:B------:R-:W-:Y:S05]  /*19d0*/  @!P0 BRA `(.L_x_2375) ;  /* 0x0000000000048947 */ /* 0x000fea0003800000 */
[----:B------:R-:W-:Y:S01]  /*19e0*/  BPT.TRAP 0x1 ;  /* 0x000000040000795c */ /* 0x000fe20000300000 */
.L_x_2375:
[----:B------:R-:W-:Y:S01]  /*19f0*/  R2UR UR5, R16 ;  /* 0x00000000100572ca */ /* 0x000fe200000e0000 */
[----:B0-----:R-:W-:Y:S01]  /*1a00*/  IMAD.U32 R0, RZ, RZ, UR60 ;  /* 0x0000003cff007e24 */ /* 0x001fe2000f8e00ff */
[----:B------:R-:W-:-:S11]  /*1a10*/  R2UR UR4, R17 ;  /* 0x00000000110472ca */ /* 0x000fd600000e0000 */
[----:B------:R-:W-:Y:S02]  /*1a20*/  IMAD.U32 R3, RZ, RZ, UR5 ;  /* 0x00000005ff037e24 */ /* 0x000fe4000f8e00ff */
[----:B------:R-:W-:-:S03]  /*1a30*/  LEA R0, R0, UR4, 0x3 ;  /* 0x0000000400007c11 */ /* 0x000fc6000f8e18ff */
[----:B------:R-:W-:-:S04]  /*1a40*/  SHF.L.U32 R3, R3, 0x1f, RZ ;  /* 0x0000001f03037819 */ /* 0x000fc800000006ff */
[----:B------:R0:W1:Y:S01]  /*1a50*/  SYNCS.PHASECHK.TRANS64.TRYWAIT P2, [R0+URZ+0x38830], R3 ;  /* 0x03883003000075a7 */ /* 0x000062000804017f */
[----:B------:R-:W-:Y:S05]  /*1a60*/  @!P0 BRA `(.L_x_2376) ;  /* 0x0000000000048947 */ /* 0x000fea0003800000 */
[----:B------:R-:W-:Y:S01]  /*1a70*/  BPT.TRAP 0x1 ;  /* 0x000000040000795c */ /* 0x000fe20000300000 */
.L_x_2376:
[----:B------:R-:W2:Y:S02]  /*1a80*/  S2R R2, SR_TID.X ;  /* 0x0000000000027919 */ /* 0x000ea40000002100 */
[----:B--2---:R-:W-:Y:S01]  /*1a90*/  LOP3.LUT P1, RZ, R2, 0x7f, RZ, 0xc0, !PT ;  /* 0x0000007f02ff7812 */ /* 0x004fe2000782c0ff */
[----:B-1----:R-:W-:-:S12]  /*1aa0*/  @P2 BRA `(.L_x_2377) ;  /* 0x0000000000082947 */ /* 0x002fd80003800000 */
[----:B------:R-:W1:Y:S02]  /*1ab0*/  SYNCS.PHASECHK.TRANS64.TRYWAIT P2, [R0+URZ+0x38830], R3 ;  /* 0x03883003000075a7 */ /* 0x000e64000804017f */
[----:B-1----:R-:W-:Y:S05]  /*1ac0*/  @!P2 BRA `(.L_x_2378) ;  /* 0x0000014800a0a947 */ /* 0x002fea0003800000 */
.L_x_2377:
[----:B------:R-:W-:Y:S05]  /*1ad0*/  WARPSYNC.ALL ;  /* 0x0000000000007948 */ /* 0x000fea0003800000 */
[----:B------:R-:W-:Y:S01]  /*1ae0*/  R2UR UR4, R17 ;  /* 0x00000000110472ca */ /* 0x000fe200000e0000 */
[----:B------:R-:W-:Y:S01]  /*1af0*/  ULOP3.LUT UR5, UR36, 0x10000, URZ, 0xfc, !UPT ;  /* 0x0001000024057892 */ /* 0x000fe2000f8efc3f */
[----:B------:R-:W-:Y:S01]  /*1b00*/  WARPGROUP.ARRIVE ;  /* 0x00000000000079c5 */ /* 0x000fe20000000000 */
[----:B------:R-:W-:Y:S01]  /*1b10*/  UMOV UR9, 0x40000040 ;  /* 0x4000004000097882 */ /* 0x000fe20000000000 */
[----:B------:R-:W-:Y:S01]  /*1b20*/  UMOV UR11, 0x40000040 ;  /* 0x40000040000b7882 */ /* 0x000fe20000000000 */
[----:B------:R-:W-:Y:S01]  /*1b30*/  UMOV UR15, UR9 ;  /* 0x00000009000f7c82 */ /* 0x000fe20008000000 */
[----:B------:R-:W-:Y:S01]  /*1b40*/  IMAD.U32 R13, RZ, RZ, UR9 ;  /* 0x00000009ff0d7e24 */ /* 0x000fe2000f8e00ff */
[----:B------:R-:W-:Y:S01]  /*1b50*/  UIADD3 UR7, UR5, 0x2, URZ ;  /* 0x0000000205077890 */ /* 0x000fe2000fffe03f */
[----:B01----:R-:W-:Y:S01]  /*1b60*/  @!P1 VIADD R0, R0, 0x38840 ;  /* 0x0003884000009836 */ /* 0x003fe20000000000 */
[----:B------:R-:W-:Y:S01]  /*1b70*/  UMOV UR8, UR5 ;  /* 0x0000000500087c82 */ /* 0x000fe20008000000 */
[----:B------:R-:W-:Y:S01]  /*1b80*/  UMOV UR17, 0x40000040 ;  /* 0x4000004000117882 */ /* 0x000fe20000000000 */
[----:B------:R-:W-:Y:S01]  /*1b90*/  UMOV UR14, UR8 ;  /* 0x00000008000e7c82 */ /* 0x000fe20008000000 */
[----:B------:R-:W-:Y:S01]  /*1ba0*/  IMAD.U32 R12, RZ, RZ, UR8 ;  /* 0x00000008ff0c7e24 */ /* 0x000fe2000f8e00ff */
[----:B------:R-:W-:Y:S01]  /*1bb0*/  UIADD3 UR4, UR4, 0x24400, URZ ;  /* 0x0002440004047890 */ /* 0x000fe2000fffe03f */
[----:B------:R-:W-:Y:S01]  /*1bc0*/  IMAD.U32 R11, RZ, RZ, UR17 ;  /* 0x00000011ff0b7e24 */ /* 0x000fe2000f8e00ff */
[----:B------:R-:W-:Y:S01]  /*1bd0*/  UMOV UR16, UR7 ;  /* 0x0000000700107c82 */ /* 0x000fe20008000000 */
[----:B------:R-:W-:Y:S01]  /*1be0*/  UMOV UR19, 0x40000040 ;  /* 0x4000004000137882 */ /* 0x000fe20000000000 */
[----:B------:R-:W-:Y:S01]  /*1bf0*/  USHF.R.U32.HI UR4, URZ, 0x4, UR4 ;  /* 0x000000043f047899 */ /* 0x000fe20008011604 */
[----:B------:R-:W-:Y:S01]  /*1c00*/  IMAD.U32 R10, RZ, RZ, UR16 ;  /* 0x00000010ff0a7e24 */ /* 0x000fe2000f8e00ff */
[----:B------:R-:W-:Y:S01]  /*1c10*/  UIADD3 UR7, UR5, 0x4, URZ ;  /* 0x0000000405077890 */ /* 0x000fe2000fffe03f */
[----:B------:R-:W-:Y:S01]  /*1c20*/  @!P1 PRMT R0, RZ, 0x654, R0 ;  /* 0x00000654ff009816 */ /* 0x000fe20000000000 */
[----:B------:R-:W-:Y:S01]  /*1c30*/  ULOP3.LUT UR4, UR4, 0x3fff, URZ, 0xc0, !UPT ;  /* 0x00003fff04047892 */ /* 0x000fe2000f8ec03f */
[----:B------:R-:W-:Y:S01]  /*1c40*/  CS2R R150, SRZ ;  /* 0x0000000000967805 */ /* 0x000fe2000001ff00 */
[----:B------:R-:W-:Y:S01]  /*1c50*/  UMOV UR13, 0x40000040 ;  /* 0x40000040000d7882 */ /* 0x000fe20000000000 */
[----:B------:R-:W-:Y:S01]  /*1c60*/  UIADD3 UR20, UR5, 0x404, URZ ;  /* 0x0000040405147890 */ /* 0x000fe2000fffe03f */
[----:B------:R-:W-:Y:S01]  /*1c70*/  CS2R R148, SRZ ;  /* 0x0000000000947805 */ /* 0x000fe2000001ff00 */
[----:B------:R-:W-:Y:S01]  /*1c80*/  ULOP3.LUT UR6, UR4, 0x10000, URZ, 0xfc, !UPT ;  /* 0x0001000004067892 */ /* 0x000fe2000f8efc3f */
[----:B------:R-:W-:Y:S01]  /*1c90*/  CS2R R146, SRZ ;  /* 0x0000000000927805 */ /* 0x000fe2000001ff00 */
[----:B------:R-:W-:Y:S01]  /*1ca0*/  UMOV UR21, 0x40000040 ;  /* 0x4000004000157882 */ /* 0x000fe20000000000 */
[----:B------:R-:W-:Y:S01]  /*1cb0*/  UMOV UR23, 0x40000040 ;  /* 0x4000004000177882 */ /* 0x000fe20000000000 */
[----:B------:R-:W-:Y:S01]  /*1cc0*/  UIMAD UR4, UR60, 0xa00, UR6 ;  /* 0x00000a003c0478a4 */ /* 0x000fe2000f8e0206 */
[----:B------:R-:W-:Y:S01]  /*1cd0*/  CS2R R144, SRZ ;  /* 0x0000000000907805 */ /* 0x000fe2000001ff00 */
[----:B------:R-:W-:Y:S01]  /*1ce0*/  IMAD.U32 R15, RZ, RZ, UR6 ;  /* 0x00000006ff0f7e24 */ /* 0x000fe2000f8e00ff */
[----:B------:R-:W-:Y:S01]  /*1cf0*/  UIADD3 UR24, UR5, 0x406, URZ ;  /* 0x0000040605187890 */ /* 0x000fe2000fffe03f */
[----:B------:R-:W-:Y:S01]  /*1d00*/  CS2R R142, SRZ ;  /* 0x00000000008e7805 */ /* 0x000fe2000001ff00 */
[----:B------:R-:W-:Y:S01]  /*1d10*/  UIADD3 UR6, UR4, 0x200, URZ ;  /* 0x0000020004067890 */ /* 0x000fe2000fffe03f */
[----:B------:R-:W-:Y:S01]  /*1d20*/  CS2R R140, SRZ ;  /* 0x00000000008c7805 */ /* 0x000fe2000001ff00 */
[----:B------:R-:W-:Y:S01]  /*1d30*/  UMOV UR10, UR4 ;  /* 0x00000004000a7c82 */ /* 0x000fe20008000000 */
[----:B------:R-:W-:Y:S01]  /*1d40*/  UIADD3 UR12, UR4, 0x2, URZ ;  /* 0x00000002040c7890 */ /* 0x000fe2000fffe03f */
[----:B------:R-:W-:Y:S01]  /*1d50*/  HGMMA.64x16x16.F32.BF16 R56, gdesc[UR8], RZ, !UPT, gsb0 ;  /* 0x00200000083879f0 */ /* 0x000fe2000c0018ff */
[----:B------:R-:W-:Y:S01]  /*1d60*/  UIADD3 UR10, UR4, 0x80, URZ ;  /* 0x00000080040a7890 */ /* 0x000fe2000fffe03f */
[----:B------:R-:W-:Y:S01]  /*1d70*/  CS2R R138, SRZ ;  /* 0x00000000008a7805 */ /* 0x000fe2000001ff00 */
[----:B------:R-:W-:Y:S01]  /*1d80*/  UMOV UR8, UR14 ;  /* 0x0000000e00087c82 */ /* 0x000fe20008000000 */
[----:B------:R-:W-:Y:S01]  /*1d90*/  UMOV UR9, UR15 ;  /* 0x0000000f00097c82 */ /* 0x000fe20008000000 */
[----:B------:R-:W-:Y:S01]  /*1da0*/  UMOV UR11, 0x40000040 ;  /* 0x40000040000b7882 */ /* 0x000fe20000000000 */
[----:B------:R-:W-:Y:S01]  /*1db0*/  UMOV UR18, UR12 ;  /* 0x0000000c00127c82 */ /* 0x000fe20008000000 */
[----:B------:R-:W-:Y:S01]  /*1dc0*/  UIADD3 UR12, UR4, 0x4, URZ ;  /* 0x00000004040c7890 */ /* 0x000fe2000fffe03f */
[----:B------:R-:W-:Y:S01]  /*1dd0*/  CS2R R136, SRZ ;  /* 0x0000000000887805 */ /* 0x000fe2000001ff00 */
[----:B------:R-:W-:Y:S01]  /*1de0*/  UIADD3 UR22, UR4, 0x284, URZ ;  /* 0x0000028404167890 */ /* 0x000fe2000fffe03f */
[----:B------:R-:W-:Y:S01]  /*1df0*/  CS2R R134, SRZ ;  /* 0x0000000000867805 */ /* 0x000fe2000001ff00 */
[----:B------:R-:W-:Y:S01]  /*1e00*/  UIADD3 UR26, UR4, 0x286, URZ ;  /* 0x00000286041a7890 */ /* 0x000fe2000fffe03f */
[----:B------:R-:W-:Y:S01]  /*1e10*/  CS2R R132, SRZ ;  /* 0x0000000000847805 */ /* 0x000fe2000001ff00 */
[----:B------:R-:W-:Y:S01]  /*1e20*/  UMOV UR25, 0x40000040 ;  /* 0x4000004000197882 */ /* 0x000fe20000000000 */
[----:B------:R-:W-:Y:S01]  /*1e30*/  UMOV UR27, 0x40000040 ;  /* 0x40000040001b7882 */ /* 0x000fe20000000000 */
        /* <DEDUP_REMOVED lines=37> */
[----:B------:R-:W-:-:S02]  /*2090*/  WARPGROUP.DEPBAR.LE gsb0, 0x0 ;  /* 0x00008000000079c5 */ /* 0x000fc40000010000 */
[----:B------:R-:W-:Y:S01]  /*20a0*/  WARPGROUP.ARRIVE ;  /* 0x00000000000079c5 */ /* 0x000fe20000000000 */
[----:B------:R-:W-:Y:S01]  /*20b0*/  UIADD3 UR54, UR4, 0x784, URZ ;  /* 0x0000078404367890 */ /* 0x000fe2000fffe03f */
[----:B------:R-:W-:Y:S01]  /*20c0*/  CS2R R106, SRZ ;  /* 0x00000000006a7805 */ /* 0x000fe2000001ff00 */
[----:B------:R-:W-:Y:S01]  /*20d0*/  UMOV UR53, 0x40000040 ;  /* 0x4000004000357882 */ /* 0x000fe20000000000 */
[----:B------:R-:W-:Y:S01]  /*20e0*/  UMOV UR55, 0x40000040 ;  /* 0x4000004000377882 */ /* 0x000fe20000000000 */
[----:B------:R-:W-:Y:S01]  /*20f0*/  UMOV UR57, 0x40000040 ;  /* 0x4000004000397882 */ /* 0x000fe20000000000 */
[----:B------:R-:W-:Y:S01]  /*2100*/  HGMMA.64x16x16.F32.BF16 R48, gdesc[UR8], RZ, !UPT, gsb0 ;  /* 0x00200000083079f0 */ /* 0x000fe2000c0018ff */
[----:B------:R-:W-:Y:S01]  /*2110*/  UIADD3 UR10, UR4, 0x100, URZ ;  /* 0x00000100040a7890 */ /* 0x000fe2000fffe03f */
[----:B------:R-:W-:Y:S01]  /*2120*/  IMAD.U32 R7, RZ, RZ, UR57 ;  /* 0x00000039ff077e24 */ /* 0x000fe2000f8e00ff */
[----:B------:R-:W-:Y:S01]  /*2130*/  UMOV UR8, UR14 ;  /* 0x0000000e00087c82 */ /* 0x000fe20008000000 */
[----:B------:R-:W-:Y:S01]  /*2140*/  UMOV UR9, UR15 ;  /* 0x0000000f00097c82 */ /* 0x000fe20008000000 */
[----:B------:R-:W-:Y:S01]  /*2150*/  UMOV UR11, 0x40000040 ;  /* 0x40000040000b7882 */ /* 0x000fe20000000000 */
[----:B------:R-:W-:Y:S01]  /*2160*/  UMOV UR59, 0x40000040 ;  /* 0x40000040003b7882 */ /* 0x000fe20000000000 */
        /* <DEDUP_REMOVED lines=153> */
[----:B------:R-:W-:Y:S01]  /*2b00*/  ULDC UR10, c[0x0][0x2f0] ;  /* 0x0000bc00000a7ab9 */ /* 0x000fe20000000800 */
[----:B------:R-:W-:Y:S01]  /*2b10*/  ULDC UR11, c[0x0][0x288] ;  /* 0x0000a200000b7ab9 */ /* 0x000fe20000000800 */
[----:B------:R-:W-:Y:S01]  /*2b20*/  IMAD.U32 R20, RZ, RZ, UR10 ;  /* 0x0000000aff147e24 */ /* 0x000fe2000f8e00ff */
        /* <DEDUP_REMOVED lines=24> */
[----:B------:R-:W-:Y:S01]  /*2cb0*/  R2UR UR15, R19 ;  /* 0x00000000130f72ca */ /* 0x000fe200000e0000 */
[----:B------:R-:W-:-:S06]  /*2cc0*/  UIADD3 UR14, UR61, -0x2, URZ ;  /* 0xfffffffe3d0e7890 */ /* 0x000fcc000fffe03f */
        /* <DEDUP_REMOVED lines=26> */
[----:B------:R-:W-:Y:S01]  /*2e70*/  VIADD R2, R212, UR19 ;  /* 0x00000013d4027c36 */ /* 0x000fe20008000000 */
        /* <DEDUP_REMOVED lines=189> */
[----:B------:R-:W-:Y:S02]  /*3a50*/  ULDC UR6, c[0x0][0x448] ;  /* 0x0001120000067ab9 */ /* 0x000fe40000000800 */
[----:B------:R-:W-:Y:S02]  /*3a60*/  UISETP.NE.AND UP0, UPT, UR6, 0x1, UPT ;  /* 0x000000010600788c */ /* 0x000fe4000bf05270 */
[----:B------:R-:W-:Y:S02]  /*3a70*/  UIADD3 UR6, UR5, 0xc06, URZ ;  /* 0x00000c0605067890 */ /* 0x000fe4000fffe03f */
[----:B------:R-:W-:Y:S02]  /*3a80*/  UIADD3 UR5, UR4, 0x984, URZ ;  /* 0x0000098404057890 */ /* 0x000fe4000fffe03f */
[----:B------:R-:W-:-:S03]  /*3a90*/  PLOP3.LUT P2, PT, PT, PT, UP0, 0x80, 0x0 ;  /* 0x000000000000781c */ /* 0x000fc60003f4f008 */
[----:B------:R-:W-:Y:S01]  /*3aa0*/  UMOV UR56, UR6 ;  /* 0x0000000600387c82 */ /* 0x000fe20008000000 */
[----:B------:R-:W-:Y:S01]  /*3ab0*/  UIMAD UR6, UR61, -0x50, URZ ;  /* 0xffffffb03d0678a4 */ /* 0x000fe2000f8e023f */
        /* <DEDUP_REMOVED lines=25> */
[----:B------:R-:W-:Y:S02]  /*3c50*/  @UP0 ULDC UR5, c[0x0][0x44c] ;  /* 0x0001130000050ab9 */ /* 0x000fe40000000800 */
[----:B------:R-:W-:Y:S01]  /*3c60*/  @P2 IMAD.HI.U32 R3, R2, UR5, RZ ;  /* 0x0000000502032c27 */ /* 0x000fe2000f8e00ff */
[----:B------:R-:W-:-:S04]  /*3c70*/  @UP0 ULDC UR5, c[0x0][0x450] ;  /* 0x0001140000050ab9 */ /* 0x000fc80000000800 */
[----:B------:R-:W-:Y:S01]  /*3c80*/  @P2 SHF.R.U32.HI R2, RZ, UR5, R3 ;  /* 0x00000005ff022c19 */ /* 0x000fe20008011603 */
[----:B------:R-:W-:Y:S02]  /*3c90*/  UIMAD UR5, UR15, UR10, UR6 ;  /* 0x0000000a0f0572a4 */ /* 0x000fe4000f8e0206 */
[----:B------:R-:W-:Y:S02]  /*3ca0*/  UIADD3 UR6, UR6, 0x51, URZ ;  /* 0x0000005106067890 */ /* 0x000fe4000fffe03f */
[----:B------:R-:W0:Y:S01]  /*3cb0*/  SHFL.IDX PT, R5, R2, 0x1, 0x1c1f ;  /* 0x003c1f0002057f89 */ /* 0x000e2200000e0000 */
[----:B------:R-:W-:Y:S02]  /*3cc0*/  UIADD3 UR5, UR5, 0x50, URZ ;  /* 0x0000005005057890 */ /* 0x000fe4000fffe03f */
[----:B------:R-:W-:Y:S01]  /*3cd0*/  UIMAD UR10, UR15, UR10, -UR11 ;  /* 0x0000000a0f0a72a4 */ /* 0x000fe2000f8e0a0b */
[----:B------:R-:W-:Y:S01]  /*3ce0*/  IMAD.U32 R4, RZ, RZ, UR6 ;  /* 0x00000006ff047e24 */ /* 0x000fe2000f8e00ff */
[----:B------:R-:W-:Y:S01]  /*3cf0*/  UIADD3 UR6, UR4, 0x986, URZ ;  /* 0x0000098604067890 */ /* 0x000fe2000fffe03f */
[----:B------:R-:W1:Y:S01]  /*3d00*/  SHFL.IDX PT, R2, R2, RZ, 0x1c1f ;  /* 0x001c1fff02027589 */ /* 0x000e6200000e0000 */
[----:B------:R-:W-:Y:S01]  /*3d10*/  IMAD.U32 R14, RZ, RZ, UR5 ;  /* 0x00000005ff0e7e24 */ /* 0x000fe2000f8e00ff */
[----:B------:R-:W-:Y:S01]  /*3d20*/  UMOV UR5, UR23 ;  /* 0x0000001700057c82 */ /* 0x000fe20008000000 */
[----:B------:R-:W-:-:S04]  /*3d30*/  IMAD R3, R23, -0x2, R4 ;  /* 0xfffffffe17037824 */ /* 0x000fc800078e0204 */
[----:B------:R-:W-:Y:S02]  /*3d40*/  IMAD R4, R20, UR15, R3 ;  /* 0x0000000f14047c24 */ /* 0x000fe4000f8e0203 */
[----:B------:R-:W-:-:S03]  /*3d50*/  IMAD R3, R23, -0x2, R14 ;  /* 0xfffffffe17037824 */ /* 0x000fc600078e020e */
[----:B0-----:R-:W-:Y:S01]  /*3d60*/  IADD3 R14, R5, -UR11, R4 ;  /* 0x8000000b050e7c10 */ /* 0x001fe2000fffe004 */
[----:B------:R-:W-:Y:S01]  /*3d70*/  VIADD R4, R4, -UR11 ;  /* 0x8000000b04047c36 */ /* 0x000fe20008000000 */
[----:B------:R-:W-:Y:S02]  /*3d80*/  @UP0 ULDC UR11, c[0x0][0x450] ;  /* 0x00011400000b0ab9 */ /* 0x000fe40000000800 */
[----:B------:R-:W-:Y:S02]  /*3d90*/  VIMNMX R14, R3, R14, PT ;  /* 0x0000000e030e7248 */ /* 0x000fe40003fe0100 */
[----:B-1----:R-:W-:Y:S02]  /*3da0*/  VIADDMNMX R3, R2, R4, R3, PT ;  /* 0x0000000402037246 */ /* 0x002fe40003800103 */
[C---:B------:R-:W-:Y:S02]  /*3db0*/  ISETP.GT.AND P3, PT, R14.reuse, RZ, PT ;  /* 0x000000ff0e00720c */ /* 0x040fe40003f64270 */
[----:B------:R-:W-:-:S02]  /*3dc0*/  ISETP.GT.AND P4, PT, R14, 0x1, PT ;  /* 0x000000010e00780c */ /* 0x000fc40003f84270 */
[----:B------:R-:W-:Y:S01]  /*3dd0*/  ISETP.GT.AND P5, PT, R14, 0x8, PT ;  /* 0x000000080e00780c */ /* 0x000fe20003fa4270 */
        /* <DEDUP_REMOVED lines=14> */
[----:B------:R-:W-:Y:S01]  /*3ec0*/  ISETP.GT.AND P3, PT, R14, 0x9, PT ;  /* 0x000000090e00780c */ /* 0x000fe20003f64270 */
[----:B------:R-:W-:Y:S01]  /*3ed0*/  HGMMA.64x16x16.F32.BF16 R48, gdesc[UR56], R48, gsb0 ;  /* 0x00200000383079f0 */ /* 0x000fe20008001830 */
[----:B------:R-:W-:Y:S01]  /*3ee0*/  UIADD3 UR58, UR4, 0x886, URZ ;  /* 0x00000886043a7890 */ /* 0x000fe2000fffe03f */
[----:B------:R-:W-:Y:S01]  /*3ef0*/  FSEL R62, R62, -INF , P5 ;  /* 0xff8000003e3e7808 */ /* 0x000fe20002800000 */
[----:B------:R-:W-:Y:S01]  /*3f00*/  UMOV UR56, UR22 ;  /* 0x0000001600387c82 */ /* 0x000fe20008000000 */
[----:B------:R-:W-:Y:S01]  /*3f10*/  UMOV UR57, UR23 ;  /* 0x0000001700397c82 */ /* 0x000fe20008000000 */
[----:B------:R-:W-:Y:S01]  /*3f20*/  UMOV UR59, 0x40000040 ;  /* 0x40000040003b7882 */ /* 0x000fe20000000000 */
[----:B------:R-:W-:Y:S02]  /*3f30*/  FMNMX.FTZ R5, R58, R59, !PT ;  /* 0x0000003b3a057209 */ /* 0x000fe40007810000 */
[----:B------:R-:W-:Y:S02]  /*3f40*/  ISETP.GT.AND P4, PT, R14, 0x10, PT ;  /* 0x000000100e00780c */ /* 0x000fe40003f84270 */
[----:B------:R-:W-:-:S02]  /*3f50*/  FSEL R63, R63, -INF , P3 ;  /* 0xff8000003f3f7808 */ /* 0x000fc40001800000 */
[----:B------:R-:W-:Y:S02]  /*3f60*/  FMNMX.FTZ R20, R62, R5, !PT ;  /* 0x000000053e147209 */ /* 0x000fe40007810000 */
[----:B------:R-:W-:Y:S02]  /*3f70*/  ISETP.GT.AND P3, PT, R14, 0x11, PT ;  /* 0x000000110e00780c */ /* 0x000fe40003f64270 */
[----:B------:R-:W-:Y:S02]  /*3f80*/  FMNMX.FTZ R5, R63, R20, !PT ;  /* 0x000000143f057209 */ /* 0x000fe40007810000 */
[----:B------:R-:W-:-:S04]  /*3f90*/  ISETP.GT.AND P5, PT, R3, 0x8, PT ;  /* 0x000000080300780c */ /* 0x000fc80003fa4270 */
[----:B------:R-:W-:Y:S02]  /*3fa0*/  FSEL R60, R60, -INF , P5 ;  /* 0xff8000003c3c7808 */ /* 0x000fe40002800000 */
[----:B------:R-:W-:Y:S01]  /*3fb0*/  ISETP.GT.AND P5, PT, R3, 0x18, PT ;  /* 0x000000180300780c */ /* 0x000fe20003fa4270 */
[----:B------:R-:W-:Y:S02]  /*3fc0*/  WARPGROUP.DEPBAR.LE gsb0, 0x0 ;  /* 0x00008000000079c5 */ /* 0x000fe40000010000 */
[----:B------:R-:W-:Y:S01]  /*3fd0*/  WARPGROUP.ARRIVE ;  /* 0x00000000000079c5 */ /* 0x000fe20000000000 */
[----:B------:R-:W-:Y:S02]  /*3fe0*/  FSEL R50, R50, -INF , P4 ;  /* 0xff80000032327808 */ /* 0x000fe40002000000 */
[----:B------:R-:W-:Y:S02]  /*3ff0*/  ISETP.GT.AND P4, PT, R14, 0x18, PT ;  /* 0x000000180e00780c */ /* 0x000fe40003f84270 */
[----:B------:R-:W-:Y:S01]  /*4000*/  FSEL R51, R51, -INF , P3 ;  /* 0xff80000033337808 */ /* 0x000fe20001800000 */
[----:B------:R-:W-:Y:S01]  /*4010*/  HGMMA.64x16x16.F32.BF16 R40, gdesc[UR56], R40, gsb0 ;  /* 0x00200000382879f0 */ /* 0x000fe20008001828 */
[----:B------:R-:W-:Y:S01]  /*4020*/  UIADD3 UR58, UR4, 0x906, URZ ;  /* 0x00000906043a7890 */ /* 0x000fe2000fffe03f */
[----:B------:R-:W-:Y:S01]  /*4030*/  FMNMX.FTZ R20, R50, R5, !PT ;  /* 0x0000000532147209 */ /* 0x000fe20007810000 */
[----:B------:R-:W-:Y:S01]  /*4040*/  UMOV UR56, UR22 ;  /* 0x0000001600387c82 */ /* 0x000fe20008000000 */
[----:B------:R-:W-:Y:S01]  /*4050*/  UMOV UR57, UR23 ;  /* 0x0000001700397c82 */ /* 0x000fe20008000000 */
[----:B------:R-:W-:Y:S01]  /*4060*/  UMOV UR59, 0x40000040 ;  /* 0x40000040003b7882 */ /* 0x000fe20000000000 */
[----:B------:R-:W-:Y:S01]  /*4070*/  UMOV UR4, UR22 ;  /* 0x0000001600047c82 */ /* 0x000fe20008000000 */
[----:B------:R-:W-:-:S02]  /*4080*/  ISETP.GT.AND P3, PT, R14, 0x19, PT ;  /* 0x000000190e00780c */ /* 0x000fc40003f64270 */
[----:B------:R-:W-:Y:S02]  /*4090*/  FSEL R54, R54, -INF , P4 ;  /* 0xff80000036367808 */ /* 0x000fe40002000000 */
[----:B------:R-:W-:Y:S02]  /*40a0*/  FMNMX.FTZ R5, R51, R20, !PT ;  /* 0x0000001433057209 */ /* 0x000fe40007810000 */
[----:B------:R-:W-:Y:S02]  /*40b0*/  ISETP.GT.AND P4, PT, R14, 0x20, PT ;  /* 0x000000200e00780c */ /* 0x000fe40003f84270 */
[----:B------:R-:W-:Y:S02]  /*40c0*/  FSEL R55, R55, -INF , P3 ;  /* 0xff80000037377808 */ /* 0x000fe40001800000 */
[----:B------:R-:W-:Y:S02]  /*40d0*/  FMNMX.FTZ R20, R54, R5, !PT ;  /* 0x0000000536147209 */ /* 0x000fe40007810000 */
[----:B------:R-:W-:-:S02]  /*40e0*/  ISETP.GT.AND P3, PT, R14, 0x21, PT ;  /* 0x000000210e00780c */ /* 0x000fc40003f64270 */
[----:B------:R-:W-:Y:S02]  /*40f0*/  FMNMX.FTZ R5, R55, R20, !PT ;  /* 0x0000001437057209 */ /* 0x000fe40007810000 */
[----:B------:R-:W-:Y:S01]  /*4100*/  FSEL R52, R52, -INF , P5 ;  /* 0xff80000034347808 */ /* 0x000fe20002800000 */
[----:B------:R-:W-:Y:S02]  /*4110*/  WARPGROUP.DEPBAR.LE gsb0, 0x0 ;  /* 0x00008000000079c5 */ /* 0x000fe40000010000 */
[----:B------:R-:W-:Y:S01]  /*4120*/  WARPGROUP.ARRIVE ;  /* 0x00000000000079c5 */ /* 0x000fe20000000000 */
[----:B------:R-:W-:Y:S02]  /*4130*/  FSEL R42, R42, -INF , P4 ;  /* 0xff8000002a2a7808 */ /* 0x000fe40002000000 */
[----:B------:R-:W-:Y:S02]  /*4140*/  ISETP.GT.AND P4, PT, R14, 0x28, PT ;  /* 0x000000280e00780c */ /* 0x000fe40003f84270 */
[----:B------:R-:W-:Y:S01]  /*4150*/  FSEL R43, R43, -INF , P3 ;  /* 0xff8000002b2b7808 */ /* 0x000fe20001800000 */
[----:B------:R-:W-:Y:S01]  /*4160*/  HGMMA.64x16x16.F32.BF16 R32, gdesc[UR56], R32, gsb0 ;  /* 0x00200000382079f0 */ /* 0x000fe20008001820 */
[----:B------:R-:W-:-:S02]  /*4170*/  FMNMX.FTZ R20, R42, R5, !PT ;  /* 0x000000052a147209 */ /* 0x000fc40007810000 */
[----:B------:R-:W-:Y:S02]  /*4180*/  ISETP.GT.AND P3, PT, R14, 0x29, PT ;  /* 0x000000290e00780c */ /* 0x000fe40003f64270 */
[----:B------:R-:W-:Y:S02]  /*4190*/  FSEL R46, R46, -INF , P4 ;  /* 0xff8000002e2e7808 */ /* 0x000fe40002000000 */
[----:B------:R-:W-:Y:S02]  /*41a0*/  FMNMX.FTZ R5, R43, R20, !PT ;  /* 0x000000142b057209 */ /* 0x000fe40007810000 */
[----:B------:R-:W-:Y:S02]  /*41b0*/  ISETP.GT.AND P4, PT, R14, 0x30, PT ;  /* 0x000000300e00780c */ /* 0x000fe40003f84270 */
[----:B------:R-:W-:Y:S02]  /*41c0*/  FSEL R47, R47, -INF , P3 ;  /* 0xff8000002f2f7808 */ /* 0x000fe40001800000 */
[----:B------:R-:W-:-:S02]  /*41d0*/  FMNMX.FTZ R20, R46, R5, !PT ;  /* 0x000000052e147209 */ /* 0x000fc40007810000 */
[----:B------:R-:W-:Y:S02]  /*41e0*/  ISETP.GT.AND P3, PT, R14, 0x31, PT ;  /* 0x000000310e00780c */ /* 0x000fe40003f64270 */
[----:B------:R-:W-:Y:S01]  /*41f0*/  FMNMX.FTZ R5, R47, R20, !PT ;  /* 0x000000142f057209 */ /* 0x000fe20007810000 */
[----:B------:R-:W-:Y:S02]  /*4200*/  WARPGROUP.DEPBAR.LE gsb0, 0x0 ;  /* 0x00008000000079c5 */ /* 0x000fe40000010000 */
[----:B------:R-:W-:Y:S01]  /*4210*/  WARPGROUP.ARRIVE ;  /* 0x00000000000079c5 */ /* 0x000fe20000000000 */
[----:B------:R-:W-:Y:S02]  /*4220*/  FSEL R34, R34, -INF , P4 ;  /* 0xff80000022227808 */ /* 0x000fe40002000000 */
[----:B------:R-:W-:Y:S02]  /*4230*/  ISETP.GT.AND P4, PT, R14, 0x38, PT ;  /* 0x000000380e00780c */ /* 0x000fe40003f84270 */
[----:B------:R-:W-:Y:S01]  /*4240*/  FSEL R35, R35, -INF , P3 ;  /* 0xff80000023237808 */ /* 0x000fe20001800000 */
[----:B------:R-:W-:Y:S01]  /*4250*/  HGMMA.64x16x16.F32.BF16 R24, gdesc[UR4], R24, gsb0 ;  /* 0x00200000041879f0 */ /* 0x000fe20008001818 */
[----:B------:R-:W-:Y:S01]  /*4260*/  FMNMX.FTZ R20, R34, R5, !PT ;  /* 0x0000000522147209 */ /* 0x000fe20007810000 */
[----:B------:R-:W-:Y:S01]  /*4270*/  ULDC UR5, c[0x0][0x988] ;  /* 0x0002620000057ab9 */ /* 0x000fe20000000800 */
[----:B------:R-:W-:Y:S01]  /*4280*/  ISETP.GT.AND P3, PT, R14, 0x39, PT ;  /* 0x000000390e00780c */ /* 0x000fe20003f64270 */
[----:B------:R-:W-:Y:S01]  /*4290*/  @UP0 ULDC UR6, c[0x0][0x44c] ;  /* 0x0001130000060ab9 */ /* 0x000fe20000000800 */
[----:B------:R-:W-:Y:S01]  /*42a0*/  FSEL R38, R38, -INF , P4 ;  /* 0xff80000026267808 */ /* 0x000fe20002000000 */
[----:B------:R-:W-:Y:S01]  /*42b0*/  UIMAD.WIDE.U32 UR6, UR19, UR6, URZ ;  /* 0x00000006130672a5 */ /* 0x000fe2000f8e003f */
[----:B------:R-:W-:Y:S01]  /*42c0*/  FMNMX.FTZ R5, R35, R20, !PT ;  /* 0x0000001423057209 */ /* 0x000fe20007810000 */
[----:B------:R-:W-:Y:S01]  /*42d0*/  UMOV UR4, UR19 ;  /* 0x0000001300047c82 */ /* 0x000fe20008000000 */
[----:B------:R-:W-:Y:S01]  /*42e0*/  ISETP.GT.AND P4, PT, R14, 0x40, PT ;  /* 0x000000400e00780c */ /* 0x000fe20003f84270 */
[----:B------:R-:W-:Y:S01]  /*42f0*/  @UP0 USHF.R.U32.HI UR4, URZ, UR11, UR7 ;  /* 0x0000000b3f040299 */ /* 0x000fe20008011607 */
[----:B------:R-:W-:-:S02]  /*4300*/  FSEL R39, R39, -INF , P3 ;  /* 0xff80000027277808 */ /* 0x000fc40001800000 */
[----:B------:R-:W-:Y:S01]  /*4310*/  FMNMX.FTZ R20, R38, R5, !PT ;  /* 0x0000000526147209 */ /* 0x000fe20007810000 */
[----:B------:R-:W-:Y:S01]  /*4320*/  UIADD3 UR6, UR10, UR4, URZ ;  /* 0x000000040a067290 */ /* 0x000fe2000fffe03f */
[----:B------:R-:W-:Y:S02]  /*4330*/  ISETP.GT.AND P3, PT, R14, 0x41, PT ;  /* 0x000000410e00780c */ /* 0x000fe40003f64270 */
[----:B------:R-:W-:Y:S01]  /*4340*/  FMNMX.FTZ R5, R39, R20, !PT ;  /* 0x0000001427057209 */ /* 0x000fe20007810000 */
[----:B------:R-:W-:-:S04]  /*4350*/  UIMAD.WIDE UR6, UR6, 0x66666667, URZ ;  /* 0x66666667060678a5 */ /* 0x000fc8000f8e023f */
[----:B------:R-:W-:-:S04]  /*4360*/  USHF.R.U32.HI UR4, URZ, 0x1f, UR7 ;  /* 0x0000001f3f047899 */ /* 0x000fc80008011607 */
[----:B------:R-:W-:-:S04]  /*4370*/  ULEA.HI.SX32 UR4, UR7, UR4, 0x1b ;  /* 0x0000000407047291 */ /* 0x000fc8000f8fda3f */
[----:B------:R-:W-:-:S04]  /*4380*/  UISETP.LT.AND UP1, UPT, URZ, UR4, UPT ;  /* 0x000000043f00728c */ /* 0x000fc8000bf21270 */
[----:B------:R-:W-:-:S04]  /*4390*/  USEL UR15, URZ, UR4, !UP1 ;  /* 0x000000043f0f7287 */ /* 0x000fc8000c800000 */
[----:B------:R-:W-:Y:S02]  /*43a0*/  UISETP.GE.AND UP1, UPT, UR14, UR15, UPT ;  /* 0x0000000f0e00728c */ /* 0x000fe4000bf26270 */
[----:B------:R-:W-:Y:S01]  /*43b0*/  IMAD.U32 R231, RZ, RZ, UR15 ;  /* 0x0000000fffe77e24 */ /* 0x000fe2000f8e00ff */
[----:B------:R-:W-:Y:S02]  /*43c0*/  WARPGROUP.DEPBAR.LE gsb0, 0x0 ;  /* 0x00008000000079c5 */ /* 0x000fe40000010000 */
[----:B------:R-:W-:Y:S01]  /*43d0*/  FSEL R26, R26, -INF , P4 ;  /* 0xff8000001a1a7808 */ /* 0x000fe20002000000 */
[----:B------:R0:W-:Y:S01]  /*43e0*/  @!P1 SYNCS.ARRIVE.TRANS64.RED.A1T0 RZ, [R0+URZ], RZ ;  /* 0x000000ff00ff99a7 */ /* 0x0001e2000810043f */
[----:B------:R-:W-:Y:S02]  /*43f0*/  ISETP.GT.AND P4, PT, R14, 0x48, PT ;  /* 0x000000480e00780c */ /* 0x000fe40003f84270 */
[----:B------:R-:W-:Y:S02]  /*4400*/  FSEL R27, R27, -INF , P3 ;  /* 0xff8000001b1b7808 */ /* 0x000fe40001800000 */
[----:B------:R-:W-:-:S02]  /*4410*/  FMNMX.FTZ R20, R26, R5, !PT ;  /* 0x000000051a147209 */ /* 0x000fc40007810000 */
[----:B------:R-:W-:Y:S02]  /*4420*/  ISETP.GT.AND P3, PT, R14, 0x49, PT ;  /* 0x000000490e00780c */ /* 0x000fe40003f64270 */
[----:B------:R-:W-:Y:S02]  /*4430*/  FSEL R30, R30, -INF , P4 ;  /* 0xff8000001e1e7808 */ /* 0x000fe40002000000 */
[----:B------:R-:W-:Y:S02]  /*4440*/  FMNMX.FTZ R5, R27, R20, !PT ;  /* 0x000000141b057209 */ /* 0x000fe40007810000 */
[----:B------:R-:W-:Y:S02]  /*4450*/  FSEL R31, R31, -INF , P3 ;  /* 0xff8000001f1f7808 */ /* 0x000fe40001800000 */
[----:B------:R-:W-:Y:S02]  /*4460*/  FMNMX.FTZ R14, R30, R5, !PT ;  /* 0x000000051e0e7209 */ /* 0x000fe40007810000 */
[----:B------:R-:W-:-:S02]  /*4470*/  ISETP.GT.AND P3, PT, R3, RZ, PT ;  /* 0x000000ff0300720c */ /* 0x000fc40003f64270 */
[----:B------:R-:W-:Y:S02]  /*4480*/  FMNMX.FTZ R14, R31, R14, !PT ;  /* 0x0000000e1f0e7209 */ /* 0x000fe40007810000 */
[----:B------:R-:W-:Y:S02]  /*4490*/  ISETP.GT.AND P4, PT, R3, 0x1, PT ;  /* 0x000000010300780c */ /* 0x000fe40003f84270 */
[----:B------:R-:W-:Y:S01]  /*44a0*/  FSEL R56, R56, -INF , P3 ;  /* 0xff80000038387808 */ /* 0x000fe20001800000 */
[----:B------:R-:W1:Y:S01]  /*44b0*/  SHFL.BFLY PT, R5, R14, 0x2, 0x1f ;  /* 0x0c401f000e057f89 */ /* 0x000e6200000e0000 */
[----:B------:R-:W-:Y:S02]  /*44c0*/  FSEL R57, R57, -INF , P4 ;  /* 0xff80000039397808 */ /* 0x000fe40002000000 */
[C---:B------:R-:W-:Y:S02]  /*44d0*/  ISETP.GT.AND P3, PT, R3.reuse, 0x9, PT ;  /* 0x000000090300780c */ /* 0x040fe40003f64270 */
[----:B------:R-:W-:-:S02]  /*44e0*/  ISETP.GT.AND P4, PT, R3, 0x11, PT ;  /* 0x000000110300780c */ /* 0x000fc40003f84270 */
[----:B------:R-:W-:Y:S02]  /*44f0*/  FSEL R61, R61, -INF , P3 ;  /* 0xff8000003d3d7808 */ /* 0x000fe40001800000 */
[----:B------:R-:W-:Y:S02]  /*4500*/  ISETP.GT.AND P3, PT, R3, 0x10, PT ;  /* 0x000000100300780c */ /* 0x000fe40003f64270 */
[----:B------:R-:W-:Y:S02]  /*4510*/  FSEL R49, R49, -INF , P4 ;  /* 0xff80000031317808 */ /* 0x000fe40002000000 */
[----:B------:R-:W-:Y:S02]  /*4520*/  FSEL R48, R48, -INF , P3 ;  /* 0xff80000030307808 */ /* 0x000fe40001800000 */
[C---:B------:R-:W-:Y:S02]  /*4530*/  ISETP.GT.AND P3, PT, R3.reuse, 0x19, PT ;  /* 0x000000190300780c */ /* 0x040fe40003f64270 */
[----:B------:R-:W-:-:S02]  /*4540*/  ISETP.GT.AND P4, PT, R3, 0x20, PT ;  /* 0x000000200300780c */ /* 0x000fc40003f84270 */
[----:B------:R-:W-:Y:S02]  /*4550*/  FSEL R53, R53, -INF , P3 ;  /* 0xff80000035357808 */ /* 0x000fe40001800000 */
[C---:B------:R-:W-:Y:S02]  /*4560*/  ISETP.GT.AND P3, PT, R3.reuse, 0x21, PT ;  /* 0x000000210300780c */ /* 0x040fe40003f64270 */
[----:B------:R-:W-:Y:S02]  /*4570*/  FSEL R40, R40, -INF , P4 ;  /* 0xff80000028287808 */ /* 0x000fe40002000000 */
[----:B-1----:R-:W-:Y:S02]  /*4580*/  FMNMX.FTZ R20, R14, R5, !PT ;  /* 0x000000050e147209 */ /* 0x002fe40007810000 */
[----:B------:R-:W-:Y:S02]  /*4590*/  FMNMX.FTZ R5, R56, R57, !PT ;  /* 0x0000003938057209 */ /* 0x000fe40007810000 */
[----:B------:R-:W-:Y:S01]  /*45a0*/  ISETP.GT.AND P4, PT, R3, 0x28, PT ;  /* 0x000000280300780c */ /* 0x000fe20003f84270 */
[----:B------:R-:W1:Y:S01]  /*45b0*/  SHFL.BFLY PT, R21, R20, 0x1, 0x1f ;  /* 0x0c201f0014157f89 */ /* 0x000e6200000e0000 */
[----:B------:R-:W-:-:S02]  /*45c0*/  FMNMX.FTZ R2, R60, R5, !PT ;  /* 0x000000053c027209 */ /* 0x000fc40007810000 */
[----:B------:R-:W-:Y:S02]  /*45d0*/  FSEL R41, R41, -INF , P3 ;  /* 0xff80000029297808 */ /* 0x000fe40001800000 */
[----:B------:R-:W-:Y:S02]  /*45e0*/  FMNMX.FTZ R5, R61, R2, !PT ;  /* 0x000000023d057209 */ /* 0x000fe40007810000 */
[----:B------:R-:W-:Y:S02]  /*45f0*/  ISETP.GT.AND P3, PT, R3, 0x29, PT ;  /* 0x000000290300780c */ /* 0x000fe40003f64270 */
[----:B------:R-:W-:Y:S02]  /*4600*/  FMNMX.FTZ R2, R48, R5, !PT ;  /* 0x0000000530027209 */ /* 0x000fe40007810000 */
[----:B------:R-:W-:Y:S02]  /*4610*/  FSEL R44, R44, -INF , P4 ;  /* 0xff8000002c2c7808 */ /* 0x000fe40002000000 */
[----:B------:R-:W-:-:S02]  /*4620*/  FMNMX.FTZ R5, R49, R2, !PT ;  /* 0x0000000231057209 */ /* 0x000fc40007810000 */
[----:B------:R-:W-:Y:S02]  /*4630*/  FSEL R45, R45, -INF , P3 ;  /* 0xff8000002d2d7808 */ /* 0x000fe40001800000 */
[----:B------:R-:W-:Y:S02]  /*4640*/  FMNMX.FTZ R2, R52, R5, !PT ;  /* 0x0000000534027209 */ /* 0x000fe40007810000 */
[----:B------:R-:W-:Y:S02]  /*4650*/  ISETP.GT.AND P3, PT, R3, 0x30, PT ;  /* 0x000000300300780c */ /* 0x000fe40003f64270 */
[----:B------:R-:W-:Y:S02]  /*4660*/  FMNMX.FTZ R5, R53, R2, !PT ;  /* 0x0000000235057209 */ /* 0x000fe40007810000 */
[----:B------:R-:W-:Y:S02]  /*4670*/  ISETP.GT.AND P4, PT, R3, 0x31, PT ;  /* 0x000000310300780c */ /* 0x000fe40003f84270 */
[----:B------:R-:W-:-:S02]  /*4680*/  FMNMX.FTZ R2, R40, R5, !PT ;  /* 0x0000000528027209 */ /* 0x000fc40007810000 */
[----:B------:R-:W-:Y:S02]  /*4690*/  FSEL R32, R32, -INF , P3 ;  /* 0xff80000020207808 */ /* 0x000fe40001800000 */
[----:B------:R-:W-:Y:S02]  /*46a0*/  FMNMX.FTZ R5, R41, R2, !PT ;  /* 0x0000000229057209 */ /* 0x000fe40007810000 */
[----:B------:R-:W-:Y:S02]  /*46b0*/  ISETP.GT.AND P3, PT, R3, 0x38, PT ;  /* 0x000000380300780c */ /* 0x000fe40003f64270 */
[----:B------:R-:W-:Y:S02]  /*46c0*/  FMNMX.FTZ R2, R44, R5, !PT ;  /* 0x000000052c027209 */ /* 0x000fe40007810000 */
[----:B------:R-:W-:Y:S02]  /*46d0*/  FSEL R33, R33, -INF , P4 ;  /* 0xff80000021217808 */ /* 0x000fe40002000000 */
[----:B------:R-:W-:-:S02]  /*46e0*/  FMNMX.FTZ R5, R45, R2, !PT ;  /* 0x000000022d057209 */ /* 0x000fc40007810000 */
[----:B------:R-:W-:Y:S02]  /*46f0*/  ISETP.GT.AND P4, PT, R3, 0x39, PT ;  /* 0x000000390300780c */ /* 0x000fe40003f84270 */
[----:B------:R-:W-:Y:S02]  /*4700*/  FMNMX.FTZ R2, R32, R5, !PT ;  /* 0x0000000520027209 */ /* 0x000fe40007810000 */
[----:B------:R-:W-:Y:S02]  /*4710*/  FSEL R36, R36, -INF , P3 ;  /* 0xff80000024247808 */ /* 0x000fe40001800000 */
[----:B------:R-:W-:Y:S02]  /*4720*/  FMNMX.FTZ R5, R33, R2, !PT ;  /* 0x0000000221057209 */ /* 0x000fe40007810000 */
[----:B------:R-:W-:Y:S02]  /*4730*/  FSEL R37, R37, -INF , P4 ;  /* 0xff80000025257808 */ /* 0x000fe40002000000 */
[----:B------:R-:W-:-:S02]  /*4740*/  ISETP.GT.AND P3, PT, R3, 0x40, PT ;  /* 0x000000400300780c */ /* 0x000fc40003f64270 */
[----:B------:R-:W-:Y:S02]  /*4750*/  FMNMX.FTZ R2, R36, R5, !PT ;  /* 0x0000000524027209 */ /* 0x000fe40007810000 */
[----:B------:R-:W-:Y:S02]  /*4760*/  ISETP.GT.AND P4, PT, R3, 0x41, PT ;  /* 0x000000410300780c */ /* 0x000fe40003f84270 */
[----:B------:R-:W-:Y:S02]  /*4770*/  FSEL R24, R24, -INF , P3 ;  /* 0xff80000018187808 */ /* 0x000fe40001800000 */
[----:B------:R-:W-:Y:S02]  /*4780*/  FMNMX.FTZ R5, R37, R2, !PT ;  /* 0x0000000225057209 */ /* 0x000fe40007810000 */
[----:B------:R-:W-:Y:S02]  /*4790*/  ISETP.GT.AND P3, PT, R3, 0x48, PT ;  /* 0x000000480300780c */ /* 0x000fe40003f64270 */
[----:B------:R-:W-:-:S02]  /*47a0*/  FSEL R25, R25, -INF , P4 ;  /* 0xff80000019197808 */ /* 0x000fc40002000000 */
[----:B------:R-:W-:Y:S02]  /*47b0*/  FMNMX.FTZ R2, R24, R5, !PT ;  /* 0x0000000518027209 */ /* 0x000fe40007810000 */
[----:B------:R-:W-:Y:S02]  /*47c0*/  ISETP.GT.AND P4, PT, R3, 0x49, PT ;  /* 0x000000490300780c */ /* 0x000fe40003f84270 */
[----:B------:R-:W-:Y:S02]  /*47d0*/  FSEL R28, R28, -INF , P3 ;  /* 0xff8000001c1c7808 */ /* 0x000fe40001800000 */
[----:B------:R-:W-:Y:S02]  /*47e0*/  FMNMX.FTZ R3, R25, R2, !PT ;  /* 0x0000000219037209 */ /* 0x000fe40007810000 */
[----:B------:R-:W-:Y:S02]  /*47f0*/  FSEL R29, R29, -INF , P4 ;  /* 0xff8000001d1d7808 */ /* 0x000fe40002000000 */
[----:B------:R-:W-:-:S02]  /*4800*/  FMNMX.FTZ R2, R28, R3, !PT ;  /* 0x000000031c027209 */ /* 0x000fc40007810000 */
[----:B-1----:R-:W-:Y:S02]  /*4810*/  FMNMX.FTZ R4, R20, R21, !PT ;  /* 0x0000001514047209 */ /* 0x002fe40007810000 */
[----:B------:R-:W-:Y:S02]  /*4820*/  FMNMX.FTZ R2, R29, R2, !PT ;  /* 0x000000021d027209 */ /* 0x000fe40007810000 */
[C---:B------:R-:W-:Y:S01]  /*4830*/  FSETP.NEU.FTZ.AND P6, PT, R4.reuse, -INF , PT ;  /* 0xff8000000400780b */ /* 0x040fe20003fdd000 */
[----:B------:R-:W-:Y:S02]  /*4840*/  FMUL.FTZ R14, R4, UR5 ;  /* 0x00000005040e7c20 */ /* 0x000fe40008410000 */
[----:B------:R-:W1:Y:S03]  /*4850*/  SHFL.BFLY PT, R3, R2, 0x2, 0x1f ;  /* 0x0c401f0002037f89 */ /* 0x000e6600000e0000 */
[----:B------:R-:W-:-:S05]  /*4860*/  FSEL R14, R14, RZ, P6 ;  /* 0x000000ff0e0e7208 */ /* 0x000fca0003000000 */
        /* <DEDUP_REMOVED lines=14> */
[----:B------:R-:W2:Y:S01]  /*4950*/  MUFU.EX2 R59, R59 ;  /* 0x0000003b003b7308 */ /* 0x000ea20000000800 */
[--C-:B------:R-:W-:Y:S01]  /*4960*/  FFMA.FTZ R35, R35, UR5, -R14.reuse ;  /* 0x0000000523237c23 */ /* 0x100fe2000801080e */
[----:B-1----:R-:W-:Y:S01]  /*4970*/  FMNMX.FTZ R5, R2, R3, !PT ;  /* 0x0000000302057209 */ /* 0x002fe20007810000 */
[--C-:B------:R-:W-:Y:S01]  /*4980*/  FFMA.FTZ R38, R38, UR5, -R14.reuse ;  /* 0x0000000526267c23 */ /* 0x100fe2000801080e */
[--C-:B------:R-:W-:Y:S01]  /*4990*/  FFMA.FTZ R39, R39, UR5, -R14.reuse ;  /* 0x0000000527277c23 */ /* 0x100fe2000801080e */
[--C-:B------:R-:W-:Y:S01]  /*49a0*/  FFMA.FTZ R26, R26, UR5, -R14.reuse ;  /* 0x000000051a1a7c23 */ /* 0x100fe2000801080e */
[--C-:B------:R-:W-:Y:S01]  /*49b0*/  FFMA.FTZ R27, R27, UR5, -R14.reuse ;  /* 0x000000051b1b7c23 */ /* 0x100fe2000801080e */
[----:B------:R-:W1:Y:S01]  /*49c0*/  SHFL.BFLY PT, R2, R5, 0x1, 0x1f ;  /* 0x0c201f0005027f89 */ /* 0x000e6200000e0000 */
[----:B------:R-:W-:Y:S01]  /*49d0*/  MUFU.EX2 R62, R62 ;  /* 0x0000003e003e7308 */ /* 0x000fe20000000800 */
[--C-:B------:R-:W-:Y:S01]  /*49e0*/  FFMA.FTZ R30, R30, UR5, -R14.reuse ;  /* 0x000000051e1e7c23 */ /* 0x100fe2000801080e */
[----:B------:R-:W-:-:S06]  /*49f0*/  FFMA.FTZ R14, R31, UR5, -R14 ;  /* 0x000000051f0e7c23 */ /* 0x000fcc000801080e */
[----:B------:R-:W3:Y:S01]  /*4a00*/  MUFU.EX2 R63, R63 ;  /* 0x0000003f003f7308 */ /* 0x000ee20000000800 */
[----:B--2---:R-:W-:-:S07]  /*4a10*/  F2FP.BF16.F32.PACK_AB R209, R59, R58 ;  /* 0x0000003a3bd1723e */ /* 0x004fce00000010ff */
[----:B------:R-:W2:Y:S01]  /*4a20*/  MUFU.EX2 R50, R50 ;  /* 0x0000003200327308 */ /* 0x000ea20000000800 */
[----:B-1----:R-:W-:-:S07]  /*4a30*/  FMNMX.FTZ R3, R5, R2, !PT ;  /* 0x0000000205037209 */ /* 0x002fce0007810000 */
[----:B------:R-:W1:Y:S01]  /*4a40*/  MUFU.EX2 R51, R51 ;  /* 0x0000003300337308 */ /* 0x000e620000000800 */
[----:B------:R-:W-:Y:S01]  /*4a50*/  FADD.FTZ R5, R58, R59 ;  /* 0x0000003b3a057221 */ /* 0x000fe20000010000 */
[----:B---3--:R-:W-:Y:S02]  /*4a60*/  F2FP.BF16.F32.PACK_AB R211, R63, R62 ;  /* 0x0000003e3fd3723e */ /* 0x008fe400000010ff */
[----:B------:R-:W-:Y:S01]  /*4a70*/  CS2R R58, SRZ ;  /* 0x00000000003a7805 */ /* 0x000fe2000001ff00 */
[C---:B------:R-:W-:Y:S01]  /*4a80*/  FMUL.FTZ R2, R3.reuse, UR5 ;  /* 0x0000000503027c20 */ /* 0x040fe20008410000 */
[----:B------:R-:W-:Y:S02]  /*4a90*/  FSETP.NEU.FTZ.AND P3, PT, R3, -INF , PT ;  /* 0xff8000000300780b */ /* 0x000fe40003f7d000 */
[----:B------:R-:W3:Y:S02]  /*4aa0*/  MUFU.EX2 R54, R54 ;  /* 0x0000003600367308 */ /* 0x000ee40000000800 */
[----:B------:R-:W-:-:S02]  /*4ab0*/  FSEL R2, R2, RZ, P3 ;  /* 0x000000ff02027208 */ /* 0x000fc40001800000 */
[----:B------:R-:W-:-:S03]  /*4ac0*/  PLOP3.LUT P3, PT, PT, PT, UP1, 0x80, 0x0 ;  /* 0x000000000000781c */ /* 0x000fc60003f6f018 */
[--C-:B------:R-:W-:Y:S01]  /*4ad0*/  FFMA.FTZ R56, R56, UR5, -R2.reuse ;  /* 0x0000000538387c23 */ /* 0x100fe20008010802 */
        /* <DEDUP_REMOVED lines=12> */
[----:B----4-:R-:W-:Y:S01]  /*4ba0*/  FADD.FTZ R14, R62, R5 ;  /* 0x000000053e0e7221 */ /* 0x010fe20000010000 */
[--C-:B------:R-:W-:Y:S01]  /*4bb0*/  FFMA.FTZ R45, R45, UR5, -R2.reuse ;  /* 0x000000052d2d7c23 */ /* 0x100fe20008010802 */
[--C-:B------:R-:W-:Y:S01]  /*4bc0*/  FFMA.FTZ R32, R32, UR5, -R2.reuse ;  /* 0x0000000520207c23 */ /* 0x100fe20008010802 */
[----:B------:R-:W-:Y:S01]  /*4bd0*/  FFMA.FTZ R33, R33, UR5, -R2 ;  /* 0x0000000521217c23 */ /* 0x000fe20008010802 */
[----:B------:R-:W-:Y:S01]  /*4be0*/  FADD.FTZ R5, R63, R14 ;  /* 0x0000000e3f057221 */ /* 0x000fe20000010000 */
[--C-:B------:R-:W-:Y:S01]  /*4bf0*/  FFMA.FTZ R36, R36, UR5, -R2.reuse ;  /* 0x0000000524247c23 */ /* 0x100fe20008010802 */
[--C-:B------:R-:W-:Y:S01]  /*4c00*/  FFMA.FTZ R37, R37, UR5, -R2.reuse ;  /* 0x0000000525257c23 */ /* 0x100fe20008010802 */
[----:B------:R-:W4:Y:S01]  /*4c10*/  MUFU.EX2 R57, R57 ;  /* 0x0000003900397308 */ /* 0x000f220000000800 */
[----:B--2---:R-:W-:Y:S01]  /*4c20*/  FADD.FTZ R14, R50, R5 ;  /* 0x00000005320e7221 */ /* 0x004fe20000010000 */
[--C-:B------:R-:W-:Y:S01]  /*4c30*/  FFMA.FTZ R24, R24, UR5, -R2.reuse ;  /* 0x0000000518187c23 */ /* 0x100fe20008010802 */
[--C-:B------:R-:W-:Y:S01]  /*4c40*/  FFMA.FTZ R25, R25, UR5, -R2.reuse ;  /* 0x0000000519197c23 */ /* 0x100fe20008010802 */
[----:B------:R-:W-:Y:S01]  /*4c50*/  FFMA.FTZ R28, R28, UR5, -R2 ;  /* 0x000000051c1c7c23 */ /* 0x000fe20008010802 */
[----:B-1----:R-:W-:Y:S01]  /*4c60*/  FADD.FTZ R21, R51, R14 ;  /* 0x0000000e33157221 */ /* 0x002fe20000010000 */
[----:B------:R-:W-:Y:S01]  /*4c70*/  FFMA.FTZ R2, R29, UR5, -R2 ;  /* 0x000000051d027c23 */ /* 0x000fe20008010802 */
[----:B------:R-:W-:Y:S01]  /*4c80*/  F2FP.BF16.F32.PACK_AB R205, R51, R50 ;  /* 0x0000003233cd723e */ /* 0x000fe200000010ff */
[----:B------:R-:W1:Y:S01]  /*4c90*/  MUFU.EX2 R60, R60 ;  /* 0x0000003c003c7308 */ /* 0x000e620000000800 */
[----:B---3--:R-:W-:Y:S01]  /*4ca0*/  FADD.FTZ R20, R54, R21 ;  /* 0x0000001536147221 */ /* 0x008fe20000010000 */
[----:B------:R-:W-:-:S02]  /*4cb0*/  CS2R R62, SRZ ;  /* 0x00000000003e7805 */ /* 0x000fc4000001ff00 */
[----:B------:R-:W-:-:S04]  /*4cc0*/  CS2R R50, SRZ ;  /* 0x0000000000327805 */ /* 0x000fc8000001ff00 */
[----:B------:R-:W2:Y:S01]  /*4cd0*/  MUFU.EX2 R55, R55 ;  /* 0x0000003700377308 */ /* 0x000ea20000000800 */
[----:B----4-:R-:W-:Y:S01]  /*4ce0*/  FADD.FTZ R5, R56, R57 ;  /* 0x0000003938057221 */ /* 0x010fe20000010000 */
[----:B------:R-:W-:Y:S02]  /*4cf0*/  F2FP.BF16.F32.PACK_AB R208, R57, R56 ;  /* 0x0000003839d0723e */ /* 0x000fe400000010ff */
[----:B------:R-:W-:-:S04]  /*4d00*/  CS2R R56, SRZ ;  /* 0x0000000000387805 */ /* 0x000fc8000001ff00 */
[----:B------:R-:W3:Y:S01]  /*4d10*/  MUFU.EX2 R61, R61 ;  /* 0x0000003d003d7308 */ /* 0x000ee20000000800 */
[----:B-1----:R-:W-:-:S07]  /*4d20*/  FADD.FTZ R14, R60, R5 ;  /* 0x000000053c0e7221 */ /* 0x002fce0000010000 */
[----:B------:R-:W1:Y:S01]  /*4d30*/  MUFU.EX2 R42, R42 ;  /* 0x0000002a002a7308 */ /* 0x000e620000000800 */
[C---:B--2---:R-:W-:Y:S01]  /*4d40*/  FADD.FTZ R21, R55.reuse, R20 ;  /* 0x0000001437157221 */ /* 0x044fe20000010000 */
[----:B------:R-:W-:Y:S02]  /*4d50*/  F2FP.BF16.F32.PACK_AB R207, R55, R54 ;  /* 0x0000003637cf723e */ /* 0x000fe400000010ff */
[----:B------:R-:W-:-:S04]  /*4d60*/  CS2R R54, SRZ ;  /* 0x0000000000367805 */ /* 0x000fc8000001ff00 */
[----:B------:R-:W2:Y:S01]  /*4d70*/  MUFU.EX2 R48, R48 ;  /* 0x0000003000307308 */ /* 0x000ea20000000800 */
[C---:B---3--:R-:W-:Y:S01]  /*4d80*/  FADD.FTZ R5, R61.reuse, R14 ;  /* 0x0000000e3d057221 */ /* 0x048fe20000010000 */
[----:B------:R-:W-:Y:S02]  /*4d90*/  F2FP.BF16.F32.PACK_AB R210, R61, R60 ;  /* 0x0000003c3dd2723e */ /* 0x000fe400000010ff */
[----:B------:R-:W-:-:S04]  /*4da0*/  CS2R R60, SRZ ;  /* 0x00000000003c7805 */ /* 0x000fc8000001ff00 */
[----:B------:R-:W3:Y:S01]  /*4db0*/  MUFU.EX2 R43, R43 ;  /* 0x0000002b002b7308 */ /* 0x000ee20000000800 */
[----:B-1----:R-:W-:-:S07]  /*4dc0*/  FADD.FTZ R20, R42, R21 ;  /* 0x000000152a147221 */ /* 0x002fce0000010000 */
[----:B------:R-:W1:Y:S01]  /*4dd0*/  MUFU.EX2 R49, R49 ;  /* 0x0000003100317308 */ /* 0x000e620000000800 */
[----:B--2---:R-:W-:-:S07]  /*4de0*/  FADD.FTZ R14, R48, R5 ;  /* 0x00000005300e7221 */ /* 0x004fce0000010000 */
[----:B------:R-:W0:Y:S01]  /*4df0*/  MUFU.EX2 R46, R46 ;  /* 0x0000002e002e7308 */ /* 0x000e220000000800 */
[C---:B---3--:R-:W-:Y:S01]  /*4e00*/  FADD.FTZ R21, R43.reuse, R20 ;  /* 0x000000142b157221 */ /* 0x048fe20000010000 */
[----:B------:R-:W-:Y:S02]  /*4e10*/  F2FP.BF16.F32.PACK_AB R201, R43, R42 ;  /* 0x0000002a2bc9723e */ /* 0x000fe400000010ff */
[----:B------:R-:W-:-:S04]  /*4e20*/  CS2R R42, SRZ ;  /* 0x00000000002a7805 */ /* 0x000fc8000001ff00 */
[----:B------:R-:W2:Y:S01]  /*4e30*/  MUFU.EX2 R52, R52 ;  /* 0x0000003400347308 */ /* 0x000ea20000000800 */
[C---:B-1----:R-:W-:Y:S01]  /*4e40*/  FADD.FTZ R5, R49.reuse, R14 ;  /* 0x0000000e31057221 */ /* 0x042fe20000010000 */
[----:B------:R-:W-:Y:S02]  /*4e50*/  F2FP.BF16.F32.PACK_AB R204, R49, R48 ;  /* 0x0000003031cc723e */ /* 0x000fe400000010ff */
[----:B------:R-:W-:-:S04]  /*4e60*/  CS2R R48, SRZ ;  /* 0x0000000000307805 */ /* 0x000fc8000001ff00 */
[----:B------:R-:W1:Y:S01]  /*4e70*/  MUFU.EX2 R47, R47 ;  /* 0x0000002f002f7308 */ /* 0x000e620000000800 */
[----:B0-----:R-:W-:-:S07]  /*4e80*/  FADD.FTZ R0, R46, R21 ;  /* 0x000000152e007221 */ /* 0x001fce0000010000 */
[----:B------:R-:W0:Y:S01]  /*4e90*/  MUFU.EX2 R53, R53 ;  /* 0x0000003500357308 */ /* 0x000e220000000800 */
[----:B--2---:R-:W-:-:S07]  /*4ea0*/  FADD.FTZ R14, R52, R5 ;  /* 0x00000005340e7221 */ /* 0x004fce0000010000 */
[----:B------:R-:W2:Y:S01]  /*4eb0*/  MUFU.EX2 R34, R34 ;  /* 0x0000002200227308 */ /* 0x000ea20000000800 */
[C---:B-1----:R-:W-:Y:S01]  /*4ec0*/  FADD.FTZ R21, R47.reuse, R0 ;  /* 0x000000002f157221 */ /* 0x042fe20000010000 */
[----:B------:R-:W-:Y:S02]  /*4ed0*/  F2FP.BF16.F32.PACK_AB R203, R47, R46 ;  /* 0x0000002e2fcb723e */ /* 0x000fe400000010ff */
[----:B------:R-:W-:-:S04]  /*4ee0*/  CS2R R46, SRZ ;  /* 0x00000000002e7805 */ /* 0x000fc8000001ff00 */
[----:B------:R-:W1:Y:S01]  /*4ef0*/  MUFU.EX2 R40, R40 ;  /* 0x0000002800287308 */ /* 0x000e620000000800 */
[C---:B0-----:R-:W-:Y:S01]  /*4f00*/  FADD.FTZ R5, R53.reuse, R14 ;  /* 0x0000000e35057221 */ /* 0x041fe20000010000 */
[----:B------:R-:W-:Y:S02]  /*4f10*/  F2FP.BF16.F32.PACK_AB R206, R53, R52 ;  /* 0x0000003435ce723e */ /* 0x000fe400000010ff */
[----:B------:R-:W-:-:S04]  /*4f20*/  CS2R R52, SRZ ;  /* 0x0000000000347805 */ /* 0x000fc8000001ff00 */
[----:B------:R-:W0:Y:S01]  /*4f30*/  MUFU.EX2 R35, R35 ;  /* 0x0000002300237308 */ /* 0x000e220000000800 */
[----:B--2---:R-:W-:-:S07]  /*4f40*/  FADD.FTZ R14, R34, R21 ;  /* 0x00000015220e7221 */ /* 0x004fce0000010000 */
[----:B------:R-:W2:Y:S01]  /*4f50*/  MUFU.EX2 R41, R41 ;  /* 0x0000002900297308 */ /* 0x000ea20000000800 */
[----:B-1----:R-:W-:-:S07]  /*4f60*/  FADD.FTZ R0, R40, R5 ;  /* 0x0000000528007221 */ /* 0x002fce0000010000 */
[----:B------:R-:W1:Y:S01]  /*4f70*/  MUFU.EX2 R38, R38 ;  /* 0x0000002600267308 */ /* 0x000e620000000800 */
[C---:B0-----:R-:W-:Y:S01]  /*4f80*/  FADD.FTZ R21, R35.reuse, R14 ;  /* 0x0000000e23157221 */ /* 0x041fe20000010000 */
[----:B------:R-:W-:Y:S02]  /*4f90*/  F2FP.BF16.F32.PACK_AB R197, R35, R34 ;  /* 0x0000002223c5723e */ /* 0x000fe400000010ff */
[----:B------:R-:W-:-:S04]  /*4fa0*/  CS2R R34, SRZ ;  /* 0x0000000000227805 */ /* 0x000fc8000001ff00 */
[----:B------:R-:W0:Y:S01]  /*4fb0*/  MUFU.EX2 R44, R44 ;  /* 0x0000002c002c7308 */ /* 0x000e220000000800 */
[C---:B--2---:R-:W-:Y:S01]  /*4fc0*/  FADD.FTZ R5, R41.reuse, R0 ;  /* 0x0000000029057221 */ /* 0x044fe20000010000 */
[----:B------:R-:W-:Y:S02]  /*4fd0*/  F2FP.BF16.F32.PACK_AB R200, R41, R40 ;  /* 0x0000002829c8723e */ /* 0x000fe400000010ff */
[----:B------:R-:W-:-:S04]  /*4fe0*/  CS2R R40, SRZ ;  /* 0x0000000000287805 */ /* 0x000fc8000001ff00 */
[----:B------:R-:W2:Y:S01]  /*4ff0*/  MUFU.EX2 R39, R39 ;  /* 0x0000002700277308 */ /* 0x000ea20000000800 */
[----:B-1----:R-:W-:-:S07]  /*5000*/  FADD.FTZ R14, R38, R21 ;  /* 0x00000015260e7221 */ /* 0x002fce0000010000 */
[----:B------:R-:W1:Y:S01]  /*5010*/  MUFU.EX2 R45, R45 ;  /* 0x0000002d002d7308 */ /* 0x000e620000000800 */
[----:B0-----:R-:W-:-:S07]  /*5020*/  FADD.FTZ R0, R44, R5 ;  /* 0x000000052c007221 */ /* 0x001fce0000010000 */
[----:B------:R-:W0:Y:S01]  /*5030*/  MUFU.EX2 R26, R26 ;  /* 0x0000001a001a7308 */ /* 0x000e220000000800 */
[C---:B--2---:R-:W-:Y:S01]  /*5040*/  FADD.FTZ R21, R39.reuse, R14 ;  /* 0x0000000e27157221 */ /* 0x044fe20000010000 */
        /* <DEDUP_REMOVED lines=12> */
[----:B------:R-:W-:-:S06]  /*5110*/  F2FP.BF16.F32.PACK_AB R193, R27, R26 ;  /* 0x0000001a1bc1723e */ /* 0x000fcc00000010ff */
[----:B------:R-:W1:Y:S01]  /*5120*/  MUFU.EX2 R30, R30 ;  /* 0x0000001e001e7308 */ /* 0x000e620000000800 */
[C---:B0-----:R-:W-:Y:S01]  /*5130*/  FADD.FTZ R5, R33.reuse, R0 ;  /* 0x0000000021057221 */ /* 0x041fe20000010000 */
[----:B------:R-:W-:Y:S02]  /*5140*/  F2FP.BF16.F32.PACK_AB R196, R33, R32 ;  /* 0x0000002021c4723e */ /* 0x000fe400000010ff */
[----:B------:R-:W-:-:S04]  /*5150*/  CS2R R32, SRZ ;  /* 0x0000000000207805 */ /* 0x000fc8000001ff00 */
[----:B------:R-:W0:Y:S01]  /*5160*/  MUFU.EX2 R37, R37 ;  /* 0x0000002500257308 */ /* 0x000e220000000800 */
[----:B--2---:R-:W-:-:S07]  /*5170*/  FADD.FTZ R0, R36, R5 ;  /* 0x0000000524007221 */ /* 0x004fce0000010000 */
[----:B------:R-:W2:Y:S01]  /*5180*/  MUFU.EX2 R24, R24 ;  /* 0x0000001800187308 */ /* 0x000ea20000000800 */
[----:B-1----:R-:W-:-:S04]  /*5190*/  FADD.FTZ R14, R30, R21 ;  /* 0x000000151e0e7221 */ /* 0x002fc80000010000 */
[C---:B------:R-:W-:Y:S01]  /*51a0*/  FADD.FTZ R5, R195.reuse, R14 ;  /* 0x0000000ec3057221 */ /* 0x040fe20000010000 */
[----:B------:R-:W-:Y:S02]  /*51b0*/  F2FP.BF16.F32.PACK_AB R195, R195, R30 ;  /* 0x0000001ec3c3723e */ /* 0x000fe400000010ff */
[----:B------:R-:W-:Y:S01]  /*51c0*/  CS2R R30, SRZ ;  /* 0x00000000001e7805 */ /* 0x000fe2000001ff00 */
[----:B------:R-:W1:Y:S01]  /*51d0*/  MUFU.EX2 R25, R25 ;  /* 0x0000001900197308 */ /* 0x000e620000000800 */
[C---:B0-----:R-:W-:Y:S01]  /*51e0*/  FADD.FTZ R29, R37.reuse, R0 ;  /* 0x00000000251d7221 */ /* 0x041fe20000010000 */
[----:B------:R-:W-:Y:S02]  /*51f0*/  F2FP.BF16.F32.PACK_AB R198, R37, R36 ;  /* 0x0000002425c6723e */ /* 0x000fe400000010ff */
[----:B------:R-:W-:-:S04]  /*5200*/  CS2R R36, SRZ ;  /* 0x0000000000247805 */ /* 0x000fc8000001ff00 */
[----:B------:R-:W0:Y:S01]  /*5210*/  MUFU.EX2 R28, R28 ;  /* 0x0000001c001c7308 */ /* 0x000e220000000800 */
[----:B--2---:R-:W-:-:S07]  /*5220*/  FADD.FTZ R0, R24, R29 ;  /* 0x0000001d18007221 */ /* 0x004fce0000010000 */
[----:B------:R2:W3:Y:S01]  /*5230*/  MUFU.EX2 R21, R2 ;  /* 0x0000000200157308 */ /* 0x0004e20000000800 */
[C---:B-1----:R-:W-:Y:S01]  /*5240*/  FADD.FTZ R27, R25.reuse, R0 ;  /* 0x00000000191b7221 */ /* 0x042fe20000010000 */
[----:B------:R-:W-:Y:S01]  /*5250*/  F2FP.BF16.F32.PACK_AB R192, R25, R24 ;  /* 0x0000001819c0723e */ /* 0x000fe200000010ff */
[----:B------:R-:W-:Y:S01]  /*5260*/  IMAD.MOV.U32 R0, RZ, RZ, 0x3f800000 ;  /* 0x3f800000ff007424 */ /* 0x000fe200078e00ff */
[----:B------:R-:W-:Y:S01]  /*5270*/  CS2R R24, SRZ ;  /* 0x0000000000187805 */ /* 0x000fe2000001ff00 */
[----:B0-----:R-:W-:Y:S01]  /*5280*/  FADD.FTZ R14, R28, R27 ;  /* 0x0000001b1c0e7221 */ /* 0x001fe20000010000 */
[----:B--2---:R-:W-:Y:S01]  /*5290*/  IMAD.MOV.U32 R2, RZ, RZ, 0x3f800000 ;  /* 0x3f800000ff027424 */ /* 0x004fe200078e00ff */
[----:B------:R-:W-:Y:S02]  /*52a0*/  CS2R R26, SRZ ;  /* 0x00000000001a7805 */ /* 0x000fe4000001ff00 */
[C---:B---3--:R-:W-:Y:S01]  /*52b0*/  F2FP.BF16.F32.PACK_AB R194, R21.reuse, R28 ;  /* 0x0000001c15c2723e */ /* 0x048fe200000010ff */
[----:B------:R-:W-:Y:S01]  /*52c0*/  FADD.FTZ R14, R21, R14 ;  /* 0x0000000e150e7221 */ /* 0x000fe20000010000 */
[----:B------:R-:W-:Y:S01]  /*52d0*/  CS2R R28, SRZ ;  /* 0x00000000001c7805 */ /* 0x000fe2000001ff00 */
[----:B------:R-:W-:Y:S06]  /*52e0*/  @!P3 BRA `(.L_x_2379) ;  /* 0x000000400044b947 */ /* 0x000fec0003800000 */
[----:B------:R-:W-:Y:S01]  /*52f0*/  R2UR UR5, R232 ;  /* 0x00000000e80572ca */ /* 0x000fe200000e0000 */
[----:B------:R-:W-:Y:S01]  /*5300*/  IMAD.MOV.U32 R21, RZ, RZ, R4 ;  /* 0x000000ffff157224 */ /* 0x000fe200078e0004 */
[----:B------:R-:W-:Y:S01]  /*5310*/  R2UR UR4, R16 ;  /* 0x00000000100472ca */ /* 0x000fe200000e0000 */
[----:B------:R-:W-:Y:S01]  /*5320*/  IMAD.MOV.U32 R20, RZ, RZ, R3 ;  /* 0x000000ffff147224 */ /* 0x000fe200078e0003 */
[----:B------:R-:W-:Y:S01]  /*5330*/  UMOV UR61, UR60 ;  /* 0x0000003c003d7c82 */ /* 0x000fe20008000000 */
[----:B------:R-:W-:Y:S02]  /*5340*/  IMAD.MOV.U32 R2, RZ, RZ, 0x3f800000 ;  /* 0x3f800000ff027424 */ /* 0x000fe400078e00ff */
[----:B------:R-:W-:-:S06]  /*5350*/  IMAD.MOV.U32 R151, RZ, RZ, RZ ;  /* 0x000000ffff977224 */ /* 0x000fcc00078e00ff */
[----:B------:R-:W-:Y:S02]  /*5360*/  IMAD.U32 R233, RZ, RZ, UR5 ;  /* 0x00000005ffe97e24 */ /* 0x000fe4000f8e00ff */
[----:B------:R-:W-:-:S07]  /*5370*/  IMAD.U32 R234, RZ, RZ, UR4 ;  /* 0x00000004ffea7e24 */ /* 0x000fce000f8e00ff */
.L_x_2388:
        /* <DEDUP_REMOVED lines=9> */
.L_x_2380:
[----:B------:R-:W-:Y:S02]  /*5410*/  R2UR UR4, R17 ;  /* 0x00000000110472ca */ /* 0x000fe400000e0000 */
[----:B------:R-:W-:-:S11]  /*5420*/  R2UR UR5, R16 ;  /* 0x00000000100572ca */ /* 0x000fd600000e0000 */
[----:B------:R-:W-:Y:S02]  /*5430*/  ULEA UR4, UR60, UR4, 0x3 ;  /* 0x000000043c047291 */ /* 0x000fe4000f8e183f */
[----:B------:R-:W-:-:S04]  /*5440*/  IMAD.U32 R3, RZ, RZ, UR5 ;  /* 0x00000005ff037e24 */ /* 0x000fc8000f8e00ff */
[----:B------:R-:W-:Y:S01]  /*5450*/  IMAD.U32 R232, RZ, RZ, UR4 ;  /* 0x00000004ffe87e24 */ /* 0x000fe2000f8e00ff */
[----:B------:R-:W-:-:S04]  /*5460*/  SHF.L.U32 R3, R3, 0x1f, RZ ;  /* 0x0000001f03037819 */ /* 0x000fc800000006ff */
[----:B------:R0:W1:Y:S01]  /*5470*/  SYNCS.PHASECHK.TRANS64.TRYWAIT P3, [UR4+0x38830], R3 ;  /* 0x03883003ff0075a7 */ /* 0x0000620008060144 */
[----:B------:R-:W-:Y:S05]  /*5480*/  @!P0 BRA `(.L_x_2381) ;  /* 0x0000000000048947 */ /* 0x000fea0003800000 */
[----:B------:R-:W-:Y:S01]  /*5490*/  BPT.TRAP 0x1 ;  /* 0x000000040000795c */ /* 0x000fe20000300000 */
.L_x_2381:
[----:B-1----:R-:W-:Y:S05]  /*54a0*/  @P3 BRA `(.L_x_2382) ;  /* 0x00000000000c3947 */ /* 0x002fea0003800000 */
[----:B------:R-:W-:-:S13]  /*54b0*/  R2UR UR4, R232 ;  /* 0x00000000e80472ca */ /* 0x000fda00000e0000 */
[----:B------:R-:W1:Y:S02]  /*54c0*/  SYNCS.PHASECHK.TRANS64.TRYWAIT P3, [UR4+0x38830], R3 ;  /* 0x03883003ff0075a7 */ /* 0x000e640008060144 */
[----:B-1----:R-:W-:Y:S05]  /*54d0*/  @!P3 BRA `(.L_x_2383) ;  /* 0x000001100030b947 */ /* 0x002fea0003800000 */
.L_x_2382:
        /* <DEDUP_REMOVED lines=643> */
.L_x_2384:
        /* <DEDUP_REMOVED lines=8> */
.L_x_2385:
[----:B---3--:R-:W-:Y:S05]  /*7d90*/  @P3 BRA `(.L_x_2386) ;  /* 0x0000000000083947 */ /* 0x008fea0003800000 */
[----:B------:R-:W3:Y:S02]  /*7da0*/  SYNCS.PHASECHK.TRANS64.TRYWAIT P3, [UR4+0x38850], R0 ;  /* 0x03885000ff0075a7 */ /* 0x000ee40008060144 */
[----:B---3--:R-:W-:Y:S05]  /*7db0*/  @!P3 BRA `(.L_x_2387) ;  /* 0x000000e80014b947 */ /* 0x008fea0003800000 */
.L_x_2386:
[----:B------:R-:W-:Y:S01]  /*7dc0*/  R2UR UR5, R17 ;  /* 0x00000000110572ca */ /* 0x000fe200000e0000 */
[----:B------:R-:W-:Y:S01]  /*7dd0*/  WARPGROUP.ARRIVE ;  /* 0x00000000000079c5 */ /* 0x000fe20000000000 */
[----:B------:R-:W-:Y:S01]  /*7de0*/  UMOV UR7, 0x40000040 ;  /* 0x4000004000077882 */ /* 0x000fe20000000000 */
[----:B------:R-:W-:Y:S02]  /*7df0*/  R2UR UR14, R22 ;  /* 0x00000000160e72ca */ /* 0x000fe400000e0000 */
[----:B------:R-:W-:Y:S02]  /*7e00*/  R2UR UR11, R233 ;  /* 0x00000000e90b72ca */ /* 0x000fe400000e0000 */
[----:B------:R-:W-:-:S06]  /*7e10*/  R2UR UR15, R19 ;  /* 0x00000000130f72ca */ /* 0x000fcc00000e0000 */
[----:B------:R-:W-:-:S03]  /*7e20*/  UIADD3 UR5, UR5, 0x400, URZ ;  /* 0x0000040005057890 */ /* 0x000fc6000fffe03f */
[----:B01----:R-:W-:Y:S01]  /*7e30*/  VIADD R3, R212, UR14 ;  /* 0x0000000ed4037c36 */ /* 0x003fe20008000000 */
[----:B------:R-:W-:Y:S01]  /*7e40*/  USHF.R.U32.HI UR5, URZ, 0x4, UR5 ;  /* 0x000000043f057899 */ /* 0x000fe20008011605 */
[----:B------:R-:W-:-:S03]  /*7e50*/  ULDC UR14, c[0x0][0x288] ;  /* 0x0000a200000e7ab9 */ /* 0x000fc60000000800 */
[----:B------:R-:W-:-:S04]  /*7e60*/  ULOP3.LUT UR5, UR5, 0x3fff, URZ, 0xc0, !UPT ;  /* 0x00003fff05057892 */ /* 0x000fc8000f8ec03f */
[----:B------:R-:W-:-:S04]  /*7e70*/  ULOP3.LUT UR5, UR5, 0x2800000, URZ, 0xfc, !UPT ;  /* 0x0280000005057892 */ /* 0x000fc8000f8efc3f */
[----:B------:R-:W-:-:S03]  /*7e80*/  UIMAD UR10, UR61, 0xa00, UR5 ;  /* 0x00000a003d0a78a4 */ /* 0x000fc6000f8e0205 */
[----:B------:R-:W-:Y:S01]  /*7e90*/  @UP0 ULDC UR5, c[0x0][0x44c] ;  /* 0x0001130000050ab9 */ /* 0x000fe20000000800 */
[----:B------:R-:W-:Y:S01]  /*7ea0*/  UMOV UR61, UR60 ;  /* 0x0000003c003d7c82 */ /* 0x000fe20008000000 */
[----:B--2---:R-:W-:Y:S01]  /*7eb0*/  @P2 IMAD.HI.U32 R0, R3, UR5, RZ ;  /* 0x0000000503002c27 */ /* 0x004fe2000f8e00ff */
[----:B------:R-:W-:Y:S01]  /*7ec0*/  @UP0 ULDC UR5, c[0x0][0x450] ;  /* 0x0001140000050ab9 */ /* 0x000fe20000000800 */
[----:B------:R-:W-:Y:S02]  /*7ed0*/  UMOV UR6, UR10 ;  /* 0x0000000a00067c82 */ /* 0x000fe40008000000 */
[----:B------:R-:W-:Y:S01]  /*7ee0*/  HGMMA.64x256x16.F32.BF16 R24, R208, gdesc[UR4].tnspB, R24, gsb0 ;  /* 0x43e00004d0187df0 */ /* 0x000fe20008001818 */
[----:B------:R-:W-:Y:S01]  /*7ef0*/  UIADD3 UR6, UR10, 0x80, URZ ;  /* 0x000000800a067890 */ /* 0x000fe2000fffe03f */
[----:B------:R-:W-:Y:S01]  /*7f00*/  @P2 SHF.R.U32.HI R3, RZ, UR5, R0 ;  /* 0x00000005ff032c19 */ /* 0x000fe20008011600 */
[----:B------:R-:W-:Y:S01]  /*7f10*/  UMOV UR7, 0x40000040 ;  /* 0x4000004000077882 */ /* 0x000fe20000000000 */
[----:B------:R-:W-:Y:S01]  /*7f20*/  UMOV UR5, 0x1 ;  /* 0x0000000100057882 */ /* 0x000fe20000000000 */
[----:B------:R-:W-:Y:S01]  /*7f30*/  IMAD.MOV.U32 R0, RZ, RZ, -0x2 ;  /* 0xfffffffeff007424 */ /* 0x000fe200078e00ff */
[----:B------:R-:W-:-:S06]  /*7f40*/  UIMAD UR5, UR11, -0x50, UR5 ;  /* 0xffffffb00b0578a4 */ /* 0x000fcc000f8e0205 */
[----:B------:R-:W-:Y:S01]  /*7f50*/  IMAD R0, R23, R0, UR5 ;  /* 0x0000000517007e24 */ /* 0x000fe2000f8e0200 */
[----:B------:R-:W-:Y:S01]  /*7f60*/  ULDC UR5, c[0x0][0x988] ;  /* 0x0002620000057ab9 */ /* 0x000fe20000000800 */
[----:B------:R-:W-:Y:S02]  /*7f70*/  WARPGROUP.DEPBAR.LE gsb0, 0x0 ;  /* 0x00008000000079c5 */ /* 0x000fe40000010000 */
[----:B------:R-:W-:-:S12]  /*7f80*/  WARPGROUP.ARRIVE ;  /* 0x00000000000079c5 */ /* 0x000fd80000000000 */
        /* <DEDUP_REMOVED lines=11> */
[----:B------:R-:W0:Y:S01]  /*8040*/  LDC R203, c[0x0][0x2f0] ;  /* 0x0000bc00ffcb7b82 */ /* 0x000e220000000800 */
[----:B------:R-:W1:-:S15]  /*8050*/  SHFL.IDX PT, R201, R3, 0x1, 0x1c1f ;  /* 0x003c1f0003c97f89 */ /* 0x000e5e00000e0000 */
[----:B------:R-:W-:-:S06]  /*8060*/  NOP ;  /* 0x0000000000007918 */ /* 0x000fcc0000000000 */
[----:B------:R-:W-:Y:S01]  /*8070*/  HGMMA.64x256x16.F32.BF16 R24, R196, gdesc[UR4].tnspB, R24, gsb0 ;  /* 0x43e00004c4187df0 */ /* 0x000fe20008001818 */
[----:B------:R-:W2:Y:S01]  /*8080*/  SHFL.IDX PT, R3, R3, RZ, 0x1c1f ;  /* 0x001c1fff03037589 */ /* 0x000ea200000e0000 */
[----:B------:R-:W-:Y:S01]  /*8090*/  UIADD3 UR6, UR10, 0x200, URZ ;  /* 0x000002000a067890 */ /* 0x000fe2000fffe03f */
[----:B------:R-:W-:Y:S01]  /*80a0*/  UMOV UR7, 0x40000040 ;  /* 0x4000004000077882 */ /* 0x000fe20000000000 */
[----:B0-----:R-:W-:-:S05]  /*80b0*/  IMAD R0, R203, UR15, R0 ;  /* 0x0000000fcb007c24 */ /* 0x001fca000f8e0200 */
[--C-:B-1----:R-:W-:Y:S02]  /*80c0*/  IADD3 R2, R201, -UR14, R0.reuse ;  /* 0x8000000ec9027c10 */ /* 0x102fe4000fffe000 */
[----:B--2---:R-:W-:Y:S02]  /*80d0*/  IADD3 R0, R3, -UR14, R0 ;  /* 0x8000000e03007c10 */ /* 0x004fe4000fffe000 */
[C---:B------:R-:W-:Y:S02]  /*80e0*/  ISETP.GT.AND P3, PT, R2.reuse, RZ, PT ;  /* 0x000000ff0200720c */ /* 0x040fe40003f64270 */
[----:B------:R-:W-:Y:S02]  /*80f0*/  ISETP.GT.AND P4, PT, R2, 0x1, PT ;  /* 0x000000010200780c */ /* 0x000fe40003f84270 */
[----:B------:R-:W-:Y:S02]  /*8100*/  FSEL R186, R186, -INF , P3 ;  /* 0xff800000baba7808 */ /* 0x000fe40001800000 */
[----:B------:R-:W-:-:S02]  /*8110*/  ISETP.GT.AND P3, PT, R2, 0x8, PT ;  /* 0x000000080200780c */ /* 0x000fc40003f64270 */
[----:B------:R-:W-:Y:S02]  /*8120*/  FSEL R187, R187, -INF , P4 ;  /* 0xff800000bbbb7808 */ /* 0x000fe40002000000 */
[----:B------:R-:W-:Y:S02]  /*8130*/  FMNMX.FTZ R4, R186, R21, !PT ;  /* 0x00000015ba047209 */ /* 0x000fe40007810000 */
[----:B------:R-:W-:Y:S02]  /*8140*/  ISETP.GT.AND P4, PT, R2, 0x9, PT ;  /* 0x000000090200780c */ /* 0x000fe40003f84270 */
[----:B------:R-:W-:Y:S02]  /*8150*/  FSEL R190, R190, -INF , P3 ;  /* 0xff800000bebe7808 */ /* 0x000fe40001800000 */
[----:B------:R-:W-:Y:S02]  /*8160*/  FMNMX.FTZ R201, R187, R4, !PT ;  /* 0x00000004bbc97209 */ /* 0x000fe40007810000 */
        /* <DEDUP_REMOVED lines=48> */
[----:B------:R-:W-:-:S02]  /*8470*/  FSEL R159, R159, -INF , P4 ;  /* 0xff8000009f9f7808 */ /* 0x000fc40002000000 */
[----:B------:R-:W-:Y:S02]  /*8480*/  FMNMX.FTZ R2, R158, R201, !PT ;  /* 0x000000c99e027209 */ /* 0x000fe40007810000 */
[C---:B------:R-:W-:Y:S02]  /*8490*/  ISETP.GT.AND P3, PT, R0.reuse, RZ, PT ;  /* 0x000000ff0000720c */ /* 0x040fe40003f64270 */
[----:B------:R-:W-:Y:S02]  /*84a0*/  FMNMX.FTZ R2, R159, R2, !PT ;  /* 0x000000029f027209 */ /* 0x000fe40007810000 */
[C---:B------:R-:W-:Y:S02]  /*84b0*/  ISETP.GT.AND P4, PT, R0.reuse, 0x1, PT ;  /* 0x000000010000780c */ /* 0x040fe40003f84270 */
[----:B------:R-:W-:Y:S01]  /*84c0*/  ISETP.GT.AND P5, PT, R0, 0x8, PT ;  /* 0x000000080000780c */ /* 0x000fe20003fa4270 */
[----:B------:R-:W0:Y:S01]  /*84d0*/  SHFL.BFLY PT, R201, R2, 0x2, 0x1f ;  /* 0x0c401f0002c97f89 */ /* 0x000e2200000e0000 */
[----:B------:R-:W-:-:S02]  /*84e0*/  FSEL R185, R185, -INF , P4 ;  /* 0xff800000b9b97808 */ /* 0x000fc40002000000 */
[----:B------:R-:W-:Y:S02]  /*84f0*/  FSEL R188, R188, -INF , P5 ;  /* 0xff800000bcbc7808 */ /* 0x000fe40002800000 */
[C---:B------:R-:W-:Y:S02]  /*8500*/  ISETP.GT.AND P4, PT, R0.reuse, 0x11, PT ;  /* 0x000000110000780c */ /* 0x040fe40003f84270 */
[C---:B------:R-:W-:Y:S02]  /*8510*/  ISETP.GT.AND P5, PT, R0.reuse, 0x19, PT ;  /* 0x000000190000780c */ /* 0x040fe40003fa4270 */
[----:B------:R-:W-:Y:S02]  /*8520*/  FSEL R177, R177, -INF , P4 ;  /* 0xff800000b1b17808 */ /* 0x000fe40002000000 */
[----:B------:R-:W-:Y:S02]  /*8530*/  FSEL R181, R181, -INF , P5 ;  /* 0xff800000b5b57808 */ /* 0x000fe40002800000 */
[----:B------:R-:W-:-:S02]  /*8540*/  ISETP.GT.AND P4, PT, R0, 0x20, PT ;  /* 0x000000200000780c */ /* 0x000fc40003f84270 */
[----:B------:R-:W-:Y:S02]  /*8550*/  ISETP.GT.AND P5, PT, R0, 0x21, PT ;  /* 0x000000210000780c */ /* 0x000fe40003fa4270 */
[----:B------:R-:W-:Y:S02]  /*8560*/  R2UR UR14, R232 ;  /* 0x00000000e80e72ca */ /* 0x000fe400000e0000 */
[----:B------:R-:W-:Y:S02]  /*8570*/  FSEL R169, R169, -INF , P5 ;  /* 0xff800000a9a97808 */ /* 0x000fe40002800000 */
[----:B------:R-:W-:Y:S02]  /*8580*/  ISETP.GT.AND P5, PT, R0, 0x29, PT ;  /* 0x000000290000780c */ /* 0x000fe40003fa4270 */
[----:B0-----:R-:W-:Y:S02]  /*8590*/  FMNMX.FTZ R4, R2, R201, !PT ;  /* 0x000000c902047209 */ /* 0x001fe40007810000 */
[----:B------:R-:W-:-:S02]  /*85a0*/  FSEL R201, R184, -INF , P3 ;  /* 0xff800000b8c97808 */ /* 0x000fc40001800000 */
[C---:B------:R-:W-:Y:S01]  /*85b0*/  ISETP.GT.AND P3, PT, R0.reuse, 0x9, PT ;  /* 0x000000090000780c */ /* 0x040fe20003f64270 */
[----:B------:R-:W0:Y:S01]  /*85c0*/  SHFL.BFLY PT, R203, R4, 0x1, 0x1f ;  /* 0x0c201f0004cb7f89 */ /* 0x000e2200000e0000 */
[----:B------:R-:W-:Y:S02]  /*85d0*/  FMNMX.FTZ R2, R201, R20, !PT ;  /* 0x00000014c9027209 */ /* 0x000fe40007810000 */
[----:B------:R-:W-:Y:S02]  /*85e0*/  FSEL R189, R189, -INF , P3 ;  /* 0xff800000bdbd7808 */ /* 0x000fe40001800000 */
        /* <DEDUP_REMOVED lines=11> */
[----:B0-----:R-:W-:Y:S02]  /*86a0*/  FMNMX.FTZ R4, R4, R203, !PT ;  /* 0x000000cb04047209 */ /* 0x001fe40007810000 */
[----:B------:R-:W-:Y:S02]  /*86b0*/  FMNMX.FTZ R3, R181, R184, !PT ;  /* 0x000000b8b5037209 */ /* 0x000fe40007810000 */
[----:B------:R-:W-:Y:S01]  /*86c0*/  ISETP.GT.AND P3, PT, R0, 0x28, PT ;  /* 0x000000280000780c */ /* 0x000fe20003f64270 */
[----:B------:R-:W-:Y:S01]  /*86d0*/  FMUL.FTZ R168, R4, UR5 ;  /* 0x0000000504a87c20 */ /* 0x000fe20008410000 */
[----:B------:R-:W-:-:S02]  /*86e0*/  FMNMX.FTZ R184, R2, R3, !PT ;  /* 0x0000000302b87209 */ /* 0x000fc40007810000 */
[----:B------:R-:W-:Y:S02]  /*86f0*/  FSEL R172, R172, -INF , P3 ;  /* 0xff800000acac7808 */ /* 0x000fe40001800000 */
[----:B------:R-:W-:Y:S02]  /*8700*/  FMNMX.FTZ R3, R169, R184, !PT ;  /* 0x000000b8a9037209 */ /* 0x000fe40007810000 */
[----:B------:R-:W-:Y:S02]  /*8710*/  FSETP.NEU.FTZ.AND P4, PT, R4, -INF , PT ;  /* 0xff8000000400780b */ /* 0x000fe40003f9d000 */
[----:B------:R-:W-:Y:S02]  /*8720*/  FSEL R173, R173, -INF , P5 ;  /* 0xff800000adad7808 */ /* 0x000fe40002800000 */
[----:B------:R-:W-:Y:S02]  /*8730*/  ISETP.GT.AND P3, PT, R0, 0x30, PT ;  /* 0x000000300000780c */ /* 0x000fe40003f64270 */
[----:B------:R-:W-:-:S02]  /*8740*/  FMNMX.FTZ R184, R172, R3, !PT ;  /* 0x00000003acb87209 */ /* 0x000fc40007810000 */
[----:B------:R-:W-:Y:S02]  /*8750*/  FSEL R168, R168, RZ, P4 ;  /* 0x000000ffa8a87208 */ /* 0x000fe40002000000 */
[----:B------:R-:W-:Y:S02]  /*8760*/  ISETP.GT.AND P5, PT, R0, 0x31, PT ;  /* 0x000000310000780c */ /* 0x000fe40003fa4270 */
[----:B------:R-:W-:Y:S01]  /*8770*/  FSEL R160, R160, -INF , P3 ;  /* 0xff800000a0a07808 */ /* 0x000fe20001800000 */
[--C-:B------:R-:W-:Y:S01]  /*8780*/  FFMA.FTZ R209, R186, UR5, -R168.reuse ;  /* 0x00000005bad17c23 */ /* 0x100fe200080108a8 */
[----:B------:R-:W-:Y:S01]  /*8790*/  FMNMX.FTZ R3, R173, R184, !PT ;  /* 0x000000b8ad037209 */ /* 0x000fe20007810000 */
[--C-:B------:R-:W-:Y:S01]  /*87a0*/  FFMA.FTZ R184, R187, UR5, -R168.reuse ;  /* 0x00000005bbb87c23 */ /* 0x100fe200080108a8 */
[----:B------:R-:W-:Y:S01]  /*87b0*/  ISETP.GT.AND P3, PT, R0, 0x38, PT ;  /* 0x000000380000780c */ /* 0x000fe20003f64270 */
[--C-:B------:R-:W-:Y:S01]  /*87c0*/  FFMA.FTZ R211, R190, UR5, -R168.reuse ;  /* 0x00000005bed37c23 */ /* 0x100fe200080108a8 */
[----:B------:R-:W-:Y:S01]  /*87d0*/  FSEL R161, R161, -INF , P5 ;  /* 0xff800000a1a17808 */ /* 0x000fe20002800000 */
[--C-:B------:R-:W-:Y:S01]  /*87e0*/  FFMA.FTZ R190, R191, UR5, -R168.reuse ;  /* 0x00000005bfbe7c23 */ /* 0x100fe200080108a8 */
[----:B------:R-:W-:Y:S01]  /*87f0*/  FMNMX.FTZ R186, R160, R3, !PT ;  /* 0x00000003a0ba7209 */ /* 0x000fe20007810000 */
[--C-:B------:R-:W-:Y:S01]  /*8800*/  FFMA.FTZ R203, R174, UR5, -R168.reuse ;  /* 0x00000005aecb7c23 */ /* 0x100fe200080108a8 */
[----:B------:R-:W-:Y:S01]  /*8810*/  ISETP.GT.AND P5, PT, R0, 0x39, PT ;  /* 0x000000390000780c */ /* 0x000fe20003fa4270 */
[----:B------:R-:W-:Y:S01]  /*8820*/  MUFU.EX2 R209, R209 ;  /* 0x000000d100d17308 */ /* 0x000fe20000000800 */
[----:B------:R-:W-:Y:S01]  /*8830*/  FSEL R164, R164, -INF , P3 ;  /* 0xff800000a4a47808 */ /* 0x000fe20001800000 */
[--C-:B------:R-:W-:Y:S01]  /*8840*/  FFMA.FTZ R205, R178, UR5, -R168.reuse ;  /* 0x00000005b2cd7c23 */ /* 0x100fe200080108a8 */
[----:B------:R-:W-:Y:S01]  /*8850*/  FMNMX.FTZ R3, R161, R186, !PT ;  /* 0x000000baa1037209 */ /* 0x000fe20007810000 */
[--C-:B------:R-:W-:Y:S01]  /*8860*/  FFMA.FTZ R207, R182, UR5, -R168.reuse ;  /* 0x00000005b6cf7c23 */ /* 0x100fe200080108a8 */
[----:B------:R-:W-:Y:S01]  /*8870*/  FSEL R165, R165, -INF , P5 ;  /* 0xff800000a5a57808 */ /* 0x000fe20002800000 */
[--C-:B------:R-:W-:Y:S01]  /*8880*/  FFMA.FTZ R178, R183, UR5, -R168.reuse ;  /* 0x00000005b7b27c23 */ /* 0x100fe200080108a8 */
[----:B------:R-:W-:Y:S01]  /*8890*/  ISETP.GT.AND P3, PT, R0, 0x40, PT ;  /* 0x000000400000780c */ /* 0x000fe20003f64270 */
[----:B------:R-:W-:Y:S01]  /*88a0*/  MUFU.EX2 R184, R184 ;  /* 0x000000b800b87308 */ /* 0x000fe20000000800 */
[----:B------:R-:W-:Y:S01]  /*88b0*/  FMNMX.FTZ R186, R164, R3, !PT ;  /* 0x00000003a4ba7209 */ /* 0x000fe20007810000 */
[--C-:B------:R-:W-:Y:S01]  /*88c0*/  FFMA.FTZ R154, R154, UR5, -R168.reuse ;  /* 0x000000059a9a7c23 */ /* 0x100fe200080108a8 */
[----:B------:R-:W-:Y:S01]  /*88d0*/  ISETP.GT.AND P5, PT, R0, 0x41, PT ;  /* 0x000000410000780c */ /* 0x000fe20003fa4270 */
[--C-:B------:R-:W-:Y:S01]  /*88e0*/  FFMA.FTZ R155, R155, UR5, -R168.reuse ;  /* 0x000000059b9b7c23 */ /* 0x100fe200080108a8 */
[----:B------:R-:W-:Y:S01]  /*88f0*/  FSEL R152, R152, -INF , P3 ;  /* 0xff80000098987808 */ /* 0x000fe20001800000 */
[--C-:B------:R-:W-:Y:S01]  /*8900*/  FFMA.FTZ R158, R158, UR5, -R168.reuse ;  /* 0x000000059e9e7c23 */ /* 0x100fe200080108a8 */
[----:B------:R-:W-:Y:S01]  /*8910*/  FMNMX.FTZ R3, R165, R186, !PT ;  /* 0x000000baa5037209 */ /* 0x000fe20007810000 */
[----:B------:R-:W-:Y:S01]  /*8920*/  MUFU.EX2 R211, R211 ;  /* 0x000000d300d37308 */ /* 0x000fe20000000800 */
[----:B------:R-:W-:Y:S01]  /*8930*/  ISETP.GT.AND P3, PT, R0, 0x48, PT ;  /* 0x000000480000780c */ /* 0x000fe20003f64270 */
[----:B------:R-:W-:Y:S01]  /*8940*/  FFMA.FTZ R159, R159, UR5, -R168 ;  /* 0x000000059f9f7c23 */ /* 0x000fe200080108a8 */
[----:B------:R-:W-:-:S02]  /*8950*/  FSEL R153, R153, -INF , P5 ;  /* 0xff80000099997808 */ /* 0x000fc40002800000 */
[----:B------:R-:W-:Y:S02]  /*8960*/  FMNMX.FTZ R186, R152, R3, !PT ;  /* 0x0000000398ba7209 */ /* 0x000fe40007810000 */
[----:B------:R-:W-:Y:S01]  /*8970*/  ISETP.GT.AND P5, PT, R0, 0x49, PT ;  /* 0x000000490000780c */ /* 0x000fe20003fa4270 */
[----:B------:R-:W-:Y:S01]  /*8980*/  MUFU.EX2 R190, R190 ;  /* 0x000000be00be7308 */ /* 0x000fe20000000800 */
[----:B------:R-:W-:Y:S01]  /*8990*/  FSEL R187, R156, -INF , P3 ;  /* 0xff8000009cbb7808 */ /* 0x000fe20001800000 */
[----:B------:R-:W-:Y:S02]  /*89a0*/  WARPGROUP.DEPBAR.LE gsb0, 0x0 ;  /* 0x00008000000079c5 */ /* 0x000fe40000010000 */
[----:B------:R-:W-:Y:S01]  /*89b0*/  WARPGROUP.ARRIVE ;  /* 0x00000000000079c5 */ /* 0x000fe20000000000 */
[----:B------:R-:W-:Y:S01]  /*89c0*/  FMNMX.FTZ R186, R153, R186, !PT ;  /* 0x000000ba99ba7209 */ /* 0x000fe20007810000 */
[--C-:B------:R-:W-:Y:S01]  /*89d0*/  FFMA.FTZ R197, R162, UR5, -R168.reuse ;  /* 0x00000005a2c57c23 */ /* 0x100fe200080108a8 */
[----:B------:R-:W-:Y:S01]  /*89e0*/  FSEL R191, R157, -INF , P5 ;  /* 0xff8000009dbf7808 */ /* 0x000fe20002800000 */
[--C-:B------:R-:W-:Y:S01]  /*89f0*/  FFMA.FTZ R157, R171, UR5, -R168.reuse ;  /* 0x00000005ab9d7c23 */ /* 0x100fe200080108a8 */
[----:B------:R-:W-:Y:S01]  /*8a00*/  FMNMX.FTZ R186, R187, R186, !PT ;  /* 0x000000babbba7209 */ /* 0x000fe20007810000 */
[----:B------:R-:W-:Y:S01]  /*8a10*/  HGMMA.64x256x16.F32.BF16 R24, R192, gdesc[UR4].tnspB, R24, gsb0 ;  /* 0x43e00004c0187df0 */ /* 0x000fe20008001818 */
[--C-:B------:R-:W-:Y:S01]  /*8a20*/  FFMA.FTZ R162, R163, UR5, -R168.reuse ;  /* 0x00000005a3a27c23 */ /* 0x100fe200080108a8 */
[--C-:B------:R-:W-:Y:S01]  /*8a30*/  FFMA.FTZ R199, R166, UR5, -R168.reuse ;  /* 0x00000005a6c77c23 */ /* 0x100fe200080108a8 */
[----:B------:R-:W-:Y:S01]  /*8a40*/  FMNMX.FTZ R0, R191, R186, !PT ;  /* 0x000000babf007209 */ /* 0x000fe20007810000 */
[--C-:B------:R-:W-:Y:S01]  /*8a50*/  FFMA.FTZ R166, R167, UR5, -R168.reuse ;  /* 0x00000005a7a67c23 */ /* 0x100fe200080108a8 */
[--C-:B------:R-:W-:Y:S01]  /*8a60*/  FFMA.FTZ R156, R170, UR5, -R168.reuse ;  /* 0x00000005aa9c7c23 */ /* 0x100fe200080108a8 */
[--C-:B------:R-:W-:Y:S01]  /*8a70*/  FFMA.FTZ R170, R175, UR5, -R168.reuse ;  /* 0x00000005afaa7c23 */ /* 0x100fe200080108a8 */
[----:B------:R-:W-:Y:S01]  /*8a80*/  FFMA.FTZ R186, R179, UR5, -R168 ;  /* 0x00000005b3ba7c23 */ /* 0x000fe200080108a8 */
[----:B------:R-:W0:Y:S01]  /*8a90*/  SHFL.BFLY PT, R3, R0, 0x2, 0x1f ;  /* 0x0c401f0000037f89 */ /* 0x000e2200000e0000 */
[----:B------:R-:W-:Y:S01]  /*8aa0*/  MUFU.EX2 R205, R205 ;  /* 0x000000cd00cd7308 */ /* 0x000fe20000000800 */
[----:B------:R-:W-:-:S07]  /*8ab0*/  R2UR UR6, R231 ;  /* 0x00000000e70672ca */ /* 0x000fce00000e0000 */
[----:B------:R-:W-:Y:S06]  /*8ac0*/  MUFU.EX2 R186, R186 ;  /* 0x000000ba00ba7308 */ /* 0x000fec0000000800 */
[----:B------:R-:W-:Y:S01]  /*8ad0*/  UISETP.GT.AND UP1, UPT, UR11, UR6, UPT ;  /* 0x000000060b00728c */ /* 0x000fe2000bf24270 */
[----:B------:R-:W-:Y:S01]  /*8ae0*/  R2UR UR6, R16 ;  /* 0x00000000100672ca */ /* 0x000fe200000e0000 */
[----:B------:R-:W-:Y:S01]  /*8af0*/  MUFU.EX2 R207, R207 ;  /* 0x000000cf00cf7308 */ /* 0x000fe20000000800 */
[----:B0-----:R-:W-:-:S07]  /*8b00*/  FMNMX.FTZ R171, R0, R3, !PT ;  /* 0x0000000300ab7209 */ /* 0x001fce0007810000 */
[----:B------:R-:W-:Y:S01]  /*8b10*/  MUFU.EX2 R178, R178 ;  /* 0x000000b200b27308 */ /* 0x000fe20000000800 */
[----:B------:R-:W0:Y:S03]  /*8b20*/  SHFL.BFLY PT, R0, R171, 0x1, 0x1f ;  /* 0x0c201f00ab007f89 */ /* 0x000e2600000e0000 */
[----:B------:R-:W-:-:S04]  /*8b30*/  IMAD.U32 R234, RZ, RZ, UR6 ;  /* 0x00000006ffea7e24 */ /* 0x000fc8000f8e00ff */
[----:B------:R-:W-:Y:S08]  /*8b40*/  MUFU.EX2 R156, R156 ;  /* 0x0000009c009c7308 */ /* 0x000ff00000000800 */
[----:B------:R-:W-:Y:S08]  /*8b50*/  MUFU.EX2 R157, R157 ;  /* 0x0000009d009d7308 */ /* 0x000ff00000000800 */
[----:B------:R-:W-:Y:S01]  /*8b60*/  MUFU.EX2 R203, R203 ;  /* 0x000000cb00cb7308 */ /* 0x000fe20000000800 */
[----:B0-----:R-:W-:-:S02]  /*8b70*/  FMNMX.FTZ R3, R171, R0, !PT ;  /* 0x00000000ab037209 */ /* 0x001fc40007810000 */
[----:B------:R-:W-:Y:S02]  /*8b80*/  FSEL R0, R4, RZ, P4 ;  /* 0x000000ff04007208 */ /* 0x000fe40002000000 */
[C---:B------:R-:W-:Y:S01]  /*8b90*/  FSETP.NEU.FTZ.AND P3, PT, R3.reuse, -INF , PT ;  /* 0xff8000000300780b */ /* 0x040fe20003f7d000 */
[C---:B------:R-:W-:Y:S02]  /*8ba0*/  FMUL.FTZ R174, R3.reuse, UR5 ;  /* 0x0000000503ae7c20 */ /* 0x040fe40008410000 */
[----:B------:R-:W-:Y:S01]  /*8bb0*/  MUFU.EX2 R170, R170 ;  /* 0x000000aa00aa7308 */ /* 0x000fe20000000800 */
[----:B------:R-:W-:Y:S01]  /*8bc0*/  FADD.FTZ R0, -R0, R21 ;  /* 0x0000001500007221 */ /* 0x000fe20000010100 */
[----:B------:R-:W-:Y:S02]  /*8bd0*/  FSEL R21, R3, RZ, P3 ;  /* 0x000000ff03157208 */ /* 0x000fe40001800000 */
[----:B------:R-:W-:Y:S02]  /*8be0*/  FSEL R174, R174, RZ, P3 ;  /* 0x000000ffaeae7208 */ /* 0x000fe40001800000 */
[----:B------:R-:W-:Y:S01]  /*8bf0*/  PLOP3.LUT P3, PT, PT, PT, UP1, 0x80, 0x0 ;  /* 0x000000000000781c */ /* 0x000fe20003f6f018 */
[----:B------:R-:W-:Y:S01]  /*8c00*/  FADD.FTZ R21, -R21, R20 ;  /* 0x0000001415157221 */ /* 0x000fe20000010100 */
[----:B------:R-:W-:-:S02]  /*8c10*/  IMAD.U32 R20, RZ, RZ, UR14 ;  /* 0x0000000eff147e24 */ /* 0x000fc4000f8e00ff */
[--C-:B------:R-:W-:Y:S01]  /*8c20*/  FFMA.FTZ R200, R2, UR5, -R174.reuse ;  /* 0x0000000502c87c23 */ /* 0x100fe200080108ae */
[----:B------:R-:W-:Y:S01]  /*8c30*/  FMUL.FTZ R2, R0, UR5 ;  /* 0x0000000500027c20 */ /* 0x000fe20008410000 */
[--C-:B------:R-:W-:Y:S01]  /*8c40*/  FFMA.FTZ R163, R201, UR5, -R174.reuse ;  /* 0x00000005c9a37c23 */ /* 0x100fe200080108ae */
[----:B------:R-:W-:Y:S01]  /*8c50*/  FMUL.FTZ R0, R21, UR5 ;  /* 0x0000000515007c20 */ /* 0x000fe20008410000 */
[--C-:B------:R-:W-:Y:S01]  /*8c60*/  FFMA.FTZ R208, R185, UR5, -R174.reuse ;  /* 0x00000005b9d07c23 */ /* 0x100fe200080108ae */
[--C-:B------:R-:W-:Y:S01]  /*8c70*/  FFMA.FTZ R210, R188, UR5, -R174.reuse ;  /* 0x00000005bcd27c23 */ /* 0x100fe200080108ae */
[--C-:B------:R-:W-:Y:S01]  /*8c80*/  FFMA.FTZ R167, R189, UR5, -R174.reuse ;  /* 0x00000005bda77c23 */ /* 0x100fe200080108ae */
[----:B------:R-:W0:Y:S01]  /*8c90*/  MUFU.EX2 R2, R2 ;  /* 0x0000000200027308 */ /* 0x000e220000000800 */
[--C-:B------:R-:W-:Y:S01]  /*8ca0*/  FFMA.FTZ R204, R176, UR5, -R174.reuse ;  /* 0x00000005b0cc7c23 */ /* 0x100fe200080108ae */
[----:B------:R-:W-:Y:S01]  /*8cb0*/  FFMA.FTZ R175, R177, UR5, -R174 ;  /* 0x00000005b1af7c23 */ /* 0x000fe200080108ae */
[----:B------:R-:W-:-:S02]  /*8cc0*/  @!P1 VIADD R20, R20, 0x38840 ;  /* 0x0003884014149836 */ /* 0x000fc40000000000 */
[--C-:B------:R-:W-:Y:S01]  /*8cd0*/  FFMA.FTZ R21, R173, UR5, -R174.reuse ;  /* 0x00000005ad157c23 */ /* 0x100fe200080108ae */
[--C-:B------:R-:W-:Y:S01]  /*8ce0*/  FFMA.FTZ R206, R180, UR5, -R174.reuse ;  /* 0x00000005b4ce7c23 */ /* 0x100fe200080108ae */
[----:B------:R-:W-:Y:S01]  /*8cf0*/  FFMA.FTZ R202, R172, UR5, -R174 ;  /* 0x00000005acca7c23 */ /* 0x000fe200080108ae */
[----:B------:R-:W-:Y:S01]  /*8d00*/  IMAD.U32 R172, RZ, RZ, UR4 ;  /* 0x00000004ffac7e24 */ /* 0x000fe2000f8e00ff */
[----:B------:R-:W-:Y:S01]  /*8d10*/  MUFU.EX2 R163, R163 ;  /* 0x000000a300a37308 */ /* 0x000fe20000000800 */
[----:B------:R-:W-:Y:S01]  /*8d20*/  @!P1 PRMT R20, RZ, 0x654, R20 ;  /* 0x00000654ff149816 */ /* 0x000fe20000000014 */
[--C-:B------:R-:W-:Y:S01]  /*8d30*/  FFMA.FTZ R171, R181, UR5, -R174.reuse ;  /* 0x00000005b5ab7c23 */ /* 0x100fe200080108ae */
[--C-:B------:R-:W-:Y:S01]  /*8d40*/  FFMA.FTZ R196, R160, UR5, -R174.reuse ;  /* 0x00000005a0c47c23 */ /* 0x100fe200080108ae */
[----:B------:R-:W-:Y:S02]  /*8d50*/  @!P1 VIADD R160, R172, 0x38860 ;  /* 0x00038860aca09836 */ /* 0x000fe40000000000 */
[--C-:B------:R-:W-:Y:S01]  /*8d60*/  FFMA.FTZ R161, R161, UR5, -R174.reuse ;  /* 0x00000005a1a17c23 */ /* 0x100fe200080108ae */
[--C-:B------:R-:W-:Y:S01]  /*8d70*/  FFMA.FTZ R169, R169, UR5, -R174.reuse ;  /* 0x00000005a9a97c23 */ /* 0x100fe200080108ae */
[----:B------:R-:W-:Y:S01]  /*8d80*/  FFMA.FTZ R198, R164, UR5, -R174 ;  /* 0x00000005a4c67c23 */ /* 0x000fe200080108ae */
[----:B------:R-:W1:Y:S01]  /*8d90*/  MUFU.EX2 R0, R0 ;  /* 0x0000000000007308 */ /* 0x000e620000000800 */
[----:B0-----:R-:W-:Y:S01]  /*8da0*/  FFMA.FTZ R177, R2, R5, R209 ;  /* 0x0000000502b17223 */ /* 0x001fe200000100d1 */
[----:B------:R-:W-:Y:S01]  /*8db0*/  @!P1 PRMT R160, RZ, 0x654, R160 ;  /* 0x00000654ffa09816 */ /* 0x000fe200000000a0 */
[--C-:B------:R-:W-:Y:S01]  /*8dc0*/  FFMA.FTZ R165, R165, UR5, -R174.reuse ;  /* 0x00000005a5a57c23 */ /* 0x100fe200080108ae */
[----:B------:R-:W-:Y:S01]  /*8dd0*/  F2FP.BF16.F32.PACK_AB R201, R157, R156 ;  /* 0x0000009c9dc9723e */ /* 0x000fe200000010ff */
[----:B------:R-:W-:Y:S01]  /*8de0*/  FFMA.FTZ R187, R187, UR5, -R174 ;  /* 0x00000005bbbb7c23 */ /* 0x000fe200080108ae */
[----:B------:R-:W-:Y:S01]  /*8df0*/  UIADD3 UR4, UR11, -0x1, URZ ;  /* 0xffffffff0b047890 */ /* 0x000fe2000fffe03f */
[----:B------:R-:W-:Y:S01]  /*8e00*/  F2FP.BF16.F32.PACK_AB R209, R184, R209 ;  /* 0x000000d1b8d1723e */ /* 0x000fe200000010ff */
[----:B------:R-:W0:Y:S04]  /*8e10*/  MUFU.EX2 R208, R208 ;  /* 0x000000d000d07308 */ /* 0x000e280000000800 */
[----:B------:R-:W-:-:S04]  /*8e20*/  IMAD.U32 R233, RZ, RZ, UR4 ;  /* 0x00000004ffe97e24 */ /* 0x000fc8000f8e00ff */
[----:B------:R-:W-:Y:S01]  /*8e30*/  MUFU.EX2 R210, R210 ;  /* 0x000000d200d27308 */ /* 0x000fe20000000800 */
[----:B-1----:R-:W-:Y:S01]  /*8e40*/  FFMA.FTZ R173, R0, R14, R163 ;  /* 0x0000000e00ad7223 */ /* 0x002fe200000100a3 */
[----:B------:R-:W-:-:S06]  /*8e50*/  FADD.FTZ R14, R184, R177 ;  /* 0x000000b1b80e7221 */ /* 0x000fcc0000010000 */
[----:B------:R-:W-:Y:S01]  /*8e60*/  MUFU.EX2 R167, R167 ;  /* 0x000000a700a77308 */ /* 0x000fe20000000800 */
[C---:B0-----:R-:W-:Y:S01]  /*8e70*/  FADD.FTZ R173, R208.reuse, R173 ;  /* 0x000000add0ad7221 */ /* 0x041fe20000010000 */
[----:B------:R-:W-:-:S06]  /*8e80*/  F2FP.BF16.F32.PACK_AB R208, R208, R163 ;  /* 0x000000a3d0d0723e */ /* 0x000fcc00000010ff */
        /* <DEDUP_REMOVED lines=16> */
[----:B------:R-:W0:Y:S08]  /*8f90*/  MUFU.EX2 R155, R155 ;  /* 0x0000009b009b7308 */ /* 0x000e300000000800 */
[----:B------:R-:W-:Y:S01]  /*8fa0*/  MUFU.EX2 R158, R158 ;  /* 0x0000009e009e7308 */ /* 0x000fe20000000800 */
[----:B------:R-:W-:-:S02]  /*8fb0*/  WARPGROUP.DEPBAR.LE gsb0, 0x0 ;  /* 0x00008000000079c5 */ /* 0x000fc40000010000 */
[----:B------:R1:W-:Y:S01]  /*8fc0*/  @!P1 SYNCS.ARRIVE.TRANS64.RED.A1T0 RZ, [R20+URZ], RZ ;  /* 0x000000ff14ff99a7 */ /* 0x0003e2000810043f */
[----:B------:R-:W-:-:S04]  /*8fd0*/  FFMA.FTZ R192, R152, UR5, -R174 ;  /* 0x0000000598c07c23 */ /* 0x000fc800080108ae */
[----:B------:R-:W-:Y:S01]  /*8fe0*/  MUFU.EX2 R194, R187 ;  /* 0x000000bb00c27308 */ /* 0x000fe20000000800 */
[----:B0-----:R-:W-:Y:S01]  /*8ff0*/  F2FP.BF16.F32.PACK_AB R193, R155, R154 ;  /* 0x0000009a9bc1723e */ /* 0x001fe200000010ff */
[----:B-1----:R-:W-:Y:S01]  /*9000*/  FADD.FTZ R20, R210, R173 ;  /* 0x000000add2147221 */ /* 0x002fe20000010000 */
[----:B------:R-:W-:Y:S01]  /*9010*/  FADD.FTZ R173, R211, R14 ;  /* 0x0000000ed3ad7221 */ /* 0x000fe20000010000 */
[----:B------:R0:W-:Y:S01]  /*9020*/  @!P1 SYNCS.ARRIVE.TRANS64.RED.A1T0 RZ, [R160+URZ], RZ ;  /* 0x000000ffa0ff99a7 */ /* 0x0001e2000810043f */
[----:B------:R-:W-:Y:S01]  /*9030*/  FFMA.FTZ R14, R153, UR5, -R174 ;  /* 0x00000005990e7c23 */ /* 0x000fe200080108ae */
[----:B------:R-:W-:Y:S01]  /*9040*/  FADD.FTZ R177, R167, R20 ;  /* 0x00000014a7b17221 */ /* 0x000fe20000010000 */
[C---:B------:R-:W-:Y:S01]  /*9050*/  FADD.FTZ R20, R190.reuse, R173 ;  /* 0x000000adbe147221 */ /* 0x040fe20000010000 */
[----:B------:R-:W1:Y:S01]  /*9060*/  MUFU.EX2 R153, R165 ;  /* 0x000000a500997308 */ /* 0x000e620000000800 */
[----:B------:R-:W-:Y:S01]  /*9070*/  FFMA.FTZ R174, R191, UR5, -R174 ;  /* 0x00000005bfae7c23 */ /* 0x000fe200080108ae */
[----:B------:R-:W-:Y:S01]  /*9080*/  F2FP.BF16.F32.PACK_AB R211, R190, R211 ;  /* 0x000000d3bed3723e */ /* 0x000fe200000010ff */
[----:B------:R-:W-:Y:S01]  /*9090*/  FADD.FTZ R161, R205, R20 ;  /* 0x00000014cda17221 */ /* 0x000fe20000010000 */
[----:B0-----:R-:W-:Y:S01]  /*90a0*/  FADD.FTZ R160, R204, R177 ;  /* 0x000000b1cca07221 */ /* 0x001fe20000010000 */
[----:B------:R-:W-:-:S02]  /*90b0*/  F2FP.BF16.F32.PACK_AB R210, R167, R210 ;  /* 0x000000d2a7d2723e */ /* 0x000fc400000010ff */
[----:B------:R-:W-:Y:S01]  /*90c0*/  FADD.FTZ R20, R186, R161 ;  /* 0x000000a1ba147221 */ /* 0x000fe20000010000 */
[C---:B------:R-:W-:Y:S01]  /*90d0*/  FADD.FTZ R173, R175.reuse, R160 ;  /* 0x000000a0afad7221 */ /* 0x040fe20000010000 */
[----:B------:R-:W0:Y:S01]  /*90e0*/  MUFU.EX2 R192, R192 ;  /* 0x000000c000c07308 */ /* 0x000e220000000800 */
[----:B------:R-:W-:Y:S01]  /*90f0*/  F2FP.BF16.F32.PACK_AB R204, R175, R204 ;  /* 0x000000ccafcc723e */ /* 0x000fe200000010ff */
[----:B------:R-:W-:Y:S01]  /*9100*/  FADD.FTZ R161, R207, R20 ;  /* 0x00000014cfa17221 */ /* 0x000fe20000010000 */
[----:B------:R-:W-:Y:S01]  /*9110*/  FADD.FTZ R152, R206, R173 ;  /* 0x000000adce987221 */ /* 0x000fe20000010000 */
[----:B------:R-:W-:Y:S02]  /*9120*/  F2FP.BF16.F32.PACK_AB R205, R186, R205 ;  /* 0x000000cdbacd723e */ /* 0x000fe400000010ff */
[----:B------:R-:W-:Y:S01]  /*9130*/  FADD.FTZ R161, R178, R161 ;  /* 0x000000a1b2a17221 */ /* 0x000fe20000010000 */
[C---:B------:R-:W-:Y:S01]  /*9140*/  FADD.FTZ R173, R171.reuse, R152 ;  /* 0x00000098abad7221 */ /* 0x040fe20000010000 */
[----:B------:R2:W3:Y:S01]  /*9150*/  MUFU.EX2 R160, R14 ;  /* 0x0000000e00a07308 */ /* 0x0004e20000000800 */
[----:B------:R-:W-:Y:S01]  /*9160*/  F2FP.BF16.F32.PACK_AB R206, R171, R206 ;  /* 0x000000ceabce723e */ /* 0x000fe200000010ff */
[----:B------:R-:W-:Y:S01]  /*9170*/  FADD.FTZ R152, R156, R161 ;  /* 0x000000a19c987221 */ /* 0x000fe20000010000 */
[----:B------:R-:W-:Y:S01]  /*9180*/  FADD.FTZ R20, R200, R173 ;  /* 0x000000adc8147221 */ /* 0x000fe20000010000 */
[----:B------:R-:W-:-:S02]  /*9190*/  F2FP.BF16.F32.PACK_AB R207, R178, R207 ;  /* 0x000000cfb2cf723e */ /* 0x000fc400000010ff */
[----:B------:R-:W-:Y:S01]  /*91a0*/  FADD.FTZ R152, R157, R152 ;  /* 0x000000989d987221 */ /* 0x000fe20000010000 */
[C---:B------:R-:W-:Y:S01]  /*91b0*/  FADD.FTZ R161, R169.reuse, R20 ;  /* 0x00000014a9a17221 */ /* 0x040fe20000010000 */
[----:B------:R-:W-:Y:S01]  /*91c0*/  MUFU.EX2 R174, R174 ;  /* 0x000000ae00ae7308 */ /* 0x000fe20000000800 */
[----:B------:R-:W-:Y:S02]  /*91d0*/  F2FP.BF16.F32.PACK_AB R200, R169, R200 ;  /* 0x000000c8a9c8723e */ /* 0x000fe400000010ff */
[----:B------:R-:W-:Y:S01]  /*91e0*/  FADD.FTZ R20, R202, R161 ;  /* 0x000000a1ca147221 */ /* 0x000fe20000010000 */
[----:B------:R-:W-:Y:S01]  /*91f0*/  FADD.FTZ R161, R203, R152 ;  /* 0x00000098cba17221 */ /* 0x000fe20000010000 */
[C---:B------:R-:W-:Y:S02]  /*9200*/  F2FP.BF16.F32.PACK_AB R202, R21.reuse, R202 ;  /* 0x000000ca15ca723e */ /* 0x040fe400000010ff */
[----:B------:R-:W-:Y:S01]  /*9210*/  FADD.FTZ R163, R21, R20 ;  /* 0x0000001415a37221 */ /* 0x000fe20000010000 */
[C---:B------:R-:W-:Y:S01]  /*9220*/  FADD.FTZ R20, R170.reuse, R161 ;  /* 0x000000a1aa147221 */ /* 0x040fe20000010000 */
[----:B------:R-:W4:Y:S01]  /*9230*/  MUFU.EX2 R159, R159 ;  /* 0x0000009f009f7308 */ /* 0x000f220000000800 */
[----:B------:R-:W-:Y:S01]  /*9240*/  F2FP.BF16.F32.PACK_AB R203, R170, R203 ;  /* 0x000000cbaacb723e */ /* 0x000fe200000010ff */
[----:B------:R-:W-:Y:S01]  /*9250*/  FADD.FTZ R152, R196, R163 ;  /* 0x000000a3c4987221 */ /* 0x000fe20000010000 */
[----:B------:R-:W-:Y:S01]  /*9260*/  FADD.FTZ R157, R197, R20 ;  /* 0x00000014c59d7221 */ /* 0x000fe20000010000 */
[----:B------:R-:W-:-:S02]  /*9270*/  F2FP.BF16.F32.PACK_AB R196, R5, R196 ;  /* 0x000000c405c4723e */ /* 0x000fc400000010ff */
[----:B------:R-:W-:Y:S01]  /*9280*/  FADD.FTZ R161, R5, R152 ;  /* 0x0000009805a17221 */ /* 0x000fe20000010000 */
[C---:B--2---:R-:W-:Y:S01]  /*9290*/  FADD.FTZ R14, R162.reuse, R157 ;  /* 0x0000009da20e7221 */ /* 0x044fe20000010000 */
[----:B------:R-:W-:Y:S02]  /*92a0*/  F2FP.BF16.F32.PACK_AB R197, R162, R197 ;  /* 0x000000c5a2c5723e */ /* 0x000fe400000010ff */
[----:B------:R-:W-:Y:S01]  /*92b0*/  FADD.FTZ R20, R198, R161 ;  /* 0x000000a1c6147221 */ /* 0x000fe20000010000 */
[----:B------:R-:W-:Y:S01]  /*92c0*/  FADD.FTZ R5, R199, R14 ;  /* 0x0000000ec7057221 */ /* 0x000fe20000010000 */
[C---:B-1----:R-:W-:Y:S02]  /*92d0*/  F2FP.BF16.F32.PACK_AB R198, R153.reuse, R198 ;  /* 0x000000c699c6723e */ /* 0x042fe400000010ff */
[----:B------:R-:W-:Y:S01]  /*92e0*/  FADD.FTZ R21, R153, R20 ;  /* 0x0000001499157221 */ /* 0x000fe20000010000 */
[C---:B------:R-:W-:Y:S01]  /*92f0*/  FADD.FTZ R5, R166.reuse, R5 ;  /* 0x00000005a6057221 */ /* 0x040fe20000010000 */
[----:B------:R-:W-:Y:S01]  /*9300*/  F2FP.BF16.F32.PACK_AB R199, R166, R199 ;  /* 0x000000c7a6c7723e */ /* 0x000fe200000010ff */
[----:B------:R-:W-:-:S02]  /*9310*/  IMAD.MOV.U32 R20, RZ, RZ, R3 ;  /* 0x000000ffff147224 */ /* 0x000fc400078e0003 */
[----:B0-----:R-:W-:Y:S01]  /*9320*/  FADD.FTZ R21, R192, R21 ;  /* 0x00000015c0157221 */ /* 0x001fe20000010000 */
[----:B------:R-:W-:Y:S01]  /*9330*/  FADD.FTZ R14, R154, R5 ;  /* 0x000000059a0e7221 */ /* 0x000fe20000010000 */
[C---:B---3--:R-:W-:Y:S02]  /*9340*/  F2FP.BF16.F32.PACK_AB R192, R160.reuse, R192 ;  /* 0x000000c0a0c0723e */ /* 0x048fe400000010ff */
[----:B------:R-:W-:Y:S01]  /*9350*/  FADD.FTZ R21, R160, R21 ;  /* 0x00000015a0157221 */ /* 0x000fe20000010000 */
[----:B------:R-:W-:Y:S01]  /*9360*/  FADD.FTZ R5, R155, R14 ;  /* 0x0000000e9b057221 */ /* 0x000fe20000010000 */
[----:B----4-:R-:W-:Y:S02]  /*9370*/  F2FP.BF16.F32.PACK_AB R195, R159, R158 ;  /* 0x0000009e9fc3723e */ /* 0x010fe400000010ff */
[----:B------:R-:W-:Y:S01]  /*9380*/  FADD.FTZ R21, R194, R21 ;  /* 0x00000015c2157221 */ /* 0x000fe20000010000 */
[----:B------:R-:W-:Y:S01]  /*9390*/  FADD.FTZ R5, R158, R5 ;  /* 0x000000059e057221 */ /* 0x000fe20000010000 */
[----:B------:R-:W-:-:S02]  /*93a0*/  F2FP.BF16.F32.PACK_AB R194, R174, R194 ;  /* 0x000000c2aec2723e */ /* 0x000fc400000010ff */
[----:B------:R-:W-:Y:S01]  /*93b0*/  FADD.FTZ R14, R174, R21 ;  /* 0x00000015ae0e7221 */ /* 0x000fe20000010000 */
[----:B------:R-:W-:Y:S01]  /*93c0*/  FADD.FTZ R5, R159, R5 ;  /* 0x000000059f057221 */ /* 0x000fe20000010000 */
[----:B------:R-:W-:Y:S01]  /*93d0*/  IMAD.MOV.U32 R21, RZ, RZ, R4 ;  /* 0x000000ffff157224 */ /* 0x000fe200078e0004 */
[----:B------:R-:W-:Y:S06]  /*93e0*/  @P3 BRA `(.L_x_2388) ;  /* 0xffffffbc00e43947 */ /* 0x000fec000383ffff */
[----:B------:R-:W-:-:S07]  /*93f0*/  IMAD.U32 R232, RZ, RZ, UR4 ;  /* 0x00000004ffe87e24 */ /* 0x000fce000f8e00ff */
.L_x_2379:
[----:B------:R-:W-:-:S13]  /*9400*/  R2UR UR4, R232 ;  /* 0x00000000e80472ca */ /* 0x000fda00000e0000 */
[----:B------:R-:W-:-:S13]  /*9410*/  ISETP.LE.AND P2, PT, RZ, UR4, PT ;  /* 0x00000004ff007c0c */ /* 0x000fda000bf43270 */
[----:B------:R-:W-:Y:S05]  /*9420*/  @!P2 BRA `(.L_x_2389) ;  /* 0x000000380084a947 */ /* 0x000fea0003800000 */
[----:B------:R-:W-:Y:S01]  /*9430*/  R2UR UR4, R16 ;  /* 0x00000000100472ca */ /* 0x000fe200000e0000 */
[----:B------:R-:W-:Y:S01]  /*9440*/  IMAD.MOV.U32 R19, RZ, RZ, R4 ;  /* 0x000000ffff137224 */ /* 0x000fe200078e0004 */
[----:B------:R-:W-:Y:S01]  /*9450*/  UMOV UR61, UR60 ;  /* 0x0000003c003d7c82 */ /* 0x000fe20008000000 */
[----:B------:R-:W-:-:S10]  /*9460*/  IMAD.MOV.U32 R20, RZ, RZ, R3 ;  /* 0x000000ffff147224 */ /* 0x000fd400078e0003 */
[----:B------:R-:W-:-:S07]  /*9470*/  IMAD.U32 R21, RZ, RZ, UR4 ;  /* 0x00000004ff157e24 */ /* 0x000fce000f8e00ff */
.L_x_2398:
        /* <DEDUP_REMOVED lines=9> */
.L_x_2390:
[----:B------:R-:W-:Y:S02]  /*9510*/  R2UR UR4, R17 ;  /* 0x00000000110472ca */ /* 0x000fe400000e0000 */
[----:B------:R-:W-:-:S11]  /*9520*/  R2UR UR5, R16 ;  /* 0x00000000100572ca */ /* 0x000fd600000e0000 */
[----:B------:R-:W-:Y:S02]  /*9530*/  ULEA UR4, UR60, UR4, 0x3 ;  /* 0x000000043c047291 */ /* 0x000fe4000f8e183f */
[----:B------:R-:W-:-:S05]  /*9540*/  IMAD.U32 R3, RZ, RZ, UR5 ;  /* 0x00000005ff037e24 */ /* 0x000fca000f8e00ff */
[----:B------:R-:W-:-:S04]  /*9550*/  SHF.L.U32 R3, R3, 0x1f, RZ ;  /* 0x0000001f03037819 */ /* 0x000fc800000006ff */
[----:B------:R0:W1:Y:S01]  /*9560*/  SYNCS.PHASECHK.TRANS64.TRYWAIT P2, [UR4+0x38830], R3 ;  /* 0x03883003ff0075a7 */ /* 0x0000620008040144 */
[----:B------:R-:W-:Y:S05]  /*9570*/  @!P0 BRA `(.L_x_2391) ;  /* 0x0000000000048947 */ /* 0x000fea0003800000 */
[----:B------:R-:W-:Y:S01]  /*9580*/  BPT.TRAP 0x1 ;  /* 0x000000040000795c */ /* 0x000fe20000300000 */
.L_x_2391:
[----:B-1----:R-:W-:Y:S05]  /*9590*/  @P2 BRA `(.L_x_2392) ;  /* 0x0000000000082947 */ /* 0x002fea0003800000 */
[----:B------:R-:W1:Y:S02]  /*95a0*/  SYNCS.PHASECHK.TRANS64.TRYWAIT P2, [UR4+0x38830], R3 ;  /* 0x03883003ff0075a7 */ /* 0x000e640008040144 */
[----:B-1----:R-:W-:Y:S05]  /*95b0*/  @!P2 BRA `(.L_x_2393) ;  /* 0x000000d0002ca947 */ /* 0x002fea0003800000 */
.L_x_2392:
        /* <DEDUP_REMOVED lines=643> */
.L_x_2394:
        /* <DEDUP_REMOVED lines=8> */
.L_x_2395:
[----:B---3--:R-:W-:Y:S05]  /*be70*/  @P2 BRA `(.L_x_2396) ;  /* 0x0000000000082947 */ /* 0x008fea0003800000 */
[----:B------:R-:W3:Y:S02]  /*be80*/  SYNCS.PHASECHK.TRANS64.TRYWAIT P2, [UR4+0x38850], R0 ;  /* 0x03885000ff0075a7 */ /* 0x000ee40008040144 */
[----:B---3--:R-:W-:Y:S05]  /*be90*/  @!P2 BRA `(.L_x_2397) ;  /* 0x000000a8000ca947 */ /* 0x008fea0003800000 */
.L_x_2396:
[----:B------:R-:W-:Y:S01]  /*bea0*/  R2UR UR11, R17 ;  /* 0x00000000110b72ca */ /* 0x000fe200000e0000 */
[----:B------:R-:W-:Y:S01]  /*beb0*/  WARPGROUP.ARRIVE ;  /* 0x00000000000079c5 */ /* 0x000fe20000000000 */
[----:B------:R-:W-:Y:S01]  /*bec0*/  UMOV UR7, 0x40000040 ;  /* 0x4000004000077882 */ /* 0x000fe20000000000 */
[----:B0-2---:R-:W-:Y:S01]  /*bed0*/  FMNMX.FTZ R0, R184, R20, !PT ;  /* 0x00000014b8007209 */ /* 0x005fe20007810000 */
[----:B------:R-:W-:-:S03]  /*bee0*/  ULDC UR14, c[0x0][0x988] ;  /* 0x00026200000e7ab9 */ /* 0x000fc60000000800 */
        /* <DEDUP_REMOVED lines=12> */
[----:B------:R-:W-:Y:S01]  /*bfb0*/  UMOV UR5, UR14 ;  /* 0x0000000e00057c82 */ /* 0x000fe20008000000 */
[----:B------:R-:W-:-:S02]  /*bfc0*/  UMOV UR61, UR60 ;  /* 0x0000003c003d7c82 */ /* 0x000fc40008000000 */
        /* <DEDUP_REMOVED lines=18> */
[----:B------:R-:W-:Y:S01]  /*c0f0*/  FMNMX.FTZ R21, R187, R0, !PT ;  /* 0x00000000bb157209 */ /* 0x000fe20007810000 */
        /* <DEDUP_REMOVED lines=18> */
[----:B------:R-:W-:Y:S01]  /*c220*/  UMOV UR7, 0x40000040 ;  /* 0x4000004000077882 */ /* 0x000fe20000000000 */
[----:B0-----:R-:W-:-:S05]  /*c230*/  FMNMX.FTZ R3, R200, R3, !PT ;  /* 0x00000003c8037209 */ /* 0x001fca0007810000 */
[C---:B------:R-:W-:Y:S01]  /*c240*/  FADD.FTZ R4, -R3.reuse, R20 ;  /* 0x0000001403047221 */ /* 0x040fe20000010100 */
[----:B------:R-:W-:-:S03]  /*c250*/  FMUL.FTZ R2, R3, UR5 ;  /* 0x0000000503027c20 */ /* 0x000fc60008410000 */
[----:B------:R-:W-:Y:S01]  /*c260*/  FMUL.FTZ R0, R4, UR5 ;  /* 0x0000000504007c20 */ /* 0x000fe20008410000 */
        /* <DEDUP_REMOVED lines=18> */
[----:B------:R-:W-:Y:S01]  /*c390*/  FFMA.FTZ R157, R157, UR5, -R2 ;  /* 0x000000059d9d7c23 */ /* 0x000fe20008010802 */
[----:B------:R-:W-:Y:S01]  /*c3a0*/  MUFU.EX2 R0, R0 ;  /* 0x0000000000007308 */ /* 0x000fe20000000800 */
[----:B------:R-:W-:-:S04]  /*c3b0*/  IMAD.U32 R165, RZ, RZ, UR4 ;  /* 0x00000004ffa57e24 */ /* 0x000fc8000f8e00ff */
[----:B------:R-:W-:-:S03]  /*c3c0*/  @!P1 VIADD R165, R165, 0x38860 ;  /* 0x00038860a5a59836 */ /* 0x000fc60000000000 */
[----:B------:R-:W-:Y:S02]  /*c3d0*/  MUFU.EX2 R21, R184 ;  /* 0x000000b800157308 */ /* 0x000fe40000000800 */
[----:B------:R-:W-:-:S06]  /*c3e0*/  @!P1 PRMT R165, RZ, 0x654, R165 ;  /* 0x00000654ffa59816 */ /* 0x000fcc00000000a5 */
        /* <DEDUP_REMOVED lines=16> */
[----:B------:R-:W-:Y:S02]  /*c4f0*/  FFMA.FTZ R198, R164, UR5, -R2 ;  /* 0x00000005a4c67c23 */ /* 0x000fe40008010802 */
[----:B------:R-:W-:Y:S01]  /*c500*/  FMNMX.FTZ R4, R182, R197, !PT ;  /* 0x000000c5b6047209 */ /* 0x000fe20007810000 */
[----:B------:R-:W-:Y:S01]  /*c510*/  HGMMA.64x256x16.F32.BF16 R24, R192, gdesc[UR4].tnspB, R24, gsb0 ;  /* 0x43e00004c0187df0 */ /* 0x000fe20008001818 */
[----:B------:R-:W-:Y:S01]  /*c520*/  R2UR UR6, R232 ;  /* 0x00000000e80672ca */ /* 0x000fe200000e0000 */
[----:B------:R-:W-:Y:S01]  /*c530*/  MUFU.EX2 R196, R196 ;  /* 0x000000c400c47308 */ /* 0x000fe20000000800 */
[----:B------:R-:W-:-:S04]  /*c540*/  FMNMX.FTZ R185, R183, R4, !PT ;  /* 0x00000004b7b97209 */ /* 0x000fc80007810000 */
[----:B------:R-:W-:-:S03]  /*c550*/  FMNMX.FTZ R4, R170, R185, !PT ;  /* 0x000000b9aa047209 */ /* 0x000fc60007810000 */
[----:B------:R-:W-:Y:S01]  /*c560*/  MUFU.EX2 R198, R198 ;  /* 0x000000c600c67308 */ /* 0x000fe20000000800 */
[----:B------:R-:W-:-:S03]  /*c570*/  FMNMX.FTZ R185, R171, R4, !PT ;  /* 0x00000004abb97209 */ /* 0x000fc60007810000 */
[----:B------:R-:W-:Y:S01]  /*c580*/  UIADD3 UR4, UR6, -0x1, URZ ;  /* 0xffffffff06047890 */ /* 0x000fe2000fffe03f */
[----:B------:R-:W-:Y:S02]  /*c590*/  FMNMX.FTZ R4, R174, R185, !PT ;  /* 0x000000b9ae047209 */ /* 0x000fe40007810000 */
[----:B------:R-:W-:Y:S02]  /*c5a0*/  ISETP.LT.AND P2, PT, RZ, UR6, PT ;  /* 0x00000006ff007c0c */ /* 0x000fe4000bf41270 */
[----:B------:R-:W-:Y:S01]  /*c5b0*/  FMNMX.FTZ R185, R175, R4, !PT ;  /* 0x00000004afb97209 */ /* 0x000fe20007810000 */
[----:B------:R-:W-:Y:S01]  /*c5c0*/  IMAD.U32 R232, RZ, RZ, UR4 ;  /* 0x00000004ffe87e24 */ /* 0x000fe2000f8e00ff */
[----:B------:R-:W-:Y:S02]  /*c5d0*/  R2UR UR6, R16 ;  /* 0x00000000100672ca */ /* 0x000fe400000e0000 */
[----:B------:R-:W-:-:S04]  /*c5e0*/  FMNMX.FTZ R4, R162, R185, !PT ;  /* 0x000000b9a2047209 */ /* 0x000fc80007810000 */
[----:B------:R-:W-:-:S04]  /*c5f0*/  FMNMX.FTZ R185, R163, R4, !PT ;  /* 0x00000004a3b97209 */ /* 0x000fc80007810000 */
[----:B------:R-:W-:-:S04]  /*c600*/  FMNMX.FTZ R4, R166, R185, !PT ;  /* 0x000000b9a6047209 */ /* 0x000fc80007810000 */
[----:B------:R-:W-:-:S04]  /*c610*/  FMNMX.FTZ R185, R167, R4, !PT ;  /* 0x00000004a7b97209 */ /* 0x000fc80007810000 */
[----:B------:R-:W-:-:S04]  /*c620*/  FMNMX.FTZ R4, R154, R185, !PT ;  /* 0x000000b99a047209 */ /* 0x000fc80007810000 */
[----:B------:R-:W-:-:S04]  /*c630*/  FMNMX.FTZ R185, R155, R4, !PT ;  /* 0x000000049bb97209 */ /* 0x000fc80007810000 */
[----:B------:R-:W-:Y:S02]  /*c640*/  FMNMX.FTZ R4, R158, R185, !PT ;  /* 0x000000b99e047209 */ /* 0x000fe40007810000 */
[----:B------:R0:W-:Y:S02]  /*c650*/  MUFU.EX2 R185, R20 ;  /* 0x0000001400b97308 */ /* 0x0001e40000000800 */
[----:B------:R-:W-:-:S05]  /*c660*/  FMNMX.FTZ R4, R159, R4, !PT ;  /* 0x000000049f047209 */ /* 0x000fca0007810000 */
[----:B------:R-:W1:Y:S01]  /*c670*/  SHFL.BFLY PT, R181, R4, 0x2, 0x1f ;  /* 0x0c401f0004b57f89 */ /* 0x000e6200000e0000 */
[--C-:B0-----:R-:W-:Y:S01]  /*c680*/  FFMA.FTZ R20, R152, UR5, -R2.reuse ;  /* 0x0000000598147c23 */ /* 0x101fe20008010802 */
[----:B------:R-:W-:-:S05]  /*c690*/  FFMA.FTZ R152, R156, UR5, -R2 ;  /* 0x000000059c987c23 */ /* 0x000fca0008010802 */
[----:B------:R-:W-:Y:S08]  /*c6a0*/  MUFU.EX2 R20, R20 ;  /* 0x0000001400147308 */ /* 0x000ff00000000800 */
[----:B------:R-:W-:Y:S01]  /*c6b0*/  MUFU.EX2 R152, R152 ;  /* 0x0000009800987308 */ /* 0x000fe20000000800 */
[----:B-1----:R-:W-:-:S07]  /*c6c0*/  FMNMX.FTZ R160, R4, R181, !PT ;  /* 0x000000b504a07209 */ /* 0x002fce0007810000 */
[----:B------:R-:W-:Y:S01]  /*c6d0*/  MUFU.EX2 R181, R168 ;  /* 0x000000a800b57308 */ /* 0x000fe20000000800 */
        /* <DEDUP_REMOVED lines=16> */
[--C-:B------:R-:W-:Y:S01]  /*c7e0*/  FFMA.FTZ R172, R183, UR5, -R156.reuse ;  /* 0x00000005b7ac7c23 */ /* 0x100fe2000801089c */
[----:B------:R-:W-:Y:S01]  /*c7f0*/  @!P1 LEA R157, R157, UR11, 0x3 ;  /* 0x0000000b9d9d9c11 */ /* 0x000fe2000f8e18ff */
[--C-:B------:R-:W-:Y:S01]  /*c800*/  FFMA.FTZ R201, R170, UR5, -R156.reuse ;  /* 0x00000005aac97c23 */ /* 0x100fe2000801089c */
[----:B------:R-:W0:Y:S01]  /*c810*/  MUFU.EX2 R209, R209 ;  /* 0x000000d100d17308 */ /* 0x000e220000000800 */
[--C-:B------:R-:W-:Y:S01]  /*c820*/  FFMA.FTZ R170, R171, UR5, -R156.reuse ;  /* 0x00000005abaa7c23 */ /* 0x100fe2000801089c */
[--C-:B------:R-:W-:Y:S01]  /*c830*/  FFMA.FTZ R199, R166, UR5, -R156.reuse ;  /* 0x00000005a6c77c23 */ /* 0x100fe2000801089c */
[----:B------:R-:W-:Y:S02]  /*c840*/  @!P1 VIADD R157, R157, 0x38840 ;  /* 0x000388409d9d9836 */ /* 0x000fe40000000000 */
[--C-:B------:R-:W-:Y:S01]  /*c850*/  FFMA.FTZ R203, R174, UR5, -R156.reuse ;  /* 0x00000005aecb7c23 */ /* 0x100fe2000801089c */
[--C-:B------:R-:W-:Y:S01]  /*c860*/  FFMA.FTZ R174, R175, UR5, -R156.reuse ;  /* 0x00000005afae7c23 */ /* 0x100fe2000801089c */
[--C-:B------:R-:W-:Y:S01]  /*c870*/  FFMA.FTZ R167, R167, UR5, -R156.reuse ;  /* 0x00000005a7a77c23 */ /* 0x100fe2000801089c */
[--C-:B------:R-:W-:Y:S01]  /*c880*/  FFMA.FTZ R155, R155, UR5, -R156.reuse ;  /* 0x000000059b9b7c23 */ /* 0x100fe2000801089c */
[----:B------:R-:W1:Y:S01]  /*c890*/  MUFU.EX2 R160, R160 ;  /* 0x000000a000a07308 */ /* 0x000e620000000800 */
[----:B------:R-:W-:Y:S01]  /*c8a0*/  @!P1 PRMT R157, RZ, 0x654, R157 ;  /* 0x00000654ff9d9816 */ /* 0x000fe2000000009d */
[----:B------:R-:W-:-:S06]  /*c8b0*/  FFMA.FTZ R158, R158, UR5, -R156 ;  /* 0x000000059e9e7c23 */ /* 0x000fcc000801089c */
[----:B------:R-:W2:Y:S01]  /*c8c0*/  MUFU.EX2 R211, R211 ;  /* 0x000000d300d37308 */ /* 0x000ea20000000800 */
[----:B0-----:R-:W-:-:S07]  /*c8d0*/  FFMA.FTZ R5, R2, R5, R209 ;  /* 0x0000000502057223 */ /* 0x001fce00000100d1 */
        /* <DEDUP_REMOVED lines=11> */
[----:B--2---:R-:W-:-:S07]  /*c990*/  F2FP.BF16.F32.PACK_AB R205, R168, R205 ;  /* 0x000000cda8cd723e */ /* 0x004fce00000010ff */
[----:B------:R-:W2:Y:S08]  /*c9a0*/  MUFU.EX2 R201, R201 ;  /* 0x000000c900c97308 */ /* 0x000eb00000000800 */
[----:B------:R-:W3:Y:S08]  /*c9b0*/  MUFU.EX2 R170, R170 ;  /* 0x000000aa00aa7308 */ /* 0x000ef00000000800 */
[----:B------:R-:W4:Y:S08]  /*c9c0*/  MUFU.EX2 R203, R203 ;  /* 0x000000cb00cb7308 */ /* 0x000f300000000800 */
[----:B------:R-:W5:Y:S08]  /*c9d0*/  MUFU.EX2 R174, R174 ;  /* 0x000000ae00ae7308 */ /* 0x000f700000000800 */
[----:B------:R-:W5:Y:S08]  /*c9e0*/  MUFU.EX2 R197, R197 ;  /* 0x000000c500c57308 */ /* 0x000f700000000800 */
[----:B------:R-:W-:Y:S08]  /*c9f0*/  MUFU.EX2 R199, R199 ;  /* 0x000000c700c77308 */ /* 0x000ff00000000800 */
[----:B------:R-:W-:Y:S01]  /*ca00*/  MUFU.EX2 R155, R155 ;  /* 0x0000009b009b7308 */ /* 0x000fe20000000800 */
[----:B------:R-:W-:-:S02]  /*ca10*/  WARPGROUP.DEPBAR.LE gsb0, 0x0 ;  /* 0x00008000000079c5 */ /* 0x000fc40000010000 */
[----:B------:R1:W-:Y:S01]  /*ca20*/  @!P1 SYNCS.ARRIVE.TRANS64.RED.A1T0 RZ, [R157+URZ], RZ ;  /* 0x000000ff9dff99a7 */ /* 0x0003e2000810043f */
[----:B------:R-:W-:Y:S01]  /*ca30*/  FFMA.FTZ R193, R154, UR5, -R156 ;  /* 0x000000059ac17c23 */ /* 0x000fe2000801089c */
[----:B------:R-:W-:-:S03]  /*ca40*/  FADD.FTZ R154, R168, R5 ;  /* 0x00000005a89a7221 */ /* 0x000fc60000010000 */
[----:B------:R-:W-:Y:S01]  /*ca50*/  MUFU.EX2 R195, R158 ;  /* 0x0000009e00c37308 */ /* 0x000fe20000000800 */
[----:B------:R-:W-:Y:S01]  /*ca60*/  F2FP.BF16.F32.PACK_AB R192, R153, R20 ;  /* 0x0000001499c0723e */ /* 0x000fe200000010ff */
[----:B0-----:R-:W-:Y:S01]  /*ca70*/  FADD.FTZ R5, R207, R154 ;  /* 0x0000009acf057221 */ /* 0x001fe20000010000 */
[----:B------:R-:W-:Y:S01]  /*ca80*/  F2FP.BF16.F32.PACK_AB R194, R19, R152 ;  /* 0x0000009813c2723e */ /* 0x000fe200000010ff */
[----:B-1----:R-:W-:Y:S01]  /*ca90*/  FFMA.FTZ R157, R0, R14, R21 ;  /* 0x0000000e009d7223 */ /* 0x002fe20000010015 */
[--C-:B------:R-:W-:Y:S01]  /*caa0*/  FFMA.FTZ R14, R163, UR5, -R156.reuse ;  /* 0x00000005a30e7c23 */ /* 0x100fe2000801089c */
[----:B------:R-:W-:Y:S02]  /*cab0*/  FFMA.FTZ R156, R159, UR5, -R156 ;  /* 0x000000059f9c7c23 */ /* 0x000fe4000801089c */
[----:B------:R-:W-:Y:S01]  /*cac0*/  MUFU.EX2 R154, R167 ;  /* 0x000000a7009a7308 */ /* 0x000fe20000000800 */
[C---:B------:R-:W-:Y:S01]  /*cad0*/  FADD.FTZ R157, R208.reuse, R157 ;  /* 0x0000009dd09d7221 */ /* 0x040fe20000010000 */
[----:B------:R-:W-:Y:S01]  /*cae0*/  F2FP.BF16.F32.PACK_AB R208, R208, R21 ;  /* 0x00000015d0d0723e */ /* 0x000fe200000010ff */
[----:B------:R0:W-:Y:S01]  /*caf0*/  @!P1 SYNCS.ARRIVE.TRANS64.RED.A1T0 RZ, [R165+URZ], RZ ;  /* 0x000000ffa5ff99a7 */ /* 0x0001e2000810043f */
[----:B------:R-:W-:Y:S01]  /*cb00*/  F2FP.BF16.F32.PACK_AB R207, R172, R207 ;  /* 0x000000cfaccf723e */ /* 0x000fe200000010ff */
[----:B------:R-:W-:Y:S01]  /*cb10*/  FADD.FTZ R176, R210, R157 ;  /* 0x0000009dd2b07221 */ /* 0x000fe20000010000 */
[----:B------:R-:W-:-:S02]  /*cb20*/  F2FP.BF16.F32.PACK_AB R210, R189, R210 ;  /* 0x000000d2bdd2723e */ /* 0x000fc400000010ff */
[----:B------:R-:W1:Y:S01]  /*cb30*/  MUFU.EX2 R14, R14 ;  /* 0x0000000e000e7308 */ /* 0x000e620000000800 */
[----:B------:R-:W-:-:S04]  /*cb40*/  FADD.FTZ R157, R189, R176 ;  /* 0x000000b0bd9d7221 */ /* 0x000fc80000010000 */
[----:B------:R-:W-:Y:S01]  /*cb50*/  FADD.FTZ R166, R204, R157 ;  /* 0x0000009dcca67221 */ /* 0x000fe20000010000 */
[C---:B------:R-:W-:Y:S02]  /*cb60*/  F2FP.BF16.F32.PACK_AB R204, R177.reuse, R204 ;  /* 0x000000ccb1cc723e */ /* 0x040fe400000010ff */
[----:B------:R-:W0:Y:S01]  /*cb70*/  MUFU.EX2 R193, R193 ;  /* 0x000000c100c17308 */ /* 0x000e220000000800 */
[----:B------:R-:W-:-:S04]  /*cb80*/  FADD.FTZ R157, R177, R166 ;  /* 0x000000a6b19d7221 */ /* 0x000fc80000010000 */
[----:B------:R-:W-:Y:S01]  /*cb90*/  FADD.FTZ R162, R206, R157 ;  /* 0x0000009dcea27221 */ /* 0x000fe20000010000 */
[C---:B------:R-:W-:Y:S02]  /*cba0*/  F2FP.BF16.F32.PACK_AB R206, R185.reuse, R206 ;  /* 0x000000ceb9ce723e */ /* 0x040fe400000010ff */
[----:B------:R-:W0:Y:S01]  /*cbb0*/  MUFU.EX2 R156, R156 ;  /* 0x0000009c009c7308 */ /* 0x000e220000000800 */
[----:B------:R-:W-:Y:S01]  /*cbc0*/  FADD.FTZ R21, R185, R162 ;  /* 0x000000a2b9157221 */ /* 0x000fe20000010000 */
[----:B------:R-:W-:-:S03]  /*cbd0*/  FADD.FTZ R162, R172, R5 ;  /* 0x00000005aca27221 */ /* 0x000fc60000010000 */
[----:B------:R-:W-:Y:S01]  /*cbe0*/  FADD.FTZ R166, R200, R21 ;  /* 0x00000015c8a67221 */ /* 0x000fe20000010000 */
[----:B--2---:R-:W-:Y:S01]  /*cbf0*/  FADD.FTZ R5, R201, R162 ;  /* 0x000000a2c9057221 */ /* 0x004fe20000010000 */
[C---:B------:R-:W-:Y:S02]  /*cc00*/  F2FP.BF16.F32.PACK_AB R200, R169.reuse, R200 ;  /* 0x000000c8a9c8723e */ /* 0x040fe400000010ff */
[----:B------:R-:W-:Y:S01]  /*cc10*/  FADD.FTZ R21, R169, R166 ;  /* 0x000000a6a9157221 */ /* 0x000fe20000010000 */
[C---:B---3--:R-:W-:Y:S01]  /*cc20*/  FADD.FTZ R160, R170.reuse, R5 ;  /* 0x00000005aaa07221 */ /* 0x048fe20000010000 */
[----:B------:R-:W-:Y:S02]  /*cc30*/  F2FP.BF16.F32.PACK_AB R201, R170, R201 ;  /* 0x000000c9aac9723e */ /* 0x000fe400000010ff */
[----:B------:R-:W-:Y:S01]  /*cc40*/  FADD.FTZ R162, R202, R21 ;  /* 0x00000015caa27221 */ /* 0x000fe20000010000 */
[----:B----4-:R-:W-:Y:S01]  /*cc50*/  FADD.FTZ R5, R203, R160 ;  /* 0x000000a0cb057221 */ /* 0x010fe20000010000 */
[----:B------:R-:W-:-:S02]  /*cc60*/  F2FP.BF16.F32.PACK_AB R202, R173, R202 ;  /* 0x000000caadca723e */ /* 0x000fc400000010ff */
[----:B------:R-:W-:Y:S01]  /*cc70*/  FADD.FTZ R21, R173, R162 ;  /* 0x000000a2ad157221 */ /* 0x000fe20000010000 */
[C---:B-----5:R-:W-:Y:S01]  /*cc80*/  FADD.FTZ R160, R174.reuse, R5 ;  /* 0x00000005aea07221 */ /* 0x060fe20000010000 */
[----:B------:R-:W-:Y:S02]  /*cc90*/  F2FP.BF16.F32.PACK_AB R203, R174, R203 ;  /* 0x000000cbaecb723e */ /* 0x000fe400000010ff */
[----:B------:R-:W-:Y:S01]  /*cca0*/  FADD.FTZ R162, R196, R21 ;  /* 0x00000015c4a27221 */ /* 0x000fe20000010000 */
[----:B------:R-:W-:Y:S01]  /*ccb0*/  FADD.FTZ R5, R197, R160 ;  /* 0x000000a0c5057221 */ /* 0x000fe20000010000 */
[C---:B-1----:R-:W-:Y:S02]  /*ccc0*/  F2FP.BF16.F32.PACK_AB R197, R14.reuse, R197 ;  /* 0x000000c50ec5723e */ /* 0x042fe400000010ff */
[C---:B------:R-:W-:Y:S01]  /*ccd0*/  FADD.FTZ R21, R181.reuse, R162 ;  /* 0x000000a2b5157221 */ /* 0x040fe20000010000 */
[----:B------:R-:W-:Y:S01]  /*cce0*/  FADD.FTZ R160, R14, R5 ;  /* 0x000000050ea07221 */ /* 0x000fe20000010000 */
[----:B------:R-:W-:-:S02]  /*ccf0*/  F2FP.BF16.F32.PACK_AB R196, R181, R196 ;  /* 0x000000c4b5c4723e */ /* 0x000fc400000010ff */
[----:B------:R-:W-:Y:S01]  /*cd00*/  FADD.FTZ R162, R198, R21 ;  /* 0x00000015c6a27221 */ /* 0x000fe20000010000 */
[----:B------:R-:W-:Y:S01]  /*cd10*/  FADD.FTZ R5, R199, R160 ;  /* 0x000000a0c7057221 */ /* 0x000fe20000010000 */
[C---:B------:R-:W-:Y:S02]  /*cd20*/  F2FP.BF16.F32.PACK_AB R198, R161.reuse, R198 ;  /* 0x000000c6a1c6723e */ /* 0x040fe400000010ff */
[----:B------:R-:W-:Y:S01]  /*cd30*/  FADD.FTZ R21, R161, R162 ;  /* 0x000000a2a1157221 */ /* 0x000fe20000010000 */
[C---:B------:R-:W-:Y:S01]  /*cd40*/  FADD.FTZ R160, R154.reuse, R5 ;  /* 0x000000059aa07221 */ /* 0x040fe20000010000 */
[----:B------:R-:W-:Y:S02]  /*cd50*/  F2FP.BF16.F32.PACK_AB R199, R154, R199 ;  /* 0x000000c79ac7723e */ /* 0x000fe400000010ff */
[----:B------:R-:W-:Y:S01]  /*cd60*/  FADD.FTZ R14, R20, R21 ;  /* 0x00000015140e7221 */ /* 0x000fe20000010000 */
[----:B0-----:R-:W-:Y:S01]  /*cd70*/  FADD.FTZ R160, R193, R160 ;  /* 0x000000a0c1a07221 */ /* 0x001fe20000010000 */
[----:B------:R-:W-:Y:S01]  /*cd80*/  IMAD.U32 R21, RZ, RZ, UR6 ;  /* 0x00000006ff157e24 */ /* 0x000fe2000f8e00ff */
[----:B------:R-:W-:Y:S01]  /*cd90*/  F2FP.BF16.F32.PACK_AB R193, R155, R193 ;  /* 0x000000c19bc1723e */ /* 0x000fe200000010ff */
[----:B------:R-:W-:Y:S01]  /*cda0*/  FADD.FTZ R5, R153, R14 ;  /* 0x0000000e99057221 */ /* 0x000fe20000010000 */
[----:B------:R-:W-:Y:S01]  /*cdb0*/  FADD.FTZ R160, R155, R160 ;  /* 0x000000a09ba07221 */ /* 0x000fe20000010000 */
[----:B------:R-:W-:-:S02]  /*cdc0*/  IMAD.MOV.U32 R20, RZ, RZ, R3 ;  /* 0x000000ffff147224 */ /* 0x000fc400078e0003 */
[----:B------:R-:W-:Y:S01]  /*cdd0*/  FADD.FTZ R14, R152, R5 ;  /* 0x00000005980e7221 */ /* 0x000fe20000010000 */
[----:B------:R-:W-:Y:S01]  /*cde0*/  FADD.FTZ R160, R195, R160 ;  /* 0x000000a0c3a07221 */ /* 0x000fe20000010000 */
[C---:B------:R-:W-:Y:S02]  /*cdf0*/  F2FP.BF16.F32.PACK_AB R195, R156.reuse, R195 ;  /* 0x000000c39cc3723e */ /* 0x040fe400000010ff */
[----:B------:R-:W-:Y:S01]  /*ce00*/  FADD.FTZ R14, R19, R14 ;  /* 0x0000000e130e7221 */ /* 0x000fe20000010000 */
[----:B------:R-:W-:Y:S01]  /*ce10*/  FADD.FTZ R5, R156, R160 ;  /* 0x000000a09c057221 */ /* 0x000fe20000010000 */
[----:B------:R-:W-:Y:S01]  /*ce20*/  IMAD.MOV.U32 R19, RZ, RZ, R4 ;  /* 0x000000ffff137224 */ /* 0x000fe200078e0004 */
[----:B------:R-:W-:Y:S06]  /*ce30*/  @P2 BRA `(.L_x_2398) ;  /* 0xffffffc400902947 */ /* 0x000fec000383ffff */
.L_x_2389:
        /* <DEDUP_REMOVED lines=131> */
.L_x_2399:
        /* <DEDUP_REMOVED lines=8> */
.L_x_2400:
[----:B-1----:R-:W-:Y:S05]  /*d6f0*/  @P2 BRA `(.L_x_2401) ;  /* 0x0000000000082947 */ /* 0x002fea0003800000 */
[----:B------:R-:W1:Y:S02]  /*d700*/  SYNCS.PHASECHK.TRANS64.TRYWAIT P0, [UR7+0x38850], R0 ;  /* 0x03885000ff0075a7 */ /* 0x000e640008000147 */
[----:B-1----:R-:W-:Y:S05]  /*d710*/  @!P0 BRA `(.L_x_2402) ;  /* 0x0000009000048947 */ /* 0x002fea0003800000 */
.L_x_2401:
[----:B------:R-:W-:Y:S01]  /*d720*/  R2UR UR4, R17 ;  /* 0x00000000110472ca */ /* 0x000fe200000e0000 */
[----:B------:R-:W-:Y:S01]  /*d730*/  WARPGROUP.ARRIVE ;  /* 0x00000000000079c5 */ /* 0x000fe20000000000 */
[----:B------:R-:W-:Y:S01]  /*d740*/  UMOV UR11, 0x40000040 ;  /* 0x40000040000b7882 */ /* 0x000fe20000000000 */
[----:B01----:R-:W0:Y:S01]  /*d750*/  SHFL.BFLY PT, R0, R5, 0x2, 0x1f ;  /* 0x0c401f0005007f89 */ /* 0x003e2200000e0000 */
[----:B------:R-:W-:Y:S01]  /*d760*/  IMAD.U32 R13, RZ, RZ, UR7 ;  /* 0x00000007ff0d7e24 */ /* 0x000fe2000f8e00ff */
[----:B------:R-:W-:Y:S01]  /*d770*/  R2UR UR9, R220 ;  /* 0x00000000dc0972ca */ /* 0x000fe200000e0000 */
[----:B------:R-:W-:Y:S01]  /*d780*/  IMAD.MOV.U32 R6, RZ, RZ, RZ ;  /* 0x000000ffff067224 */ /* 0x000fe200078e00ff */
[----:B------:R-:W1:Y:S01]  /*d790*/  SHFL.BFLY PT, R7, R14, 0x2, 0x1f ;  /* 0x0c401f000e077f89 */ /* 0x000e6200000e0000 */
[----:B------:R-:W-:Y:S01]  /*d7a0*/  R2UR UR8, R16 ;  /* 0x00000000100872ca */ /* 0x000fe200000e0000 */
[----:B------:R-:W-:-:S04]  /*d7b0*/  IMAD.U32 R8, RZ, RZ, UR5 ;  /* 0x00000005ff087e24 */ /* 0x000fc8000f8e00ff */
[----:B------:R-:W-:-:S04]  /*d7c0*/  UIADD3 UR4, UR4, 0x400, URZ ;  /* 0x0000040004047890 */ /* 0x000fc8000fffe03f */
[----:B------:R-:W-:Y:S02]  /*d7d0*/  USHF.R.U32.HI UR4, URZ, 0x4, UR4 ;  /* 0x000000043f047899 */ /* 0x000fe40008011604 */
[----:B------:R-:W-:Y:S02]  /*d7e0*/  UIADD3 UR9, UR9, 0x1, URZ ;  /* 0x0000000109097890 */ /* 0x000fe4000fffe03f */
[----:B------:R-:W-:-:S04]  /*d7f0*/  ULOP3.LUT UR4, UR4, 0x3fff, URZ, 0xc0, !UPT ;  /* 0x00003fff04047892 */ /* 0x000fc8000f8ec03f */
[----:B------:R-:W-:Y:S01]  /*d800*/  ULOP3.LUT UR4, UR4, 0x2800000, URZ, 0xfc, !UPT ;  /* 0x0280000004047892 */ /* 0x000fe2000f8efc3f */
[----:B------:R-:W-:Y:S02]  /*d810*/  IMAD.U32 R220, RZ, RZ, UR9 ;  /* 0x00000009ffdc7e24 */ /* 0x000fe4000f8e00ff */
[----:B0-----:R-:W-:Y:S01]  /*d820*/  FADD.FTZ R2, R0, R5 ;  /* 0x0000000500027221 */ /* 0x001fe20000010000 */
[----:B------:R-:W-:Y:S01]  /*d830*/  IMAD.MOV.U32 R5, RZ, RZ, RZ ;  /* 0x000000ffff057224 */ /* 0x000fe200078e00ff */
[----:B------:R-:W-:Y:S01]  /*d840*/  UIMAD UR4, UR60, 0xa00, UR4 ;  /* 0x00000a003c0478a4 */ /* 0x000fe2000f8e0204 */
[----:B-1----:R-:W-:Y:S02]  /*d850*/  FADD.FTZ R7, R7, R14 ;  /* 0x0000000e07077221 */ /* 0x002fe40000010000 */
[----:B------:R-:W0:Y:S01]  /*d860*/  SHFL.BFLY PT, R9, R2, 0x1, 0x1f ;  /* 0x0c201f0002097f89 */ /* 0x000e2200000e0000 */
[----:B------:R-:W-:Y:S01]  /*d870*/  UIADD3 UR6, UR4, 0x80, URZ ;  /* 0x0000008004067890 */ /* 0x000fe2000fffe03f */
[----:B------:R-:W-:Y:S01]  /*d880*/  IMAD.U32 R14, RZ, RZ, UR5 ;  /* 0x00000005ff0e7e24 */ /* 0x000fe2000f8e00ff */
[----:B------:R-:W-:Y:S01]  /*d890*/  UIADD3 UR60, UR60, 0x1, URZ ;  /* 0x000000013c3c7890 */ /* 0x000fe2000fffe03f */
[----:B------:R-:W1:Y:S01]  /*d8a0*/  SHFL.BFLY PT, R0, R7, 0x1, 0x1f ;  /* 0x0c201f0007007f89 */ /* 0x000e6200000e0000 */
[----:B------:R-:W-:-:S02]  /*d8b0*/  UMOV UR10, UR4 ;  /* 0x00000004000a7c82 */ /* 0x000fc40008000000 */
[----:B------:R-:W-:Y:S01]  /*d8c0*/  HGMMA.64x256x16.F32.BF16 R24, R208, gdesc[UR8].tnspB, R24, gsb0 ;  /* 0x43e00008d0187df0 */ /* 0x000fe20008001818 */
[----:B------:R-:W-:Y:S01]  /*d8d0*/  UMOV UR10, UR6 ;  /* 0x00000006000a7c82 */ /* 0x000fe20008000000 */
[----:B------:R-:W-:Y:S01]  /*d8e0*/  UMOV UR11, 0x40000040 ;  /* 0x40000040000b7882 */ /* 0x000fe20000000000 */
[----:B------:R-:W-:Y:S02]  /*d8f0*/  UIADD3 UR6, UR4, 0x100, URZ ;  /* 0x0000010004067890 */ /* 0x000fe4000fffe03f */
[----:B------:R-:W-:-:S04]  /*d900*/  UISETP.NE.AND UP0, UPT, UR60, 0x2, UPT ;  /* 0x000000023c00788c */ /* 0x000fc8000bf05270 */
[----:B------:R-:W-:Y:S01]  /*d910*/  USEL UR60, UR60, URZ, UP0 ;  /* 0x0000003f3c3c7287 */ /* 0x000fe20008000000 */
[----:B0-----:R-:W-:Y:S01]  /*d920*/  FADD.FTZ R12, R2, R9 ;  /* 0x00000009020c7221 */ /* 0x001fe20000010000 */
[----:B------:R-:W-:Y:S02]  /*d930*/  IMAD.MOV.U32 R2, RZ, RZ, -0x800000 ;  /* 0xff800000ff027424 */ /* 0x000fe400078e00ff */
[----:B-1----:R-:W-:Y:S02]  /*d940*/  FADD.FTZ R11, R7, R0 ;  /* 0x00000000070b7221 */ /* 0x002fe40000010000 */
[----:B------:R-:W-:Y:S01]  /*d950*/  FSETP.NE.FTZ.AND P2, PT, R12, RZ, PT ;  /* 0x000000ff0c00720b */ /* 0x000fe20003f55000 */
[----:B------:R-:W-:Y:S02]  /*d960*/  IMAD.MOV.U32 R0, RZ, RZ, -0x800000 ;  /* 0xff800000ff007424 */ /* 0x000fe400078e00ff */
[----:B------:R-:W-:-:S10]  /*d970*/  FSETP.NE.FTZ.AND P0, PT, R11, RZ, PT ;  /* 0x000000ff0b00720b */ /* 0x000fd40003f15000 */
[----:B------:R-:W0:Y:S01]  /*d980*/  @P2 MUFU.LG2 R10, R12 ;  /* 0x0000000c000a2308 */ /* 0x000e220000000c00 */
[----:B------:R-:W-:Y:S02]  /*d990*/  @P2 FMUL.FTZ R14, R14, 0.69314718246459960938 ;  /* 0x3f3172180e0e2820 */ /* 0x000fe40000410000 */
[----:B------:R-:W-:-:S05]  /*d9a0*/  @P0 FMUL.FTZ R8, R8, 0.69314718246459960938 ;  /* 0x3f31721808080820 */ /* 0x000fca0000410000 */
[----:B------:R-:W1:Y:S08]  /*d9b0*/  @P0 MUFU.LG2 R9, R11 ;  /* 0x0000000b00090308 */ /* 0x000e700000000c00 */
[----:B------:R-:W2:Y:S01]  /*d9c0*/  @P0 MUFU.RCP R6, R11 ;  /* 0x0000000b00060308 */ /* 0x000ea20000001000 */
[----:B0-----:R-:W-:Y:S01]  /*d9d0*/  @P2 FMUL.FTZ R7, R10, 0.69314718246459960938 ;  /* 0x3f3172180a072820 */ /* 0x001fe20000410000 */
[----:B------:R-:W-:-:S03]  /*d9e0*/  @!P1 VIADD R10, R13, 0x38860 ;  /* 0x000388600d0a9836 */ /* 0x000fc60000000000 */
[----:B------:R-:W-:Y:S02]  /*d9f0*/  @P2 FFMA.FTZ R2, R14, R4, R7 ;  /* 0x000000040e022223 */ /* 0x000fe40000010007 */
[----:B------:R-:W-:Y:S01]  /*da00*/  @!P1 PRMT R10, RZ, 0x654, R10 ;  /* 0x00000654ff0a9816 */ /* 0x000fe2000000000a */
[----:B------:R-:W0:Y:S01]  /*da10*/  @P2 MUFU.RCP R5, R12 ;  /* 0x0000000c00052308 */ /* 0x000e220000001000 */
        /* <DEDUP_REMOVED lines=8> */
[----:B------:R-:W-:Y:S02]  /*daa0*/  UIADD3 UR6, UR4, 0x180, URZ ;  /* 0x0000018004067890 */ /* 0x000fe4000fffe03f */
[----:B------:R-:W-:Y:S01]  /*dab0*/  UIADD3 UR4, UR4, 0x200, URZ ;  /* 0x0000020004047890 */ /* 0x000fe2000fffe03f */
[----:B------:R-:W-:Y:S02]  /*dac0*/  WARPGROUP.DEPBAR.LE gsb0, 0x0 ;  /* 0x00008000000079c5 */ /* 0x000fe40000010000 */
[----:B------:R-:W-:-:S15]  /*dad0*/  WARPGROUP.ARRIVE ;  /* 0x00000000000079c5 */ /* 0x000fde0000000000 */
[----:B------:R-:W-:-:S05]  /*dae0*/  NOP ;  /* 0x0000000000007918 */ /* 0x000fca0000000000 */
        /* <DEDUP_REMOVED lines=10> */
[----:B------:R-:W-:-:S06]  /*db90*/  ULOP3.LUT UR8, UR8, UR4, URZ, 0x3c, !UPT ;  /* 0x0000000408087292 */ /* 0x000fcc000f8e3c3f */
[----:B------:R-:W-:Y:S01]  /*dba0*/  IMAD.U32 R16, RZ, RZ, UR8 ;  /* 0x00000008ff107e24 */ /* 0x000fe2000f8e00ff */
[----:B------:R-:W-:Y:S02]  /*dbb0*/  WARPGROUP.DEPBAR.LE gsb0, 0x0 ;  /* 0x00008000000079c5 */ /* 0x000fe40000010000 */
[----:B------:R-:W-:-:S12]  /*dbc0*/  WARPGROUP.ARRIVE ;  /* 0x00000000000079c5 */ /* 0x000fd80000000000 */
        /* <DEDUP_REMOVED lines=130> */
[----:B-1----:R-:W-:-:S07]  /*e3f0*/  FMUL.FTZ R177, R151, R5 ;  /* 0x0000000597b17220 */ /* 0x002fce0000410000 */
.L_x_2372:
        /* <DEDUP_REMOVED lines=10> */
[----:B------:R-:W-:Y:S01]  /*e4a0*/  IMAD R5, R219, 0x40, R18 ;  /* 0x00000040db057824 */ /* 0x000fe200078e0212 */
[----:B------:R-:W-:Y:S01]  /*e4b0*/  R2UR UR13, R22 ;  /* 0x00000000160d72ca */ /* 0x000fe200000e0000 */
[----:B------:R-:W-:Y:S01]  /*e4c0*/  ULDC.64 UR8, c[0x0][0xb90] ;  /* 0x0002e40000087ab9 */ /* 0x000fe20000000a00 */
[----:B------:R-:W-:Y:S01]  /*e4d0*/  F2FP.BF16.F32.PACK_AB R24, R25, R24 ;  /* 0x000000181918723e */ /* 0x000fe200000010ff */
[----:B------:R-:W-:Y:S01]  /*e4e0*/  ULDC.64 UR16, c[0x0][0x208] ;  /* 0x0000820000107ab9 */ /* 0x000fe20000000a00 */
[----:B------:R-:W-:Y:S02]  /*e4f0*/  F2FP.BF16.F32.PACK_AB R25, R17, R26 ;  /* 0x0000001a1119723e */ /* 0x000fe400000010ff */
[----:B------:R-:W-:Y:S02]  /*e500*/  F2FP.BF16.F32.PACK_AB R26, R29, R28 ;  /* 0x0000001c1d1a723e */ /* 0x000fe400000010ff */
[----:B------:R-:W-:-:S02]  /*e510*/  F2FP.BF16.F32.PACK_AB R27, R27, R30 ;  /* 0x0000001e1b1b723e */ /* 0x000fc400000010ff */
[----:B------:R-:W-:Y:S02]  /*e520*/  R2UR UR11, R217 ;  /* 0x00000000d90b72ca */ /* 0x000fe400000e0000 */
[----:B------:R-:W-:Y:S02]  /*e530*/  R2UR UR14, R218 ;  /* 0x00000000da0e72ca */ /* 0x000fe400000e0000 */
[----:B------:R-:W-:Y:S02]  /*e540*/  F2FP.BF16.F32.PACK_AB R32, R33, R32 ;  /* 0x000000202120723e */ /* 0x000fe400000010ff */
[----:B------:R-:W-:Y:S02]  /*e550*/  F2FP.BF16.F32.PACK_AB R33, R35, R34 ;  /* 0x000000222321723e */ /* 0x000fe400000010ff */
[----:B------:R-:W-:Y:S01]  /*e560*/  F2FP.BF16.F32.PACK_AB R34, R37, R176 ;  /* 0x000000b02522723e */ /* 0x000fe200000010ff */
[----:B------:R-:W-:Y:S01]  /*e570*/  VIADD R37, R212, UR13 ;  /* 0x0000000dd4257c36 */ /* 0x000fe20008000000 */
[----:B------:R-:W-:-:S02]  /*e580*/  F2FP.BF16.F32.PACK_AB R35, R39, R38 ;  /* 0x000000262723723e */ /* 0x000fc400000010ff */
[----:B------:R-:W-:Y:S01]  /*e590*/  F2FP.BF16.F32.PACK_AB R173, R174, R173 ;  /* 0x000000adaead723e */ /* 0x000fe200000010ff */
[----:B------:R-:W-:Y:S01]  /*e5a0*/  USHF.R.S32.HI UR10, URZ, 0x1f, UR11 ;  /* 0x0000001f3f0a7899 */ /* 0x000fe2000801140b */
[----:B------:R-:W-:Y:S01]  /*e5b0*/  F2FP.BF16.F32.PACK_AB R174, R149, R148 ;  /* 0x0000009495ae723e */ /* 0x000fe200000010ff */
[----:B------:R-:W-:Y:S01]  /*e5c0*/  UIMAD.WIDE.U32 UR6, UR11, UR8, URZ ;  /* 0x000000080b0672a5 */ /* 0x000fe2000f8e003f */
[----:B------:R-:W-:Y:S01]  /*e5d0*/  F2FP.BF16.F32.PACK_AB R175, R177, R175 ;  /* 0x000000afb1af723e */ /* 0x000fe200000010ff */
[----:B------:R-:W-:Y:S02]  /*e5e0*/  UIMAD UR5, UR10, UR8, URZ ;  /* 0x000000080a0572a4 */ /* 0x000fe4000f8e023f */
[----:B------:R-:W-:Y:S01]  /*e5f0*/  USHF.R.S32.HI UR12, URZ, 0x1f, UR14 ;  /* 0x0000001f3f0c7899 */ /* 0x000fe2000801140e */
[----:B------:R-:W-:Y:S02]  /*e600*/  MOV R168, R199 ;  /* 0x000000c700a87202 */ /* 0x000fe40000000f00 */
[----:B0-----:R-:W-:Y:S01]  /*e610*/  MOV R169, R4 ;  /* 0x0000000400a97202 */ /* 0x001fe20000000f00 */
[----:B------:R-:W-:-:S03]  /*e620*/  UIMAD UR5, UR11, UR9, UR5 ;  /* 0x000000090b0572a4 */ /* 0x000fc6000f8e0205 */
[----:B------:R-:W-:Y:S01]  /*e630*/  ULDC.64 UR8, c[0x0][0xb98] ;  /* 0x0002e60000087ab9 */ /* 0x000fe20000000a00 */
[--C-:B------:R-:W-:Y:S01]  /*e640*/  IMAD.WIDE R20, R224, 0x2, R168.reuse ;  /* 0x00000002e0147825 */ /* 0x100fe200078e02a8 */
[----:B------:R-:W-:Y:S02]  /*e650*/  UIADD3 UR7, UR7, UR5, URZ ;  /* 0x0000000507077290 */ /* 0x000fe4000fffe03f */
[----:B------:R-:W-:Y:S01]  /*e660*/  UIMAD UR5, UR12, UR8, URZ ;  /* 0x000000080c0572a4 */ /* 0x000fe2000f8e023f */
[----:B------:R-:W-:Y:S01]  /*e670*/  IMAD.WIDE R168, R5, 0x2, R168 ;  /* 0x0000000205a87825 */ /* 0x000fe200078e02a8 */
[C---:B------:R-:W-:Y:S01]  /*e680*/  IADD3 R119, P6, R20.reuse, 0xc000, RZ ;  /* 0x0000c00014777810 */ /* 0x040fe20007fde0ff */
[----:B------:R-:W-:Y:S01]  /*e690*/  UIMAD.WIDE.U32 UR6, UR14, UR8, UR6 ;  /* 0x000000080e0672a5 */ /* 0x000fe2000f8e0006 */
[C---:B------:R-:W-:Y:S01]  /*e6a0*/  IADD3 R7, P3, R20.reuse, 0xc060, RZ ;  /* 0x0000c06014077810 */ /* 0x040fe20007f7e0ff */
[----:B------:R-:W-:Y:S01]  /*e6b0*/  UIMAD UR5, UR14, UR9, UR5 ;  /* 0x000000090e0572a4 */ /* 0x000fe2000f8e0205 */
[C---:B------:R-:W-:Y:S01]  /*e6c0*/  IADD3 R111, P2, R20.reuse, 0x8040, RZ ;  /* 0x00008040146f7810 */ /* 0x040fe20007f5e0ff */
[--C-:B------:R-:W-:Y:S01]  /*e6d0*/  IMAD.X R11, RZ, RZ, R21.reuse, P6 ;  /* 0x000000ffff0b7224 */ /* 0x100fe200030e0615 */
[----:B------:R-:W-:Y:S01]  /*e6e0*/  LOP3.LUT R171, R20, 0x380, RZ, 0xc0, !PT ;  /* 0x0000038014ab7812 */ /* 0x000fe200078ec0ff */
[--C-:B------:R-:W-:Y:S01]  /*e6f0*/  IMAD.X R5, RZ, RZ, R21.reuse, P3 ;  /* 0x000000ffff057224 */ /* 0x100fe200018e0615 */
[----:B------:R-:W-:Y:S01]  /*e700*/  LOP3.LUT R10, R119, 0x380, RZ, 0xc0, !PT ;  /* 0x00000380770a7812 */ /* 0x000fe200078ec0ff */
[----:B------:R-:W-:Y:S01]  /*e710*/  IMAD.X R153, RZ, RZ, R21, P2 ;  /* 0x000000ffff997224 */ /* 0x000fe200010e0615 */
[----:B------:R-:W-:Y:S01]  /*e720*/  LOP3.LUT R4, R7, 0x380, RZ, 0xc0, !PT ;  /* 0x0000038007047812 */ /* 0x000fe200078ec0ff */
[----:B------:R-:W-:Y:S01]  /*e730*/  ULDC.64 UR8, c[0x0][0xae8] ;  /* 0x0002ba0000087ab9 */ /* 0x000fe20000000a00 */
[----:B------:R-:W-:-:S02]  /*e740*/  SHF.R.U64 R171, R171, 0x3, RZ ;  /* 0x00000003abab7819 */ /* 0x000fc400000012ff */
[----:B------:R-:W-:Y:S02]  /*e750*/  IADD3 R12, P2, R20, 0x4000, RZ ;  /* 0x00004000140c7810 */ /* 0x000fe40007f5e0ff */
[----:B------:R-:W-:Y:S02]  /*e760*/  SHF.R.U64 R10, R10, 0x3, RZ ;  /* 0x000000030a0a7819 */ /* 0x000fe400000012ff */
[----:B------:R-:W-:Y:S01]  /*e770*/  SHF.R.U64 R4, R4, 0x3, RZ ;  /* 0x0000000304047819 */ /* 0x000fe200000012ff */
[----:B------:R-:W-:Y:S01]  /*e780*/  IMAD.X R13, RZ, RZ, R21, P2 ;  /* 0x000000ffff0d7224 */ /* 0x000fe200010e0615 */
[C---:B------:R-:W-:Y:S02]  /*e790*/  IADD3 R127, P4, R20.reuse, 0xc040, RZ ;  /* 0x0000c040147f7810 */ /* 0x040fe40007f9e0ff */
[C---:B------:R-:W-:Y:S02]  /*e7a0*/  IADD3 R123, P5, R20.reuse, 0xc020, RZ ;  /* 0x0000c020147b7810 */ /* 0x040fe40007fbe0ff */
[----:B------:R-:W-:-:S02]  /*e7b0*/  IADD3 R115, P0, R20, 0x8060, RZ ;  /* 0x0000806014737810 */ /* 0x000fc40007f1e0ff */
[C---:B------:R-:W-:Y:S01]  /*e7c0*/  IADD3 R31, P1, R20.reuse, 0x20, RZ ;  /* 0x00000020141f7810 */ /* 0x040fe20007f3e0ff */
[--C-:B------:R-:W-:Y:S01]  /*e7d0*/  IMAD.X R9, RZ, RZ, R21.reuse, P5 ;  /* 0x000000ffff097224 */ /* 0x100fe200028e0615 */
[----:B------:R-:W-:Y:S01]  /*e7e0*/  IADD3 R107, P3, R20, 0x8020, RZ ;  /* 0x00008020146b7810 */ /* 0x000fe20007f7e0ff */
[--C-:B------:R-:W-:Y:S01]  /*e7f0*/  IMAD.X R15, RZ, RZ, R21.reuse, P0 ;  /* 0x000000ffff0f7224 */ /* 0x100fe200000e0615 */
[----:B------:R-:W-:Y:S01]  /*e800*/  LOP3.LUT R170, R171, R20, RZ, 0x3c, !PT ;  /* 0x00000014abaa7212 */ /* 0x000fe200078e3cff */
[--C-:B------:R-:W-:Y:S01]  /*e810*/  IMAD.MOV.U32 R171, RZ, RZ, R21.reuse ;  /* 0x000000ffffab7224 */ /* 0x100fe200078e0015 */
[----:B------:R-:W-:Y:S01]  /*e820*/  LOP3.LUT R10, R10, R119, RZ, 0x3c, !PT ;  /* 0x000000770a0a7212 */ /* 0x000fe200078e3cff */
[--C-:B------:R-:W-:Y:S01]  /*e830*/  IMAD.X R151, RZ, RZ, R21.reuse, P1 ;  /* 0x000000ffff977224 */ /* 0x100fe200008e0615 */
[----:B------:R-:W-:Y:S01]  /*e840*/  LOP3.LUT R4, R4, R7, RZ, 0x3c, !PT ;  /* 0x0000000704047212 */ /* 0x000fe200078e3cff */
[--C-:B------:R-:W-:Y:S01]  /*e850*/  IMAD.X R7, RZ, RZ, R21.reuse, P4 ;  /* 0x000000ffff077224 */ /* 0x100fe200020e0615 */
[----:B------:R-:W-:Y:S01]  /*e860*/  IADD3 R119, P2, R168, 0x7000, RZ ;  /* 0x00007000a8777810 */ /* 0x000fe20007f5e0ff */
        /* <DEDUP_REMOVED lines=11> */
[----:B------:R-:W-:Y:S01]  /*e920*/  MOV R171, R170 ;  /* 0x000000aa00ab7202 */ /* 0x000fe20000000f00 */
[--C-:B------:R-:W-:Y:S01]  /*e930*/  IMAD.X R165, RZ, RZ, R21.reuse, P1 ;  /* 0x000000ffffa57224 */ /* 0x100fe200008e0615 */
[----:B------:R-:W-:Y:S01]  /*e940*/  LOP3.LUT R118, R119, 0x380, RZ, 0xc0, !PT ;  /* 0x0000038077767812 */ /* 0x000fe200078ec0ff */
[----:B------:R-:W0:Y:S01]  /*e950*/  LDC R170, c[0x0][0xbe8] ;  /* 0x0002fa00ffaa7b82 */ /* 0x000e220000000800 */
[----:B------:R-:W-:Y:S01]  /*e960*/  IMAD.X R167, RZ, RZ, R21, P3 ;  /* 0x000000ffffa77224 */ /* 0x000fe200018e0615 */
[----:B------:R-:W-:-:S06]  /*e970*/  LOP3.LUT R21, R102, 0x380, RZ, 0xc0, !PT ;  /* 0x0000038066157812 */ /* 0x000fcc00078ec0ff */
[----:B------:R-:W-:Y:S01]  /*e980*/  BAR.SYNC.DEFER_BLOCKING 0x1, 0x100 ;  /* 0x0044000000007b1d */ /* 0x000fe20000010000 */
[----:B------:R-:W-:Y:S02]  /*e990*/  SHF.R.U64 R118, R118, 0x3, RZ ;  /* 0x0000000376767819 */ /* 0x000fe400000012ff */
[----:B------:R-:W-:Y:S02]  /*e9a0*/  LOP3.LUT R20, R31, 0x380, RZ, 0xc0, !PT ;  /* 0x000003801f147812 */ /* 0x000fe400078ec0ff */
[----:B------:R-:W-:Y:S02]  /*e9b0*/  SHF.R.U64 R21, R21, 0x3, RZ ;  /* 0x0000000315157819 */ /* 0x000fe400000012ff */
[----:B------:R-:W-:Y:S01]  /*e9c0*/  LOP3.LUT R118, R118, R119, RZ, 0x3c, !PT ;  /* 0x0000007776767212 */ /* 0x000fe200078e3cff */
[----:B------:R-:W-:Y:S01]  /*e9d0*/  IMAD.X R119, RZ, RZ, R169, P2 ;  /* 0x000000ffff777224 */ /* 0x000fe200010e06a9 */
[----:B------:R-:W-:Y:S02]  /*e9e0*/  IADD3 R147, P2, R168, 0xe000, RZ ;  /* 0x0000e000a8937810 */ /* 0x000fe40007f5e0ff */
[----:B------:R-:W-:-:S02]  /*e9f0*/  SHF.R.U64 R20, R20, 0x3, RZ ;  /* 0x0000000314147819 */ /* 0x000fc400000012ff */
[----:B------:R-:W-:Y:S02]  /*ea00*/  LOP3.LUT R156, R21, R102, RZ, 0x3c, !PT ;  /* 0x00000066159c7212 */ /* 0x000fe400078e3cff */
[----:B------:R-:W-:Y:S02]  /*ea10*/  LOP3.LUT R21, R22, 0x380, RZ, 0xc0, !PT ;  /* 0x0000038016157812 */ /* 0x000fe400078ec0ff */
[----:B------:R-:W-:Y:S02]  /*ea20*/  LOP3.LUT R146, R147, 0x380, RZ, 0xc0, !PT ;  /* 0x0000038093927812 */ /* 0x000fe400078ec0ff */
[----:B------:R-:W-:Y:S02]  /*ea30*/  LOP3.LUT R150, R20, R31, RZ, 0x3c, !PT ;  /* 0x0000001f14967212 */ /* 0x000fe400078e3cff */
[----:B------:R-:W-:Y:S02]  /*ea40*/  LOP3.LUT R20, R99, 0x380, RZ, 0xc0, !PT ;  /* 0x0000038063147812 */ /* 0x000fe400078ec0ff */
[----:B------:R-:W-:Y:S01]  /*ea50*/  SHF.R.U64 R21, R21, 0x3, RZ ;  /* 0x0000000315157819 */ /* 0x000fe200000012ff */
[----:B------:R1:W-:Y:S01]  /*ea60*/  STSM.16.M88.4 [R171], R24 ;  /* 0x00000018ab007844 */ /* 0x0003e20000000200 */
[----:B------:R-:W-:-:S02]  /*ea70*/  SHF.R.U64 R146, R146, 0x3, RZ ;  /* 0x0000000392927819 */ /* 0x000fc400000012ff */
[----:B------:R-:W-:Y:S02]  /*ea80*/  SHF.R.U64 R20, R20, 0x3, RZ ;  /* 0x0000000314147819 */ /* 0x000fe400000012ff */
[----:B------:R-:W-:Y:S02]  /*ea90*/  LOP3.LUT R164, R21, R22, RZ, 0x3c, !PT ;  /* 0x0000001615a47212 */ /* 0x000fe400078e3cff */
[----:B------:R-:W-:Y:S02]  /*eaa0*/  IADD3 R21, P3, R168, 0x1000, RZ ;  /* 0x00001000a8157810 */ /* 0x000fe40007f7e0ff */
[----:B------:R-:W-:Y:S01]  /*eab0*/  LOP3.LUT R146, R146, R147, RZ, 0x3c, !PT ;  /* 0x0000009392927212 */ /* 0x000fe200078e3cff */
[----:B------:R-:W-:Y:S01]  /*eac0*/  IMAD.X R147, RZ, RZ, R169, P2 ;  /* 0x000000ffff937224 */ /* 0x000fe200010e06a9 */
[----:B0-----:R-:W-:Y:S02]  /*ead0*/  ISETP.NE.AND P2, PT, R170, 0x1, PT ;  /* 0x00000001aa00780c */ /* 0x001fe40003f45270 */
[----:B------:R-:W-:-:S02]  /*eae0*/  LOP3.LUT R160, R20, R99, RZ, 0x3c, !PT ;  /* 0x0000006314a07212 */ /* 0x000fc400078e3cff */
[----:B------:R-:W-:Y:S02]  /*eaf0*/  LOP3.LUT R20, R21, 0x380, RZ, 0xc0, !PT ;  /* 0x0000038015147812 */ /* 0x000fe400078ec0ff */
[----:B------:R-:W-:Y:S02]  /*eb00*/  LOP3.LUT R8, R123, 0x380, RZ, 0xc0, !PT ;  /* 0x000003807b087812 */ /* 0x000fe400078ec0ff */
[----:B------:R-:W-:Y:S02]  /*eb10*/  LOP3.LUT R14, R115, 0x380, RZ, 0xc0, !PT ;  /* 0x00000380730e7812 */ /* 0x000fe400078ec0ff */
[----:B------:R-:W-:Y:S02]  /*eb20*/  LOP3.LUT R110, R111, 0x380, RZ, 0xc0, !PT ;  /* 0x000003806f6e7812 */ /* 0x000fe400078ec0ff */
[----:B------:R-:W-:Y:S01]  /*eb30*/  LOP3.LUT R106, R107, 0x380, RZ, 0xc0, !PT ;  /* 0x000003806b6a7812 */ /* 0x000fe200078ec0ff */
[----:B-1----:R-:W0:Y:S01]  /*eb40*/  @P2 LDC R24, c[0x0][0xbec] ;  /* 0x0002fb00ff182b82 */ /* 0x002e220000000800 */
[----:B------:R-:W-:-:S02]  /*eb50*/  LOP3.LUT R102, R103, 0x380, RZ, 0xc0, !PT ;  /* 0x0000038067667812 */ /* 0x000fc400078ec0ff */
[----:B------:R-:W-:Y:S02]  /*eb60*/  SHF.R.U64 R20, R20, 0x3, RZ ;  /* 0x0000000314147819 */ /* 0x000fe400000012ff */
[----:B------:R-:W-:Y:S02]  /*eb70*/  SHF.R.U64 R8, R8, 0x3, RZ ;  /* 0x0000000308087819 */ /* 0x000fe400000012ff */
[----:B------:R-:W-:Y:S01]  /*eb80*/  SHF.R.U64 R14, R14, 0x3, RZ ;  /* 0x000000030e0e7819 */ /* 0x000fe200000012ff */
[----:B------:R-:W1:Y:S01]  /*eb90*/  @P2 LDC R27, c[0x0][0xbf0] ;  /* 0x0002fc00ff1b2b82 */ /* 0x000e620000000800 */
[----:B------:R-:W-:Y:S02]  /*eba0*/  SHF.R.U64 R110, R110, 0x3, RZ ;  /* 0x000000036e6e7819 */ /* 0x000fe400000012ff */
[----:B------:R-:W-:Y:S02]  /*ebb0*/  SHF.R.U64 R106, R106, 0x3, RZ ;  /* 0x000000036a6a7819 */ /* 0x000fe400000012ff */
[----:B------:R-:W-:-:S02]  /*ebc0*/  LOP3.LUT R31, R98, 0x380, RZ, 0xc0, !PT ;  /* 0x00000380621f7812 */ /* 0x000fc400078ec0ff */
[----:B------:R-:W-:Y:S02]  /*ebd0*/  SHF.R.U64 R102, R102, 0x3, RZ ;  /* 0x0000000366667819 */ /* 0x000fe400000012ff */
[----:B------:R-:W-:Y:S01]  /*ebe0*/  LOP3.LUT R20, R20, R21, RZ, 0x3c, !PT ;  /* 0x0000001514147212 */ /* 0x000fe200078e3cff */
[----:B------:R-:W-:Y:S01]  /*ebf0*/  IMAD.X R21, RZ, RZ, R169, P3 ;  /* 0x000000ffff157224 */ /* 0x000fe200018e06a9 */
[----:B------:R-:W-:Y:S02]  /*ec00*/  LOP3.LUT R8, R8, R123, RZ, 0x3c, !PT ;  /* 0x0000007b08087212 */ /* 0x000fe400078e3cff */
[----:B------:R-:W-:Y:S02]  /*ec10*/  LOP3.LUT R14, R14, R115, RZ, 0x3c, !PT ;  /* 0x000000730e0e7212 */ /* 0x000fe400078e3cff */
[----:B------:R-:W-:Y:S01]  /*ec20*/  LOP3.LUT R152, R110, R111, RZ, 0x3c, !PT ;  /* 0x0000006f6e987212 */ /* 0x000fe200078e3cff */
[----:B0-----:R-:W-:Y:S01]  /*ec30*/  @P2 IMAD.HI.U32 R24, R37, R24, RZ ;  /* 0x0000001825182227 */ /* 0x001fe200078e00ff */
[----:B------:R-:W-:-:S02]  /*ec40*/  LOP3.LUT R154, R106, R107, RZ, 0x3c, !PT ;  /* 0x0000006b6a9a7212 */ /* 0x000fc400078e3cff */
[----:B------:R-:W-:Y:S02]  /*ec50*/  SHF.R.U64 R31, R31, 0x3, RZ ;  /* 0x000000031f1f7819 */ /* 0x000fe400000012ff */
[----:B------:R-:W-:Y:S02]  /*ec60*/  LOP3.LUT R158, R102, R103, RZ, 0x3c, !PT ;  /* 0x00000067669e7212 */ /* 0x000fe400078e3cff */
[C---:B------:R-:W-:Y:S02]  /*ec70*/  IADD3 R123, P3, R168.reuse, 0x8000, RZ ;  /* 0x00008000a87b7810 */ /* 0x040fe40007f7e0ff */
[C---:B------:R-:W-:Y:S02]  /*ec80*/  IADD3 R99, P4, R168.reuse, 0x2000, RZ ;  /* 0x00002000a8637810 */ /* 0x040fe40007f9e0ff */
[C---:B------:R-:W-:Y:S02]  /*ec90*/  IADD3 R103, P5, R168.reuse, 0x3000, RZ ;  /* 0x00003000a8677810 */ /* 0x040fe40007fbe0ff */
[----:B------:R-:W-:-:S02]  /*eca0*/  IADD3 R107, P6, R168, 0x4000, RZ ;  /* 0x00004000a86b7810 */ /* 0x000fc40007fde0ff */
[C---:B------:R-:W-:Y:S02]  /*ecb0*/  IADD3 R111, P0, R168.reuse, 0x5000, RZ ;  /* 0x00005000a86f7810 */ /* 0x040fe40007f1e0ff */
[----:B------:R-:W-:Y:S02]  /*ecc0*/  IADD3 R115, P1, R168, 0x6000, RZ ;  /* 0x00006000a8737810 */ /* 0x000fe40007f3e0ff */
[----:B------:R-:W-:Y:S02]  /*ecd0*/  LOP3.LUT R162, R31, R98, RZ, 0x3c, !PT ;  /* 0x000000621fa27212 */ /* 0x000fe400078e3cff */
[----:B------:R-:W-:Y:S02]  /*ece0*/  LOP3.LUT R122, R123, 0x380, RZ, 0xc0, !PT ;  /* 0x000003807b7a7812 */ /* 0x000fe400078ec0ff */
[----:B------:R-:W-:Y:S02]  /*ecf0*/  LOP3.LUT R22, R19, 0x380, RZ, 0xc0, !PT ;  /* 0x0000038013167812 */ /* 0x000fe400078ec0ff */
[----:B------:R-:W-:-:S02]  /*ed00*/  LOP3.LUT R98, R99, 0x380, RZ, 0xc0, !PT ;  /* 0x0000038063627812 */ /* 0x000fc400078ec0ff */
[----:B------:R-:W-:Y:S02]  /*ed10*/  LOP3.LUT R102, R103, 0x380, RZ, 0xc0, !PT ;  /* 0x0000038067667812 */ /* 0x000fe400078ec0ff */
        /* <DEDUP_REMOVED lines=8> */
[----:B------:R-:W-:Y:S02]  /*eda0*/  SHF.R.U64 R106, R106, 0x3, RZ ;  /* 0x000000036a6a7819 */ /* 0x000fe400000012ff */
[----:B------:R-:W-:Y:S02]  /*edb0*/  SHF.R.U64 R110, R110, 0x3, RZ ;  /* 0x000000036e6e7819 */ /* 0x000fe400000012ff */
[----:B------:R-:W-:-:S02]  /*edc0*/  SHF.R.U64 R114, R114, 0x3, RZ ;  /* 0x0000000372727819 */ /* 0x000fc400000012ff */
[----:B------:R-:W-:Y:S02]  /*edd0*/  SHF.R.U64 R6, R6, 0x3, RZ ;  /* 0x0000000306067819 */ /* 0x000fe400000012ff */
[----:B------:R-:W-:Y:S01]  /*ede0*/  LOP3.LUT R122, R122, R123, RZ, 0x3c, !PT ;  /* 0x0000007b7a7a7212 */ /* 0x000fe200078e3cff */
[--C-:B------:R-:W-:Y:S01]  /*edf0*/  IMAD.X R123, RZ, RZ, R169.reuse, P3 ;  /* 0x000000ffff7b7224 */ /* 0x100fe200018e06a9 */
[----:B------:R-:W-:Y:S02]  /*ee00*/  LOP3.LUT R166, R22, R19, RZ, 0x3c, !PT ;  /* 0x0000001316a67212 */ /* 0x000fe400078e3cff */
[----:B------:R-:W-:Y:S01]  /*ee10*/  LOP3.LUT R98, R98, R99, RZ, 0x3c, !PT ;  /* 0x0000006362627212 */ /* 0x000fe200078e3cff */
[--C-:B------:R-:W-:Y:S01]  /*ee20*/  IMAD.X R99, RZ, RZ, R169.reuse, P4 ;  /* 0x000000ffff637224 */ /* 0x100fe200020e06a9 */
        /* <DEDUP_REMOVED lines=8> */
[----:B------:R-:W-:-:S02]  /*eeb0*/  LOP3.LUT R6, R6, R127, RZ, 0x3c, !PT ;  /* 0x0000007f06067212 */ /* 0x000fc400078e3cff */
[C---:B------:R-:W-:Y:S02]  /*eec0*/  IADD3 R22, P3, R168.reuse, 0xf000, RZ ;  /* 0x0000f000a8167810 */ /* 0x040fe40007f7e0ff */
[C---:B------:R-:W-:Y:S02]  /*eed0*/  IADD3 R127, P4, R168.reuse, 0x9000, RZ ;  /* 0x00009000a87f7810 */ /* 0x040fe40007f9e0ff */
[C---:B------:R-:W-:Y:S02]  /*eee0*/  IADD3 R131, P5, R168.reuse, 0xa000, RZ ;  /* 0x0000a000a8837810 */ /* 0x040fe40007fbe0ff */
[C---:B------:R-:W-:Y:S02]  /*eef0*/  IADD3 R135, P6, R168.reuse, 0xb000, RZ ;  /* 0x0000b000a8877810 */ /* 0x040fe40007fde0ff */
[C---:B------:R-:W-:Y:S02]  /*ef00*/  IADD3 R139, P0, R168.reuse, 0xc000, RZ ;  /* 0x0000c000a88b7810 */ /* 0x040fe40007f1e0ff */
[----:B------:R-:W-:-:S02]  /*ef10*/  IADD3 R143, P1, R168, 0xd000, RZ ;  /* 0x0000d000a88f7810 */ /* 0x000fc40007f3e0ff */
[----:B------:R-:W-:Y:S02]  /*ef20*/  LOP3.LUT R31, R12, 0x380, RZ, 0xc0, !PT ;  /* 0x000003800c1f7812 */ /* 0x000fe400078ec0ff */
[----:B------:R-:W-:Y:S02]  /*ef30*/  LOP3.LUT R17, R22, 0x380, RZ, 0xc0, !PT ;  /* 0x0000038016117812 */ /* 0x000fe400078ec0ff */
[----:B------:R-:W-:Y:S02]  /*ef40*/  LOP3.LUT R126, R127, 0x380, RZ, 0xc0, !PT ;  /* 0x000003807f7e7812 */ /* 0x000fe400078ec0ff */
[----:B------:R-:W-:Y:S02]  /*ef50*/  LOP3.LUT R130, R131, 0x380, RZ, 0xc0, !PT ;  /* 0x0000038083827812 */ /* 0x000fe400078ec0ff */
[----:B------:R-:W-:Y:S02]  /*ef60*/  LOP3.LUT R134, R135, 0x380, RZ, 0xc0, !PT ;  /* 0x0000038087867812 */ /* 0x000fe400078ec0ff */
[----:B------:R-:W-:-:S02]  /*ef70*/  LOP3.LUT R138, R139, 0x380, RZ, 0xc0, !PT ;  /* 0x000003808b8a7812 */ /* 0x000fc400078ec0ff */
[----:B------:R-:W-:Y:S02]  /*ef80*/  LOP3.LUT R142, R143, 0x380, RZ, 0xc0, !PT ;  /* 0x000003808f8e7812 */ /* 0x000fe400078ec0ff */
[----:B------:R-:W-:Y:S02]  /*ef90*/  LOP3.LUT R29, R168, 0x380, RZ, 0xc0, !PT ;  /* 0x00000380a81d7812 */ /* 0x000fe400078ec0ff */
[----:B------:R-:W-:Y:S02]  /*efa0*/  SHF.R.U64 R31, R31, 0x3, RZ ;  /* 0x000000031f1f7819 */ /* 0x000fe400000012ff */
[----:B------:R-:W-:Y:S02]  /*efb0*/  SHF.R.U64 R17, R17, 0x3, RZ ;  /* 0x0000000311117819 */ /* 0x000fe400000012ff */
[----:B------:R-:W-:Y:S02]  /*efc0*/  SHF.R.U64 R126, R126, 0x3, RZ ;  /* 0x000000037e7e7819 */ /* 0x000fe400000012ff */
[----:B------:R-:W-:-:S02]  /*efd0*/  SHF.R.U64 R130, R130, 0x3, RZ ;  /* 0x0000000382827819 */ /* 0x000fc400000012ff */
[----:B------:R-:W-:Y:S02]  /*efe0*/  SHF.R.U64 R134, R134, 0x3, RZ ;  /* 0x0000000386867819 */ /* 0x000fe400000012ff */
[----:B------:R-:W-:Y:S02]  /*eff0*/  SHF.R.U64 R138, R138, 0x3, RZ ;  /* 0x000000038a8a7819 */ /* 0x000fe400000012ff */
[----:B------:R-:W-:Y:S02]  /*f000*/  SHF.R.U64 R142, R142, 0x3, RZ ;  /* 0x000000038e8e7819 */ /* 0x000fe400000012ff */
[----:B------:R-:W-:Y:S02]  /*f010*/  SHF.R.U64 R29, R29, 0x3, RZ ;  /* 0x000000031d1d7819 */ /* 0x000fe400000012ff */
[----:B------:R-:W-:Y:S02]  /*f020*/  MOV R150, R150 ;  /* 0x0000009600967202 */ /* 0x000fe40000000f00 */
[----:B------:R-:W-:Y:S01]  /*f030*/  LOP3.LUT R12, R31, R12, RZ, 0x3c, !PT ;  /* 0x0000000c1f0c7212 */ /* 0x000fe200078e3cff */
[--C-:B------:R-:W-:Y:S01]  /*f040*/  IMAD.X R31, RZ, RZ, R169.reuse, P3 ;  /* 0x000000ffff1f7224 */ /* 0x100fe200018e06a9 */
[----:B------:R-:W-:Y:S01]  /*f050*/  LOP3.LUT R30, R17, R22, RZ, 0x3c, !PT ;  /* 0x00000016111e7212 */ /* 0x000fe200078e3cff */
[----:B------:R0:W-:Y:S01]  /*f060*/  STSM.16.M88.4 [R150], R32 ;  /* 0x0000002096007844 */ /* 0x0001e20000000200 */
        /* <DEDUP_REMOVED lines=13> */
[----:B------:R-:W-:Y:S01]  /*f140*/  MOV R17, R6 ;  /* 0x0000000600117202 */ /* 0x000fe20000000f00 */
[----:B0-----:R-:W-:Y:S01]  /*f150*/  IMAD.MOV.U32 R32, RZ, RZ, R37 ;  /* 0x000000ffff207224 */ /* 0x001fe200078e0025 */
[----:B------:R-:W-:Y:S02]  /*f160*/  MOV R22, R8 ;  /* 0x0000000800167202 */ /* 0x000fe40000000f00 */
[----:B------:R-:W-:Y:S02]  /*f170*/  MOV R168, R10 ;  /* 0x0000000a00a87202 */ /* 0x000fe40000000f00 */
[----:B------:R-:W-:Y:S02]  /*f180*/  MOV R160, R160 ;  /* 0x000000a000a07202 */ /* 0x000fe40000000f00 */
[----:B------:R-:W-:Y:S02]  /*f190*/  F2FP.BF16.F32.PACK_AB R4, R41, R178 ;  /* 0x000000b22904723e */ /* 0x000fe400000010ff */
[----:B------:R-:W-:-:S02]  /*f1a0*/  F2FP.BF16.F32.PACK_AB R5, R43, R42 ;  /* 0x0000002a2b05723e */ /* 0x000fc400000010ff */
[----:B------:R-:W-:Y:S02]  /*f1b0*/  F2FP.BF16.F32.PACK_AB R6, R45, R179 ;  /* 0x000000b32d06723e */ /* 0x000fe400000010ff */
[----:B------:R-:W-:Y:S02]  /*f1c0*/  F2FP.BF16.F32.PACK_AB R7, R47, R46 ;  /* 0x0000002e2f07723e */ /* 0x000fe400000010ff */
[----:B------:R-:W-:Y:S02]  /*f1d0*/  MOV R169, R14 ;  /* 0x0000000e00a97202 */ /* 0x000fe40000000f00 */
[----:B------:R-:W-:Y:S01]  /*f1e0*/  MOV R166, R166 ;  /* 0x000000a600a67202 */ /* 0x000fe20000000f00 */
[----:B------:R0:W-:Y:S01]  /*f1f0*/  STSM.16.M88.4 [R160], R4 ;  /* 0x00000004a0007844 */ /* 0x0001e20000000200 */
[----:B------:R-:W-:Y:S02]  /*f200*/  F2FP.BF16.F32.PACK_AB R8, R49, R180 ;  /* 0x000000b43108723e */ /* 0x000fe400000010ff */
[----:B------:R-:W-:-:S02]  /*f210*/  F2FP.BF16.F32.PACK_AB R9, R51, R50 ;  /* 0x000000323309723e */ /* 0x000fc400000010ff */
[----:B------:R-:W-:Y:S02]  /*f220*/  F2FP.BF16.F32.PACK_AB R10, R53, R181 ;  /* 0x000000b5350a723e */ /* 0x000fe400000010ff */
[----:B------:R-:W-:Y:S02]  /*f230*/  F2FP.BF16.F32.PACK_AB R11, R55, R54 ;  /* 0x00000036370b723e */ /* 0x000fe400000010ff */
[----:B------:R-:W-:Y:S02]  /*f240*/  MOV R25, R12 ;  /* 0x0000000c00197202 */ /* 0x000fe40000000f00 */
[----:B------:R-:W-:Y:S01]  /*f250*/  F2FP.BF16.F32.PACK_AB R12, R57, R182 ;  /* 0x000000b6390c723e */ /* 0x000fe200000010ff */
[----:B------:R2:W-:Y:S01]  /*f260*/  STSM.16.M88.4 [R166], R8 ;  /* 0x00000008a6007844 */ /* 0x0005e20000000200 */
[----:B------:R-:W-:Y:S02]  /*f270*/  F2FP.BF16.F32.PACK_AB R13, R59, R58 ;  /* 0x0000003a3b0d723e */ /* 0x000fe400000010ff */
[----:B------:R-:W-:-:S02]  /*f280*/  F2FP.BF16.F32.PACK_AB R14, R61, R183 ;  /* 0x000000b73d0e723e */ /* 0x000fc400000010ff */
[----:B------:R-:W-:Y:S02]  /*f290*/  F2FP.BF16.F32.PACK_AB R15, R63, R62 ;  /* 0x0000003e3f0f723e */ /* 0x000fe400000010ff */
[----:B-1----:R-:W-:Y:S02]  /*f2a0*/  @P2 SHF.R.U32.HI R32, RZ, R27, R24 ;  /* 0x0000001bff202219 */ /* 0x002fe40000011618 */
[----:B------:R-:W-:Y:S01]  /*f2b0*/  MOV R164, R164 ;  /* 0x000000a400a47202 */ /* 0x000fe20000000f00 */
[----:B------:R1:W-:Y:S01]  /*f2c0*/  STSM.16.M88.4 [R25], R12 ;  /* 0x0000000c19007844 */ /* 0x0003e20000000200 */
[----:B0-----:R-:W-:Y:S01]  /*f2d0*/  F2FP.BF16.F32.PACK_AB R4, R65, R184 ;  /* 0x000000b84104723e */ /* 0x001fe200000010ff */
[----:B------:R-:W-:Y:S01]  /*f2e0*/  IMAD.MOV R33, RZ, RZ, -R32 ;  /* 0x000000ffff217224 */ /* 0x000fe200078e0a20 */
[----:B------:R-:W-:Y:S02]  /*f2f0*/  F2FP.BF16.F32.PACK_AB R5, R67, R66 ;  /* 0x000000424305723e */ /* 0x000fe400000010ff */
[----:B------:R-:W-:Y:S01]  /*f300*/  F2FP.BF16.F32.PACK_AB R6, R69, R185 ;  /* 0x000000b94506723e */ /* 0x000fe200000010ff */
[----:B------:R-:W-:Y:S01]  /*f310*/  IMAD R33, R170, R33, R37 ;  /* 0x00000021aa217224 */ /* 0x000fe200078e0225 */
[----:B------:R-:W-:-:S02]  /*f320*/  F2FP.BF16.F32.PACK_AB R7, R71, R70 ;  /* 0x000000464707723e */ /* 0x000fc400000010ff */
[----:B------:R-:W-:Y:S02]  /*f330*/  MOV R162, R162 ;  /* 0x000000a200a27202 */ /* 0x000fe40000000f00 */
[----:B--2---:R-:W-:Y:S01]  /*f340*/  F2FP.BF16.F32.PACK_AB R8, R73, R186 ;  /* 0x000000ba4908723e */ /* 0x004fe200000010ff */
[----:B------:R0:W-:Y:S01]  /*f350*/  STSM.16.M88.4 [R164], R4 ;  /* 0x00000004a4007844 */ /* 0x0001e20000000200 */
[----:B------:R-:W-:Y:S02]  /*f360*/  F2FP.BF16.F32.PACK_AB R9, R75, R74 ;  /* 0x0000004a4b09723e */ /* 0x000fe400000010ff */
[----:B------:R-:W-:Y:S02]  /*f370*/  F2FP.BF16.F32.PACK_AB R10, R77, R187 ;  /* 0x000000bb4d0a723e */ /* 0x000fe400000010ff */
[----:B------:R-:W-:Y:S02]  /*f380*/  F2FP.BF16.F32.PACK_AB R11, R79, R78 ;  /* 0x0000004e4f0b723e */ /* 0x000fe400000010ff */
[----:B------:R-:W-:-:S02]  /*f390*/  MOV R158, R158 ;  /* 0x0000009e009e7202 */ /* 0x000fc40000000f00 */
[----:B-1----:R-:W-:Y:S01]  /*f3a0*/  F2FP.BF16.F32.PACK_AB R12, R81, R188 ;  /* 0x000000bc510c723e */ /* 0x002fe200000010ff */
[----:B------:R1:W-:Y:S01]  /*f3b0*/  STSM.16.M88.4 [R162], R8 ;  /* 0x00000008a2007844 */ /* 0x0003e20000000200 */
[----:B------:R-:W-:Y:S02]  /*f3c0*/  F2FP.BF16.F32.PACK_AB R13, R83, R82 ;  /* 0x00000052530d723e */ /* 0x000fe400000010ff */
[----:B------:R-:W-:Y:S02]  /*f3d0*/  F2FP.BF16.F32.PACK_AB R14, R85, R189 ;  /* 0x000000bd550e723e */ /* 0x000fe400000010ff */
[----:B------:R-:W-:Y:S02]  /*f3e0*/  F2FP.BF16.F32.PACK_AB R15, R87, R86 ;  /* 0x00000056570f723e */ /* 0x000fe400000010ff */
[----:B0-----:R-:W-:Y:S02]  /*f3f0*/  F2FP.BF16.F32.PACK_AB R5, R36, R3 ;  /* 0x000000032405723e */ /* 0x001fe400000010ff */
[----:B------:R-:W-:Y:S01]  /*f400*/  SHF.R.S32.HI R3, RZ, 0x1f, R33 ;  /* 0x0000001fff037819 */ /* 0x000fe20000011421 */
[----:B------:R0:W-:Y:S01]  /*f410*/  STSM.16.M88.4 [R158], R12 ;  /* 0x0000000c9e007844 */ /* 0x0001e20000000200 */
[----:B------:R-:W-:-:S02]  /*f420*/  MOV R156, R156 ;  /* 0x0000009c009c7202 */ /* 0x000fc40000000f00 */
[----:B------:R-:W-:Y:S02]  /*f430*/  F2FP.BF16.F32.PACK_AB R24, R89, R190 ;  /* 0x000000be5918723e */ /* 0x000fe400000010ff */
[----:B------:R-:W-:Y:S01]  /*f440*/  F2FP.BF16.F32.PACK_AB R25, R91, R90 ;  /* 0x0000005a5b19723e */ /* 0x000fe200000010ff */
[----:B-1----:R-:W-:Y:S01]  /*f450*/  IMAD.U32 R9, RZ, RZ, UR5 ;  /* 0x00000005ff097e24 */ /* 0x002fe2000f8e00ff */
[----:B------:R-:W-:Y:S01]  /*f460*/  SHF.R.S32.HI R8, RZ, 0x1f, R32 ;  /* 0x0000001fff087819 */ /* 0x000fe20000011420 */
[----:B------:R-:W-:Y:S01]  /*f470*/  ULDC UR5, c[0x0][0xa88] ;  /* 0x0002a20000057ab9 */ /* 0x000fe20000000800 */
[----:B------:R-:W-:Y:S02]  /*f480*/  F2FP.BF16.F32.PACK_AB R26, R93, R191 ;  /* 0x000000bf5d1a723e */ /* 0x000fe400000010ff */
[----:B------:R-:W-:Y:S02]  /*f490*/  F2FP.BF16.F32.PACK_AB R27, R95, R94 ;  /* 0x0000005e5f1b723e */ /* 0x000fe400000010ff */
[----:B------:R-:W-:-:S02]  /*f4a0*/  MOV R154, R154 ;  /* 0x0000009a009a7202 */ /* 0x000fc40000000f00 */
[----:B------:R-:W-:Y:S01]  /*f4b0*/  F2FP.BF16.F32.PACK_AB R4, R97, R192 ;  /* 0x000000c06104723e */ /* 0x000fe200000010ff */
[----:B------:R1:W-:Y:S01]  /*f4c0*/  STSM.16.M88.4 [R156], R24 ;  /* 0x000000189c007844 */ /* 0x0003e20000000200 */
[----:B0-----:R-:W-:Y:S01]  /*f4d0*/  IADD3 R12, P0, R32, UR6, RZ ;  /* 0x00000006200c7c10 */ /* 0x001fe2000ff1e0ff */
[----:B------:R-:W-:Y:S01]  /*f4e0*/  VIADD R14, R223, UR13 ;  /* 0x0000000ddf0e7c36 */ /* 0x000fe20008000000 */
[----:B------:R-:W-:Y:S02]  /*f4f0*/  F2FP.BF16.F32.PACK_AB R6, R101, R193 ;  /* 0x000000c16506723e */ /* 0x000fe400000010ff */
[----:B------:R-:W-:Y:S01]  /*f500*/  IADD3.X R13, R8, UR7, R9, P0, !PT ;  /* 0x00000007080d7c10 */ /* 0x000fe200087fe409 */
[----:B------:R-:W-:Y:S01]  /*f510*/  ULDC.64 UR6, c[0x0][0xb88] ;  /* 0x0002e20000067ab9 */ /* 0x000fe20000000a00 */
[----:B------:R-:W-:Y:S01]  /*f520*/  F2FP.BF16.F32.PACK_AB R7, R44, R40 ;  /* 0x000000282c07723e */ /* 0x000fe200000010ff */
[----:B------:R-:W-:Y:S01]  /*f530*/  IMAD R8, R3, UR6, RZ ;  /* 0x0000000603087c24 */ /* 0x000fe2000f8e02ff */
[----:B------:R-:W-:Y:S01]  /*f540*/  LOP3.LUT P0, RZ, R221, 0x3, RZ, 0xc0, !PT ;  /* 0x00000003ddff7812 */ /* 0x000fe2000780c0ff */
[C---:B------:R-:W-:Y:S01]  /*f550*/  IMAD.WIDE.U32 R12, R33.reuse, UR6, R12 ;  /* 0x00000006210c7c25 */ /* 0x040fe2000f8e000c */
[----:B------:R-:W-:Y:S01]  /*f560*/  MOV R152, R152 ;  /* 0x0000009800987202 */ /* 0x000fe20000000f00 */
[----:B------:R0:W-:Y:S01]  /*f570*/  STSM.16.M88.4 [R154], R4 ;  /* 0x000000049a007844 */ /* 0x0001e20000000200 */
[----:B------:R-:W-:Y:S01]  /*f580*/  F2FP.BF16.F32.PACK_AB R9, R52, R48 ;  /* 0x000000303409723e */ /* 0x000fe200000010ff */
[----:B------:R-:W-:Y:S01]  /*f590*/  IMAD R33, R33, UR7, R8 ;  /* 0x0000000721217c24 */ /* 0x000fe2000f8e0208 */
[----:B------:R-:W-:Y:S01]  /*f5a0*/  ULDC.64 UR6, c[0x0][0xb50] ;  /* 0x0002d40000067ab9 */ /* 0x000fe20000000a00 */
[----:B------:R-:W-:Y:S01]  /*f5b0*/  IMAD R3, R170, UR5, RZ ;  /* 0x00000005aa037c24 */ /* 0x000fe2000f8e02ff */
[----:B-1----:R-:W-:-:S02]  /*f5c0*/  LEA R26, P3, R12, UR6, 0x2 ;  /* 0x000000060c1a7c11 */ /* 0x002fc4000f8610ff */
[----:B------:R-:W-:Y:S02]  /*f5d0*/  F2FP.BF16.F32.PACK_AB R8, R105, R194 ;  /* 0x000000c26908723e */ /* 0x000fe400000010ff */
[----:B------:R-:W-:Y:S01]  /*f5e0*/  F2FP.BF16.F32.PACK_AB R10, R109, R195 ;  /* 0x000000c36d0a723e */ /* 0x000fe200000010ff */
[----:B------:R-:W-:Y:S01]  /*f5f0*/  SHFL.IDX PT, R40, R26, RZ, 0x1c1f ;  /* 0x001c1fff1a287589 */ /* 0x000fe200000e0000 */
[----:B------:R-:W-:Y:S02]  /*f600*/  F2FP.BF16.F32.PACK_AB R11, R60, R56 ;  /* 0x000000383c0b723e */ /* 0x000fe400000010ff */
[----:B------:R-:W-:Y:S01]  /*f610*/  ISETP.GE.OR P1, PT, R14, R3, P0 ;  /* 0x000000030e00720c */ /* 0x000fe20000726670 */
[----:B------:R-:W-:Y:S01]  /*f620*/  SHFL.IDX PT, R42, R26, 0x1, 0x1c1f ;  /* 0x003c1f001a2a7f89 */ /* 0x000fe200000e0000 */
[----:B------:R-:W-:Y:S01]  /*f630*/  F2FP.BF16.F32.PACK_AB R15, R108, R104 ;  /* 0x000000686c0f723e */ /* 0x000fe200000010ff */
[----:B0-----:R-:W-:Y:S01]  /*f640*/  IMAD.IADD R5, R13, 0x1, R33 ;  /* 0x000000010d057824 */ /* 0x001fe200078e0221 */
[----:B------:R-:W-:Y:S01]  /*f650*/  F2FP.BF16.F32.PACK_AB R6, R117, R197 ;  /* 0x000000c57506723e */ /* 0x000fe200000010ff */
[----:B------:R-:W-:Y:S01]  /*f660*/  VIADD R4, R14, 0x8 ;  /* 0x000000080e047836 */ /* 0x000fe20000000000 */
[----:B------:R0:W-:Y:S01]  /*f670*/  STSM.16.M88.4 [R152], R8 ;  /* 0x0000000898007844 */ /* 0x0001e20000000200 */
[----:B------:R-:W-:-:S02]  /*f680*/  F2FP.BF16.F32.PACK_AB R7, R76, R72 ;  /* 0x000000484c07723e */ /* 0x000fc400000010ff */
[----:B------:R-:W-:Y:S02]  /*f690*/  LEA.HI.X R27, R12, UR7, R5, 0x2, P3 ;  /* 0x000000070c1b7c11 */ /* 0x000fe400098f1405 */
[----:B------:R-:W-:Y:S02]  /*f6a0*/  ISETP.GE.OR P0, PT, R4, R3, P0 ;  /* 0x000000030400720c */ /* 0x000fe40000706670 */
[----:B------:R-:W-:Y:S01]  /*f6b0*/  F2FP.BF16.F32.PACK_AB R4, R113, R196 ;  /* 0x000000c47104723e */ /* 0x000fe200000010ff */
[----:B------:R-:W1:Y:S01]  /*f6c0*/  SHFL.IDX PT, R41, R27, RZ, 0x1c1f ;  /* 0x001c1fff1b297589 */ /* 0x000e6200000e0000 */
[----:B------:R-:W-:Y:S02]  /*f6d0*/  F2FP.BF16.F32.PACK_AB R5, R68, R64 ;  /* 0x000000404405723e */ /* 0x000fe400000010ff */
[----:B------:R-:W-:Y:S01]  /*f6e0*/  F2FP.BF16.F32.PACK_AB R12, R129, R128 ;  /* 0x00000080810c723e */ /* 0x000fe200000010ff */
[----:B------:R2:W3:Y:S01]  /*f6f0*/  SHFL.IDX PT, R43, R27, 0x1, 0x1c1f ;  /* 0x003c1f001b2b7f89 */ /* 0x0004e200000e0000 */
[----:B------:R-:W-:-:S02]  /*f700*/  F2FP.BF16.F32.PACK_AB R13, R100, R96 ;  /* 0x00000060640d723e */ /* 0x000fc400000010ff */
[----:B------:R-:W-:Y:S01]  /*f710*/  F2FP.BF16.F32.PACK_AB R14, R133, R132 ;  /* 0x00000084850e723e */ /* 0x000fe200000010ff */
[----:B------:R4:W-:Y:S01]  /*f720*/  STSM.16.M88.4 [R169], R4 ;  /* 0x00000004a9007844 */ /* 0x0009e20000000200 */
[----:B0-----:R-:W-:Y:S02]  /*f730*/  F2FP.BF16.F32.PACK_AB R8, R121, R198 ;  /* 0x000000c67908723e */ /* 0x001fe400000010ff */
[----:B------:R-:W-:Y:S02]  /*f740*/  F2FP.BF16.F32.PACK_AB R9, R84, R80 ;  /* 0x000000505409723e */ /* 0x000fe400000010ff */
[----:B------:R-:W-:Y:S02]  /*f750*/  F2FP.BF16.F32.PACK_AB R10, R125, R124 ;  /* 0x0000007c7d0a723e */ /* 0x000fe400000010ff */
[----:B------:R-:W-:Y:S02]  /*f760*/  F2FP.BF16.F32.PACK_AB R11, R92, R88 ;  /* 0x000000585c0b723e */ /* 0x000fe400000010ff */
[----:B------:R-:W-:-:S02]  /*f770*/  F2FP.BF16.F32.PACK_AB R24, R137, R136 ;  /* 0x000000888918723e */ /* 0x000fc400000010ff */
[----:B------:R-:W-:Y:S01]  /*f780*/  F2FP.BF16.F32.PACK_AB R25, R116, R112 ;  /* 0x000000707419723e */ /* 0x000fe200000010ff */
[----:B------:R0:W-:Y:S01]  /*f790*/  STSM.16.M88.4 [R168], R8 ;  /* 0x00000008a8007844 */ /* 0x0001e20000000200 */
[----:B------:R-:W-:Y:S02]  /*f7a0*/  F2FP.BF16.F32.PACK_AB R26, R141, R140 ;  /* 0x0000008c8d1a723e */ /* 0x000fe400000010ff */
[----:B--2---:R-:W-:Y:S01]  /*f7b0*/  F2FP.BF16.F32.PACK_AB R27, R172, R120 ;  /* 0x00000078ac1b723e */ /* 0x004fe200000010ff */
[----:B------:R-:W-:Y:S01]  /*f7c0*/  STSM.16.M88.4 [R22], R12 ;  /* 0x0000000c16007844 */ /* 0x000fe20000000200 */
[----:B------:R-:W-:Y:S01]  /*f7d0*/  F2FP.BF16.F32.PACK_AB R172, R145, R144 ;  /* 0x0000009091ac723e */ /* 0x000fe200000010ff */
[----:B----4-:R-:W2:Y:S02]  /*f7e0*/  @P2 LDC R5, c[0x0][0xbec] ;  /* 0x0002fb00ff052b82 */ /* 0x010ea40000000800 */
[----:B------:R-:W-:Y:S04]  /*f7f0*/  STSM.16.M88.4 [R17], R24 ;  /* 0x0000001811007844 */ /* 0x000fe80000000200 */
[----:B------:R-:W-:Y:S02]  /*f800*/  STSM.16.M88.4 [R19], R172 ;  /* 0x000000ac13007844 */ /* 0x000fe40000000200 */
[----:B------:R-:W-:Y:S08]  /*f810*/  BAR.SYNC.DEFER_BLOCKING 0x1, 0x100 ;  /* 0x0044000000007b1d */ /* 0x000ff00000010000 */
[----:B0-----:R-:W0:Y:S01]  /*f820*/  @P2 LDC R9, c[0x0][0xbf0] ;  /* 0x0002fc00ff092b82 */ /* 0x001e220000000800 */
[----:B------:R-:W-:-:S02]  /*f830*/  UIMAD UR5, UR10, UR8, URZ ;  /* 0x000000080a0572a4 */ /* 0x000fc4000f8e023f */
[----:B------:R-:W-:Y:S02]  /*f840*/  UIMAD.WIDE.U32 UR6, UR11, UR8, URZ ;  /* 0x000000080b0672a5 */ /* 0x000fe4000f8e003f */
[----:B------:R-:W-:-:S03]  /*f850*/  UIMAD UR5, UR11, UR9, UR5 ;  /* 0x000000090b0572a4 */ /* 0x000fc6000f8e0205 */
[----:B------:R-:W-:Y:S01]  /*f860*/  ULDC.64 UR10, c[0x0][0xaf0] ;  /* 0x0002bc00000a7ab9 */ /* 0x000fe20000000a00 */
[----:B-1----:R1:W-:Y:S04]  /*f870*/  @!P1 ST.E desc[UR16][R40.64], R0 ;  /* 0x0000000028009985 */ /* 0x0023e8000c101910 */
[----:B---3--:R3:W-:Y:S01]  /*f880*/  @!P0 ST.E desc[UR16][R42.64], R2 ;  /* 0x000000022a008985 */ /* 0x0087e2000c101910 */
[----:B------:R-:W-:Y:S02]  /*f890*/  UIMAD UR8, UR12, UR10, URZ ;  /* 0x0000000a0c0872a4 */ /* 0x000fe4000f8e023f */
[----:B------:R-:W-:Y:S01]  /*f8a0*/  UIADD3 UR7, UR7, UR5, URZ ;  /* 0x0000000507077290 */ /* 0x000fe2000fffe03f */
[----:B------:R4:W5:Y:S01]  /*f8b0*/  LD.E.128 R32, desc[UR16][R28.64] ;  /* 0x000000101c207980 */ /* 0x000962000c101d00 */
[----:B-1----:R-:W-:-:S03]  /*f8c0*/  IMAD R0, R216, 0x20, R219 ;  /* 0x00000020d8007824 */ /* 0x002fc600078e02db */
[----:B------:R4:W5:Y:S01]  /*f8d0*/  LD.E.128 R36, desc[UR16][R20.64] ;  /* 0x0000001014247980 */ /* 0x000962000c101d00 */
[----:B---3--:R-:W-:Y:S01]  /*f8e0*/  VIADD R2, R0, UR13 ;  /* 0x0000000d00027c36 */ /* 0x008fe20008000000 */
[----:B------:R-:W-:Y:S02]  /*f8f0*/  UIMAD UR5, UR14, UR11, UR8 ;  /* 0x0000000b0e0572a4 */ /* 0x000fe4000f8e0208 */
[----:B------:R-:W5:Y:S01]  /*f900*/  LD.E.128 R96, desc[UR16][R98.64] ;  /* 0x0000001062607980 */ /* 0x000f62000c101d00 */
[----:B--2---:R-:W-:Y:S01]  /*f910*/  @P2 IMAD.HI.U32 R0, R2, R5, RZ ;  /* 0x0000000502002227 */ /* 0x004fe200078e00ff */
[----:B------:R-:W-:Y:S02]  /*f920*/  UIMAD.WIDE.U32 UR6, UR14, UR10, UR6 ;  /* 0x0000000a0e0672a5 */ /* 0x000fe4000f8e0006 */
[----:B------:R-:W5:Y:S01]  /*f930*/  LD.E.128 R100, desc[UR16][R102.64] ;  /* 0x0000001066647980 */ /* 0x000f62000c101d00 */
[----:B------:R-:W-:Y:S01]  /*f940*/  ULDC.64 UR8, c[0x0][0xae0] ;  /* 0x0002b80000087ab9 */ /* 0x000fe20000000a00 */
[----:B------:R-:W-:Y:S01]  /*f950*/  IMAD.MOV.U32 R7, RZ, RZ, R2 ;  /* 0x000000ffff077224 */ /* 0x000fe200078e0002 */
[----:B0-----:R-:W-:Y:S01]  /*f960*/  @P2 SHF.R.U32.HI R7, RZ, R9, R0 ;  /* 0x00000009ff072219 */ /* 0x001fe20000011600 */
[----:B------:R-:W-:Y:S01]  /*f970*/  UIADD3 UR5, UR7, UR5, URZ ;  /* 0x0000000507057290 */ /* 0x000fe2000fffe03f */
[----:B------:R-:W5:Y:S02]  /*f980*/  LD.E.128 R104, desc[UR16][R106.64] ;  /* 0x000000106a687980 */ /* 0x000f64000c101d00 */
[--C-:B------:R-:W-:Y:S01]  /*f990*/  SHF.R.S32.HI R0, RZ, 0x1f, R7.reuse ;  /* 0x0000001fff007819 */ /* 0x100fe20000011407 */
[----:B------:R-:W-:Y:S01]  /*f9a0*/  IMAD.MOV R9, RZ, RZ, -R7 ;  /* 0x000000ffff097224 */ /* 0x000fe200078e0a07 */
[----:B------:R-:W5:Y:S01]  /*f9b0*/  LD.E.128 R108, desc[UR16][R110.64] ;  /* 0x000000106e6c7980 */ /* 0x000f62000c101d00 */
[----:B------:R-:W-:-:S02]  /*f9c0*/  IMAD.U32 R5, RZ, RZ, UR7 ;  /* 0x00000007ff057e24 */ /* 0x000fc4000f8e00ff */
        /* <DEDUP_REMOVED lines=39> */
[----:B0-----:R4:W0:Y:S01]  /*fc40*/  SHFL.IDX PT, R10, R2, RZ, 0x181f ;  /* 0x00181fff020a7589 */ /* 0x00182200000e0000 */
[----:B------:R-:W-:-:S02]  /*fc50*/  PRMT R199, RZ, 0x654, R199 ;  /* 0x00000654ffc77816 */ /* 0x000fc400000000c7 */
[----:B------:R-:W-:Y:S02]  /*fc60*/  ISETP.GE.AND P0, PT, R0, R3, PT ;  /* 0x000000030000720c */ /* 0x000fe40003f06270 */
[----:B------:R4:W1:Y:S01]  /*fc70*/  SHFL.IDX PT, R0, R12, RZ, 0x181f ;  /* 0x00181fff0c007589 */ /* 0x00086200000e0000 */
        /* <DEDUP_REMOVED lines=20> */
.L_x_2406:
[----:B------:R-:W-:Y:S05]  /*fdc0*/  BSYNC B1 ;  /* 0x0000000000017941 */ /* 0x000fea0003800000 */
.L_x_2405:
[----:B-1----:R1:W3:Y:S01]  /*fdd0*/  SHFL.IDX PT, R0, R12, 0x1, 0x181f ;  /* 0x00381f000c007f89 */ /* 0x0022e200000e0000 */
[----:B------:R-:W-:Y:S03]  /*fde0*/  BSSY B1, `(.L_x_2407) ;  /* 0x0000015000017945 */ /* 0x000fe60003800000 */
[----:B0-2---:R1:W0:Y:S01]  /*fdf0*/  SHFL.IDX PT, R10, R2, 0x1, 0x181f ;  /* 0x00381f00020a7f89 */ /* 0x00522200000e0000 */
        /* <DEDUP_REMOVED lines=12> */
[----:B-----5:R2:W-:Y:S01]  /*fec0*/  @!P4 ST.E.128 desc[UR6][R4.64], R36 ;  /* 0x000000240400c985 */ /* 0x0205e2000c101d06 */
[----:B------:R-:W-:-:S02]  /*fed0*/  @!P1 LEA R10, P5, R215, R10, 0x1 ;  /* 0x0000000ad70a9211 */ /* 0x000fc400078a08ff */
[-C--:B------:R-:W-:Y:S01]  /*fee0*/  @!P2 LEA.HI.X R9, R213, R0.reuse, R227, 0x1, P6 ;  /* 0x00000000d509a211 */ /* 0x080fe200030f0ce3 */
[----:B------:R2:W-:Y:S01]  /*fef0*/  @!P3 ST.E.128 desc[UR6][R6.64], R108 ;  /* 0x0000006c0600b985 */ /* 0x0005e2000c101d06 */
[----:B------:R-:W-:-:S03]  /*ff00*/  @!P1 LEA.HI.X R11, R215, R0, R226, 0x1, P5 ;  /* 0x00000000d70b9211 */ /* 0x000fc600028f0ce2 */
[----:B------:R2:W-:Y:S04]  /*ff10*/  @!P2 ST.E.128 desc[UR6][R8.64], R124 ;  /* 0x0000007c0800a985 */ /* 0x0005e8000c101d06 */
[----:B------:R2:W-:Y:S02]  /*ff20*/  @!P1 ST.E.128 desc[UR6][R10.64], R140 ;  /* 0x0000008c0a009985 */ /* 0x0005e4000c101d06 */
.L_x_2408:
[----:B------:R-:W-:Y:S05]  /*ff30*/  BSYNC B1 ;  /* 0x0000000000017941 */ /* 0x000fea0003800000 */
.L_x_2407:
[----:B---3--:R3:W1:Y:S01]  /*ff40*/  SHFL.IDX PT, R0, R12, 0x2, 0x181f ;  /* 0x00581f000c007f89 */ /* 0x00866200000e0000 */
        /* <DEDUP_REMOVED lines=12> */
[----:B-1----:R-:W-:Y:S02]  /*10010*/  @!P3 LEA.HI.X R5, R18, R0, R229, 0x1, P6 ;  /* 0x000000001205b211 */ /* 0x002fe400030f0ce5 */
[----:B------:R-:W-:Y:S02]  /*10020*/  @!P0 LEA R10, P6, R215, R10, 0x1 ;  /* 0x0000000ad70a8211 */ /* 0x000fe400078c08ff */
[-C--:B------:R-:W-:Y:S01]  /*10030*/  @!P2 LEA.HI.X R7, R214, R0.reuse, R228, 0x1, P5 ;  /* 0x00000000d607a211 */ /* 0x080fe200028f0ce4 */
[----:B-----5:R2:W-:Y:S01]  /*10040*/  @!P3 ST.E.128 desc[UR6][R4.64], R96 ;  /* 0x000000600400b985 */ /* 0x0205e2000c101d06 */
[----:B------:R-:W-:-:S02]  /*10050*/  @!P1 LEA.HI.X R9, R213, R0, R227, 0x1, P4 ;  /* 0x00000000d5099211 */ /* 0x000fc400020f0ce3 */
[----:B------:R-:W-:Y:S01]  /*10060*/  @!P0 LEA.HI.X R11, R215, R0, R226, 0x1, P6 ;  /* 0x00000000d70b8211 */ /* 0x000fe200030f0ce2 */
[----:B------:R2:W-:Y:S04]  /*10070*/  @!P2 ST.E.128 desc[UR6][R6.64], R112 ;  /* 0x000000700600a985 */ /* 0x0005e8000c101d06 */
[----:B------:R2:W-:Y:S04]  /*10080*/  @!P1 ST.E.128 desc[UR6][R8.64], R128 ;  /* 0x0000008008009985 */ /* 0x0005e8000c101d06 */
[----:B------:R2:W-:Y:S02]  /*10090*/  @!P0 ST.E.128 desc[UR6][R10.64], R144 ;  /* 0x000000900a008985 */ /* 0x0005e4000c101d06 */
.L_x_2410:
[----:B------:R-:W-:Y:S05]  /*100a0*/  BSYNC B1 ;  /* 0x0000000000017941 */ /* 0x000fea0003800000 */
.L_x_2409:
[----:B-1----:R-:W-:Y:S01]  /*100b0*/  VIADD R0, R14, 0x60 ;  /* 0x000000600e007836 */ /* 0x002fe20000000000 */
[----:B---34-:R-:W3:Y:S04]  /*100c0*/  SHFL.IDX PT, R12, R12, 0x3, 0x181f ;  /* 0x00781f000c0c7f89 */ /* 0x018ee800000e0000 */
[----:B------:R-:W-:Y:S01]  /*100d0*/  ISETP.GE.AND P0, PT, R0, R3, PT ;  /* 0x000000030000720c */ /* 0x000fe20003f06270 */
[----:B--2---:R4:W1:-:S12]  /*100e0*/  SHFL.IDX PT, R8, R2, 0x3, 0x181f ;  /* 0x00781f0002087f89 */ /* 0x00485800000e0000 */
[----:B----4-:R-:W-:Y:S05]  /*100f0*/  @P0 BRA `(.L_x_2411) ;  /* 0x0000000c005c0947 */ /* 0x010fea0003800000 */
[----:B------:R-:W-:Y:S01]  /*10100*/  ULDC UR5, c[0x0][0xac8] ;  /* 0x0002b20000057ab9 */ /* 0x000fe20000000800 */
[----:B------:R-:W-:Y:S01]  /*10110*/  ULDC.64 UR6, c[0x0][0x208] ;  /* 0x0000820000067ab9 */ /* 0x000fe20000000a00 */
[----:B------:R-:W-:Y:S02]  /*10120*/  ISETP.GE.AND P3, PT, R18, UR5, PT ;  /* 0x0000000512007c0c */ /* 0x000fe4000bf66270 */
[----:B------:R-:W-:Y:S02]  /*10130*/  ISETP.GE.AND P4, PT, R214, UR5, PT ;  /* 0x00000005d6007c0c */ /* 0x000fe4000bf86270 */
[----:B------:R-:W-:-:S09]  /*10140*/  ISETP.GE.AND P5, PT, R213, UR5, PT ;  /* 0x00000005d5007c0c */ /* 0x000fd2000bfa6270 */
[-C--:B-1----:R-:W-:Y:S02]  /*10150*/  @!P3 LEA R2, P0, R18, R8.reuse, 0x1 ;  /* 0x000000081202b211 */ /* 0x082fe400078008ff */
[----:B------:R-:W-:Y:S02]  /*10160*/  @!P4 LEA R4, P1, R214, R8, 0x1 ;  /* 0x00000008d604c211 */ /* 0x000fe400078208ff */
[----:B---3--:R-:W-:Y:S02]  /*10170*/  @!P3 LEA.HI.X R3, R18, R12, R229, 0x1, P0 ;  /* 0x0000000c1203b211 */ /* 0x008fe400000f0ce5 */
[----:B------:R-:W-:Y:S02]  /*10180*/  ISETP.GE.AND P0, PT, R215, UR5, PT ;  /* 0x00000005d7007c0c */ /* 0x000fe4000bf06270 */
[----:B------:R-:W-:Y:S01]  /*10190*/  @!P5 LEA R6, P2, R213, R8, 0x1 ;  /* 0x00000008d506d211 */ /* 0x000fe200078408ff */
[----:B-----5:R4:W-:Y:S01]  /*101a0*/  @!P3 ST.E.128 desc[UR6][R2.64], R100 ;  /* 0x000000640200b985 */ /* 0x0209e2000c101d06 */
        /* <DEDUP_REMOVED lines=10> */
.L_x_2404:
        /* <DEDUP_REMOVED lines=14> */
[----:B------:R-:W-:-:S13]  /*10330*/  R2UR UR5, R22 ;  /* 0x00000000160572ca */ /* 0x000fda00000e0000 */
        /* <DEDUP_REMOVED lines=41> */
.L_x_2413:
[----:B------:R-:W-:Y:S05]  /*105d0*/  BSYNC B1 ;  /* 0x0000000000017941 */ /* 0x000fea0003800000 */
.L_x_2412:
[----:B------:R-:W-:Y:S01]  /*105e0*/  R2UR UR12, R22 ;  /* 0x00000000160c72ca */ /* 0x000fe200000e0000 */
[----:B------:R-:W-:Y:S01]  /*105f0*/  ULDC.64 UR10, c[0x0][0xae8] ;  /* 0x0002ba00000a7ab9 */ /* 0x000fe20000000a00 */
[----:B------:R-:W-:Y:S01]  /*10600*/  R2UR UR14, R217 ;  /* 0x00000000d90e72ca */ /* 0x000fe200000e0000 */
[----:B------:R-:W-:Y:S01]  /*10610*/  UIMAD UR5, UR8, UR10, URZ ;  /* 0x0000000a080572a4 */ /* 0x000fe2000f8e023f */
[----:B------:R-:W-:Y:S01]  /*10620*/  R2UR UR13, R218 ;  /* 0x00000000da0d72ca */ /* 0x000fe200000e0000 */
[----:B------:R-:W-:Y:S08]  /*10630*/  BSSY B1, `(.L_x_2414) ;  /* 0x000003e000017945 */ /* 0x000ff00003800000 */
[----:B------:R-:W-:-:S02]  /*10640*/  VIADD R6, R6, UR12 ;  /* 0x0000000c06067c36 */ /* 0x000fc40008000000 */
[----:B------:R-:W-:Y:S02]  /*10650*/  UIMAD.WIDE.U32 UR6, UR14, UR10, URZ ;  /* 0x0000000a0e0672a5 */ /* 0x000fe4000f8e003f */
[----:B------:R-:W-:Y:S01]  /*10660*/  UIMAD UR5, UR14, UR11, UR5 ;  /* 0x0000000b0e0572a4 */ /* 0x000fe2000f8e0205 */
[----:B0-----:R-:W-:Y:S02]  /*10670*/  @P1 IMAD.HI.U32 R0, R6, R9, RZ ;  /* 0x0000000906001227 */ /* 0x001fe400078e00ff */
[----:B------:R-:W-:Y:S01]  /*10680*/  ULDC.64 UR10, c[0x0][0xaf0] ;  /* 0x0002bc00000a7ab9 */ /* 0x000fe20000000a00 */
[----:B------:R-:W-:Y:S01]  /*10690*/  UIADD3 UR7, UR7, UR5, URZ ;  /* 0x0000000507077290 */ /* 0x000fe2000fffe03f */
[----:B--2---:R-:W-:Y:S01]  /*106a0*/  IMAD.MOV.U32 R5, RZ, RZ, R6 ;  /* 0x000000ffff057224 */ /* 0x004fe200078e0006 */
[----:B------:R-:W-:Y:S01]  /*106b0*/  UIMAD UR5, UR9, UR10, URZ ;  /* 0x0000000a090572a4 */ /* 0x000fe2000f8e023f */
[----:B-1----:R-:W-:Y:S01]  /*106c0*/  @P1 SHF.R.U32.HI R5, RZ, R11, R0 ;  /* 0x0000000bff051219 */ /* 0x002fe20000011600 */
[----:B------:R-:W-:-:S02]  /*106d0*/  UIMAD.WIDE.U32 UR6, UR13, UR10, UR6 ;  /* 0x0000000a0d0672a5 */ /* 0x000fc4000f8e0006 */
[----:B------:R-:W-:Y:S01]  /*106e0*/  UIMAD UR5, UR13, UR11, UR5 ;  /* 0x0000000b0d0572a4 */ /* 0x000fe2000f8e0205 */
[--C-:B------:R-:W-:Y:S01]  /*106f0*/  SHF.R.S32.HI R0, RZ, 0x1f, R5.reuse ;  /* 0x0000001fff007819 */ /* 0x100fe20000011405 */
[----:B------:R-:W-:Y:S01]  /*10700*/  IMAD.MOV R7, RZ, RZ, -R5 ;  /* 0x000000ffff077224 */ /* 0x000fe200078e0a05 */
[----:B------:R-:W-:Y:S01]  /*10710*/  ULDC.64 UR8, c[0x0][0xae0] ;  /* 0x0002b80000087ab9 */ /* 0x000fe20000000a00 */
[----:B------:R-:W-:Y:S02]  /*10720*/  UIADD3 UR5, UR7, UR5, URZ ;  /* 0x0000000507057290 */ /* 0x000fe4000fffe03f */
[----:B------:R-:W-:Y:S02]  /*10730*/  IMAD.U32 R3, RZ, RZ, UR7 ;  /* 0x00000007ff037e24 */ /* 0x000fe4000f8e00ff */
[----:B------:R-:W-:Y:S02]  /*10740*/  IMAD R0, R0, UR8, RZ ;  /* 0x0000000800007c24 */ /* 0x000fe4000f8e02ff */
[----:B------:R-:W-:-:S02]  /*10750*/  IMAD R7, R8, R7, R6 ;  /* 0x0000000708077224 */ /* 0x000fc400078e0206 */
        /* <DEDUP_REMOVED lines=9> */
[----:B------:R-:W-:Y:S02]  /*107f0*/  VIADD R6, R219, UR12 ;  /* 0x0000000cdb067c36 */ /* 0x000fe40008000000 */
        /* <DEDUP_REMOVED lines=33> */
.L_x_2415:
[----:B------:R-:W-:Y:S05]  /*10a10*/  BSYNC B1 ;  /* 0x0000000000017941 */ /* 0x000fea0003800000 */
.L_x_2414:
        /* <DEDUP_REMOVED lines=22> */
.L_x_2417:
[----:B------:R-:W-:Y:S05]  /*10b80*/  BSYNC B1 ;  /* 0x0000000000017941 */ /* 0x000fea0003800000 */
.L_x_2416:
        /* <DEDUP_REMOVED lines=22> */
.L_x_2419:
[----:B------:R-:W-:Y:S05]  /*10cf0*/  BSYNC B1 ;  /* 0x0000000000017941 */ /* 0x000fea0003800000 */
.L_x_2418:
        /* <DEDUP_REMOVED lines=23> */
.L_x_2411:
[----:B------:R-:W-:Y:S05]  /*10e70*/  BSYNC B0 ;  /* 0x0000000000007941 */ /* 0x000fea0003800000 */
.L_x_2403:
[----:B------:R-:W-:Y:S02]  /*10e80*/  ULDC UR5, c[0x0][0xc38] ;  /* 0x00030e0000057ab9 */ /* 0x000fe40000000800 */
[----:B------:R-:W-:-:S06]  /*10e90*/  UISETP.GE.AND UP0, UPT, UR4, UR5, UPT ;  /* 0x000000050400728c */ /* 0x000fcc000bf06270 */
[----:B------:R-:W-:-:S13]  /*10ea0*/  PLOP3.LUT P0, PT, PT, PT, UP0, 0x80, 0x0 ;  /* 0x000000000000781c */ /* 0x000fda0003f0f008 */
[----:B------:R-:W-:Y:S05]  /*10eb0*/  @!P0 BRA `(.L_x_2420) ;  /* 0xfffffefc00d08947 */ /* 0x000fea000383ffff */
[----:B------:R-:W-:Y:S05]  /*10ec0*/  EXIT ;  /* 0x000000000000794d */ /* 0x000fea0003800000 */
.L_x_2368:
[----:B------:R-:W-:-:S08]  /*10ed0*/  NOP ;  /* 0x0000000000007918 */ /* 0x000fd00000000000 */
[----:B0-----:R-:W0:-:S00]  /*10ee0*/  USETMAXREG.DEALLOC.CTAPOOL 0x18 ;  /* 0x00000018000079c8 */ /* 0x001e0000080e0500 */
[----:B0-----:R-:W-:-:S06]  /*10ef0*/  LOP3.LUT R0, R0, 0x3, RZ, 0xc0, !PT ;  /* 0x0000000300007812 */ /* 0x001fcc00078ec0ff */
[----:B------:R-:W0:Y:S01]  /*10f00*/  S2UR UR6, SR_CTAID.X ;  /* 0x00000000000679c3 */ /* 0x000e220000002500 */
[----:B------:R-:W-:Y:S01]  /*10f10*/  IMAD.MOV.U32 R18, RZ, RZ, RZ ;  /* 0x000000ffff127224 */ /* 0x000fe200078e00ff */
[----:B------:R-:W1:Y:S02]  /*10f20*/  SHFL.IDX PT, R0, R0, RZ, 0x1f ;  /* 0x00001fff00007589 */ /* 0x000e6400000e0000 */
[----:B-1----:R-:W-:-:S04]  /*10f30*/  ISETP.NE.AND P0, PT, R0, RZ, PT ;  /* 0x000000ff0000720c */ /* 0x002fc80003f05270 */
[----:B------:R-:W0:Y:S01]  /*10f40*/  LDC R0, c[0x0][0xc38] ;  /* 0x00030e00ff007b82 */ /* 0x000e220000000800 */
[----:B------:R-:W-:-:S05]  /*10f50*/  P2R R2, PR, RZ, 0x1 ;  /* 0x00000001ff027803 */ /* 0x000fca0000000000 */
[----:B------:R1:W-:Y:S03]  /*10f60*/  STL [R1+0x20], R2 ;  /* 0x0000200201007387 */ /* 0x0003e60000100800 */
[----:B------:R-:W-:Y:S06]  /*10f70*/  @P0 BAR.ARV 0x4, 0x180 ;  /* 0x0106000000000b1d */ /* 0x000fec0000002000 */
[----:B------:R1:W-:Y:S01]  /*10f80*/  STL [R1+0x1c], RZ ;  /* 0x00001cff01007387 */ /* 0x0003e20000100800 */
[----:B0-----:R-:W-:Y:S01]  /*10f90*/  ISETP.LE.AND P0, PT, R0, UR6, PT ;  /* 0x0000000600007c0c */ /* 0x001fe2000bf03270 */
[----:B------:R-:W-:-:S05]  /*10fa0*/  IMAD.MOV.U32 R0, RZ, RZ, 0x1 ;  /* 0x00000001ff007424 */ /* 0x000fca00078e00ff */
[----:B------:R1:W-:Y:S07]  /*10fb0*/  STL [R1+0x4], R0 ;  /* 0x0000040001007387 */ /* 0x0003ee0000100800 */
[----:B------:R-:W-:Y:S05]  /*10fc0*/  @P0 BRA `(.L_x_2421) ;  /* 0x0000005000500947 */ /* 0x000fea0003800000 */
[----:B------:R-:W0:Y:S01]  /*10fd0*/  S2R R6, SR_TID.X ;  /* 0x0000000000067919 */ /* 0x000e220000002100 */
[----:B------:R-:W2:Y:S01]  /*10fe0*/  S2UR UR5, SR_CgaCtaId ;  /* 0x00000000000579c3 */ /* 0x000ea20000008800 */
[----:B------:R-:W-:Y:S01]  /*10ff0*/  UMOV UR4, 0x400 ;  /* 0x0000040000047882 */ /* 0x000fe20000000000 */
[----:B------:R-:W-:Y:S01]  /*11000*/  IMAD.MOV.U32 R18, RZ, RZ, RZ ;  /* 0x000000ffff127224 */ /* 0x000fe200078e00ff */
[----:B------:R-:W-:Y:S01]  /*11010*/  ULDC UR43, c[0x0][0xc] ;  /* 0x00000300002b7ab9 */ /* 0x000fe20000000800 */
[----:B------:R-:W-:Y:S01]  /*11020*/  ULDC.64 UR38, c[0x0][0x198] ;  /* 0x0000660000267ab9 */ /* 0x000fe20000000a00 */
[----:B--2---:R-:W-:-:S06]  /*11030*/  ULEA UR4, UR5, UR4, 0x18 ;  /* 0x0000000405047291 */ /* 0x004fcc000f8ec03f */
[----:B------:R-:W-:Y:S01]  /*11040*/  IMAD.U32 R17, RZ, RZ, UR4 ;  /* 0x00000004ff117e24 */ /* 0x000fe2000f8e00ff */
[C---:B0-----:R-:W-:Y:S01]  /*11050*/  LOP3.LUT R5, R6.reuse, 0x7f, RZ, 0xc0, !PT ;  /* 0x0000007f06057812 */ /* 0x041fe200078ec0ff */
[----:B-1----:R-:W-:-:S05]  /*11060*/  IMAD.SHL.U32 R0, R6, 0x8, RZ ;  /* 0x0000000806007824 */ /* 0x002fca00078e00ff */
        /* <DEDUP_REMOVED lines=13> */
[----:B------:R1:W-:Y:S04]  /*11140*/  STL [R1+0x4], R2 ;  /* 0x0000040201007387 */ /* 0x0003e80000100800 */
[----:B------:R2:W-:Y:S01]  /*11150*/  STL [R1+0x1c], RZ ;  /* 0x00001cff01007387 */ /* 0x0005e20000100800 */
[----:B0-----:R-:W-:-:S02]  /*11160*/  LOP3.LUT R3, R0, 0x40, RZ, 0xfc, !PT ;  /* 0x0000004000037812 */ /* 0x001fc400078efcff */
[C---:B-1----:R-:W-:Y:S02]  /*11170*/  LOP3.LUT R2, R0.reuse, 0x80, RZ, 0xfc, !PT ;  /* 0x0000008000027812 */ /* 0x042fe400078efcff */
[----:B--2---:R-:W-:-:S07]  /*11180*/  LOP3.LUT R0, R0, 0xc0, RZ, 0xfc, !PT ;  /* 0x000000c000007812 */ /* 0x004fce00078efcff */
.L_x_2522:
        /* <DEDUP_REMOVED lines=14> */
[----:B01-3--:R-:W-:Y:S05]  /*11270*/  @!P0 BRA `(.L_x_2422) ;  /* 0x0000000000208947 */ /* 0x00bfea0003800000 */
        /* <DEDUP_REMOVED lines=8> */
.L_x_2422:
[----:B------:R-:W-:Y:S01]  /*11300*/  ULDC UR9, c[0x0][0xc54] ;  /* 0x0003150000097ab9 */ /* 0x000fe20000000800 */
[----:B------:R-:W-:Y:S01]  /*11310*/  UMOV UR5, UR8 ;  /* 0x0000000800057c82 */ /* 0x000fe20008000000 */
[----:B------:R-:W-:-:S11]  /*11320*/  UISETP.NE.AND UP0, UPT, UR9, 0x1, UPT ;  /* 0x000000010900788c */ /* 0x000fd6000bf05270 */
[----:B------:R-:W-:Y:S02]  /*11330*/  @UP0 ULDC.64 UR10, c[0x0][0xc58] ;  /* 0x00031600000a0ab9 */ /* 0x000fe40000000a00 */
[----:B------:R-:W-:-:S04]  /*11340*/  UIMAD.WIDE.U32 UR6, UR8, UR10, URZ ;  /* 0x0000000a080672a5 */ /* 0x000fc8000f8e003f */
[----:B------:R-:W-:-:S04]  /*11350*/  @UP0 USHF.R.U32.HI UR5, URZ, UR11, UR7 ;  /* 0x0000000b3f050299 */ /* 0x000fc80008011607 */
[----:B------:R-:W-:-:S12]  /*11360*/  UIMAD UR6, UR5, UR9, URZ ;  /* 0x00000009050672a4 */ /* 0x000fd8000f8e023f */
.L_x_2423:
[----:B------:R-:W-:Y:S01]  /*11370*/  ULOP3.LUT UR42, URZ, UR5, URZ, 0x33, !UPT ;  /* 0x000000053f2a7292 */ /* 0x000fe2000f8e333f */
[----:B------:R-:W-:Y:S01]  /*11380*/  BSSY B7, `(.L_x_2424) ;  /* 0x00004bb000077945 */ /* 0x000fe20003800000 */
[----:B------:R-:W-:Y:S01]  /*11390*/  ULDC UR7, c[0x0][0x448] ;  /* 0x0001120000077ab9 */ /* 0x000fe20000000800 */
[----:B------:R-:W-:Y:S01]  /*113a0*/  ULDC UR5, c[0x0][0xc3c] ;  /* 0x00030f0000057ab9 */ /* 0x000fe20000000800 */
[----:B------:R-:W-:Y:S02]  /*113b0*/  UISETP.NE.AND UP1, UPT, UR7, 0x1, UPT ;  /* 0x000000010700788c */ /* 0x000fe4000bf25270 */
[----:B------:R-:W-:Y:S01]  /*113c0*/  UIADD3 UR42, UR42, UR5, URZ ;  /* 0x000000052a2a7290 */ /* 0x000fe2000fffe03f */
[----:B------:R-:W-:Y:S01]  /*113d0*/  ULDC.64 UR10, c[0x0][0x418] ;  /* 0x00010600000a7ab9 */ /* 0x000fe20000000a00 */
[----:B------:R-:W-:Y:S02]  /*113e0*/  UIADD3 UR5, UR8, -UR6, URZ ;  /* 0x8000000608057290 */ /* 0x000fe4000fffe03f */
[----:B------:R-:W-:-:S02]  /*113f0*/  UISETP.NE.U32.AND UP0, UPT, UR10, URZ, UPT ;  /* 0x0000003f0a00728c */ /* 0x000fc4000bf05070 */
[----:B------:R-:W-:Y:S02]  /*11400*/  USHF.L.U32 UR8, UR42, 0x7, URZ ;  /* 0x000000072a087899 */ /* 0x000fe4000800063f */
[----:B------:R-:W-:Y:S01]  /*11410*/  UISETP.NE.AND.EX UP0, UPT, UR11, URZ, UPT, UP0 ;  /* 0x0000003f0b00728c */ /* 0x000fe2000bf05300 */
[----:B------:R-:W-:Y:S01]  /*11420*/  ULDC UR7, c[0x0][0x288] ;  /* 0x0000a20000077ab9 */ /* 0x000fe20000000800 */
[----:B------:R-:W-:Y:S01]  /*11430*/  UIADD3 UR8, UR8, 0x7f, URZ ;  /* 0x0000007f08087890 */ /* 0x000fe2000fffe03f */
[----:B------:R-:W-:Y:S01]  /*11440*/  ULDC UR6, c[0x0][0x424] ;  /* 0x0001090000067ab9 */ /* 0x000fe20000000800 */
[----:B------:R-:W-:Y:S02]  /*11450*/  UIADD3 UR13, -UR7, 0x50, URZ ;  /* 0x00000050070d7890 */ /* 0x000fe4000fffe13f */
[----:B------:R-:W-:Y:S01]  /*11460*/  USEL UR9, UR6, 0x1, UP0 ;  /* 0x0000000106097887 */ /* 0x000fe20008000000 */
[----:B------:R-:W-:Y:S01]  /*11470*/  @UP1 ULDC UR7, c[0x0][0x44c] ;  /* 0x0001130000071ab9 */ /* 0x000fe20000000800 */
[----:B------:R-:W-:Y:S01]  /*11480*/  ULDC UR12, c[0x0][0x2f0] ;  /* 0x0000bc00000c7ab9 */ /* 0x000fe20000000800 */
[----:B------:R-:W-:Y:S01]  /*11490*/  UIMAD.WIDE.U32 UR6, UR8, UR7, URZ ;  /* 0x00000007080672a5 */ /* 0x000fe2000f8e003f */
[----:B------:R-:W-:Y:S01]  /*114a0*/  @UP1 ULDC UR14, c[0x0][0x450] ;  /* 0x00011400000e1ab9 */ /* 0x000fe20000000800 */
[----:B------:R-:W-:-:S02]  /*114b0*/  UIMAD UR13, UR9, UR12, UR13 ;  /* 0x0000000c090d72a4 */ /* 0x000fc4000f8e020d */
[----:B------:R-:W-:Y:S02]  /*114c0*/  @UP1 USHF.R.U32.HI UR8, URZ, UR14, UR7 ;  /* 0x0000000e3f081299 */ /* 0x000fe40008011607 */
[----:B------:R-:W-:Y:S02]  /*114d0*/  UIMAD UR6, UR9, UR12, 0x4f ;  /* 0x0000004f090674a4 */ /* 0x000fe4000f8e020c */
[----:B------:R-:W-:Y:S02]  /*114e0*/  UIADD3 UR8, UR13, UR8, URZ ;  /* 0x000000080d087290 */ /* 0x000fe4000fffe03f */
[----:B------:R-:W-:Y:S02]  /*114f0*/  UIMAD.WIDE UR6, UR6, 0x66666667, URZ ;  /* 0x66666667060678a5 */ /* 0x000fe4000f8e023f */
[----:B------:R-:W-:Y:S02]  /*11500*/  UIMAD.WIDE UR8, UR8, 0x66666667, URZ ;  /* 0x66666667080878a5 */ /* 0x000fe4000f8e023f */
[----:B------:R-:W-:-:S02]  /*11510*/  USHF.R.U32.HI UR12, URZ, 0x1f, UR7 ;  /* 0x0000001f3f0c7899 */ /* 0x000fc40008011607 */
[----:B------:R-:W-:Y:S01]  /*11520*/  USHF.R.U32.HI UR6, URZ, 0x1f, UR9 ;  /* 0x0000001f3f067899 */ /* 0x000fe20008011609 */
[----:B------:R-:W-:Y:S01]  /*11530*/  ULDC UR11, c[0x0][0xc48] ;  /* 0x00031200000b7ab9 */ /* 0x000fe20000000800 */
[----:B------:R-:W-:Y:S02]  /*11540*/  ULEA.HI.SX32 UR12, UR7, UR12, 0x1b ;  /* 0x0000000c070c7291 */ /* 0x000fe4000f8fda3f */
[----:B------:R-:W-:Y:S02]  /*11550*/  ULEA.HI.SX32 UR6, UR9, UR6, 0x1b ;  /* 0x0000000609067291 */ /* 0x000fe4000f8fda3f */
[----:B------:R-:W-:Y:S02]  /*11560*/  UISETP.NE.AND UP0, UPT, UR11, 0x1, UPT ;  /* 0x000000010b00788c */ /* 0x000fe4000bf05270 */
[----:B------:R-:W-:Y:S01]  /*11570*/  UISETP.LT.AND UP1, UPT, UR12, UR6, UPT ;  /* 0x000000060c00728c */ /* 0x000fe2000bf21270 */
[----:B------:R-:W-:-:S03]  /*11580*/  ULDC UR10, c[0x0][0xc54] ;  /* 0x00031500000a7ab9 */ /* 0x000fc60000000800 */
[----:B------:R-:W-:Y:S02]  /*11590*/  USEL UR41, UR12, UR6, UP1 ;  /* 0x000000060c297287 */ /* 0x000fe40008800000 */
[----:B------:R-:W-:-:S03]  /*115a0*/  UIMAD UR10, UR4, UR10, UR5 ;  /* 0x0000000a040a72a4 */ /* 0x000fc6000f8e0205 */
[----:B------:R-:W-:Y:S01]  /*115b0*/  @UP0 ULDC UR4, c[0x0][0xc4c] ;  /* 0x0003130000040ab9 */ /* 0x000fe20000000800 */
[----:B------:R-:W-:Y:S01]  /*115c0*/  ISETP.LT.AND P0, PT, RZ, UR41, PT ;  /* 0x00000029ff007c0c */ /* 0x000fe2000bf01270 */
[----:B------:R-:W-:Y:S01]  /*115d0*/  UIMAD.WIDE.U32 UR4, UR10, UR4, URZ ;  /* 0x000000040a0472a5 */ /* 0x000fe2000f8e003f */
[----:B------:R-:W-:Y:S01]  /*115e0*/  @UP0 ULDC UR7, c[0x0][0xc50] ;  /* 0x0003140000070ab9 */ /* 0x000fe20000000800 */
[----:B------:R-:W-:Y:S02]  /*115f0*/  UMOV UR40, UR10 ;  /* 0x0000000a00287c82 */ /* 0x000fe40008000000 */
[----:B------:R-:W-:-:S04]  /*11600*/  @UP0 USHF.R.U32.HI UR40, URZ, UR7, UR5 ;  /* 0x000000073f280299 */ /* 0x000fc80008011605 */
[----:B------:R-:W-:-:S04]  /*11610*/  UIADD3 UR36, -UR40, URZ, URZ ;  /* 0x0000003f28247290 */ /* 0x000fc8000fffe13f */
[----:B------:R-:W-:Y:S01]  /*11620*/  UIMAD UR36, UR11, UR36, UR10 ;  /* 0x000000240b2472a4 */ /* 0x000fe2000f8e020a */
[----:B------:R-:W-:Y:S11]  /*11630*/  @P0 BRA `(.L_x_2425) ;  /* 0x00000000004c0947 */ /* 0x000ff60003800000 */
        /* <DEDUP_REMOVED lines=19> */
.L_x_2425:
        /* <DEDUP_REMOVED lines=20> */
.L_x_2428:
[----:B------:R-:W-:Y:S05]  /*118b0*/  BSYNC B6 ;  /* 0x0000000000067941 */ /* 0x000fea0003800000 */
.L_x_2427:
        /* <DEDUP_REMOVED lines=20> */
.L_x_2431:
        /* <DEDUP_REMOVED lines=15> */
.L_x_2430:
[----:B------:R-:W-:Y:S05]  /*11af0*/  BSYNC B6 ;  /* 0x0000000000067941 */ /* 0x000fea0003800000 */
.L_x_2429:
        /* <DEDUP_REMOVED lines=13> */
[----:B------:R-:W1:Y:S03]  /*11bd0*/  S2R R0, SR_TID.X ;  /* 0x0000000000007919 */ /* 0x000e660000002100 */
[----:B------:R-:W-:Y:S01]  /*11be0*/  VIADD R19, R19, 0xffffffff ;  /* 0xffffffff13137836 */ /* 0x000fe20000000000 */
[----:B0-----:R-:W0:Y:S02]  /*11bf0*/  LDC.64 R2, c[0x0][0x418] ;  /* 0x00010600ff027b82 */ /* 0x001e240000000a00 */
[----:B0-----:R-:W-:Y:S02]  /*11c00*/  ISETP.NE.U32.AND P0, PT, R2, RZ, PT ;  /* 0x000000ff0200720c */ /* 0x001fe40003f05070 */
[----:B-1----:R-:W-:-:S02]  /*11c10*/  SHF.R.U32.HI R0, RZ, 0x5, R0 ;  /* 0x00000005ff007819 */ /* 0x002fc40000011600 */
[----:B------:R-:W-:Y:S02]  /*11c20*/  ISETP.NE.AND.EX P1, PT, R3, RZ, PT, P0 ;  /* 0x000000ff0300720c */ /* 0x000fe40003f25300 */
[----:B------:R-:W-:Y:S02]  /*11c30*/  LOP3.LUT R0, R0, 0x3, RZ, 0xc0, !PT ;  /* 0x0000000300007812 */ /* 0x000fe400078ec0ff */
[----:B------:R-:W-:Y:S02]  /*11c40*/  P2R R4, PR, RZ, 0x2 ;  /* 0x00000002ff047803 */ /* 0x000fe40000000000 */
[----:B--2---:R-:W-:Y:S01]  /*11c50*/  SHF.R.S32.HI R8, RZ, 0x1f, R7 ;  /* 0x0000001fff087819 */ /* 0x004fe20000011407 */
[----:B------:R0:W-:Y:S01]  /*11c60*/  STL [R1], R7 ;  /* 0x0000000701007387 */ /* 0x0001e20000100800 */
[----:B------:R-:W-:-:S03]  /*11c70*/  SEL R16, R7, RZ, !P1 ;  /* 0x000000ff07107207 */ /* 0x000fc60004800000 */
[----:B------:R0:W-:Y:S04]  /*11c80*/  STL [R1+0x10], R4 ;  /* 0x0000100401007387 */ /* 0x0001e80000100800 */
[----:B------:R0:W-:Y:S01]  /*11c90*/  STL [R1+0x8], R8 ;  /* 0x0000080801007387 */ /* 0x0001e20000100800 */
[----:B------:R-:W-:Y:S05]  /*11ca0*/  BRA.DIV UR4, `(.L_x_2432) ;  /* 0x0000004a04b87947 */ /* 0x000fea000b800000 */
[----:B------:R1:W2:Y:S02]  /*11cb0*/  SHFL.IDX PT, R14, R0, RZ, 0x1f ;  /* 0x00001fff000e7589 */ /* 0x0002a400000e0000 */
.L_x_2537:
        /* <DEDUP_REMOVED lines=8> */
.L_x_2540:
[----:B------:R-:W-:Y:S05]  /*11d40*/  @!P6 BRA `(.L_x_2433) ;  /* 0x00000004002ce947 */ /* 0x000fea0003800000 */
[----:B------:R-:W-:Y:S01]  /*11d50*/  IMAD.MOV.U32 R16, RZ, RZ, R7 ;  /* 0x000000ffff107224 */ /* 0x000fe200078e0007 */
[----:B------:R-:W-:Y:S06]  /*11d60*/  @!P1 BRA `(.L_x_2435) ;  /* 0x0000000000489947 */ /* 0x000fec0003800000 */
[----:B------:R-:W2:Y:S01]  /*11d70*/  LDC R6, c[0x0][0x43c] ;  /* 0x00010f00ff067b82 */ /* 0x000ea20000000800 */
[----:B------:R-:W-:Y:S01]  /*11d80*/  ULDC.64 UR4, c[0x0][0x428] ;  /* 0x00010a0000047ab9 */ /* 0x000fe20000000a00 */
[----:B------:R-:W-:Y:S01]  /*11d90*/  ULDC.64 UR6, c[0x0][0x208] ;  /* 0x0000820000067ab9 */ /* 0x000fe20000000a00 */
[----:B--2---:R-:W-:-:S13]  /*11da0*/  ISETP.NE.AND P0, PT, R6, 0x1, PT ;  /* 0x000000010600780c */ /* 0x004fda0003f05270 */
[----:B0-----:R-:W1:Y:S02]  /*11db0*/  @P0 LDC.64 R4, c[0x0][0x440] ;  /* 0x00011000ff040b82 */ /* 0x001e640000000a00 */
[----:B-1----:R-:W-:-:S04]  /*11dc0*/  @P0 IMAD.HI.U32 R0, R19, R4, RZ ;  /* 0x0000000413000227 */ /* 0x002fc800078e00ff */
[----:B------:R-:W-:Y:S01]  /*11dd0*/  IMAD.MOV.U32 R4, RZ, RZ, R19 ;  /* 0x000000ffff047224 */ /* 0x000fe200078e0013 */
[----:B------:R-:W-:-:S04]  /*11de0*/  @P0 SHF.R.U32.HI R4, RZ, R5, R0 ;  /* 0x00000005ff040219 */ /* 0x000fc80000011600 */
[--C-:B------:R-:W-:Y:S01]  /*11df0*/  SHF.R.S32.HI R5, RZ, 0x1f, R4.reuse ;  /* 0x0000001fff057819 */ /* 0x100fe20000011404 */
[----:B------:R-:W-:-:S04]  /*11e00*/  IMAD.MOV R0, RZ, RZ, -R4 ;  /* 0x000000ffff007224 */ /* 0x000fc800078e0a04 */
[----:B------:R-:W-:Y:S02]  /*11e10*/  IMAD R19, R6, R0, R19 ;  /* 0x0000000006137224 */ /* 0x000fe400078e0213 */
[----:B------:R-:W-:Y:S02]  /*11e20*/  IMAD R0, R8, UR4, RZ ;  /* 0x0000000408007c24 */ /* 0x000fe4000f8e02ff */
[----:B------:R-:W-:-:S04]  /*11e30*/  IMAD.WIDE.U32 R4, R7, UR4, R4 ;  /* 0x0000000407047c25 */ /* 0x000fc8000f8e0004 */
[----:B------:R-:W-:Y:S01]  /*11e40*/  IMAD R0, R7, UR5, R0 ;  /* 0x0000000507007c24 */ /* 0x000fe2000f8e0200 */
[----:B------:R-:W-:-:S03]  /*11e50*/  LEA R2, P0, R4, R2, 0x2 ;  /* 0x0000000204027211 */ /* 0x000fc600078010ff */
[----:B------:R-:W-:-:S05]  /*11e60*/  IMAD.IADD R0, R5, 0x1, R0 ;  /* 0x0000000105007824 */ /* 0x000fca00078e0200 */
[----:B------:R-:W-:-:S05]  /*11e70*/  LEA.HI.X R3, R4, R3, R0, 0x2, P0 ;  /* 0x0000000304037211 */ /* 0x000fca00000f1400 */
[----:B------:R2:W5:Y:S02]  /*11e80*/  LDG.E R16, desc[UR6][R2.64] ;  /* 0x0000000602107981 */ /* 0x000564000c1e1900 */
.L_x_2435:
[----:B--2---:R-:W2:Y:S01]  /*11e90*/  LDL R2, [R1+0x4] ;  /* 0x0000040001027983 */ /* 0x004ea20000100800 */
[----:B-1----:R-:W-:Y:S01]  /*11ea0*/  IMAD R0, R18, 0x8, R17 ;  /* 0x0000000812007824 */ /* 0x002fe200078e0211 */
[----:B--2---:R-:W-:-:S04]  /*11eb0*/  SHF.L.U32 R2, R2, 0x1f, RZ ;  /* 0x0000001f02027819 */ /* 0x004fc800000006ff */
[----:B------:R-:W1:Y:S02]  /*11ec0*/  SYNCS.PHASECHK.TRANS64.TRYWAIT P0, [R0+URZ+0x38840], R2 ;  /* 0x03884002000075a7 */ /* 0x000e64000800017f */
[----:B-1----:R-:W-:Y:S05]  /*11ed0*/  @!P0 BRA `(.L_x_2436) ;  /* 0x00000048006c8947 */ /* 0x002fea0003800000 */
.L_x_2541:
        /* <DEDUP_REMOVED lines=11> */
.L_x_2437:
[----:B------:R-:W-:Y:S01]  /*11f90*/  R2UR UR33, R0 ;  /* 0x00000000002172ca */ /* 0x000fe200000e0000 */
[----:B-1----:R-:W-:Y:S01]  /*11fa0*/  IMAD R0, R18, 0xa000, R17 ;  /* 0x0000a00012007824 */ /* 0x002fe200078e0211 */
[----:B------:R-:W-:Y:S01]  /*11fb0*/  R2UR UR35, R19 ;  /* 0x00000000132372ca */ /* 0x000fe200000e0000 */
[----:B------:R-:W-:Y:S01]  /*11fc0*/  UIADD3 UR4, UP0, UR38, 0x370, URZ ;  /* 0x0000037026047890 */ /* 0x000fe2000ff1e03f */
[----:B-----5:R-:W-:Y:S01]  /*11fd0*/  R2UR UR37, R16 ;  /* 0x00000000102572ca */ /* 0x020fe200000e0000 */
[----:B------:R-:W-:Y:S01]  /*11fe0*/  UMOV UR6, 0x0 ;  /* 0x0000000000067882 */ /* 0x000fe20000000000 */
[----:B------:R-:W-:Y:S01]  /*11ff0*/  R2UR UR8, R0 ;  /* 0x00000000000872ca */ /* 0x000fe200000e0000 */
[----:B------:R-:W-:Y:S01]  /*12000*/  UIADD3.X UR5, URZ, UR39, URZ, UP0, !UPT ;  /* 0x000000273f057290 */ /* 0x000fe200087fe43f */
[----:B------:R-:W-:Y:S01]  /*12010*/  PLOP3.LUT P0, PT, PT, PT, PT, 0x80, 0x0 ;  /* 0x000000000000781c */ /* 0x000fe20003f0f070 */
[----:B------:R-:W-:Y:S01]  /*12020*/  UMOV UR7, 0x14f00000 ;  /* 0x14f0000000077882 */ /* 0x000fe20000000000 */
[----:B------:R-:W-:Y:S01]  /*12030*/  UMOV UR34, URZ ;  /* 0x0000003f00227c82 */ /* 0x000fe20008000000 */
[----:B------:R-:W-:Y:S01]  /*12040*/  UMOV UR26, 0x40 ;  /* 0x00000040001a7882 */ /* 0x000fe20000000000 */
[----:B------:R-:W-:Y:S01]  /*12050*/  P2R R0, PR, RZ, 0x1 ;  /* 0x00000001ff007803 */ /* 0x000fe20000000000 */
[----:B------:R-:W-:-:S02]  /*12060*/  UIADD3 UR33, UR33, 0x38830, URZ ;  /* 0x0003883021217890 */ /* 0x000fc4000fffe03f */
[----:B------:R-:W-:Y:S01]  /*12070*/  UIMAD UR35, UR35, 0x50, URZ ;  /* 0x00000050232378a4 */ /* 0x000fe2000f8e023f */
[----:B------:R-:W-:Y:S01]  /*12080*/  UMOV UR28, UR36 ;  /* 0x00000024001c7c82 */ /* 0x000fe20008000000 */
[----:B------:R-:W-:Y:S02]  /*12090*/  UMOV UR29, UR37 ;  /* 0x00000025001d7c82 */ /* 0x000fe40008000000 */
[----:B------:R-:W-:Y:S01]  /*120a0*/  UIADD3 UR32, UR8, 0x24400, URZ ;  /* 0x0002440008207890 */ /* 0x000fe2000fffe03f */
[----:B------:R2:W-:Y:S01]  /*120b0*/  STL [R1+0xc], R0 ;  /* 0x00000c0001007387 */ /* 0x0005e20000100800 */
[----:B------:R-:W-:Y:S02]  /*120c0*/  UIADD3 UR24, UR8, 0x26c00, URZ ;  /* 0x00026c0008187890 */ /* 0x000fe4000fffe03f */
[----:B------:R-:W-:Y:S02]  /*120d0*/  UIADD3 UR16, UR8, 0x29400, URZ ;  /* 0x0002940008107890 */ /* 0x000fe4000fffe03f */
[----:B------:R-:W-:Y:S01]  /*120e0*/  UIADD3 UR8, UR8, 0x2bc00, URZ ;  /* 0x0002bc0008087890 */ /* 0x000fe2000fffe03f */
[----:B------:R-:W-:Y:S01]  /*120f0*/  UMOV UR25, UR33 ;  /* 0x0000002100197c82 */ /* 0x000fe20008000000 */
[----:B------:R-:W-:Y:S01]  /*12100*/  UMOV UR27, UR35 ;  /* 0x00000023001b7c82 */ /* 0x000fe20008000000 */
[----:B------:R-:W-:Y:S01]  /*12110*/  UMOV UR18, 0x80 ;  /* 0x0000008000127882 */ /* 0x000fe20000000000 */
[----:B------:R-:W-:Y:S01]  /*12120*/  UMOV UR20, UR36 ;  /* 0x0000002400147c82 */ /* 0x000fe20008000000 */
[----:B------:R2:W-:Y:S01]  /*12130*/  UTMALDG.4D [UR32], [UR4], desc[UR6] ;  /* 0x00000620040075b4 */ /* 0x0005e20008019000 */
[----:B------:R-:W-:Y:S01]  /*12140*/  UMOV UR21, UR37 ;  /* 0x0000002500157c82 */ /* 0x000fe20008000000 */
[----:B------:R-:W-:Y:S01]  /*12150*/  UMOV UR17, UR33 ;  /* 0x0000002100117c82 */ /* 0x000fe20008000000 */
[----:B------:R-:W-:Y:S01]  /*12160*/  UMOV UR19, UR35 ;  /* 0x0000002300137c82 */ /* 0x000fe20008000000 */
[----:B------:R-:W-:Y:S01]  /*12170*/  UMOV UR10, 0xc0 ;  /* 0x000000c0000a7882 */ /* 0x000fe20000000000 */
[----:B------:R-:W-:Y:S01]  /*12180*/  UMOV UR12, UR36 ;  /* 0x00000024000c7c82 */ /* 0x000fe20008000000 */
[----:B------:R-:W-:Y:S01]  /*12190*/  UMOV UR13, UR37 ;  /* 0x00000025000d7c82 */ /* 0x000fe20008000000 */
[----:B------:R-:W-:Y:S01]  /*121a0*/  UMOV UR9, UR33 ;  /* 0x0000002100097c82 */ /* 0x000fe20008000000 */
[----:B------:R2:W-:Y:S01]  /*121b0*/  UTMALDG.4D [UR24], [UR4], desc[UR6] ;  /* 0x00000618040075b4 */ /* 0x0005e20008019000 */
[----:B------:R-:W-:Y:S01]  /*121c0*/  UMOV UR11, UR35 ;  /* 0x00000023000b7c82 */ /* 0x000fe20008000000 */
[----:B------:R2:W-:Y:S01]  /*121d0*/  UTMALDG.4D [UR16], [UR4], desc[UR6] ;  /* 0x00000610040075b4 */ /* 0x0005e20008019000 */
[----:B------:R2:W-:Y:S02]  /*121e0*/  UTMALDG.4D [UR8], [UR4], desc[UR6] ;  /* 0x00000608040075b4 */ /* 0x0005e40008019000 */
[----:B--2---:R-:W-:Y:S01]  /*121f0*/  NOP ;  /* 0x0000000000007918 */ /* 0x004fe20000000000 */
.L_x_2433:
[----:B-1----:R-:W-:Y:S01]  /*12200*/  VIADD R0, R17, 0x14400 ;  /* 0x0001440011007836 */ /* 0x002fe20000000000 */
        /* <DEDUP_REMOVED lines=21> */
.L_x_2439:
[----:B------:R-:W-:Y:S05]  /*12360*/  BSYNC B6 ;  /* 0x0000000000067941 */ /* 0x000fea0003800000 */
.L_x_2438:
[----:B0-----:R-:W0:Y:S01]  /*12370*/  LDC R7, c[0x0][0x448] ;  /* 0x00011200ff077b82 */ /* 0x001e220000000800 */
[----:B------:R-:W1:Y:S01]  /*12380*/  S2R R0, SR_TID.X ;  /* 0x0000000000007919 */ /* 0x000e620000002100 */
[----:B------:R-:W-:Y:S01]  /*12390*/  USHF.R.S32.HI UR4, URZ, 0x1f, UR36 ;  /* 0x0000001f3f047899 */ /* 0x000fe20008011424 */
[----:B------:R-:W-:Y:S01]  /*123a0*/  ULDC.64 UR8, c[0x0][0x2d8] ;  /* 0x0000b60000087ab9 */ /* 0x000fe20000000a00 */
[----:B------:R-:W2:Y:S02]  /*123b0*/  S2R R2, SR_TID.X ;  /* 0x0000000000027919 */ /* 0x000ea40000002100 */
[----:B------:R-:W-:Y:S02]  /*123c0*/  UIMAD UR6, UR4, UR8, URZ ;  /* 0x00000008040672a4 */ /* 0x000fe4000f8e023f */
[----:B------:R-:W-:Y:S01]  /*123d0*/  UIMAD.WIDE.U32 UR4, UR36, UR8, URZ ;  /* 0x00000008240472a5 */ /* 0x000fe2000f8e003f */
[----:B------:R-:W3:Y:S01]  /*123e0*/  S2R R10, SR_TID.X ;  /* 0x00000000000a7919 */ /* 0x000ee20000002100 */
[----:B------:R-:W-:-:S02]  /*123f0*/  UIMAD UR6, UR36, UR9, UR6 ;  /* 0x00000009240672a4 */ /* 0x000fc4000f8e0206 */
[----:B------:R-:W-:Y:S01]  /*12400*/  USHF.R.S32.HI UR7, URZ, 0x1f, UR40 ;  /* 0x0000001f3f077899 */ /* 0x000fe20008011428 */
[----:B------:R-:W4:Y:S01]  /*12410*/  S2R R8, SR_TID.X ;  /* 0x0000000000087919 */ /* 0x000f220000002100 */
[----:B------:R-:W-:Y:S01]  /*12420*/  UIADD3 UR5, UR5, UR6, URZ ;  /* 0x0000000605057290 */ /* 0x000fe2000fffe03f */
[----:B------:R-:W-:-:S03]  /*12430*/  ULDC.64 UR8, c[0x0][0x2e0] ;  /* 0x0000b80000087ab9 */ /* 0x000fc60000000a00 */
[----:B------:R-:W-:Y:S02]  /*12440*/  UIMAD.WIDE.U32 UR4, UR40, UR8, UR4 ;  /* 0x00000008280472a5 */ /* 0x000fe4000f8e0004 */
[----:B------:R-:W-:Y:S01]  /*12450*/  UIMAD UR6, UR7, UR8, URZ ;  /* 0x00000008070672a4 */ /* 0x000fe2000f8e023f */
[----:B0-----:R-:W-:-:S03]  /*12460*/  ISETP.NE.AND P0, PT, R7, 0x1, PT ;  /* 0x000000010700780c */ /* 0x001fc60003f05270 */
[----:B------:R-:W-:Y:S01]  /*12470*/  UIMAD UR6, UR40, UR9, UR6 ;  /* 0x00000009280672a4 */ /* 0x000fe2000f8e0206 */
[----:B------:R-:W-:-:S03]  /*12480*/  IMAD.U32 R5, RZ, RZ, UR5 ;  /* 0x00000005ff057e24 */ /* 0x000fc6000f8e00ff */
[----:B------:R-:W-:Y:S01]  /*12490*/  UIADD3 UR6, UR5, UR6, URZ ;  /* 0x0000000605067290 */ /* 0x000fe2000fffe03f */
[----:B-1----:R-:W-:-:S05]  /*124a0*/  IMAD.SHL.U32 R4, R0, 0x10, RZ ;  /* 0x0000001000047824 */ /* 0x002fca00078e00ff */
[----:B------:R-:W0:Y:S01]  /*124b0*/  @P0 LDC R3, c[0x0][0x44c] ;  /* 0x00011300ff030b82 */ /* 0x000e220000000800 */
[----:B--2---:R-:W-:Y:S01]  /*124c0*/  LOP3.LUT R2, R2, 0x7f, RZ, 0xc0, !PT ;  /* 0x0000007f02027812 */ /* 0x004fe200078ec0ff */
[----:B---3--:R-:W-:-:S03]  /*124d0*/  IMAD.SHL.U32 R10, R10, 0x8, RZ ;  /* 0x000000080a0a7824 */ /* 0x008fc600078e00ff */
[----:B------:R-:W-:-:S03]  /*124e0*/  SHF.R.U32.HI R2, RZ, 0x3, R2 ;  /* 0x00000003ff027819 */ /* 0x000fc60000011602 */
[----:B------:R-:W1:Y:S01]  /*124f0*/  @P0 LDC R0, c[0x0][0x450] ;  /* 0x00011400ff000b82 */ /* 0x000e620000000800 */
[----:B------:R-:W-:Y:S01]  /*12500*/  LOP3.LUT R4, R2, 0x70, R4, 0xf8, !PT ;  /* 0x0000007002047812 */ /* 0x000fe200078ef804 */
[----:B------:R-:W-:Y:S01]  /*12510*/  IMAD.U32 R2, RZ, RZ, UR42 ;  /* 0x0000002aff027e24 */ /* 0x000fe2000f8e00ff */
[----:B------:R-:W-:Y:S01]  /*12520*/  LOP3.LUT R10, R10, 0x38, RZ, 0xc0, !PT ;  /* 0x000000380a0a7812 */ /* 0x000fe200078ec0ff */
[----:B----4-:R-:W-:Y:S02]  /*12530*/  IMAD.SHL.U32 R9, R8, 0x8, RZ ;  /* 0x0000000808097824 */ /* 0x010fe400078e00ff */
[----:B------:R-:W-:Y:S01]  /*12540*/  IMAD R2, R2, 0x80, R4 ;  /* 0x0000008002027824 */ /* 0x000fe200078e0204 */
[C---:B------:R-:W-:Y:S01]  /*12550*/  LOP3.LUT R12, R10.reuse, 0x40, RZ, 0xfc, !PT ;  /* 0x000000400a0c7812 */ /* 0x040fe200078efcff */
[----:B------:R-:W-:Y:S01]  /*12560*/  IMAD.U32 R4, RZ, RZ, UR4 ;  /* 0x00000004ff047e24 */ /* 0x000fe2000f8e00ff */
[----:B------:R-:W-:Y:S01]  /*12570*/  ULDC.64 UR4, c[0x0][0x2d0] ;  /* 0x0000b40000047ab9 */ /* 0x000fe20000000a00 */
[----:B------:R-:W-:Y:S01]  /*12580*/  IMAD.MOV.U32 R6, RZ, RZ, R2 ;  /* 0x000000ffff067224 */ /* 0x000fe200078e0002 */
[----:B------:R-:W-:-:S02]  /*12590*/  LOP3.LUT R11, R10, 0x80, RZ, 0xfc, !PT ;  /* 0x000000800a0b7812 */ /* 0x000fc400078efcff */
        /* <DEDUP_REMOVED lines=18> */
[----:B------:R-:W-:-:S03]  /*126c0*/  ULDC.64 UR4, c[0x0][0x280] ;  /* 0x0000a00000047ab9 */ /* 0x000fc60000000a00 */
[----:B------:R-:W-:Y:S01]  /*126d0*/  IMAD.IADD R3, R3, 0x1, R4 ;  /* 0x0000000103037824 */ /* 0x000fe200078e0204 */
[----:B------:R-:W-:Y:S01]  /*126e0*/  LEA R4, P0, R2, UR4, 0x1 ;  /* 0x0000000402047c11 */ /* 0x000fe2000f8008ff */
[----:B------:R-:W-:Y:S02]  /*126f0*/  ULDC UR4, c[0x0][0x2b8] ;  /* 0x0000ae0000047ab9 */ /* 0x000fe40000000800 */
[----:B------:R-:W-:Y:S02]  /*12700*/  ISETP.GE.AND P3, PT, R10, UR4, PT ;  /* 0x000000040a007c0c */ /* 0x000fe4000bf66270 */
[----:B------:R-:W-:Y:S02]  /*12710*/  LOP3.LUT R10, R8, 0x7f, RZ, 0xc0, !PT ;  /* 0x0000007f080a7812 */ /* 0x000fe400078ec0ff */
[----:B------:R0:W5:Y:S01]  /*12720*/  LDL R8, [R1+0x14] ;  /* 0x0000140001087983 */ /* 0x0001620000100800 */
[----:B------:R-:W-:Y:S02]  /*12730*/  LEA.HI.X R3, R2, UR5, R3, 0x1, P0 ;  /* 0x0000000502037c11 */ /* 0x000fe400080f0c03 */
[----:B------:R-:W-:-:S02]  /*12740*/  ISETP.GE.AND P0, PT, R9, UR4, PT ;  /* 0x0000000409007c0c */ /* 0x000fc4000bf06270 */
[----:B------:R-:W-:Y:S02]  /*12750*/  ISETP.GE.AND P1, PT, R12, UR4, PT ;  /* 0x000000040c007c0c */ /* 0x000fe4000bf26270 */
[----:B------:R-:W-:Y:S01]  /*12760*/  ISETP.GE.AND P2, PT, R11, UR4, PT ;  /* 0x000000040b007c0c */ /* 0x000fe2000bf46270 */
[----:B------:R-:W-:Y:S01]  /*12770*/  UMOV UR4, 0xffffffff ;  /* 0xffffffff00047882 */ /* 0x000fe20000000000 */
[----:B------:R-:W-:Y:S02]  /*12780*/  SHF.R.U32.HI R10, RZ, 0x3, R10 ;  /* 0x00000003ff0a7819 */ /* 0x000fe4000001160a */
[----:B0-----:R-:W-:Y:S09]  /*12790*/  BRA.DIV UR4, `(.L_x_2440) ;  /* 0x0000004204507947 */ /* 0x001ff2000b800000 */
[----:B------:R-:W0:Y:S01]  /*127a0*/  SHFL.IDX PT, R6, R4, RZ, 0x181f ;  /* 0x00181fff04067589 */ /* 0x000e2200000e0000 */
[----:B------:R-:W-:Y:S01]  /*127b0*/  IMAD.U32 R0, RZ, RZ, UR42 ;  /* 0x0000002aff007e24 */ /* 0x000fe2000f8e00ff */
[----:B------:R-:W-:Y:S01]  /*127c0*/  ULDC UR4, c[0x0][0x288] ;  /* 0x0000a20000047ab9 */ /* 0x000fe20000000800 */
[----:B------:R-:W-:Y:S01]  /*127d0*/  ULDC.64 UR6, c[0x0][0x208] ;  /* 0x0000820000067ab9 */ /* 0x000fe20000000a00 */
[----:B------:R-:W1:Y:S01]  /*127e0*/  SHFL.IDX PT, R5, R3, RZ, 0x181f ;  /* 0x00181fff03057589 */ /* 0x000e6200000e0000 */
[----:B------:R-:W-:Y:S02]  /*127f0*/  IMAD R2, R7, UR4, RZ ;  /* 0x0000000407027c24 */ /* 0x000fe4000f8e02ff */
[----:B------:R-:W-:-:S05]  /*12800*/  IMAD R0, R0, 0x80, R10 ;  /* 0x0000008000007824 */ /* 0x000fca00078e020a */
[----:B------:R-:W-:-:S13]  /*12810*/  ISETP.GE.AND P4, PT, R0, R2, PT ;  /* 0x000000020000720c */ /* 0x000fda0003f86270 */
[----:B0-----:R-:W-:-:S05]  /*12820*/  @!P4 LEA R6, P5, R9, R6, 0x1 ;  /* 0x000000060906c211 */ /* 0x001fca00078a08ff */
[----:B-1----:R-:W-:-:S04]  /*12830*/  @!P4 IMAD.X R5, RZ, RZ, R5, P5 ;  /* 0x000000ffff05c224 */ /* 0x002fc800028e0605 */
[----:B------:R-:W-:Y:S02]  /*12840*/  @!P4 IMAD.MOV.U32 R7, RZ, RZ, R5 ;  /* 0x000000ffff07c224 */ /* 0x000fe400078e0005 */
[----:B------:R-:W-:-:S03]  /*12850*/  VIADD R5, R0, 0x10 ;  /* 0x0000001000057836 */ /* 0x000fc60000000000 */
        /* <DEDUP_REMOVED lines=72> */
.L_x_2558:
        /* <DEDUP_REMOVED lines=14> */
.L_x_2442:
[----:B------:R-:W-:Y:S05]  /*12dc0*/  BSYNC B0 ;  /* 0x0000000000007941 */ /* 0x000fea0003800000 */
.L_x_2441:
[----:B------:R-:W-:Y:S01]  /*12dd0*/  NOP ;  /* 0x0000000000007918 */ /* 0x000fe20000000000 */
[----:B------:R-:W-:Y:S01]  /*12de0*/  PLOP3.LUT P0, PT, PT, PT, PT, 0x80, 0x0 ;  /* 0x000000000000781c */ /* 0x000fe20003f0f070 */
[----:B0-----:R-:W-:-:S12]  /*12df0*/  VIADD R6, R17, 0x38800 ;  /* 0x0003880011067836 */ /* 0x001fd80000000000 */
.L_x_2443:
[----:B------:R-:W-:Y:S02]  /*12e00*/  PLOP3.LUT P1, PT, P1, P0, PT, 0xa2, 0x0 ;  /* 0x000000000000781c */ /* 0x000fe40000f21472 */
[----:B------:R-:W-:-:S08]  /*12e10*/  @P0 R2UR P1, UR4, R17 ;  /* 0x00000000110402ca */ /* 0x000fd00000020000 */
[----:B------:R-:W-:-:S05]  /*12e20*/  @P0 PLOP3.LUT P0, PT, P1, PT, PT, 0x80, 0x0 ;  /* 0x000000000000081c */ /* 0x000fca0000f0f070 */
[----:B------:R-:W-:Y:S01]  /*12e30*/  @!P1 SYNCS.ARRIVE.TRANS64.RED.A0T1 RZ, [UR4+0x38800], RZ ;  /* 0x038800ffffff99a7 */ /* 0x000fe20008200404 */
[----:B------:R-:W-:Y:S07]  /*12e40*/  @!P1 ARRIVES.LDGSTSBAR.64.TRANSCNT [UR4+0x38800] ;  /* 0x03880000ff0099b0 */ /* 0x000fee0008000a84 */
[----:B------:R-:W-:Y:S05]  /*12e50*/  @P0 BRA.U.ANY `(.L_x_2443) ;  /* 0xfffffffd00e80947 */ /* 0x000fea000393ffff */
[----:B---3--:R-:W3:Y:S02]  /*12e60*/  LDL.LU R2, [R1+0x1c] ;  /* 0x00001c0001027983 */ /* 0x008ee40000300800 */
[----:B---3--:R-:W-:-:S05]  /*12e70*/  VIADD R2, R2, 0x1 ;  /* 0x0000000102027836 */ /* 0x008fca0000000000 */
        /* <DEDUP_REMOVED lines=8> */
[----:B------:R-:W3:Y:S03]  /*12f00*/  SYNCS.PHASECHK.TRANS64.TRYWAIT P0, [R17+URZ+0x38820], R0 ;  /* 0x03882000110075a7 */ /* 0x000ee6000800017f */
[----:B0--3--:R-:W-:Y:S05]  /*12f10*/  @!P0 BRA `(.L_x_2445) ;  /* 0x0000004400548947 */ /* 0x009fea0003800000 */
.L_x_2559:
[----:B------:R-:W-:Y:S05]  /*12f20*/  BSYNC B0 ;  /* 0x0000000000007941 */ /* 0x000fea0003800000 */
.L_x_2444:
[----:B------:R-:W-:-:S06]  /*12f30*/  UISETP.GE.AND UP0, UPT, UR41, 0x2, UPT ;  /* 0x000000022900788c */ /* 0x000fcc000bf06270 */
[----:B------:R-:W-:-:S13]  /*12f40*/  PLOP3.LUT P0, PT, PT, PT, UP0, 0x80, 0x0 ;  /* 0x000000000000781c */ /* 0x000fda0003f0f008 */
[----:B------:R-:W-:Y:S05]  /*12f50*/  @!P0 BRA `(.L_x_2446) ;  /* 0x0000002800288947 */ /* 0x000fea0003800000 */
[----:B------:R-:W-:Y:S02]  /*12f60*/  ULOP3.LUT UR4, UR41, 0x1, URZ, 0xc0, !UPT ;  /* 0x0000000129047892 */ /* 0x000fe4000f8ec03f */
[----:B------:R-:W-:Y:S02]  /*12f70*/  IMAD.U32 R7, RZ, RZ, UR41 ;  /* 0x00000029ff077e24 */ /* 0x000fe4000f8e00ff */
[----:B------:R-:W-:Y:S02]  /*12f80*/  UISETP.NE.U32.AND UP0, UPT, UR4, 0x1, UPT ;  /* 0x000000010400788c */ /* 0x000fe4000bf05070 */
[----:B------:R-:W-:-:S04]  /*12f90*/  VIADD R7, R7, 0xfffffffe ;  /* 0xfffffffe07077836 */ /* 0x000fc80000000000 */
[----:B0-----:R-:W-:Y:S01]  /*12fa0*/  IMAD.MOV.U32 R0, RZ, RZ, R7 ;  /* 0x000000ffff007224 */ /* 0x001fe200078e0007 */
[----:B------:R-:W-:-:S13]  /*12fb0*/  PLOP3.LUT P0, PT, PT, PT, UP0, 0x80, 0x0 ;  /* 0x000000000000781c */ /* 0x000fda0003f0f008 */
[----:B------:R-:W-:Y:S05]  /*12fc0*/  @!P0 BRA `(.L_x_2447) ;  /* 0x0000000c00588947 */ /* 0x000fea0003800000 */
[----:B--2---:R-:W2:Y:S04]  /*12fd0*/  LDL R3, [R1+0xc] ;  /* 0x00000c0001037983 */ /* 0x004ea80000100800 */
[----:B------:R-:W3:Y:S01]  /*12fe0*/  LDL R2, [R1+0x4] ;  /* 0x0000040001027983 */ /* 0x000ee20000100800 */
        /* <DEDUP_REMOVED lines=9> */
[----:B------:R-:W-:Y:S02]  /*13080*/  IMAD.MOV.U32 R4, RZ, RZ, R16 ;  /* 0x000000ffff047224 */ /* 0x000fe400078e0010 */
[----:B------:R-:W-:Y:S01]  /*13090*/  IMAD.MOV.U32 R8, RZ, RZ, R7 ;  /* 0x000000ffff087224 */ /* 0x000fe200078e0007 */
[----:B--2---:R-:W-:-:S13]  /*130a0*/  ISETP.NE.AND P1, PT, R2, RZ, PT ;  /* 0x000000ff0200720c */ /* 0x004fda0003f25270 */
[----:B------:R-:W-:Y:S05]  /*130b0*/  @!P1 BRA `(.L_x_2450) ;  /* 0x0000000000549947 */ /* 0x000fea0003800000 */
[----:B------:R-:W2:Y:S01]  /*130c0*/  LDL R10, [R1+0x8] ;  /* 0x00000800010a7983 */ /* 0x000ea20000100800 */
[----:B-1----:R-:W0:Y:S03]  /*130d0*/  LDC R5, c[0x0][0x43c] ;  /* 0x00010f00ff057b82 */ /* 0x002e260000000800 */
[----:B------:R-:W3:Y:S01]  /*130e0*/  LDL R11, [R1] ;  /* 0x00000000010b7983 */ /* 0x000ee20000100800 */
[----:B------:R-:W-:Y:S01]  /*130f0*/  IMAD.MOV.U32 R4, RZ, RZ, R7 ;  /* 0x000000ffff047224 */ /* 0x000fe200078e0007 */
[----:B------:R-:W-:Y:S01]  /*13100*/  ULDC.64 UR4, c[0x0][0x428] ;  /* 0x00010a0000047ab9 */ /* 0x000fe20000000a00 */
[----:B------:R-:W-:Y:S01]  /*13110*/  ULDC.64 UR6, c[0x0][0x208] ;  /* 0x0000820000067ab9 */ /* 0x000fe20000000a00 */
[----:B0-----:R-:W-:-:S13]  /*13120*/  ISETP.NE.AND P0, PT, R5, 0x1, PT ;  /* 0x000000010500780c */ /* 0x001fda0003f05270 */
[----:B------:R-:W0:Y:S02]  /*13130*/  @P0 LDC.64 R2, c[0x0][0x440] ;  /* 0x00011000ff020b82 */ /* 0x000e240000000a00 */
[----:B0-----:R-:W-:-:S05]  /*13140*/  @P0 IMAD.HI.U32 R2, R7, R2, RZ ;  /* 0x0000000207020227 */ /* 0x001fca00078e00ff */
[----:B------:R-:W-:Y:S02]  /*13150*/  @P0 SHF.R.U32.HI R4, RZ, R3, R2 ;  /* 0x00000003ff040219 */ /* 0x000fe40000011602 */
[----:B------:R-:W0:Y:S03]  /*13160*/  LDC.64 R2, c[0x0][0x418] ;  /* 0x00010600ff027b82 */ /* 0x000e260000000a00 */
[----:B------:R-:W-:-:S04]  /*13170*/  IMAD.MOV R8, RZ, RZ, -R4 ;  /* 0x000000ffff087224 */ /* 0x000fc800078e0a04 */
[----:B------:R-:W-:Y:S01]  /*13180*/  IMAD R8, R5, R8, R7 ;  /* 0x0000000805087224 */ /* 0x000fe200078e0207 */
[----:B------:R-:W-:Y:S01]  /*13190*/  SHF.R.S32.HI R5, RZ, 0x1f, R4 ;  /* 0x0000001fff057819 */ /* 0x000fe20000011404 */
[----:B--2---:R-:W-:-:S04]  /*131a0*/  IMAD R10, R10, UR4, RZ ;  /* 0x000000040a0a7c24 */ /* 0x004fc8000f8e02ff */
[C---:B---3--:R-:W-:Y:S02]  /*131b0*/  IMAD R10, R11.reuse, UR5, R10 ;  /* 0x000000050b0a7c24 */ /* 0x048fe4000f8e020a */
[----:B------:R-:W-:-:S04]  /*131c0*/  IMAD.WIDE.U32 R4, R11, UR4, R4 ;  /* 0x000000040b047c25 */ /* 0x000fc8000f8e0004 */
[----:B------:R-:W-:Y:S01]  /*131d0*/  IMAD.IADD R5, R10, 0x1, R5 ;  /* 0x000000010a057824 */ /* 0x000fe200078e0205 */
[----:B0-----:R-:W-:-:S04]  /*131e0*/  LEA R2, P0, R4, R2, 0x2 ;  /* 0x0000000204027211 */ /* 0x001fc800078010ff */
[----:B------:R-:W-:-:S05]  /*131f0*/  LEA.HI.X R3, R4, R3, R5, 0x2, P0 ;  /* 0x0000000304037211 */ /* 0x000fca00000f1405 */
[----:B------:R0:W5:Y:S04]  /*13200*/  LDG.E R4, desc[UR6][R2.64] ;  /* 0x0000000602047981 */ /* 0x000168000c1e1900 */
.L_x_2450:
[----:B0-----:R-:W-:Y:S01]  /*13210*/  IMAD R2, R0, 0x8, R17 ;  /* 0x0000000800027824 */ /* 0x001fe200078e0211 */
[----:B------:R-:W-:Y:S01]  /*13220*/  SHF.L.U32 R3, R9, 0x1f, RZ ;  /* 0x0000001f09037819 */ /* 0x000fe200000006ff */
[----:B------:R-:W-:Y:S03]  /*13230*/  BSSY B1, `(.L_x_2451) ;  /* 0x0000003000017945 */ /* 0x000fe60003800000 */
[----:B------:R-:W0:Y:S02]  /*13240*/  SYNCS.PHASECHK.TRANS64.TRYWAIT P0, [R2+URZ+0x38840], R3 ;  /* 0x03884003020075a7 */ /* 0x000e24000800017f */
[----:B0-----:R-:W-:Y:S05]  /*13250*/  @!P0 BRA `(.L_x_2452) ;  /* 0x0000004000988947 */ /* 0x001fea0003800000 */
.L_x_2560:
[----:B------:R-:W-:Y:S05]  /*13260*/  BSYNC B1 ;  /* 0x0000000000017941 */ /* 0x000fea0003800000 */
.L_x_2451:
[----:B-1----:R-:W1:Y:S01]  /*13270*/  S2R R5, SR_TID.X ;  /* 0x0000000000057919 */ /* 0x002e620000002100 */
        /* <DEDUP_REMOVED lines=11> */
.L_x_2454:
[----:B------:R-:W-:Y:S05]  /*13330*/  BSYNC B1 ;  /* 0x0000000000017941 */ /* 0x000fea0003800000 */
.L_x_2453:
[----:B------:R-:W-:Y:S01]  /*13340*/  IMAD.MOV.U32 R10, RZ, RZ, RZ ;  /* 0x000000ffff0a7224 */ /* 0x000fe200078e00ff */
[----:B------:R-:W-:Y:S01]  /*13350*/  R2UR UR11, R8 ;  /* 0x00000000080b72ca */ /* 0x000fe200000e0000 */
[----:B0-----:R-:W-:Y:S01]  /*13360*/  IMAD R3, R0, 0xa000, R17 ;  /* 0x0000a00000037824 */ /* 0x001fe200078e0211 */
[----:B------:R-:W-:Y:S01]  /*13370*/  UIADD3 UR4, UP0, UR38, 0x370, URZ ;  /* 0x0000037026047890 */ /* 0x000fe2000ff1e03f */
[----:B------:R-:W-:Y:S01]  /*13380*/  PLOP3.LUT P0, PT, PT, PT, PT, 0x80, 0x0 ;  /* 0x000000000000781c */ /* 0x000fe20003f0f070 */
[----:B------:R-:W-:Y:S01]  /*13390*/  VIADD R2, R2, 0x38830 ;  /* 0x0003883002027836 */ /* 0x000fe20000000000 */
[----:B------:R-:W-:Y:S01]  /*133a0*/  R2UR UR10, R10 ;  /* 0x000000000a0a72ca */ /* 0x000fe200000e0000 */
[----:B------:R-:W-:Y:S01]  /*133b0*/  VIADD R5, R3, 0x24400 ;  /* 0x0002440003057836 */ /* 0x000fe20000000000 */
[----:B------:R-:W-:Y:S01]  /*133c0*/  UIADD3.X UR5, URZ, UR39, URZ, UP0, !UPT ;  /* 0x000000273f057290 */ /* 0x000fe200087fe43f */
[----:B------:R-:W-:Y:S01]  /*133d0*/  UMOV UR6, 0x0 ;  /* 0x0000000000067882 */ /* 0x000fe20000000000 */
[----:B------:R-:W-:-:S04]  /*133e0*/  UMOV UR7, 0x14f00000 ;  /* 0x14f0000000077882 */ /* 0x000fc80000000000 */
[----:B------:R-:W-:-:S12]  /*133f0*/  UIMAD UR11, UR11, 0x50, URZ ;  /* 0x000000500b0b78a4 */ /* 0x000fd8000f8e023f */
.L_x_2455:
[----:B------:R-:W-:-:S13]  /*13400*/  @P0 ELECT P2, URZ, PT ;  /* 0x00000000003f082f */ /* 0x000fda0003840000 */
[----:B-----5:R-:W-:Y:S01]  /*13410*/  @P2 R2UR UR13, R4 ;  /* 0x00000000040d22ca */ /* 0x020fe200000e0000 */
[----:B------:R-:W-:Y:S01]  /*13420*/  UMOV UR12, UR36 ;  /* 0x00000024000c7c82 */ /* 0x000fe20008000000 */
        /* <DEDUP_REMOVED lines=12> */
.L_x_2456:
[----:B------:R-:W-:-:S13]  /*134f0*/  @P0 ELECT P2, URZ, PT ;  /* 0x00000000003f082f */ /* 0x000fda0003840000 */
[----:B------:R-:W-:Y:S01]  /*13500*/  @P2 R2UR UR13, R4 ;  /* 0x00000000040d22ca */ /* 0x000fe200000e0000 */
        /* <DEDUP_REMOVED lines=13> */
.L_x_2457:
        /* <DEDUP_REMOVED lines=15> */
.L_x_2458:
        /* <DEDUP_REMOVED lines=15> */
.L_x_2561:
[----:B------:R-:W-:Y:S05]  /*137c0*/  BSYNC B1 ;  /* 0x0000000000017941 */ /* 0x000fea0003800000 */
.L_x_2459:
        /* <DEDUP_REMOVED lines=12> */
.L_x_2462:
[----:B------:R-:W-:Y:S05]  /*13890*/  BSYNC B1 ;  /* 0x0000000000017941 */ /* 0x000fea0003800000 */
.L_x_2461:
[----:B------:R-:W-:Y:S01]  /*138a0*/  R2UR UR6, R12 ;  /* 0x000000000c0672ca */ /* 0x000fe200000e0000 */
[C-C-:B0-----:R-:W-:Y:S01]  /*138b0*/  IMAD R2, R18.reuse, 0x8, R17.reuse ;  /* 0x0000000812027824 */ /* 0x141fe200078e0211 */
[----:B------:R-:W-:Y:S01]  /*138c0*/  R2UR UR7, R13 ;  /* 0x000000000d0772ca */ /* 0x000fe200000e0000 */
[----:B------:R-:W-:Y:S01]  /*138d0*/  IMAD R3, R18, 0xa000, R17 ;  /* 0x0000a00012037824 */ /* 0x000fe200078e0211 */
[----:B------:R-:W-:Y:S01]  /*138e0*/  R2UR UR10, R10 ;  /* 0x000000000a0a72ca */ /* 0x000fe200000e0000 */
[----:B------:R-:W-:Y:S01]  /*138f0*/  UIADD3 UR4, UP0, UR38, 0x470, URZ ;  /* 0x0000047026047890 */ /* 0x000fe2000ff1e03f */
[----:B------:R-:W-:Y:S01]  /*13900*/  PLOP3.LUT P0, PT, PT, PT, PT, 0x80, 0x0 ;  /* 0x000000000000781c */ /* 0x000fe20003f0f070 */
[----:B------:R-:W-:Y:S02]  /*13910*/  IMAD R5, R19, 0x50, RZ ;  /* 0x0000005013057824 */ /* 0x000fe400078e02ff */
[----:B------:R-:W-:Y:S01]  /*13920*/  VIADD R2, R2, 0x38850 ;  /* 0x0003885002027836 */ /* 0x000fe20000000000 */
[----:B------:R-:W-:Y:S01]  /*13930*/  UIADD3.X UR5, URZ, UR39, URZ, UP0, !UPT ;  /* 0x000000273f057290 */ /* 0x000fe200087fe43f */
[----:B------:R-:W-:-:S11]  /*13940*/  VIADD R10, R3, 0x400 ;  /* 0x00000400030a7836 */ /* 0x000fd60000000000 */
.L_x_2463:
        /* <DEDUP_REMOVED lines=15> */
.L_x_2464:
        /* <DEDUP_REMOVED lines=15> */
.L_x_2465:
        /* <DEDUP_REMOVED lines=15> */
.L_x_2466:
        /* <DEDUP_REMOVED lines=10> */
[----:B------:R-:W-:Y:S02]  /*13cc0*/  IMAD.MOV.U32 R16, RZ, RZ, R4 ;  /* 0x000000ffff107224 */ /* 0x000fe400078e0004 */
[----:B------:R-:W-:-:S07]  /*13cd0*/  IMAD.MOV.U32 R19, RZ, RZ, R8 ;  /* 0x000000ffff137224 */ /* 0x000fce00078e0008 */
.L_x_2449:
[----:B------:R-:W-:Y:S05]  /*13ce0*/  BSYNC B0 ;  /* 0x0000000000007941 */ /* 0x000fea0003800000 */
.L_x_2448:
[----:B------:R0:W-:Y:S01]  /*13cf0*/  STL [R1+0x4], R9 ;  /* 0x0000040901007387 */ /* 0x0001e20000100800 */
[----:B------:R-:W-:Y:S01]  /*13d00*/  UIADD3 UR4, UR41, -0x3, URZ ;  /* 0xfffffffd29047890 */ /* 0x000fe2000fffe03f */
[----:B------:R-:W-:-:S05]  /*13d10*/  IMAD.MOV.U32 R18, RZ, RZ, R0 ;  /* 0x000000ffff127224 */ /* 0x000fca00078e0000 */
[----:B------:R-:W-:-:S07]  /*13d20*/  IMAD.U32 R0, RZ, RZ, UR4 ;  /* 0x00000004ff007e24 */ /* 0x000fce000f8e00ff */
.L_x_2447:
[----:B------:R-:W-:Y:S01]  /*13d30*/  ISETP.NE.AND P0, PT, R7, RZ, PT ;  /* 0x000000ff0700720c */ /* 0x000fe20003f05270 */
[----:B------:R-:W-:-:S12]  /*13d40*/  BSSY B0, `(.L_x_2446) ;  /* 0x00001ab000007945 */ /* 0x000fd80003800000 */
[----:B------:R-:W-:Y:S05]  /*13d50*/  @!P0 BRA `(.L_x_2467) ;  /* 0x0000001800a48947 */ /* 0x000fea0003800000 */
[----:B------:R-:W-:-:S07]  /*13d60*/  IMAD.MOV.U32 R8, RZ, RZ, R16 ;  /* 0x000000ffff087224 */ /* 0x000fce00078e0010 */
.L_x_2506:
[----:B--2---:R-:W2:Y:S04]  /*13d70*/  LDL R3, [R1+0xc] ;  /* 0x00000c0001037983 */ /* 0x004ea80000100800 */
[----:B------:R-:W3:Y:S01]  /*13d80*/  LDL R2, [R1+0x4] ;  /* 0x0000040001027983 */ /* 0x000ee20000100800 */
[----:B------:R-:W-:Y:S01]  /*13d90*/  VIADD R4, R18, 0x1 ;  /* 0x0000000112047836 */ /* 0x000fe20000000000 */
[----:B------:R-:W-:Y:S05]  /*13da0*/  YIELD ;  /* 0x0000000000007946 */ /* 0x000fea0003800000 */
[----:B------:R-:W-:Y:S01]  /*13db0*/  ISETP.NE.AND P0, PT, R4, 0x2, PT ;  /* 0x000000020400780c */ /* 0x000fe20003f05270 */
[----:B------:R-:W-:Y:S03]  /*13dc0*/  BSSY B1, `(.L_x_2468) ;  /* 0x00000cd000017945 */ /* 0x000fe60003800000 */
[----:B-1----:R-:W-:-:S02]  /*13dd0*/  SEL R5, RZ, 0x1, P0 ;  /* 0x00000001ff057807 */ /* 0x002fc40000000000 */
        /* <DEDUP_REMOVED lines=9> */
[----:B------:R-:W1:Y:S01]  /*13e70*/  LDC R8, c[0x0][0x43c] ;  /* 0x00010f00ff087b82 */ /* 0x000e620000000800 */
[----:B------:R-:W-:Y:S02]  /*13e80*/  ULDC.64 UR4, c[0x0][0x428] ;  /* 0x00010a0000047ab9 */ /* 0x000fe40000000a00 */
[----:B0-----:R-:W3:Y:S01]  /*13e90*/  LDL R9, [R1] ;  /* 0x0000000001097983 */ /* 0x001ee20000100800 */
[----:B------:R-:W-:Y:S01]  /*13ea0*/  ULDC.64 UR6, c[0x0][0x208] ;  /* 0x0000820000067ab9 */ /* 0x000fe20000000a00 */
[----:B-1----:R-:W-:-:S13]  /*13eb0*/  ISETP.NE.AND P0, PT, R8, 0x1, PT ;  /* 0x000000010800780c */ /* 0x002fda0003f05270 */
        /* <DEDUP_REMOVED lines=15> */
.L_x_2470:
[----:B------:R-:W-:Y:S01]  /*13fb0*/  IMAD R3, R4, 0x8, R17 ;  /* 0x0000000804037824 */ /* 0x000fe200078e0211 */
[----:B------:R-:W-:Y:S01]  /*13fc0*/  SHF.L.U32 R2, R5, 0x1f, RZ ;  /* 0x0000001f05027819 */ /* 0x000fe200000006ff */
[----:B------:R-:W-:Y:S03]  /*13fd0*/  BSSY B2, `(.L_x_2471) ;  /* 0x0000003000027945 */ /* 0x000fe60003800000 */
[----:B------:R-:W2:Y:S02]  /*13fe0*/  SYNCS.PHASECHK.TRANS64.TRYWAIT P0, [R3+URZ+0x38840], R2 ;  /* 0x03884002030075a7 */ /* 0x000ea4000800017f */
[----:B--2---:R-:W-:Y:S05]  /*13ff0*/  @!P0 BRA `(.L_x_2472) ;  /* 0x0000003400588947 */ /* 0x004fea0003800000 */
.L_x_2562:
[----:B------:R-:W-:Y:S05]  /*14000*/  BSYNC B2 ;  /* 0x0000000000027941 */ /* 0x000fea0003800000 */
.L_x_2471:
        /* <DEDUP_REMOVED lines=12> */
.L_x_2474:
[----:B------:R-:W-:Y:S05]  /*140d0*/  BSYNC B2 ;  /* 0x0000000000027941 */ /* 0x000fea0003800000 */
.L_x_2473:
        /* <DEDUP_REMOVED lines=11> */
.L_x_2475:
        /* <DEDUP_REMOVED lines=16> */
.L_x_2476:
        /* <DEDUP_REMOVED lines=16> */
.L_x_2477:
        /* <DEDUP_REMOVED lines=16> */
.L_x_2478:
        /* <DEDUP_REMOVED lines=16> */
.L_x_2563:
[----:B------:R-:W-:Y:S05]  /*14590*/  BSYNC B2 ;  /* 0x0000000000027941 */ /* 0x000fea0003800000 */
.L_x_2479:
        /* <DEDUP_REMOVED lines=11> */
.L_x_2482:
[----:B------:R-:W-:Y:S05]  /*14650*/  BSYNC B2 ;  /* 0x0000000000027941 */ /* 0x000fea0003800000 */
.L_x_2481:
[----:B------:R-:W-:Y:S01]  /*14660*/  R2UR UR10, R12 ;  /* 0x000000000c0a72ca */ /* 0x000fe200000e0000 */
[----:B------:R-:W-:Y:S01]  /*14670*/  IMAD R18, R18, 0xa000, R17 ;  /* 0x0000a00012127824 */ /* 0x000fe200078e0211 */
[----:B------:R-:W-:Y:S01]  /*14680*/  R2UR UR6, R10 ;  /* 0x000000000a0672ca */ /* 0x000fe200000e0000 */
[----:B------:R-:W-:Y:S01]  /*14690*/  UIADD3 UR4, UP0, UR38, 0x470, URZ ;  /* 0x0000047026047890 */ /* 0x000fe2000ff1e03f */
[----:B------:R-:W-:Y:S01]  /*146a0*/  R2UR UR7, R11 ;  /* 0x000000000b0772ca */ /* 0x000fe200000e0000 */
[----:B0-----:R-:W-:Y:S01]  /*146b0*/  IMAD R3, R19, 0x50, RZ ;  /* 0x0000005013037824 */ /* 0x001fe200078e02ff */
[----:B------:R-:W-:Y:S01]  /*146c0*/  PLOP3.LUT P0, PT, PT, PT, PT, 0x80, 0x0 ;  /* 0x000000000000781c */ /* 0x000fe20003f0f070 */
[----:B------:R-:W-:Y:S01]  /*146d0*/  VIADD R2, R2, 0x50 ;  /* 0x0000005002027836 */ /* 0x000fe20000000000 */
[----:B------:R-:W-:Y:S01]  /*146e0*/  UIADD3.X UR5, URZ, UR39, URZ, UP0, !UPT ;  /* 0x000000273f057290 */ /* 0x000fe200087fe43f */
[----:B------:R-:W-:-:S11]  /*146f0*/  VIADD R9, R18, 0x400 ;  /* 0x0000040012097836 */ /* 0x000fd60000000000 */
.L_x_2483:
        /* <DEDUP_REMOVED lines=15> */
.L_x_2484:
        /* <DEDUP_REMOVED lines=15> */
.L_x_2485:
        /* <DEDUP_REMOVED lines=15> */
.L_x_2486:
        /* <DEDUP_REMOVED lines=12> */
.L_x_2469:
[----:B------:R-:W-:Y:S05]  /*14a90*/  BSYNC B1 ;  /* 0x0000000000017941 */ /* 0x000fea0003800000 */
.L_x_2468:
        /* <DEDUP_REMOVED lines=8> */
[----:B------:R1:W-:Y:S02]  /*14b20*/  STL [R1+0x4], R10 ;  /* 0x0000040a01007387 */ /* 0x0003e40000100800 */
[----:B------:R-:W-:Y:S05]  /*14b30*/  @!P1 BRA `(.L_x_2488) ;  /* 0x0000000c001c9947 */ /* 0x000fea0003800000 */
[----:B------:R-:W2:Y:S01]  /*14b40*/  LDL R3, [R1+0x10] ;  /* 0x0000100001037983 */ /* 0x000ea20000100800 */
[----:B------:R-:W-:Y:S01]  /*14b50*/  VIADD R7, R0, 0xffffffff ;  /* 0xffffffff00077836 */ /* 0x000fe20000000000 */
[----:B--2---:R-:W-:-:S13]  /*14b60*/  ISETP.NE.AND P1, PT, R3, RZ, PT ;  /* 0x000000ff0300720c */ /* 0x004fda0003f25270 */
[----:B------:R-:W-:Y:S05]  /*14b70*/  @!P1 BRA `(.L_x_2489) ;  /* 0x0000000000549947 */ /* 0x000fea0003800000 */
[----:B------:R-:W2:Y:S01]  /*14b80*/  LDL R12, [R1+0x8] ;  /* 0x00000800010c7983 */ /* 0x000ea20000100800 */
[----:B0-----:R-:W0:Y:S01]  /*14b90*/  LDC R9, c[0x0][0x43c] ;  /* 0x00010f00ff097b82 */ /* 0x001e220000000800 */
[----:B------:R-:W-:Y:S02]  /*14ba0*/  ULDC.64 UR4, c[0x0][0x428] ;  /* 0x00010a0000047ab9 */ /* 0x000fe40000000a00 */
[----:B------:R-:W3:Y:S01]  /*14bb0*/  LDL R11, [R1] ;  /* 0x00000000010b7983 */ /* 0x000ee20000100800 */
        /* <DEDUP_REMOVED lines=17> */
.L_x_2489:
[----:B------:R-:W-:Y:S01]  /*14cd0*/  IMAD R2, R18, 0x8, R17 ;  /* 0x0000000812027824 */ /* 0x000fe200078e0211 */
[----:B------:R-:W-:Y:S01]  /*14ce0*/  SHF.L.U32 R3, R10, 0x1f, RZ ;  /* 0x0000001f0a037819 */ /* 0x000fe200000006ff */
[----:B------:R-:W-:Y:S03]  /*14cf0*/  BSSY B2, `(.L_x_2490) ;  /* 0x0000003000027945 */ /* 0x000fe60003800000 */
[----:B------:R-:W3:Y:S02]  /*14d00*/  SYNCS.PHASECHK.TRANS64.TRYWAIT P0, [R2+URZ+0x38840], R3 ;  /* 0x03884003020075a7 */ /* 0x000ee4000800017f */
[----:B---3--:R-:W-:Y:S05]  /*14d10*/  @!P0 BRA `(.L_x_2491) ;  /* 0x0000002800388947 */ /* 0x008fea0003800000 */
.L_x_2564:
[----:B------:R-:W-:Y:S05]  /*14d20*/  BSYNC B2 ;  /* 0x0000000000027941 */ /* 0x000fea0003800000 */
.L_x_2490:
        /* <DEDUP_REMOVED lines=12> */
.L_x_2493:
[----:B------:R-:W-:Y:S05]  /*14df0*/  BSYNC B2 ;  /* 0x0000000000027941 */ /* 0x000fea0003800000 */
.L_x_2492:
        /* <DEDUP_REMOVED lines=10> */
[----:B-1----:R-:W-:Y:S01]  /*14ea0*/  VIADD R10, R9, 0x24400 ;  /* 0x00024400090a7836 */ /* 0x002fe20000000000 */
[----:B------:R-:W-:-:S09]  /*14eb0*/  UMOV UR7, 0x14f00000 ;  /* 0x14f0000000077882 */ /* 0x000fd20000000000 */
.L_x_2494:
        /* <DEDUP_REMOVED lines=16> */
.L_x_2495:
        /* <DEDUP_REMOVED lines=16> */
.L_x_2496:
        /* <DEDUP_REMOVED lines=16> */
.L_x_2497:
        /* <DEDUP_REMOVED lines=15> */
.L_x_2565:
[----:B------:R-:W-:Y:S05]  /*152b0*/  BSYNC B2 ;  /* 0x0000000000027941 */ /* 0x000fea0003800000 */
.L_x_2498:
        /* <DEDUP_REMOVED lines=11> */
.L_x_2501:
[----:B------:R-:W-:Y:S05]  /*15370*/  BSYNC B2 ;  /* 0x0000000000027941 */ /* 0x000fea0003800000 */
.L_x_2500:
[----:B------:R-:W-:Y:S01]  /*15380*/  R2UR UR10, R12 ;  /* 0x000000000c0a72ca */ /* 0x000fe200000e0000 */
[----:B------:R-:W-:Y:S01]  /*15390*/  IMAD R4, R4, 0xa000, R17 ;  /* 0x0000a00004047824 */ /* 0x000fe200078e0211 */
[----:B------:R-:W-:Y:S01]  /*153a0*/  R2UR UR6, R10 ;  /* 0x000000000a0672ca */ /* 0x000fe200000e0000 */
[----:B------:R-:W-:Y:S01]  /*153b0*/  UIADD3 UR4, UP0, UR38, 0x470, URZ ;  /* 0x0000047026047890 */ /* 0x000fe2000ff1e03f */
[----:B------:R-:W-:Y:S01]  /*153c0*/  R2UR UR7, R11 ;  /* 0x000000000b0772ca */ /* 0x000fe200000e0000 */
[----:B------:R-:W-:Y:S01]  /*153d0*/  IMAD R3, R19, 0x50, RZ ;  /* 0x0000005013037824 */ /* 0x000fe200078e02ff */
[----:B------:R-:W-:Y:S01]  /*153e0*/  PLOP3.LUT P0, PT, PT, PT, PT, 0x80, 0x0 ;  /* 0x000000000000781c */ /* 0x000fe20003f0f070 */
[----:B0-----:R-:W-:Y:S01]  /*153f0*/  VIADD R2, R2, 0x50 ;  /* 0x0000005002027836 */ /* 0x001fe20000000000 */
[----:B------:R-:W-:Y:S01]  /*15400*/  UIADD3.X UR5, URZ, UR39, URZ, UP0, !UPT ;  /* 0x000000273f057290 */ /* 0x000fe200087fe43f */
[----:B------:R-:W-:-:S11]  /*15410*/  VIADD R5, R4, 0x400 ;  /* 0x0000040004057836 */ /* 0x000fd60000000000 */
.L_x_2502:
        /* <DEDUP_REMOVED lines=15> */
.L_x_2503:
        /* <DEDUP_REMOVED lines=15> */
.L_x_2504:
        /* <DEDUP_REMOVED lines=15> */
.L_x_2505:
        /* <DEDUP_REMOVED lines=12> */
.L_x_2488:
[----:B------:R-:W-:Y:S05]  /*157b0*/  BSYNC B1 ;  /* 0x0000000000017941 */ /* 0x000fea0003800000 */
.L_x_2487:
[C---:B------:R-:W-:Y:S01]  /*157c0*/  ISETP.GT.AND P0, PT, R0.reuse, 0x1, PT ;  /* 0x000000010000780c */ /* 0x040fe20003f04270 */
[----:B------:R-:W-:-:S12]  /*157d0*/  VIADD R0, R0, 0xfffffffe ;  /* 0xfffffffe00007836 */ /* 0x000fd80000000000 */
[----:B------:R-:W-:Y:S05]  /*157e0*/  @P0 BRA `(.L_x_2506) ;  /* 0xffffffe400600947 */ /* 0x000fea000383ffff */
.L_x_2467:
[----:B------:R-:W-:Y:S05]  /*157f0*/  BSYNC B0 ;  /* 0x0000000000007941 */ /* 0x000fea0003800000 */
.L_x_2446:
[----:B0-----:R-:W0:Y:S01]  /*15800*/  S2R R0, SR_TID.X ;  /* 0x0000000000007919 */ /* 0x001e220000002100 */
[----:B------:R-:W-:Y:S01]  /*15810*/  BSSY B0, `(.L_x_2507) ;  /* 0x0000012000007945 */ /* 0x000fe20003800000 */
[----:B0-----:R-:W-:-:S04]  /*15820*/  LOP3.LUT R6, R0, 0x7f, RZ, 0xc0, !PT ;  /* 0x0000007f00067812 */ /* 0x001fc800078ec0ff */
[----:B------:R-:W-:-:S13]  /*15830*/  ISETP.NE.AND P1, PT, R6, RZ, PT ;  /* 0x000000ff0600720c */ /* 0x000fda0003f25270 */
[----:B------:R-:W-:Y:S05]  /*15840*/  @P1 BRA `(.L_x_2508) ;  /* 0x0000000000381947 */ /* 0x000fea0003800000 */
[----:B--2---:R-:W0:Y:S01]  /*15850*/  S2R R3, SR_LANEID ;  /* 0x0000000000037919 */ /* 0x004e220000000000 */
[----:B------:R-:W-:Y:S01]  /*15860*/  VOTEU.ANY UR4, UPT, PT ;  /* 0x0000000000047886 */ /* 0x000fe200038e0100 */
[----:B-1----:R-:W1:Y:S01]  /*15870*/  LDC.64 R4, c[0x0][0xc80] ;  /* 0x00032000ff047b82 */ /* 0x002e620000000a00 */
[----:B------:R-:W0:Y:S01]  /*15880*/  FLO.U32 R0, UR4 ;  /* 0x0000000400007d00 */ /* 0x000e2200080e0000 */
[----:B------:R-:W-:-:S07]  /*15890*/  ULDC.64 UR6, c[0x0][0x208] ;  /* 0x0000820000067ab9 */ /* 0x000fce0000000a00 */
[----:B------:R-:W1:Y:S01]  /*158a0*/  POPC R2, UR4 ;  /* 0x0000000400027d09 */ /* 0x000e620008000000 */
[----:B0-----:R-:W-:-:S13]  /*158b0*/  ISETP.EQ.U32.AND P0, PT, R0, R3, PT ;  /* 0x000000030000720c */ /* 0x001fda0003f02070 */
[----:B-1----:R-:W2:Y:S01]  /*158c0*/  @P0 ATOMG.E.ADD.STRONG.GPU PT, R5, desc[UR6][R4.64], R2 ;  /* 0x00000002040509a8 */ /* 0x002ea200081ee1c6 */
[----:B------:R-:W0:Y:S02]  /*158d0*/  S2R R3, SR_LTMASK ;  /* 0x0000000000037919 */ /* 0x000e240000003900 */
[----:B0-----:R-:W-:-:S06]  /*158e0*/  LOP3.LUT R3, R3, UR4, RZ, 0xc0, !PT ;  /* 0x0000000403037c12 */ /* 0x001fcc000f8ec0ff */
[----:B------:R-:W0:Y:S01]  /*158f0*/  POPC R3, R3 ;  /* 0x0000000300037309 */ /* 0x000e220000000000 */
[----:B--2---:R-:W0:Y:S02]  /*15900*/  SHFL.IDX PT, R0, R5, R0, 0x1f ;  /* 0x00001f0005007589 */ /* 0x004e2400000e0000 */
[----:B0-----:R-:W-:-:S05]  /*15910*/  IADD3 R0, R0, UR43, R3 ;  /* 0x0000002b00007c10 */ /* 0x001fca000fffe003 */
[----:B------:R0:W-:Y:S02]  /*15920*/  STL [R1+0x18], R0 ;  /* 0x0000180001007387 */ /* 0x0001e40000100800 */
.L_x_2508:
[----:B------:R-:W-:Y:S05]  /*15930*/  BSYNC B0 ;  /* 0x0000000000007941 */ /* 0x000fea0003800000 */
.L_x_2507:
[----:B0-----:R-:W3:Y:S01]  /*15940*/  LDL.LU R0, [R1+0xc] ;  /* 0x00000c0001007983 */ /* 0x001ee20000300800 */
[----:B------:R-:W-:Y:S01]  /*15950*/  BSSY B0, `(.L_x_2509) ;  /* 0x0000056000007945 */ /* 0x000fe20003800000 */
[----:B---3--:R-:W-:-:S13]  /*15960*/  ISETP.NE.AND P0, PT, R0, RZ, PT ;  /* 0x000000ff0000720c */ /* 0x008fda0003f05270 */
[----:B------:R-:W-:Y:S05]  /*15970*/  @!P0 BRA `(.L_x_2510) ;  /* 0x00000004004c8947 */ /* 0x000fea0003800000 */
[----:B------:R-:W2:Y:S01]  /*15980*/  LDL R0, [R1+0x4] ;  /* 0x0000040001007983 */ /* 0x000ea20000100800 */
[----:B------:R-:W-:Y:S01]  /*15990*/  IMAD R2, R18, 0x8, R17 ;  /* 0x0000000812027824 */ /* 0x000fe200078e0211 */
[----:B------:R-:W-:Y:S01]  /*159a0*/  BSSY B1, `(.L_x_2511) ;  /* 0x0000005000017945 */ /* 0x000fe20003800000 */
[----:B------:R-:W-:Y:S02]  /*159b0*/  ISETP.NE.AND P2, PT, R6, RZ, PT ;  /* 0x000000ff0600720c */ /* 0x000fe40003f45270 */
[----:B--2---:R-:W-:-:S04]  /*159c0*/  SHF.L.U32 R3, R0, 0x1f, RZ ;  /* 0x0000001f00037819 */ /* 0x004fc800000006ff */
[----:B------:R-:W0:Y:S02]  /*159d0*/  SYNCS.PHASECHK.TRANS64.TRYWAIT P0, [R2+URZ+0x38860], R3 ;  /* 0x03886003020075a7 */ /* 0x000e24000800017f */
[----:B0-----:R-:W-:Y:S05]  /*159e0*/  @!P0 BRA `(.L_x_2512) ;  /* 0x0000001c002c8947 */ /* 0x001fea0003800000 */
.L_x_2566:
[----:B------:R-:W-:Y:S05]  /*159f0*/  BSYNC B1 ;  /* 0x0000000000017941 */ /* 0x000fea0003800000 */
.L_x_2511:
        /* <DEDUP_REMOVED lines=9> */
.L_x_2514:
[----:B------:R-:W-:Y:S05]  /*15a90*/  BSYNC B1 ;  /* 0x0000000000017941 */ /* 0x000fea0003800000 */
.L_x_2513:
[----:B------:R-:W-:Y:S01]  /*15aa0*/  IMAD R0, R18, 0xa000, R17 ;  /* 0x0000a00012007824 */ /* 0x000fe200078e0211 */
[----:B------:R-:W-:Y:S01]  /*15ab0*/  UIADD3 UR4, UP0, UR38, 0x470, URZ ;  /* 0x0000047026047890 */ /* 0x000fe2000ff1e03f */
[----:B------:R-:W-:Y:S01]  /*15ac0*/  PLOP3.LUT P0, PT, PT, PT, PT, 0x80, 0x0 ;  /* 0x000000000000781c */ /* 0x000fe20003f0f070 */
[----:B------:R-:W-:Y:S01]  /*15ad0*/  IMAD R19, R19, 0x50, RZ ;  /* 0x0000005013137824 */ /* 0x000fe200078e02ff */
[----:B------:R-:W-:Y:S01]  /*15ae0*/  UMOV UR6, 0x0 ;  /* 0x0000000000067882 */ /* 0x000fe20000000000 */
[----:B0-----:R-:W-:Y:S01]  /*15af0*/  VIADD R2, R2, 0x38850 ;  /* 0x0003885002027836 */ /* 0x001fe20000000000 */
[----:B------:R-:W-:Y:S01]  /*15b00*/  UIADD3.X UR5, URZ, UR39, URZ, UP0, !UPT ;  /* 0x000000273f057290 */ /* 0x000fe200087fe43f */
[----:B------:R-:W-:Y:S01]  /*15b10*/  VIADD R3, R0, 0x400 ;  /* 0x0000040000037836 */ /* 0x000fe20000000000 */
[----:B------:R-:W-:Y:S01]  /*15b20*/  UMOV UR7, 0x14f00000 ;  /* 0x14f0000000077882 */ /* 0x000fe20000000000 */
[----:B------:R-:W-:-:S09]  /*15b30*/  UMOV UR10, URZ ;  /* 0x0000003f000a7c82 */ /* 0x000fd20008000000 */
.L_x_2515:
        /* <DEDUP_REMOVED lines=15> */
.L_x_2516:
        /* <DEDUP_REMOVED lines=15> */
.L_x_2517:
        /* <DEDUP_REMOVED lines=15> */
.L_x_2518:
        /* <DEDUP_REMOVED lines=10> */
.L_x_2510:
[----:B------:R-:W-:Y:S05]  /*15eb0*/  BSYNC B0 ;  /* 0x0000000000007941 */ /* 0x000fea0003800000 */
.L_x_2509:
[----:B--2---:R-:W2:Y:S01]  /*15ec0*/  LDL.LU R3, [R1+0x4] ;  /* 0x0000040001037983 */ /* 0x004ea20000300800 */
[----:B------:R-:W-:-:S05]  /*15ed0*/  VIADD R18, R18, 0x1 ;  /* 0x0000000112127836 */ /* 0x000fca0000000000 */
[----:B------:R-:W-:-:S04]  /*15ee0*/  ISETP.NE.AND P0, PT, R18, 0x2, PT ;  /* 0x000000021200780c */ /* 0x000fc80003f05270 */
[----:B------:R-:W-:Y:S02]  /*15ef0*/  SEL R0, RZ, 0x1, P0 ;  /* 0x00000001ff007807 */ /* 0x000fe40000000000 */
[----:B------:R-:W-:Y:S02]  /*15f00*/  SEL R18, R18, RZ, P0 ;  /* 0x000000ff12127207 */ /* 0x000fe40000000000 */
[----:B--2---:R-:W-:-:S05]  /*15f10*/  LOP3.LUT R3, R3, R0, RZ, 0x3c, !PT ;  /* 0x0000000003037212 */ /* 0x004fca00078e3cff */
[----:B------:R2:W-:Y:S02]  /*15f20*/  STL [R1+0x4], R3 ;  /* 0x0000040301007387 */ /* 0x0005e40000100800 */
.L_x_2426:
[----:B------:R-:W-:Y:S05]  /*15f30*/  BSYNC B7 ;  /* 0x0000000000077941 */ /* 0x000fea0003800000 */
.L_x_2424:
[----:B0-----:R-:W3:Y:S04]  /*15f40*/  LDL R0, [R1+0x20] ;  /* 0x0000200001007983 */ /* 0x001ee80000100800 */
[----:B------:R0:W5:Y:S01]  /*15f50*/  LDL R2, [R1+0x18] ;  /* 0x0000180001027983 */ /* 0x0001620000100800 */
[----:B---3--:R-:W-:-:S13]  /*15f60*/  ISETP.NE.AND P0, PT, R0, RZ, PT ;  /* 0x000000ff0000720c */ /* 0x008fda0003f05270 */
[----:B0-----:R-:W-:Y:S05]  /*15f70*/  @!P0 BRA `(.L_x_2519) ;  /* 0x0000000000288947 */ /* 0x001fea0003800000 */
[----:B------:R-:W-:Y:S05]  /*15f80*/  WARPSYNC.ALL ;  /* 0x0000000000007948 */ /* 0x000fea0003800000 */
[----:B------:R-:W0:Y:S08]  /*15f90*/  S2UR UR5, SR_CgaCtaId ;  /* 0x00000000000579c3 */ /* 0x000e300000008800 */
[----:B------:R-:W-:Y:S06]  /*15fa0*/  BAR.SYNC.DEFER_BLOCKING 0x5, 0x180 ;  /* 0x0146000000007b1d */ /* 0x000fec0000010000 */
[----:B------:R-:W-:-:S02]  /*15fb0*/  UMOV UR4, 0x400 ;  /* 0x0000040000047882 */ /* 0x000fc40000000000 */
[----:B0-----:R-:W-:-:S06]  /*15fc0*/  ULEA UR4, UR5, UR4, 0x18 ;  /* 0x0000000405047291 */ /* 0x001fcc000f8ec03f */
[----:B------:R-:W-:-:S05]  /*15fd0*/  IMAD.U32 R17, RZ, RZ, UR4 ;  /* 0x00000004ff117e24 */ /* 0x000fca000f8e00ff */
[----:B-----5:R-:W0:Y:S04]  /*15fe0*/  LDS R2, [R17+0x388d0] ;  /* 0x0388d00011027984 */ /* 0x020e280000000800 */
[----:B0-----:R0:W-:Y:S01]  /*15ff0*/  STL [R1+0x18], R2 ;  /* 0x0000180201007387 */ /* 0x0011e20000100800 */
[----:B------:R-:W-:Y:S06]  /*16000*/  BAR.ARV 0x4, 0x180 ;  /* 0x0106000000007b1d */ /* 0x000fec0000002000 */
[----:B------:R-:W-:Y:S05]  /*16010*/  BRA `(.L_x_2520) ;  /* 0x00000000002c7947 */ /* 0x000fea0003800000 */
.L_x_2519:
[----:B------:R-:W-:-:S03]  /*16020*/  UMOV UR4, 0xffffffff ;  /* 0xffffffff00047882 */ /* 0x000fc60000000000 */
[----:B------:R-:W-:Y:S05]  /*16030*/  BRA.DIV UR4, `(.L_x_2521) ;  /* 0x0000001604ac7947 */ /* 0x000fea000b800000 */
[----:B-----5:R0:W3:Y:S02]  /*16040*/  SHFL.IDX PT, R14, R2, RZ, 0x1f ;  /* 0x00001fff020e7589 */ /* 0x0200e400000e0000 */
.L_x_2569:
[----:B--2---:R-:W2:Y:S01]  /*16050*/  @!P1 S2R R3, SR_CgaCtaId ;  /* 0x0000000000039919 */ /* 0x004ea20000008800 */
[----:B------:R-:W-:Y:S05]  /*16060*/  WARPSYNC.ALL ;  /* 0x0000000000007948 */ /* 0x000fea0003800000 */
[----:B------:R-:W-:Y:S01]  /*16070*/  BAR.SYNC.DEFER_BLOCKING 0x4, 0x180 ;  /* 0x0106000000007b1d */ /* 0x000fe20000010000 */
[----:B------:R-:W-:-:S05]  /*16080*/  @!P1 MOV R0, 0x400 ;  /* 0x0000040000009802 */ /* 0x000fca0000000f00 */
[----:B---3--:R3:W-:Y:S01]  /*16090*/  STL [R1+0x18], R14 ;  /* 0x0000180e01007387 */ /* 0x0087e20000100800 */
[----:B--2---:R-:W-:-:S05]  /*160a0*/  @!P1 LEA R17, R3, R0, 0x18 ;  /* 0x0000000003119211 */ /* 0x004fca00078ec0ff */
[----:B------:R3:W-:Y:S01]  /*160b0*/  @!P1 STS [R17+0x388d0], R2 ;  /* 0x0388d00211009388 */ /* 0x0007e20000000800 */
[----:B------:R-:W-:Y:S06]  /*160c0*/  BAR.ARV 0x5, 0x180 ;  /* 0x0146000000007b1d */ /* 0x000fec0000002000 */
.L_x_2520:
[----:B------:R-:W4:Y:S01]  /*160d0*/  LDL R0, [R1+0x18] ;  /* 0x0000180001007983 */ /* 0x000f220000100800 */
[----:B------:R-:W-:Y:S02]  /*160e0*/  ULDC UR4, c[0x0][0xc38] ;  /* 0x00030e0000047ab9 */ /* 0x000fe40000000800 */
[----:B----4-:R-:W-:-:S13]  /*160f0*/  ISETP.GE.AND P0, PT, R0, UR4, PT ;  /* 0x0000000400007c0c */ /* 0x010fda000bf06270 */
[----:B------:R-:W-:Y:S05]  /*16100*/  @!P0 BRA `(.L_x_2522) ;  /* 0xffffffb000208947 */ /* 0x000fea000383ffff */
.L_x_2421:
[----:B-1----:R-:W4:Y:S01]  /*16110*/  LDL.LU R0, [R1+0x1c] ;  /* 0x00001c0001007983 */ /* 0x002f220000300800 */
[----:B------:R-:W-:Y:S01]  /*16120*/  BSSY B0, `(.L_x_2523) ;  /* 0x000000b000007945 */ /* 0x000fe20003800000 */
[----:B------:R-:W1:Y:S01]  /*16130*/  S2R R5, SR_CgaCtaId ;  /* 0x0000000000057919 */ /* 0x000e620000008800 */
[----:B----4-:R-:W-:-:S05]  /*16140*/  VIADD R0, R0, 0x1 ;  /* 0x0000000100007836 */ /* 0x010fca0000000000 */
[----:B0--3--:R-:W-:-:S04]  /*16150*/  LEA.HI R2, R0, R0, RZ, 0x1 ;  /* 0x0000000000027211 */ /* 0x009fc800078f08ff */
[----:B--2---:R-:W-:-:S05]  /*16160*/  LOP3.LUT R3, R2, 0xfffffffe, RZ, 0xc0, !PT ;  /* 0xfffffffe02037812 */ /* 0x004fca00078ec0ff */
[----:B------:R-:W-:Y:S01]  /*16170*/  IMAD.IADD R3, R0, 0x1, -R3 ;  /* 0x0000000100037824 */ /* 0x000fe200078e0a03 */
[----:B------:R-:W-:-:S04]  /*16180*/  MOV R0, 0x400 ;  /* 0x0000040000007802 */ /* 0x000fc80000000f00 */
[----:B-1----:R-:W-:Y:S02]  /*16190*/  LEA R0, R5, R0, 0x18 ;  /* 0x0000000005007211 */ /* 0x002fe400078ec0ff */
[----:B------:R-:W-:-:S04]  /*161a0*/  SHF.L.U32 R3, R3, 0x1f, RZ ;  /* 0x0000001f03037819 */ /* 0x000fc800000006ff */
[----:B------:R-:W0:Y:S02]  /*161b0*/  SYNCS.PHASECHK.TRANS64.TRYWAIT P0, [R0+URZ+0x38820], R3 ;  /* 0x03882003000075a7 */ /* 0x000e24000800017f */
[----:B0-----:R-:W-:Y:S05]  /*161c0*/  @!P0 BRA `(.L_x_2524) ;  /* 0x0000001400708947 */ /* 0x001fea0003800000 */
.L_x_2570:
[----:B------:R-:W-:Y:S05]  /*161d0*/  BSYNC B0 ;  /* 0x0000000000007941 */ /* 0x000fea0003800000 */
.L_x_2523:
[----:B------:R-:W-:-:S03]  /*161e0*/  UMOV UR4, 0xffffffff ;  /* 0xffffffff00047882 */ /* 0x000fc60000000000 */
[----:B------:R-:W-:Y:S05]  /*161f0*/  BRA.DIV UR4, `(.L_x_2525) ;  /* 0x0000001604787947 */ /* 0x000fea000b800000 */
[----:B------:R-:W1:Y:S02]  /*16200*/  S2R R2, SR_TID.X ;  /* 0x0000000000027919 */ /* 0x000e640000002100 */
[----:B-1----:R-:W-:-:S04]  /*16210*/  SHF.R.U32.HI R2, RZ, 0x5, R2 ;  /* 0x00000005ff027819 */ /* 0x002fc80000011602 */
[----:B------:R-:W-:-:S05]  /*16220*/  LOP3.LUT R2, R2, 0x3, RZ, 0xc0, !PT ;  /* 0x0000000302027812 */ /* 0x000fca00078ec0ff */
[----:B------:R1:W2:Y:S02]  /*16230*/  SHFL.IDX PT, R14, R2, RZ, 0x1f ;  /* 0x00001fff020e7589 */ /* 0x0002a400000e0000 */
.L_x_2573:
[----:B--2---:R-:W-:Y:S01]  /*16240*/  ISETP.NE.AND P0, PT, R14, RZ, PT ;  /* 0x000000ff0e00720c */ /* 0x004fe20003f05270 */
[----:B------:R-:W-:-:S12]  /*16250*/  BSSY B0, `(.L_x_2526) ;  /* 0x0000027000007945 */ /* 0x000fd80003800000 */
[----:B------:R-:W-:Y:S05]  /*16260*/  @P0 BRA `(.L_x_2527) ;  /* 0x0000000000940947 */ /* 0x000fea0003800000 */
[----:B------:R-:W-:-:S03]  /*16270*/  UMOV UR4, 0xffffffff ;  /* 0xffffffff00047882 */ /* 0x000fc60000000000 */
[----:B------:R-:W-:Y:S05]  /*16280*/  BRA.DIV UR4, `(.L_x_2528) ;  /* 0x0000001604887947 */ /* 0x000fea000b800000 */
[----:B------:R-:W-:-:S13]  /*16290*/  ELECT P6, URZ, PT ;  /* 0x00000000003f782f */ /* 0x000fda00038c0000 */
.L_x_2576:
        /* <DEDUP_REMOVED lines=8> */
.L_x_2529:
[----:B------:R-:W2:Y:S01]  /*16320*/  LDL.LU R7, [R1+0x4] ;  /* 0x0000040001077983 */ /* 0x000ea20000300800 */
        /* <DEDUP_REMOVED lines=12> */
.L_x_2577:
[----:B------:R-:W1:Y:S02]  /*163f0*/  SYNCS.PHASECHK.TRANS64.TRYWAIT P0, [R3+URZ], R2 ;  /* 0x00000002030075a7 */ /* 0x000e64000800017f */
[----:B-1----:R-:W-:Y:S05]  /*16400*/  @!P0 BRA `(.L_x_2531) ;  /* 0x00000014005c8947 */ /* 0x002fea0003800000 */
.L_x_2578:
[----:B------:R-:W-:Y:S05]  /*16410*/  @!P2 BRA `(.L_x_2532) ;  /* 0x000000000004a947 */ /* 0x000fea0003800000 */
[----:B------:R-:W-:Y:S01]  /*16420*/  BPT.TRAP 0x1 ;  /* 0x000000040000795c */ /* 0x000fe20000300000 */
.L_x_2532:
[----:B-1----:R-:W-:-:S04]  /*16430*/  VIADD R3, R0, 0x38860 ;  /* 0x0003886000037836 */ /* 0x002fc80000000000 */
[----:B------:R-:W-:-:S04]  /*16440*/  IMAD R18, R18, 0x8, R3 ;  /* 0x0000000812127824 */ /* 0x000fc800078e0203 */
[----:B------:R-:W1:Y:S02]  /*16450*/  SYNCS.PHASECHK.TRANS64.TRYWAIT P0, [R18+URZ], R5 ;  /* 0x00000005120075a7 */ /* 0x000e64000800017f */
[----:B-1----:R-:W-:Y:S05]  /*16460*/  @!P0 BRA `(.L_x_2533) ;  /* 0x0000001400588947 */ /* 0x002fea0003800000 */
.L_x_2579:
[----:B------:R-:W-:-:S07]  /*16470*/  IMAD R3, R4, 0x8, R3 ;  /* 0x0000000804037824 */ /* 0x000fce00078e0203 */
.L_x_2534:
[----:B--2---:R2:W3:Y:S02]  /*16480*/  SYNCS.PHASECHK.TRANS64.TRYWAIT P0, [R3+URZ], R2 ;  /* 0x00000002030075a7 */ /* 0x0044e4000800017f */
[----:B---3--:R-:W-:Y:S05]  /*16490*/  @!P0 NANOSLEEP.SYNCS 0x989680 ;  /* 0x009896800000895d */ /* 0x008fea0003900000 */
[----:B------:R-:W3:Y:S02]  /*164a0*/  @!P0 SYNCS.PHASECHK.TRANS64 P0, [R3+URZ], R2 ;  /* 0x00000002030085a7 */ /* 0x000ee4000800007f */
[----:B---3--:R-:W-:Y:S05]  /*164b0*/  @!P0 BRA `(.L_x_2534) ;  /* 0xfffffffc00f08947 */ /* 0x008fea000383ffff */
.L_x_2527:
[----:B------:R-:W-:Y:S05]  /*164c0*/  BSYNC B0 ;  /* 0x0000000000007941 */ /* 0x000fea0003800000 */
.L_x_2526:
[----:B------:R-:W-:Y:S05]  /*164d0*/  EXIT ;  /* 0x000000000000794d */ /* 0x000fea0003800000 */
.L_x_2374:
[----:B------:R-:W-:-:S13]  /*164e0*/  R2UR UR4, R17 ;  /* 0x00000000110472ca */ /* 0x000fda00000e0000 */
[----:B0-----:R-:W-:-:S04]  /*164f0*/  IMAD.U32 R3, RZ, RZ, UR4 ;  /* 0x00000004ff037e24 */ /* 0x001fc8000f8e00ff */
[----:B------:R0:W1:Y:S03]  /*16500*/  SYNCS.PHASECHK.TRANS64.TRYWAIT P1, [R3+URZ+0x38800], R0 ;  /* 0x03880000030075a7 */ /* 0x000066000802017f */
[----:B-1----:R-:W-:Y:S05]  /*16510*/  @!P1 NANOSLEEP.SYNCS 0x989680 ;  /* 0x009896800000995d */ /* 0x002fea0003900000 */
[----:B------:R-:W1:Y:S02]  /*16520*/  @!P1 SYNCS.PHASECHK.TRANS64 P1, [R3+URZ+0x38800], R0 ;  /* 0x03880000030095a7 */ /* 0x000e64000802007f */
[----:B-1----:R-:W-:Y:S05]  /*16530*/  @!P1 BRA `(.L_x_2374) ;  /* 0xfffffffc00e89947 */ /* 0x002fea000383ffff */
[----:B------:R-:W-:Y:S05]  /*16540*/  BRA `(.L_x_2535) ;  /* 0xfffffeb400207947 */ /* 0x000fea000383ffff */
.L_x_2378:
[----:B-1----:R1:W2:Y:S02]  /*16550*/  SYNCS.PHASECHK.TRANS64.TRYWAIT P2, [R0+URZ+0x38830], R3 ;  /* 0x03883003000075a7 */ /* 0x0022a4000804017f */
[----:B--2---:R-:W-:Y:S05]  /*16560*/  @!P2 NANOSLEEP.SYNCS 0x989680 ;  /* 0x009896800000a95d */ /* 0x004fea0003900000 */
[----:B------:R-:W2:Y:S02]  /*16570*/  @!P2 SYNCS.PHASECHK.TRANS64 P2, [R0+URZ+0x38830], R3 ;  /* 0x038830030000a5a7 */ /* 0x000ea4000804007f */
[----:B--2---:R-:W-:Y:S05]  /*16580*/  @!P2 BRA `(.L_x_2378) ;  /* 0xfffffffc00f0a947 */ /* 0x004fea000383ffff */
[----:B------:R-:W-:Y:S05]  /*16590*/  BRA `(.L_x_2377) ;  /* 0xfffffeb4004c7947 */ /* 0x000fea000383ffff */
.L_x_2383:
[----:B------:R-:W-:-:S13]  /*165a0*/  R2UR UR4, R232 ;  /* 0x00000000e80472ca */ /* 0x000fda00000e0000 */
[----:B-1----:R-:W-:-:S04]  /*165b0*/  IMAD.U32 R4, RZ, RZ, UR4 ;  /* 0x00000004ff047e24 */ /* 0x002fc8000f8e00ff */
[----:B------:R1:W2:Y:S03]  /*165c0*/  SYNCS.PHASECHK.TRANS64.TRYWAIT P3, [R4+URZ+0x38830], R3 ;  /* 0x03883003040075a7 */ /* 0x0002a6000806017f */
[----:B--2---:R-:W-:Y:S05]  /*165d0*/  @!P3 NANOSLEEP.SYNCS 0x989680 ;  /* 0x009896800000b95d */ /* 0x004fea0003900000 */
[----:B------:R-:W2:Y:S02]  /*165e0*/  @!P3 SYNCS.PHASECHK.TRANS64 P3, [R4+URZ+0x38830], R3 ;  /* 0x038830030400b5a7 */ /* 0x000ea4000806007f */
[----:B--2---:R-:W-:Y:S05]  /*165f0*/  @!P3 BRA `(.L_x_2383) ;  /* 0xfffffffc00e8b947 */ /* 0x004fea000383ffff */
[----:B------:R-:W-:Y:S05]  /*16600*/  BRA `(.L_x_2382) ;  /* 0xfffffeec00b47947 */ /* 0x000fea000383ffff */
.L_x_2387:
[----:B01----:R-:W-:-:S04]  /*16610*/  IMAD.U32 R3, RZ, RZ, UR4 ;  /* 0x00000004ff037e24 */ /* 0x003fc8000f8e00ff */
[----:B------:R0:W1:Y:S03]  /*16620*/  SYNCS.PHASECHK.TRANS64.TRYWAIT P3, [R3+URZ+0x38850], R0 ;  /* 0x03885000030075a7 */ /* 0x000066000806017f */
[----:B-1----:R-:W-:Y:S05]  /*16630*/  @!P3 NANOSLEEP.SYNCS 0x989680 ;  /* 0x009896800000b95d */ /* 0x002fea0003900000 */
[----:B------:R-:W1:Y:S02]  /*16640*/  @!P3 SYNCS.PHASECHK.TRANS64 P3, [R3+URZ+0x38850], R0 ;  /* 0x038850000300b5a7 */ /* 0x000e64000806007f */
[----:B-1----:R-:W-:Y:S05]  /*16650*/  @!P3 BRA `(.L_x_2387) ;  /* 0xfffffffc00ecb947 */ /* 0x002fea000383ffff */
[----:B------:R-:W-:Y:S05]  /*16660*/  BRA `(.L_x_2386) ;  /* 0xffffff1400d47947 */ /* 0x000fea000383ffff */
.L_x_2393:
[----:B-1----:R-:W-:-:S04]  /*16670*/  IMAD.U32 R4, RZ, RZ, UR4 ;  /* 0x00000004ff047e24 */ /* 0x002fc8000f8e00ff */
[----:B------:R1:W2:Y:S03]  /*16680*/  SYNCS.PHASECHK.TRANS64.TRYWAIT P2, [R4+URZ+0x38830], R3 ;  /* 0x03883003040075a7 */ /* 0x0002a6000804017f */
[----:B--2---:R-:W-:Y:S05]  /*16690*/  @!P2 NANOSLEEP.SYNCS 0x989680 ;  /* 0x009896800000a95d */ /* 0x004fea0003900000 */
[----:B------:R-:W2:Y:S02]  /*166a0*/  @!P2 SYNCS.PHASECHK.TRANS64 P2, [R4+URZ+0x38830], R3 ;  /* 0x038830030400a5a7 */ /* 0x000ea4000804007f */
[----:B--2---:R-:W-:Y:S05]  /*166b0*/  @!P2 BRA `(.L_x_2393) ;  /* 0xfffffffc00eca947 */ /* 0x004fea000383ffff */
[----:B------:R-:W-:Y:S05]  /*166c0*/  BRA `(.L_x_2392) ;  /* 0xffffff2c00bc7947 */ /* 0x000fea000383ffff */
.L_x_2397:
[----:B01----:R-:W-:-:S04]  /*166d0*/  IMAD.U32 R3, RZ, RZ, UR4 ;  /* 0x00000004ff037e24 */ /* 0x003fc8000f8e00ff */
[----:B------:R0:W1:Y:S03]  /*166e0*/  SYNCS.PHASECHK.TRANS64.TRYWAIT P2, [R3+URZ+0x38850], R0 ;  /* 0x03885000030075a7 */ /* 0x000066000804017f */
[----:B-1----:R-:W-:Y:S05]  /*166f0*/  @!P2 NANOSLEEP.SYNCS 0x989680 ;  /* 0x009896800000a95d */ /* 0x002fea0003900000 */
[----:B------:R-:W1:Y:S02]  /*16700*/  @!P2 SYNCS.PHASECHK.TRANS64 P2, [R3+URZ+0x38850], R0 ;  /* 0x038850000300a5a7 */ /* 0x000e64000804007f */
[----:B-1----:R-:W-:Y:S05]  /*16710*/  @!P2 BRA `(.L_x_2397) ;  /* 0xfffffffc00eca947 */ /* 0x002fea000383ffff */
[----:B------:R-:W-:Y:S05]  /*16720*/  BRA `(.L_x_2396) ;  /* 0xffffff5400dc7947 */ /* 0x000fea000383ffff */
.L_x_2402:
[----:B-1----:R-:W-:-:S04]  /*16730*/  IMAD.U32 R7, RZ, RZ, UR7 ;  /* 0x00000007ff077e24 */ /* 0x002fc8000f8e00ff */
[----:B------:R1:W2:Y:S03]  /*16740*/  SYNCS.PHASECHK.TRANS64.TRYWAIT P0, [R7+URZ+0x38850], R0 ;  /* 0x03885000070075a7 */ /* 0x0002a6000800017f */
[----:B--2---:R-:W-:Y:S05]  /*16750*/  @!P0 NANOSLEEP.SYNCS 0x989680 ;  /* 0x009896800000895d */ /* 0x004fea0003900000 */
[----:B------:R-:W2:Y:S02]  /*16760*/  @!P0 SYNCS.PHASECHK.TRANS64 P0, [R7+URZ+0x38850], R0 ;  /* 0x03885000070085a7 */ /* 0x000ea4000800007f */
[----:B--2---:R-:W-:Y:S05]  /*16770*/  @!P0 BRA `(.L_x_2402) ;  /* 0xfffffffc00ec8947 */ /* 0x004fea000383ffff */
[----:B------:R-:W-:Y:S05]  /*16780*/  BRA `(.L_x_2401) ;  /* 0xffffff6c00e47947 */ /* 0x000fea000383ffff */
.L_x_2432:
[----:B------:R-:W-:Y:S02]  /*16790*/  IMAD.MOV.U32 R13, RZ, RZ, R0 ;  /* 0x000000ffff0d7224 */ /* 0x000fe400078e0000 */
[----:B------:R-:W-:Y:S02]  /*167a0*/  IMAD.MOV.U32 R12, RZ, RZ, RZ ;  /* 0x000000ffff0c7224 */ /* 0x000fe400078e00ff */
[----:B------:R-:W-:Y:S02]  /*167b0*/  IMAD.MOV.U32 R11, RZ, RZ, 0x1f ;  /* 0x0000001fff0b7424 */ /* 0x000fe400078e00ff */
[----:B------:R-:W-:-:S07]  /*167c0*/  IMAD.MOV.U32 R15, RZ, RZ, -0x1 ;  /* 0xffffffffff0f7424 */ /* 0x000fce00078e00ff */
[----:B0-----:R-:W-:Y:S05]  /*167d0*/  WARPSYNC.COLLECTIVE R15, `(.L_x_2536) ;  /* 0x000000000f087348 */ /* 0x001fea0003c00000 */
[----:B------:R1:W2:Y:S02]  /*167e0*/  SHFL.IDX P6, R14, R13, R12, R11 ;  /* 0x0000000c0d0e7389 */ /* 0x0002a400000c000b */
[----:B012---:R-:W-:Y:S01]  /*167f0*/  ENDCOLLECTIVE ;  /* 0x000000000000791b */ /* 0x007fe20003800000 */
.L_x_2536:
[----:B------:R-:W-:Y:S05]  /*16800*/  BRA `(.L_x_2537) ;  /* 0xffffffb4002c7947 */ /* 0x000fea000383ffff */
.L_x_2434:
[----:B------:R-:W-:Y:S01]  /*16810*/  BSSY B0, `(.L_x_2538) ;  /* 0x0000006000007945 */ /* 0x000fe20003800000 */
[----:B------:R-:W-:-:S07]  /*16820*/  IMAD.MOV.U32 R15, RZ, RZ, -0x1 ;  /* 0xffffffffff0f7424 */ /* 0x000fce00078e00ff */
[----:B01----:R-:W-:Y:S05]  /*16830*/  WARPSYNC.COLLECTIVE R15, `(.L_x_2539) ;  /* 0x000000000f0c7348 */ /* 0x003fea0003c00000 */
[----:B------:R-:W-:Y:S02]  /*16840*/  ELECT P6, UR62, PT ;  /* 0x00000000003e782f */ /* 0x000fe400038c0000 */
[----:B------:R-:W-:Y:S01]  /*16850*/  MOV R14, UR62 ;  /* 0x0000003e000e7c02 */ /* 0x000fe20008000f00 */
[----:B01----:R-:W-:Y:S10]  /*16860*/  ENDCOLLECTIVE ;  /* 0x000000000000791b */ /* 0x003ff40003800000 */
.L_x_2539:
[----:B------:R-:W-:Y:S05]  /*16870*/  BSYNC B0 ;  /* 0x0000000000007941 */ /* 0x000fea0003800000 */
.L_x_2538:
[----:B------:R-:W-:Y:S05]  /*16880*/  BRA `(.L_x_2540) ;  /* 0xffffffb4002c7947 */ /* 0x000fea000383ffff */
.L_x_2436:
[----:B-1----:R1:W2:Y:S02]  /*16890*/  SYNCS.PHASECHK.TRANS64.TRYWAIT P0, [R0+URZ+0x38840], R2 ;  /* 0x03884002000075a7 */ /* 0x0022a4000800017f */
[----:B--2---:R-:W-:Y:S05]  /*168a0*/  @!P0 NANOSLEEP.SYNCS 0x989680 ;  /* 0x009896800000895d */ /* 0x004fea0003900000 */
[----:B------:R-:W2:Y:S02]  /*168b0*/  @!P0 SYNCS.PHASECHK.TRANS64 P0, [R0+URZ+0x38840], R2 ;  /* 0x03884002000085a7 */ /* 0x000ea4000800007f */
[----:B--2---:R-:W-:Y:S05]  /*168c0*/  @!P0 BRA `(.L_x_2436) ;  /* 0xfffffffc00f08947 */ /* 0x004fea000383ffff */
[----:B------:R-:W-:Y:S05]  /*168d0*/  BRA `(.L_x_2541) ;  /* 0xffffffb400807947 */ /* 0x000fea000383ffff */
.L_x_2440:
[----:B------:R-:W-:Y:S02]  /*168e0*/  IMAD.MOV.U32 R13, RZ, RZ, R3 ;  /* 0x000000ffff0d7224 */ /* 0x000fe400078e0003 */
[----:B------:R-:W-:Y:S02]  /*168f0*/  IMAD.MOV.U32 R12, RZ, RZ, RZ ;  /* 0x000000ffff0c7224 */ /* 0x000fe400078e00ff */
[----:B------:R-:W-:Y:S02]  /*16900*/  IMAD.MOV.U32 R11, RZ, RZ, 0x181f ;  /* 0x0000181fff0b7424 */ /* 0x000fe400078e00ff */
[----:B------:R-:W-:Y:S02]  /*16910*/  IMAD.MOV.U32 R15, RZ, RZ, -0x1 ;  /* 0xffffffffff0f7424 */ /* 0x000fe400078e00ff */
[----:B------:R-:W-:-:S07]  /*16920*/  IMAD.U32 R0, RZ, RZ, UR42 ;  /* 0x0000002aff007e24 */ /* 0x000fce000f8e00ff */
[----:B-----5:R-:W-:Y:S05]  /*16930*/  WARPSYNC.COLLECTIVE R15, `(.L_x_2542) ;  /* 0x000000000f087348 */ /* 0x020fea0003c00000 */
[----:B------:R0:W1:Y:S02]  /*16940*/  SHFL.IDX P6, R14, R13, R12, R11 ;  /* 0x0000000c0d0e7389 */ /* 0x00006400000c000b */
[----:B01---5:R-:W-:Y:S01]  /*16950*/  ENDCOLLECTIVE ;  /* 0x000000000000791b */ /* 0x023fe20003800000 */
.L_x_2542:
[----:B------:R-:W-:Y:S02]  /*16960*/  IMAD R0, R0, 0x80, R10 ;  /* 0x0000008000007824 */ /* 0x000fe400078e020a */
[----:B------:R-:W-:Y:S02]  /*16970*/  IMAD.MOV.U32 R13, RZ, RZ, R4 ;  /* 0x000000ffff0d7224 */ /* 0x000fe400078e0004 */
[----:B------:R-:W-:-:S07]  /*16980*/  IMAD.MOV.U32 R5, RZ, RZ, R14 ;  /* 0x000000ffff057224 */ /* 0x000fce00078e000e */
[----:B------:R-:W-:Y:S05]  /*16990*/  WARPSYNC.COLLECTIVE R15, `(.L_x_2543) ;  /* 0x000000000f087348 */ /* 0x000fea0003c00000 */
[----:B------:R0:W1:Y:S02]  /*169a0*/  SHFL.IDX P6, R14, R13, R12, R11 ;  /* 0x0000000c0d0e7389 */ /* 0x00006400000c000b */
[----:B01----:R-:W-:Y:S01]  /*169b0*/  ENDCOLLECTIVE ;  /* 0x000000000000791b */ /* 0x003fe20003800000 */
.L_x_2543:
[----:B------:R-:W-:Y:S01]  /*169c0*/  ULDC UR4, c[0x0][0x288] ;  /* 0x0000a20000047ab9 */ /* 0x000fe20000000800 */
[----:B------:R-:W-:Y:S01]  /*169d0*/  ULDC.64 UR6, c[0x0][0x208] ;  /* 0x0000820000067ab9 */ /* 0x000fe20000000a00 */
[----:B------:R-:W-:-:S05]  /*169e0*/  IMAD R2, R7, UR4, RZ ;  /* 0x0000000407027c24 */ /* 0x000fca000f8e02ff */
[----:B------:R-:W-:Y:S01]  /*169f0*/  ISETP.GE.AND P4, PT, R0, R2, PT ;  /* 0x000000020000720c */ /* 0x000fe20003f86270 */
[----:B------:R-:W-:Y:S02]  /*16a00*/  IMAD.MOV.U32 R13, RZ, RZ, R3 ;  /* 0x000000ffff0d7224 */ /* 0x000fe400078e0003 */
[----:B------:R-:W-:Y:S02]  /*16a10*/  IMAD.MOV.U32 R12, RZ, RZ, 0x1 ;  /* 0x00000001ff0c7424 */ /* 0x000fe400078e00ff */
[----:B------:R-:W-:-:S08]  /*16a20*/  IMAD.MOV.U32 R6, RZ, RZ, R14 ;  /* 0x000000ffff067224 */ /* 0x000fd000078e000e */
        /* <DEDUP_REMOVED lines=15> */
.L_x_2544:
[----:B------:R-:W-:Y:S02]  /*16b20*/  IMAD.MOV.U32 R13, RZ, RZ, R4 ;  /* 0x000000ffff0d7224 */ /* 0x000fe400078e0004 */
[----:B------:R-:W-:-:S07]  /*16b30*/  IMAD.MOV.U32 R5, RZ, RZ, R14 ;  /* 0x000000ffff057224 */ /* 0x000fce00078e000e */
[----:B------:R-:W-:Y:S05]  /*16b40*/  WARPSYNC.COLLECTIVE R15, `(.L_x_2545) ;  /* 0x000000000f087348 */ /* 0x000fea0003c00000 */
[----:B------:R0:W1:Y:S02]  /*16b50*/  SHFL.IDX P6, R14, R13, R12, R11 ;  /* 0x0000000c0d0e7389 */ /* 0x00006400000c000b */
[----:B01----:R-:W-:Y:S01]  /*16b60*/  ENDCOLLECTIVE ;  /* 0x000000000000791b */ /* 0x003fe20003800000 */
.L_x_2545:
        /* <DEDUP_REMOVED lines=19> */
.L_x_2546:
[----:B------:R-:W-:Y:S02]  /*16ca0*/  IMAD.MOV.U32 R13, RZ, RZ, R4 ;  /* 0x000000ffff0d7224 */ /* 0x000fe400078e0004 */
[----:B------:R-:W-:-:S07]  /*16cb0*/  IMAD.MOV.U32 R5, RZ, RZ, R14 ;  /* 0x000000ffff057224 */ /* 0x000fce00078e000e */
[----:B------:R-:W-:Y:S05]  /*16cc0*/  WARPSYNC.COLLECTIVE R15, `(.L_x_2547) ;  /* 0x000000000f087348 */ /* 0x000fea0003c00000 */
[----:B------:R0:W1:Y:S02]  /*16cd0*/  SHFL.IDX P6, R14, R13, R12, R11 ;  /* 0x0000000c0d0e7389 */ /* 0x00006400000c000b */
[----:B01----:R-:W-:Y:S01]  /*16ce0*/  ENDCOLLECTIVE ;  /* 0x000000000000791b */ /* 0x003fe20003800000 */
.L_x_2547:
        /* <DEDUP_REMOVED lines=19> */
.L_x_2548:
[----:B------:R-:W-:Y:S02]  /*16e20*/  IMAD.MOV.U32 R13, RZ, RZ, R4 ;  /* 0x000000ffff0d7224 */ /* 0x000fe400078e0004 */
[----:B------:R-:W-:-:S07]  /*16e30*/  IMAD.MOV.U32 R5, RZ, RZ, R14 ;  /* 0x000000ffff057224 */ /* 0x000fce00078e000e */
[----:B------:R-:W-:Y:S05]  /*16e40*/  WARPSYNC.COLLECTIVE R15, `(.L_x_2549) ;  /* 0x000000000f087348 */ /* 0x000fea0003c00000 */
[----:B------:R0:W1:Y:S02]  /*16e50*/  SHFL.IDX P6, R14, R13, R12, R11 ;  /* 0x0000000c0d0e7389 */ /* 0x00006400000c000b */
[----:B01----:R-:W-:Y:S01]  /*16e60*/  ENDCOLLECTIVE ;  /* 0x000000000000791b */ /* 0x003fe20003800000 */
.L_x_2549:
        /* <DEDUP_REMOVED lines=19> */
.L_x_2550:
[----:B------:R-:W-:Y:S02]  /*16fa0*/  IMAD.MOV.U32 R13, RZ, RZ, R4 ;  /* 0x000000ffff0d7224 */ /* 0x000fe400078e0004 */
[----:B------:R-:W-:-:S07]  /*16fb0*/  IMAD.MOV.U32 R5, RZ, RZ, R14 ;  /* 0x000000ffff057224 */ /* 0x000fce00078e000e */
[----:B------:R-:W-:Y:S05]  /*16fc0*/  WARPSYNC.COLLECTIVE R15, `(.L_x_2551) ;  /* 0x000000000f087348 */ /* 0x000fea0003c00000 */
[----:B------:R0:W1:Y:S02]  /*16fd0*/  SHFL.IDX P6, R14, R13, R12, R11 ;  /* 0x0000000c0d0e7389 */ /* 0x00006400000c000b */
[----:B01----:R-:W-:Y:S01]  /*16fe0*/  ENDCOLLECTIVE ;  /* 0x000000000000791b */ /* 0x003fe20003800000 */
.L_x_2551:
        /* <DEDUP_REMOVED lines=19> */
.L_x_2552:
[----:B------:R-:W-:Y:S02]  /*17120*/  IMAD.MOV.U32 R13, RZ, RZ, R4 ;  /* 0x000000ffff0d7224 */ /* 0x000fe400078e0004 */
[----:B------:R-:W-:-:S07]  /*17130*/  IMAD.MOV.U32 R5, RZ, RZ, R14 ;  /* 0x000000ffff057224 */ /* 0x000fce00078e000e */
[----:B------:R-:W-:Y:S05]  /*17140*/  WARPSYNC.COLLECTIVE R15, `(.L_x_2553) ;  /* 0x000000000f087348 */ /* 0x000fea0003c00000 */
[----:B------:R0:W1:Y:S02]  /*17150*/  SHFL.IDX P6, R14, R13, R12, R11 ;  /* 0x0000000c0d0e7389 */ /* 0x00006400000c000b */
[----:B01----:R-:W-:Y:S01]  /*17160*/  ENDCOLLECTIVE ;  /* 0x000000000000791b */ /* 0x003fe20003800000 */
.L_x_2553:
        /* <DEDUP_REMOVED lines=19> */
.L_x_2554:
[----:B------:R-:W-:Y:S02]  /*172a0*/  IMAD.MOV.U32 R13, RZ, RZ, R4 ;  /* 0x000000ffff0d7224 */ /* 0x000fe400078e0004 */
[----:B------:R-:W-:-:S07]  /*172b0*/  IMAD.MOV.U32 R5, RZ, RZ, R14 ;  /* 0x000000ffff057224 */ /* 0x000fce00078e000e */
[----:B------:R-:W-:Y:S05]  /*172c0*/  WARPSYNC.COLLECTIVE R15, `(.L_x_2555) ;  /* 0x000000000f087348 */ /* 0x000fea0003c00000 */
[----:B------:R0:W1:Y:S02]  /*172d0*/  SHFL.IDX P6, R14, R13, R12, R11 ;  /* 0x0000000c0d0e7389 */ /* 0x00006400000c000b */
[----:B01----:R-:W-:Y:S01]  /*172e0*/  ENDCOLLECTIVE ;  /* 0x000000000000791b */ /* 0x003fe20003800000 */
.L_x_2555:
        /* <DEDUP_REMOVED lines=17> */
.L_x_2556:
[----:B------:R-:W-:Y:S02]  /*17400*/  IMAD.MOV.U32 R13, RZ, RZ, R4 ;  /* 0x000000ffff0d7224 */ /* 0x000fe400078e0004 */
[----:B------:R-:W-:-:S07]  /*17410*/  IMAD.MOV.U32 R5, RZ, RZ, R14 ;  /* 0x000000ffff057224 */ /* 0x000fce00078e000e */
[----:B------:R-:W-:Y:S05]  /*17420*/  WARPSYNC.COLLECTIVE R15, `(.L_x_2557) ;  /* 0x000000000f087348 */ /* 0x000fea0003c00000 */
[----:B------:R0:W1:Y:S02]  /*17430*/  SHFL.IDX P6, R14, R13, R12, R11 ;  /* 0x0000000c0d0e7389 */ /* 0x00006400000c000b */
[----:B01----:R-:W-:Y:S01]  /*17440*/  ENDCOLLECTIVE ;  /* 0x000000000000791b */ /* 0x003fe20003800000 */
.L_x_2557:
[----:B------:R-:W-:Y:S01]  /*17450*/  IMAD.MOV.U32 R3, RZ, RZ, R14 ;  /* 0x000000ffff037224 */ /* 0x000fe200078e000e */
[----:B------:R-:W-:Y:S06]  /*17460*/  BRA `(.L_x_2558) ;  /* 0xffffffb8001c7947 */ /* 0x000fec000383ffff */
.L_x_2445:
[----:B0-----:R0:W3:Y:S02]  /*17470*/  SYNCS.PHASECHK.TRANS64.TRYWAIT P0, [R17+URZ+0x38820], R0 ;  /* 0x03882000110075a7 */ /* 0x0010e4000800017f */
[----:B---3--:R-:W-:Y:S05]  /*17480*/  @!P0 NANOSLEEP.SYNCS 0x989680 ;  /* 0x009896800000895d */ /* 0x008fea0003900000 */
[----:B------:R-:W3:Y:S02]  /*17490*/  @!P0 SYNCS.PHASECHK.TRANS64 P0, [R17+URZ+0x38820], R0 ;  /* 0x03882000110085a7 */ /* 0x000ee4000800007f */
[----:B---3--:R-:W-:Y:S05]  /*174a0*/  @!P0 BRA `(.L_x_2445) ;  /* 0xfffffffc00f08947 */ /* 0x008fea000383ffff */
[----:B------:R-:W-:Y:S05]  /*174b0*/  BRA `(.L_x_2559) ;  /* 0xffffffb800987947 */ /* 0x000fea000383ffff */
.L_x_2452:
[----:B0-----:R0:W2:Y:S02]  /*174c0*/  SYNCS.PHASECHK.TRANS64.TRYWAIT P0, [R2+URZ+0x38840], R3 ;  /* 0x03884003020075a7 */ /* 0x0010a4000800017f */
[----:B--2---:R-:W-:Y:S05]  /*174d0*/  @!P0 NANOSLEEP.SYNCS 0x989680 ;  /* 0x009896800000895d */ /* 0x004fea0003900000 */
[----:B------:R-:W2:Y:S02]  /*174e0*/  @!P0 SYNCS.PHASECHK.TRANS64 P0, [R2+URZ+0x38840], R3 ;  /* 0x03884003020085a7 */ /* 0x000ea4000800007f */
[----:B--2---:R-:W-:Y:S05]  /*174f0*/  @!P0 BRA `(.L_x_2452) ;  /* 0xfffffffc00f08947 */ /* 0x004fea000383ffff */
[----:B------:R-:W-:Y:S05]  /*17500*/  BRA `(.L_x_2560) ;  /* 0xffffffbc00547947 */ /* 0x000fea000383ffff */
.L_x_2460:
[----:B0-----:R0:W1:Y:S02]  /*17510*/  SYNCS.PHASECHK.TRANS64.TRYWAIT P0, [R3+URZ+0x60], R2 ;  /* 0x00006002030075a7 */ /* 0x001064000800017f */
[----:B-1----:R-:W-:Y:S05]  /*17520*/  @!P0 NANOSLEEP.SYNCS 0x989680 ;  /* 0x009896800000895d */ /* 0x002fea0003900000 */
[----:B------:R-:W1:Y:S02]  /*17530*/  @!P0 SYNCS.PHASECHK.TRANS64 P0, [R3+URZ+0x60], R2 ;  /* 0x00006002030085a7 */ /* 0x000e64000800007f */
[----:B-1----:R-:W-:Y:S05]  /*17540*/  @!P0 BRA `(.L_x_2460) ;  /* 0xfffffffc00f08947 */ /* 0x002fea000383ffff */
[----:B------:R-:W-:Y:S05]  /*17550*/  BRA `(.L_x_2561) ;  /* 0xffffffc000987947 */ /* 0x000fea000383ffff */
.L_x_2472:
[----:B--2---:R2:W3:Y:S02]  /*17560*/  SYNCS.PHASECHK.TRANS64.TRYWAIT P0, [R3+URZ+0x38840], R2 ;  /* 0x03884002030075a7 */ /* 0x0044e4000800017f */
[----:B---3--:R-:W-:Y:S05]  /*17570*/  @!P0 NANOSLEEP.SYNCS 0x989680 ;  /* 0x009896800000895d */ /* 0x008fea0003900000 */
[----:B------:R-:W3:Y:S02]  /*17580*/  @!P0 SYNCS.PHASECHK.TRANS64 P0, [R3+URZ+0x38840], R2 ;  /* 0x03884002030085a7 */ /* 0x000ee4000800007f */
[----:B---3--:R-:W-:Y:S05]  /*17590*/  @!P0 BRA `(.L_x_2472) ;  /* 0xfffffffc00f08947 */ /* 0x008fea000383ffff */
[----:B------:R-:W-:Y:S05]  /*175a0*/  BRA `(.L_x_2562) ;  /* 0xffffffc800947947 */ /* 0x000fea000383ffff */
.L_x_2480:
[----:B0-----:R0:W1:Y:S02]  /*175b0*/  SYNCS.PHASECHK.TRANS64.TRYWAIT P0, [R2+URZ+0x60], R3 ;  /* 0x00006003020075a7 */ /* 0x001064000800017f */
[----:B-1----:R-:W-:Y:S05]  /*175c0*/  @!P0 NANOSLEEP.SYNCS 0x989680 ;  /* 0x009896800000895d */ /* 0x002fea0003900000 */
[----:B------:R-:W1:Y:S02]  /*175d0*/  @!P0 SYNCS.PHASECHK.TRANS64 P0, [R2+URZ+0x60], R3 ;  /* 0x00006003020085a7 */ /* 0x000e64000800007f */
[----:B-1----:R-:W-:Y:S05]  /*175e0*/  @!P0 BRA `(.L_x_2480) ;  /* 0xfffffffc00f08947 */ /* 0x002fea000383ffff */
[----:B------:R-:W-:Y:S05]  /*175f0*/  BRA `(.L_x_2563) ;  /* 0xffffffcc00e47947 */ /* 0x000fea000383ffff */
.L_x_2491:
[----:B---3--:R3:W4:Y:S02]  /*17600*/  SYNCS.PHASECHK.TRANS64.TRYWAIT P0, [R2+URZ+0x38840], R3 ;  /* 0x03884003020075a7 */ /* 0x008724000800017f */
[----:B----4-:R-:W-:Y:S05]  /*17610*/  @!P0 NANOSLEEP.SYNCS 0x989680 ;  /* 0x009896800000895d */ /* 0x010fea0003900000 */
[----:B------:R-:W4:Y:S02]  /*17620*/  @!P0 SYNCS.PHASECHK.TRANS64 P0, [R2+URZ+0x38840], R3 ;  /* 0x03884003020085a7 */ /* 0x000f24000800007f */
[----:B----4-:R-:W-:Y:S05]  /*17630*/  @!P0 BRA `(.L_x_2491) ;  /* 0xfffffffc00f08947 */ /* 0x010fea000383ffff */
[----:B------:R-:W-:Y:S05]  /*17640*/  BRA `(.L_x_2564) ;  /* 0xffffffd400b47947 */ /* 0x000fea000383ffff */
.L_x_2499:
[----:B0-----:R0:W1:Y:S02]  /*17650*/  SYNCS.PHASECHK.TRANS64.TRYWAIT P0, [R2+URZ+0x60], R5 ;  /* 0x00006005020075a7 */ /* 0x001064000800017f */
[----:B-1----:R-:W-:Y:S05]  /*17660*/  @!P0 NANOSLEEP.SYNCS 0x989680 ;  /* 0x009896800000895d */ /* 0x002fea0003900000 */
[----:B------:R-:W1:Y:S02]  /*17670*/  @!P0 SYNCS.PHASECHK.TRANS64 P0, [R2+URZ+0x60], R5 ;  /* 0x00006005020085a7 */ /* 0x000e64000800007f */
[----:B-1----:R-:W-:Y:S05]  /*17680*/  @!P0 BRA `(.L_x_2499) ;  /* 0xfffffffc00f08947 */ /* 0x002fea000383ffff */
[----:B------:R-:W-:Y:S05]  /*17690*/  BRA `(.L_x_2565) ;  /* 0xffffffdc00047947 */ /* 0x000fea000383ffff */
.L_x_2512:
[----:B0-----:R0:W2:Y:S02]  /*176a0*/  SYNCS.PHASECHK.TRANS64.TRYWAIT P0, [R2+URZ+0x38860], R3 ;  /* 0x03886003020075a7 */ /* 0x0010a4000800017f */
[----:B--2---:R-:W-:Y:S05]  /*176b0*/  @!P0 NANOSLEEP.SYNCS 0x989680 ;  /* 0x009896800000895d */ /* 0x004fea0003900000 */
[----:B------:R-:W2:Y:S02]  /*176c0*/  @!P0 SYNCS.PHASECHK.TRANS64 P0, [R2+URZ+0x38860], R3 ;  /* 0x03886003020085a7 */ /* 0x000ea4000800007f */
[----:B--2---:R-:W-:Y:S05]  /*176d0*/  @!P0 BRA `(.L_x_2512) ;  /* 0xfffffffc00f08947 */ /* 0x004fea000383ffff */
[----:B------:R-:W-:Y:S05]  /*176e0*/  BRA `(.L_x_2566) ;  /* 0xffffffe000c07947 */ /* 0x000fea000383ffff */
.L_x_2521:
[----:B------:R-:W-:Y:S01]  /*176f0*/  BSSY B0, `(.L_x_2567) ;  /* 0x0000008000007945 */ /* 0x000fe20003800000 */
[----:B-----5:R-:W-:Y:S02]  /*17700*/  IMAD.MOV.U32 R13, RZ, RZ, R2 ;  /* 0x000000ffff0d7224 */ /* 0x020fe400078e0002 */
[----:B------:R-:W-:Y:S02]  /*17710*/  IMAD.MOV.U32 R12, RZ, RZ, RZ ;  /* 0x000000ffff0c7224 */ /* 0x000fe400078e00ff */
[----:B------:R-:W-:Y:S02]  /*17720*/  IMAD.MOV.U32 R11, RZ, RZ, 0x1f ;  /* 0x0000001fff0b7424 */ /* 0x000fe400078e00ff */
[----:B------:R-:W-:-:S07]  /*17730*/  IMAD.MOV.U32 R15, RZ, RZ, -0x1 ;  /* 0xffffffffff0f7424 */ /* 0x000fce00078e00ff */
[----:B-12---:R-:W-:Y:S05]  /*17740*/  WARPSYNC.COLLECTIVE R15, `(.L_x_2568) ;  /* 0x000000000f087348 */ /* 0x006fea0003c00000 */
[----:B------:R0:W3:Y:S02]  /*17750*/  SHFL.IDX P6, R14, R13, R12, R11 ;  /* 0x0000000c0d0e7389 */ /* 0x0000e400000c000b */
[----:B0123--:R-:W-:Y:S01]  /*17760*/  ENDCOLLECTIVE ;  /* 0x000000000000791b */ /* 0x00ffe20003800000 */
.L_x_2568:
[----:B------:R-:W-:Y:S05]  /*17770*/  BSYNC B0 ;  /* 0x0000000000007941 */ /* 0x000fea0003800000 */
.L_x_2567:
[----:B------:R-:W-:Y:S05]  /*17780*/  BRA `(.L_x_2569) ;  /* 0xffffffe800307947 */ /* 0x000fea000383ffff */
.L_x_2524:
[----:B0-----:R0:W1:Y:S02]  /*17790*/  SYNCS.PHASECHK.TRANS64.TRYWAIT P0, [R0+URZ+0x38820], R3 ;  /* 0x03882003000075a7 */ /* 0x001064000800017f */
[----:B-1----:R-:W-:Y:S05]  /*177a0*/  @!P0 NANOSLEEP.SYNCS 0x989680 ;  /* 0x009896800000895d */ /* 0x002fea0003900000 */
[----:B------:R-:W1:Y:S02]  /*177b0*/  @!P0 SYNCS.PHASECHK.TRANS64 P0, [R0+URZ+0x38820], R3 ;  /* 0x03882003000085a7 */ /* 0x000e64000800007f */
[----:B-1----:R-:W-:Y:S05]  /*177c0*/  @!P0 BRA `(.L_x_2524) ;  /* 0xfffffffc00f08947 */ /* 0x002fea000383ffff */
[----:B------:R-:W-:Y:S05]  /*177d0*/  BRA `(.L_x_2570) ;  /* 0xffffffe8007c7947 */ /* 0x000fea000383ffff */
.L_x_2525:
        /* <DEDUP_REMOVED lines=11> */
.L_x_2572:
[----:B------:R-:W-:Y:S05]  /*17890*/  BSYNC B0 ;  /* 0x0000000000007941 */ /* 0x000fea0003800000 */
.L_x_2571:
[----:B------:R-:W-:Y:S05]  /*178a0*/  BRA `(.L_x_2573) ;  /* 0xffffffe800647947 */ /* 0x000fea000383ffff */
.L_x_2528:
[----:B------:R-:W-:Y:S01]  /*178b0*/  BSSY B1, `(.L_x_2574) ;  /* 0x0000006000017945 */ /* 0x000fe20003800000 */
[----:B------:R-:W-:-:S07]  /*178c0*/  IMAD.MOV.U32 R15, RZ, RZ, -0x1 ;  /* 0xffffffffff0f7424 */ /* 0x000fce00078e00ff */
[----:B01----:R-:W-:Y:S05]  /*178d0*/  WARPSYNC.COLLECTIVE R15, `(.L_x_2575) ;  /* 0x000000000f0c7348 */ /* 0x003fea0003c00000 */
[----:B------:R-:W-:Y:S02]  /*178e0*/  ELECT P6, UR62, PT ;  /* 0x00000000003e782f */ /* 0x000fe400038c0000 */
[----:B------:R-:W-:Y:S01]  /*178f0*/  MOV R14, UR62 ;  /* 0x0000003e000e7c02 */ /* 0x000fe20008000f00 */
[----:B01----:R-:W-:Y:S10]  /*17900*/  ENDCOLLECTIVE ;  /* 0x000000000000791b */ /* 0x003ff40003800000 */
.L_x_2575:
[----:B------:R-:W-:Y:S05]  /*17910*/  BSYNC B1 ;  /* 0x0000000000017941 */ /* 0x000fea0003800000 */
.L_x_2574:
[----:B------:R-:W-:Y:S05]  /*17920*/  BRA `(.L_x_2576) ;  /* 0xffffffe8005c7947 */ /* 0x000fea000383ffff */
.L_x_2530:
[----:B0-----:R0:W1:Y:S02]  /*17930*/  SYNCS.PHASECHK.TRANS64.TRYWAIT P0, [R6+URZ], R5 ;  /* 0x00000005060075a7 */ /* 0x001064000800017f */
[----:B-1----:R-:W-:Y:S05]  /*17940*/  @!P0 NANOSLEEP.SYNCS 0x989680 ;  /* 0x009896800000895d */ /* 0x002fea0003900000 */
[----:B------:R-:W1:Y:S02]  /*17950*/  @!P0 SYNCS.PHASECHK.TRANS64 P0, [R6+URZ], R5 ;  /* 0x00000005060085a7 */ /* 0x000e64000800007f */
[----:B-1----:R-:W-:Y:S05]  /*17960*/  @!P0 BRA `(.L_x_2530) ;  /* 0xfffffffc00f08947 */ /* 0x002fea000383ffff */
[----:B------:R-:W-:Y:S05]  /*17970*/  BRA `(.L_x_2577) ;  /* 0xffffffe8009c7947 */ /* 0x000fea000383ffff */
.L_x_2531:
[----:B-1----:R1:W2:Y:S02]  /*17980*/  SYNCS.PHASECHK.TRANS64.TRYWAIT P0, [R3+URZ], R2 ;  /* 0x00000002030075a7 */ /* 0x0022a4000800017f */
[----:B--2---:R-:W-:Y:S05]  /*17990*/  @!P0 NANOSLEEP.SYNCS 0x989680 ;  /* 0x009896800000895d */ /* 0x004fea0003900000 */
[----:B------:R-:W2:Y:S02]  /*179a0*/  @!P0 SYNCS.PHASECHK.TRANS64 P0, [R3+URZ], R2 ;  /* 0x00000002030085a7 */ /* 0x000ea4000800007f */
[----:B--2---:R-:W-:Y:S05]  /*179b0*/  @!P0 BRA `(.L_x_2531) ;  /* 0xfffffffc00f08947 */ /* 0x004fea000383ffff */
[----:B------:R-:W-:Y:S05]  /*179c0*/  BRA `(.L_x_2578) ;  /* 0xffffffe800907947 */ /* 0x000fea000383ffff */
.L_x_2533:
[----:B-1----:R1:W2:Y:S02]  /*179d0*/  SYNCS.PHASECHK.TRANS64.TRYWAIT P0, [R18+URZ], R5 ;  /* 0x00000005120075a7 */ /* 0x0022a4000800017f */
[----:B--2---:R-:W-:Y:S05]  /*179e0*/  @!P0 NANOSLEEP.SYNCS 0x989680 ;  /* 0x009896800000895d */ /* 0x004fea0003900000 */
[----:B------:R-:W2:Y:S02]  /*179f0*/  @!P0 SYNCS.PHASECHK.TRANS64 P0, [R18+URZ], R5 ;  /* 0x00000005120085a7 */ /* 0x000ea4000800007f */
[----:B--2---:R-:W-:Y:S05]  /*17a00*/  @!P0 BRA `(.L_x_2533) ;  /* 0xfffffffc00f08947 */ /* 0x004fea000383ffff */
[----:B------:R-:W-:Y:S05]  /*17a10*/  BRA `(.L_x_2579) ;  /* 0xffffffe800947947 */ /* 0x000fea000383ffff */
.L_x_2580:
        /* <DEDUP_REMOVED lines=14> */
.L_x_3431:


//--------------------- .text._ZN7cutlass13device_kernelIN5flash11enable_sm90INS1_16FlashAttnFwdSm90INS1_25CollectiveMainloopFwdSm90ILi2EN4cute5tupleIJNS5_1CILi1EEES8_S8_EEENS6_IJNS7_ILi128EEENS7_ILi80EEENS7_ILi256EEEEEELi256ENS_10bfloat16_tEfNS_4arch4Sm90ELb1ELb0ELb0ELb1ELb0ELb0ELb0ELb1ELb1ELb1ELb0ELb0EEENS1_21CollectiveEpilogueFwdINS6_IJSA_SC_SB_EEES9_SE_SG_Li256ELb1ELb1ELb0ELb0EEENS1_36VarlenDynamicPersistentTileSchedulerILi128ELi80ELi256ELi128ELb0ELb1ELb1ELb1ELb1ELb1EEEEEEEEEvNT_6ParamsE --------------------------
	.section	.text._ZN7cutlass13device_kernelIN5flash11enable_sm90INS1_16FlashAttnFwdSm90INS1_25CollectiveMainloopFwdSm90ILi2EN4cute5tupleIJNS5_1CILi1EEES8_S8_EEENS6_IJNS7_ILi128EEENS7_ILi80EEENS7_ILi256EEEEEELi256ENS_10bfloat16_tEfNS_4arch4Sm90ELb1ELb0ELb0ELb1ELb0ELb0ELb0ELb1ELb1ELb1ELb0ELb0EEENS1_21CollectiveEpilogueFwdINS6_IJSA_SC_SB_EEES9_SE_SG_Li256ELb1ELb1ELb0ELb0EEENS1_36VarlenDynamicPersistentTileSchedulerILi128ELi80ELi256ELi128ELb0ELb1ELb1ELb1ELb1ELb1EEEEEEEEEvNT_6ParamsE,"ax",@progbits
	.align	128
.text._ZN7cutlass13device_kernelIN5flash11enable_sm90INS1_16FlashAttnFwdSm90INS1_25CollectiveMainloopFwdSm90ILi2EN4cute5tupleIJNS5_1CILi1EEES8_S8_EEENS6_IJNS7_ILi128EEENS7_ILi80EEENS7_ILi256EEEEEELi256ENS_10bfloat16_tEfNS_4arch4Sm90ELb1ELb0ELb0ELb1ELb0ELb0ELb0ELb1ELb1ELb1ELb0ELb0EEENS1_21CollectiveEpilogueFwdINS6_IJSA_SC_SB_EEES9_SE_SG_Li256ELb1ELb1ELb0ELb0EEENS1_36VarlenDynamicPersistentTileSchedulerILi128ELi80ELi256ELi128ELb0ELb1ELb1ELb1ELb1ELb1EEEEEEEEEvNT_6ParamsE:
        .type           _ZN7cutlass13device_kernelIN5flash11enable_sm90INS1_16FlashAttnFwdSm90INS1_25CollectiveMainloopFwdSm90ILi2EN4cute5tupleIJNS5_1CILi1EEES8_S8_EEENS6_IJNS7_ILi128EEENS7_ILi80EEENS7_ILi256EEEEEELi256ENS_10bfloat16_tEfNS_4arch4Sm90ELb1ELb0ELb0ELb1ELb0ELb0ELb0ELb1ELb1ELb1ELb0ELb0EEENS1_21CollectiveEpilogueFwdINS6_IJSA_SC_SB_EEES9_SE_SG_Li256ELb1ELb1ELb0ELb0EEENS1_36VarlenDynamicPersistentTileSchedulerILi128ELi80ELi256ELi128ELb0ELb1ELb1ELb1ELb1ELb1EEEEEEEEEvNT_6ParamsE,@function
        .size           _ZN7cutlass13device_kernelIN5flash11enable_sm90INS1_16FlashAttnFwdSm90INS1_25CollectiveMainloopFwdSm90ILi2EN4cute5tupleIJNS5_1CILi1EEES8_S8_EEENS6_IJNS7_ILi128EEENS7_ILi80EEENS7_ILi256EEEEEELi256ENS_10bfloat16_tEfNS_4arch4Sm90ELb1ELb0ELb0ELb1ELb0ELb0ELb0ELb1ELb1ELb1ELb0ELb0EEENS1_21CollectiveEpilogueFwdINS6_IJSA_SC_SB_EEES9_SE_SG_Li256ELb1ELb1ELb0ELb0EEENS1_36VarlenDynamicPersistentTileSchedulerILi128ELi80ELi256ELi128ELb0ELb1ELb1ELb1ELb1ELb1EEEEEEEEEvNT_6ParamsE,(.L_x_3432 - _ZN7cutlass13device_kernelIN5flash11enable_sm90INS1_16FlashAttnFwdSm90INS1_25CollectiveMainloopFwdSm90ILi2EN4cute5tupleIJNS5_1CILi1EEES8_S8_EEENS6_IJNS7_ILi128EEENS7_ILi80EEENS7_ILi256EEEEEELi256ENS_10bfloat16_tEfNS_4arch4Sm90ELb1ELb0ELb0ELb1ELb0ELb0ELb0ELb1ELb1ELb1ELb0ELb0EEENS1_21CollectiveEpilogueFwdINS6_IJSA_SC_SB_EEES9_SE_SG_Li256ELb1ELb1ELb0ELb0EEENS1_36VarlenDynamicPersistentTileSchedulerILi128ELi80ELi256ELi128ELb0ELb1ELb1ELb1ELb1ELb1EEEEEEEEEvNT_6ParamsE)
        .other          _ZN7cutlass13device_kernelIN5flash11enable_sm90INS1_16FlashAttnFwdSm90INS1_25CollectiveMainloopFwdSm90ILi2EN4cute5tupleIJNS5_1CILi1EEES8_S8_EEENS6_IJNS7_ILi128EEENS7_ILi80EEENS7_ILi256EEEEEELi256ENS_10bfloat16_tEfNS_4arch4Sm90ELb1ELb0ELb0ELb1ELb0ELb0ELb0ELb1ELb1ELb1ELb0ELb0EEENS1_21CollectiveEpilogueFwdINS6_IJSA_SC_SB_EEES9_SE_SG_Li256ELb1ELb1ELb0ELb0EEENS1_36VarlenDynamicPersistentTileSchedulerILi128ELi80ELi256ELi128ELb0ELb1ELb1ELb1ELb1ELb1EEEEEEEEEvNT_6ParamsE,@"STO_CUDA_ENTRY STV_DEFAULT"
_ZN7cutlass13device_kernelIN5flash11enable_sm90INS1_16FlashAttnFwdSm90INS1_25CollectiveMainloopFwdSm90ILi2EN4cute5tupleIJNS5_1CILi1EEES8_S8_EEENS6_IJNS7_ILi128EEENS7_ILi80EEENS7_ILi256EEEEEELi256ENS_10bfloat16_tEfNS_4arch4Sm90ELb1ELb0ELb0ELb1ELb0ELb0ELb0ELb1ELb1ELb1ELb0ELb0EEENS1_21CollectiveEpilogueFwdINS6_IJSA_SC_SB_EEES9_SE_SG_Li256ELb1ELb1ELb0ELb0EEENS1_36VarlenDynamicPersistentTileSchedulerILi128ELi80ELi256ELi128ELb0ELb1ELb1ELb1ELb1ELb1EEEEEEEEEvNT_6ParamsE:
        /* <DEDUP_REMOVED lines=18> */
.L_x_2582:
[----:B------:R-:W-:Y:S05]  /*0120*/  BSYNC B0 ;  /* 0x0000000000007941 */ /* 0x000fea0003800000 */
.L_x_2581:
        /* <DEDUP_REMOVED lines=41> */
.L_x_2583:
        /* <DEDUP_REMOVED lines=22> */
.L_x_2584:
        /* <DEDUP_REMOVED lines=18> */
.L_x_2585:
        /* <DEDUP_REMOVED lines=22> */
.L_x_2586:
        /* <DEDUP_REMOVED lines=22> */
.L_x_2587:
        /* <DEDUP_REMOVED lines=8> */
.L_x_2589:
        /* <DEDUP_REMOVED lines=18> */
[----:B------:R-:W0:Y:S02]  /*0aa0*/  S2R R0, SR_TID.X ;  /* 0x0000000000007919 */ /* 0x000e240000002100 */
[----:B0-----:R-:W-:-:S05]  /*0ab0*/  VIADD R232, R0, 0xffffff80 ;  /* 0xffffff8000e87836 */ /* 0x001fca0000000000 */
[----:B------:R-:W-:-:S04]  /*0ac0*/  SHF.R.S32.HI R3, RZ, 0x1f, R232 ;  /* 0x0000001fff037819 */ /* 0x000fc800000114e8 */
[CC--:B------:R-:W-:Y:S02]  /*0ad0*/  LEA.HI R5, R3.reuse, R232.reuse, RZ, 0x7 ;  /* 0x000000e803057211 */ /* 0x0c0fe400078f38ff */
[----:B------:R-:W-:Y:S02]  /*0ae0*/  LEA.HI R0, R3, R232, RZ, 0x4 ;  /* 0x000000e803007211 */ /* 0x000fe400078f20ff */
[----:B------:R-:W-:Y:S02]  /*0af0*/  LOP3.LUT R223, R5, 0xffffff80, RZ, 0xc0, !PT ;  /* 0xffffff8005df7812 */ /* 0x000fe400078ec0ff */
[----:B------:R-:W-:Y:S02]  /*0b00*/  SHF.R.S32.HI R9, RZ, 0x4, R0 ;  /* 0x00000004ff097819 */ /* 0x000fe40000011400 */
[----:B------:R-:W-:Y:S01]  /*0b10*/  LOP3.LUT R7, R0, 0x3fffff0, RZ, 0xc0, !PT ;  /* 0x03fffff000077812 */ /* 0x000fe200078ec0ff */
[----:B------:R-:W-:Y:S01]  /*0b20*/  IMAD.IADD R223, R232, 0x1, -R223 ;  /* 0x00000001e8df7824 */ /* 0x000fe200078e0adf */
[----:B------:R-:W-:-:S02]  /*0b30*/  LEA.HI R0, R0, R9, RZ, 0x1 ;  /* 0x0000000900007211 */ /* 0x000fc400078f08ff */
[----:B------:R-:W-:Y:S01]  /*0b40*/  LEA.HI R10, R3, R232, RZ, 0x2 ;  /* 0x000000e8030a7211 */ /* 0x000fe200078f10ff */
[----:B------:R-:W-:Y:S01]  /*0b50*/  IMAD.IADD R7, R232, 0x1, -R7 ;  /* 0x00000001e8077824 */ /* 0x000fe200078e0a07 */
[----:B------:R-:W-:Y:S02]  /*0b60*/  SHF.R.S32.HI R4, RZ, 0x1f, R223 ;  /* 0x0000001fff047819 */ /* 0x000fe400000114df */
[----:B------:R-:W-:Y:S02]  /*0b70*/  LOP3.LUT R0, R0, 0x1ffffffe, RZ, 0xc0, !PT ;  /* 0x1ffffffe00007812 */ /* 0x000fe400078ec0ff */
[----:B------:R-:W-:Y:S02]  /*0b80*/  LEA.HI R6, R4, R223, RZ, 0x2 ;  /* 0x000000df04067211 */ /* 0x000fe400078f10ff */
[----:B------:R-:W-:Y:S01]  /*0b90*/  SHF.R.S32.HI R224, RZ, 0x7, R5 ;  /* 0x00000007ffe07819 */ /* 0x000fe20000011405 */
[----:B------:R-:W-:Y:S01]  /*0ba0*/  IMAD.IADD R0, R9, 0x1, -R0 ;  /* 0x0000000109007824 */ /* 0x000fe200078e0a00 */
[----:B------:R-:W-:-:S02]  /*0bb0*/  SHF.R.S32.HI R8, RZ, 0x2, R6 ;  /* 0x00000002ff087819 */ /* 0x000fc40000011406 */
[----:B------:R-:W-:Y:S02]  /*0bc0*/  SHF.R.S32.HI R11, RZ, 0x1f, R6 ;  /* 0x0000001fff0b7819 */ /* 0x000fe40000011406 */
[----:B------:R-:W-:Y:S02]  /*0bd0*/  LOP3.LUT R9, R10, 0xfffffffc, RZ, 0xc0, !PT ;  /* 0xfffffffc0a097812 */ /* 0x000fe400078ec0ff */
[----:B------:R-:W-:Y:S02]  /*0be0*/  LEA.HI R11, R11, R8, RZ, 0x3 ;  /* 0x000000080b0b7211 */ /* 0x000fe400078f18ff */
[----:B------:R-:W-:Y:S01]  /*0bf0*/  LEA.HI R4, R4, R223, RZ, 0x5 ;  /* 0x000000df04047211 */ /* 0x000fe200078f28ff */
[----:B------:R-:W-:Y:S01]  /*0c00*/  IMAD.IADD R9, R232, 0x1, -R9 ;  /* 0x00000001e8097824 */ /* 0x000fe200078e0a09 */
[----:B------:R-:W-:Y:S02]  /*0c10*/  LOP3.LUT R11, R11, 0xfffffff8, RZ, 0xc0, !PT ;  /* 0xfffffff80b0b7812 */ /* 0x000fe400078ec0ff */
[----:B------:R-:W-:-:S02]  /*0c20*/  LEA.HI R5, R5, R224, RZ, 0x1 ;  /* 0x000000e005057211 */ /* 0x000fc400078f08ff */
[----:B------:R-:W-:Y:S01]  /*0c30*/  SHF.R.S32.HI R4, RZ, 0x5, R4 ;  /* 0x00000005ff047819 */ /* 0x000fe20000011404 */
[----:B------:R-:W-:Y:S01]  /*0c40*/  IMAD.IADD R11, R8, 0x1, -R11 ;  /* 0x00000001080b7824 */ /* 0x000fe200078e0a0b */
[----:B------:R-:W-:Y:S02]  /*0c50*/  LOP3.LUT R5, R5, 0x3fffffe, RZ, 0xc0, !PT ;  /* 0x03fffffe05057812 */ /* 0x000fe400078ec0ff */
[----:B------:R-:W-:Y:S01]  /*0c60*/  LOP3.LUT R212, R6, 0x7ffffffc, RZ, 0xc0, !PT ;  /* 0x7ffffffc06d47812 */ /* 0x000fe200078ec0ff */
[----:B------:R-:W-:Y:S02]  /*0c70*/  IMAD R4, R4, 0x10, R11 ;  /* 0x0000001004047824 */ /* 0x000fe400078e020b */
[----:B------:R-:W-:Y:S02]  /*0c80*/  IMAD.IADD R5, R224, 0x1, -R5 ;  /* 0x00000001e0057824 */ /* 0x000fe400078e0a05 */
[----:B------:R-:W-:Y:S02]  /*0c90*/  IMAD.IADD R212, R223, 0x1, -R212 ;  /* 0x00000001dfd47824 */ /* 0x000fe400078e0ad4 */
[----:B------:R-:W-:Y:S01]  /*0ca0*/  IMAD R225, R5, 0x40, R4 ;  /* 0x0000004005e17824 */ /* 0x000fe200078e0204 */
[----:B--2---:R-:W-:-:S02]  /*0cb0*/  R2UR UR4, R2 ;  /* 0x00000000020472ca */ /* 0x004fc400000e0000 */
[CC--:B------:R-:W-:Y:S02]  /*0cc0*/  LEA.HI R2, R3.reuse, R232.reuse, RZ, 0x5 ;  /* 0x000000e803027211 */ /* 0x0c0fe400078f28ff */
[----:B------:R-:W-:-:S03]  /*0cd0*/  LEA.HI R3, R3, R232, RZ, 0x3 ;  /* 0x000000e803037211 */ /* 0x000fc600078f18ff */
[----:B------:R-:W-:Y:S01]  /*0ce0*/  IMAD.SHL.U32 R2, R2, 0x20, RZ ;  /* 0x0000002002027824 */ /* 0x000fe200078e00ff */
[----:B------:R-:W-:Y:S02]  /*0cf0*/  LOP3.LUT R217, R3, 0xfffffff8, RZ, 0xc0, !PT ;  /* 0xfffffff803d97812 */ /* 0x000fe400078ec0ff */
[----:B------:R-:W-:Y:S02]  /*0d00*/  SHF.R.S32.HI R220, RZ, 0x3, R3 ;  /* 0x00000003ffdc7819 */ /* 0x000fe40000011403 */
[----:B------:R-:W-:Y:S01]  /*0d10*/  LOP3.LUT R2, R2, 0xfffffc00, RZ, 0xc0, !PT ;  /* 0xfffffc0002027812 */ /* 0x000fe200078ec0ff */
[----:B------:R-:W-:Y:S01]  /*0d20*/  IMAD.IADD R217, R232, 0x1, -R217 ;  /* 0x00000001e8d97824 */ /* 0x000fe200078e0ad9 */
[----:B------:R-:W-:-:S03]  /*0d30*/  ULOP3.LUT UR7, UR4, 0x1, URZ, 0xfc, !UPT ;  /* 0x0000000104077892 */ /* 0x000fc6000f8efc3f */
[----:B------:R-:W-:Y:S01]  /*0d40*/  IMAD R7, R7, 0x40, R2 ;  /* 0x0000004007077824 */ /* 0x000fe200078e0202 */
[----:B------:R-:W-:Y:S01]  /*0d50*/  LEA.HI R2, R9, R9, RZ, 0x1 ;  /* 0x0000000909027211 */ /* 0x000fe200078f08ff */
[----:B------:R-:W-:Y:S01]  /*0d60*/  IMAD.SHL.U32 R18, R217, 0x8, RZ ;  /* 0x00000008d9127824 */ /* 0x000fe200078e00ff */
[----:B------:R-:W-:Y:S01]  /*0d70*/  UMOV UR4, URZ ;  /* 0x0000003f00047c82 */ /* 0x000fe20008000000 */
[----:B------:R-:W-:Y:S01]  /*0d80*/  IMAD R226, R0, 0x8, R7 ;  /* 0x0000000800e27824 */ /* 0x000fe200078e0207 */
[----:B------:R-:W-:Y:S01]  /*0d90*/  LOP3.LUT R2, R2, 0x1ffffffe, RZ, 0xc0, !PT ;  /* 0x1ffffffe02027812 */ /* 0x000fe200078ec0ff */
[C---:B------:R-:W-:Y:S01]  /*0da0*/  VIADD R215, R18.reuse, 0x40 ;  /* 0x0000004012d77836 */ /* 0x040fe20000000000 */
[----:B------:R-:W-:Y:S01]  /*0db0*/  SHF.R.S32.HI R231, RZ, 0x1f, R18 ;  /* 0x0000001fffe77819 */ /* 0x000fe20000011412 */
[C---:B------:R-:W-:Y:S02]  /*0dc0*/  VIADD R214, R18.reuse, 0x80 ;  /* 0x0000008012d67836 */ /* 0x040fe40000000000 */
[----:B------:R-:W-:Y:S01]  /*0dd0*/  VIADD R216, R18, 0xc0 ;  /* 0x000000c012d87836 */ /* 0x000fe20000000000 */
[----:B------:R-:W-:Y:S01]  /*0de0*/  SHF.R.S32.HI R230, RZ, 0x1f, R215 ;  /* 0x0000001fffe67819 */ /* 0x000fe200000114d7 */
[----:B------:R-:W-:Y:S01]  /*0df0*/  IMAD.IADD R2, R9, 0x1, -R2 ;  /* 0x0000000109027824 */ /* 0x000fe200078e0a02 */
[----:B------:R-:W-:Y:S01]  /*0e00*/  SHF.R.S32.HI R229, RZ, 0x1f, R214 ;  /* 0x0000001fffe57819 */ /* 0x000fe200000114d6 */
[----:B------:R-:W-:Y:S01]  /*0e10*/  IMAD.MOV.U32 R7, RZ, RZ, R15 ;  /* 0x000000ffff077224 */ /* 0x000fe200078e000f */
[----:B------:R-:W-:Y:S01]  /*0e20*/  SHF.R.S32.HI R228, RZ, 0x1f, R216 ;  /* 0x0000001fffe47819 */ /* 0x000fe200000114d8 */
[----:B------:R-:W-:-:S02]  /*0e30*/  IMAD.U32 R227, RZ, RZ, UR7 ;  /* 0x00000007ffe37e24 */ /* 0x000fc4000f8e00ff */
[----:B------:R-:W-:Y:S02]  /*0e40*/  IMAD.U32 R222, RZ, RZ, UR4 ;  /* 0x00000004ffde7e24 */ /* 0x000fe4000f8e00ff */
[----:B------:R-:W-:Y:S02]  /*0e50*/  IMAD R213, R2, 0x8, R225 ;  /* 0x0000000802d57824 */ /* 0x000fe400078e02e1 */
[----:B------:R-:W-:-:S07]  /*0e60*/  IMAD.U32 R16, RZ, RZ, UR4 ;  /* 0x00000004ff107e24 */ /* 0x000fce000f8e00ff */
.L_x_2643:
[----:B012-4-:R-:W0:Y:S01]  /*0e70*/  LDC.64 R2, c[0x0][0xc88] ;  /* 0x00032200ff027b82 */ /* 0x017e220000000a00 */
        /* <DEDUP_REMOVED lines=14> */
[----:B------:R-:W-:-:S04]  /*0f60*/  @UP0 ULEA UR8, UP2, UR4, UR8, 0x2 ;  /* 0x0000000804080291 */ /* 0x000fc8000f84103f */
[----:B------:R-:W-:Y:S02]  /*0f70*/  @UP0 ULEA.HI.X UR9, UR4, UR9, UR7, 0x2, UP2 ;  /* 0x0000000904090291 */ /* 0x000fe400090f1407 */
[----:B------:R-:W-:Y:S01]  /*0f80*/  IMAD.U32 R221, RZ, RZ, UR7 ;  /* 0x00000007ffdd7e24 */ /* 0x000fe2000f8e00ff */
[----:B------:R-:W-:Y:S01]  /*0f90*/  @UP1 ULEA UR10, UP0, UR4, UR10, 0x2 ;  /* 0x0000000a040a1291 */ /* 0x000fe2000f80103f */
[----:B------:R-:W-:-:S03]  /*0fa0*/  IMAD.U32 R2, RZ, RZ, UR8 ;  /* 0x00000008ff027e24 */ /* 0x000fc6000f8e00ff */
[----:B------:R-:W-:Y:S01]  /*0fb0*/  @UP1 ULEA.HI.X UR11, UR4, UR11, UR7, 0x2, UP0 ;  /* 0x0000000b040b1291 */ /* 0x000fe200080f1407 */
[----:B------:R-:W-:Y:S01]  /*0fc0*/  IMAD.U32 R3, RZ, RZ, UR9 ;  /* 0x00000009ff037e24 */ /* 0x000fe2000f8e00ff */
[----:B------:R-:W-:Y:S01]  /*0fd0*/  ULDC.64 UR8, c[0x0][0x418] ;  /* 0x0001060000087ab9 */ /* 0x000fe20000000a00 */
[----:B------:R-:W-:Y:S01]  /*0fe0*/  IMAD.U32 R4, RZ, RZ, UR10 ;  /* 0x0000000aff047e24 */ /* 0x000fe2000f8e00ff */
[----:B------:R-:W-:Y:S02]  /*0ff0*/  ULDC UR7, c[0x0][0x424] ;  /* 0x0001090000077ab9 */ /* 0x000fe40000000800 */
[----:B------:R-:W-:Y:S01]  /*1000*/  IMAD.U32 R5, RZ, RZ, UR11 ;  /* 0x0000000bff057e24 */ /* 0x000fe2000f8e00ff */
[----:B------:R-:W2:Y:S01]  /*1010*/  @P0 LDG.E R2, desc[UR12][R2.64] ;  /* 0x0000000c02020981 */ /* 0x000ea2000c1e1900 */
[----:B------:R-:W-:Y:S01]  /*1020*/  UISETP.NE.U32.AND UP0, UPT, UR8, URZ, UPT ;  /* 0x0000003f0800728c */ /* 0x000fe2000bf05070 */
[----:B------:R-:W-:Y:S02]  /*1030*/  ULDC.64 UR10, c[0x0][0xa20] ;  /* 0x00028800000a7ab9 */ /* 0x000fe40000000a00 */
[----:B---3--:R-:W3:Y:S01]  /*1040*/  @P2 LDG.E R4, desc[UR12][R4.64] ;  /* 0x0000000c04042981 */ /* 0x008ee2000c1e1900 */
[----:B------:R-:W-:Y:S01]  /*1050*/  ULDC UR12, c[0x0][0x288] ;  /* 0x0000a200000c7ab9 */ /* 0x000fe20000000800 */
[----:B------:R-:W-:Y:S01]  /*1060*/  UISETP.NE.AND.EX UP0, UPT, UR9, URZ, UPT, UP0 ;  /* 0x0000003f0900728c */ /* 0x000fe2000bf05300 */
[----:B------:R-:W-:Y:S01]  /*1070*/  ISETP.NE.U32.AND P1, PT, RZ, UR10, PT ;  /* 0x0000000aff007c0c */ /* 0x000fe2000bf25070 */
[----:B------:R-:W-:Y:S01]  /*1080*/  ULDC UR8, c[0x0][0x2f0] ;  /* 0x0000bc0000087ab9 */ /* 0x000fe20000000800 */
[----:B------:R-:W-:Y:S01]  /*1090*/  UMOV UR4, URZ ;  /* 0x0000003f00047c82 */ /* 0x000fe20008000000 */
[----:B------:R-:W-:Y:S01]  /*10a0*/  USEL UR7, UR7, 0x1, UP0 ;  /* 0x0000000107077887 */ /* 0x000fe20008000000 */
[----:B------:R-:W-:Y:S01]  /*10b0*/  ISETP.NE.AND.EX P1, PT, RZ, UR11, PT, P1 ;  /* 0x0000000bff007c0c */ /* 0x000fe2000bf25310 */
[----:B------:R-:W-:-:S02]  /*10c0*/  IMAD.U32 R219, RZ, RZ, UR6 ;  /* 0x00000006ffdb7e24 */ /* 0x000fc4000f8e00ff */
[----:B------:R-:W-:Y:S01]  /*10d0*/  UIMAD UR8, UR7, UR8, URZ ;  /* 0x00000008070872a4 */ /* 0x000fe2000f8e023f */
[----:B--2---:R-:W-:Y:S02]  /*10e0*/  @P0 R2UR UR4, R2 ;  /* 0x00000000020402ca */ /* 0x004fe400000e0000 */
[----:B---3--:R-:W-:-:S13]  /*10f0*/  @P2 R2UR UR12, R4 ;  /* 0x00000000040c22ca */ /* 0x008fda00000e0000 */
[----:B------:R-:W-:Y:S01]  /*1100*/  IMAD.U32 R19, RZ, RZ, UR12 ;  /* 0x0000000cff137e24 */ /* 0x000fe2000f8e00ff */
[----:B------:R-:W-:Y:S06]  /*1110*/  @P2 BRA `(.L_x_2590) ;  /* 0x0000000000402947 */ /* 0x000fec0003800000 */
        /* <DEDUP_REMOVED lines=14> */
[----:B------:R-:W-:-:S06]  /*1200*/  UIADD3 UR6, -UR6, UR7, URZ ;  /* 0x0000000706067290 */ /* 0x000fcc000fffe13f */
[----:B------:R-:W-:-:S07]  /*1210*/  IMAD.U32 R19, RZ, RZ, UR6 ;  /* 0x00000006ff137e24 */ /* 0x000fce000f8e00ff */
.L_x_2590:
[----:B------:R-:W-:Y:S05]  /*1220*/  @!P1 BRA `(.L_x_2591) ;  /* 0x0000000000289947 */ /* 0x000fea0003800000 */
[----:B------:R-:W-:Y:S01]  /*1230*/  R2UR UR7, R218 ;  /* 0x00000000da0772ca */ /* 0x000fe200000e0000 */
[----:B------:R-:W-:Y:S01]  /*1240*/  ULDC.64 UR8, c[0x0][0x208] ;  /* 0x0000820000087ab9 */ /* 0x000fe20000000a00 */
[----:B------:R-:W-:-:S11]  /*1250*/  R2UR UR12, R221 ;  /* 0x00000000dd0c72ca */ /* 0x000fd600000e0000 */
[----:B------:R-:W-:-:S04]  /*1260*/  ULEA UR6, UP0, UR7, UR10, 0x2 ;  /* 0x0000000a07067291 */ /* 0x000fc8000f80103f */
[----:B------:R-:W-:Y:S02]  /*1270*/  ULEA.HI.X UR7, UR7, UR11, UR12, 0x2, UP0 ;  /* 0x0000000b07077291 */ /* 0x000fe400080f140c */
[----:B------:R-:W-:-:S04]  /*1280*/  IMAD.U32 R2, RZ, RZ, UR6 ;  /* 0x00000006ff027e24 */ /* 0x000fc8000f8e00ff */
[----:B------:R-:W-:-:S05]  /*1290*/  IMAD.U32 R3, RZ, RZ, UR7 ;  /* 0x00000007ff037e24 */ /* 0x000fca000f8e00ff */
[----:B------:R-:W2:Y:S02]  /*12a0*/  LDG.E R2, desc[UR8][R2.64] ;  /* 0x0000000802027981 */ /* 0x000ea4000c1e1900 */
[----:B--2---:R-:W-:Y:S01]  /*12b0*/  R2UR UR8, R2 ;  /* 0x00000000020872ca */ /* 0x004fe200000e0000 */
[----:B------:R-:W-:-:S14]  /*12c0*/  BRA `(.L_x_2592) ;  /* 0x00000000003c7947 */ /* 0x000fdc0003800000 */
.L_x_2591:
        /* <DEDUP_REMOVED lines=15> */
.L_x_2592:
[----:B------:R-:W-:Y:S01]  /*13c0*/  UIADD3 UR9, -UR4, UR8, URZ ;  /* 0x0000000804097290 */ /* 0x000fe2000fffe13f */
[----:B------:R-:W-:Y:S01]  /*13d0*/  R2UR UR7, R19 ;  /* 0x00000000130772ca */ /* 0x000fe200000e0000 */
[----:B------:R-:W-:Y:S01]  /*13e0*/  USHF.L.U32 UR5, UR5, 0x7, URZ ;  /* 0x0000000705057899 */ /* 0x000fe2000800063f */
[----:B------:R-:W-:Y:S01]  /*13f0*/  PLOP3.LUT P0, PT, PT, PT, PT, 0x80, 0x0 ;  /* 0x000000000000781c */ /* 0x000fe20003f0f070 */
[----:B------:R-:W-:Y:S01]  /*1400*/  ULDC UR4, c[0x0][0x448] ;  /* 0x0001120000047ab9 */ /* 0x000fe20000000800 */
[----:B------:R-:W-:Y:S01]  /*1410*/  IMAD.MOV.U32 R0, RZ, RZ, RZ ;  /* 0x000000ffff007224 */ /* 0x000fe200078e00ff */
[----:B------:R-:W-:Y:S01]  /*1420*/  UISETP.NE.AND UP0, UPT, UR4, 0x1, UPT ;  /* 0x000000010400788c */ /* 0x000fe2000bf05270 */
[----:B------:R-:W-:Y:S01]  /*1430*/  IMAD.U32 R22, RZ, RZ, UR9 ;  /* 0x00000009ff167e24 */ /* 0x000fe2000f8e00ff */
[----:B------:R-:W-:Y:S02]  /*1440*/  UIADD3 UR6, UR5, 0x7f, URZ ;  /* 0x0000007f05067890 */ /* 0x000fe4000fffe03f */
[----:B------:R-:W-:Y:S01]  /*1450*/  IMAD.U32 R23, RZ, RZ, UR5 ;  /* 0x00000005ff177e24 */ /* 0x000fe2000f8e00ff */
[----:B------:R-:W-:-:S02]  /*1460*/  CS2R R2, SRZ ;  /* 0x0000000000027805 */ /* 0x000fc4000001ff00 */
[----:B------:R-:W-:Y:S02]  /*1470*/  CS2R R150, SRZ ;  /* 0x0000000000967805 */ /* 0x000fe4000001ff00 */
[----:B------:R-:W-:Y:S02]  /*1480*/  CS2R R148, SRZ ;  /* 0x0000000000947805 */ /* 0x000fe4000001ff00 */
[----:B------:R-:W-:Y:S01]  /*1490*/  CS2R R146, SRZ ;  /* 0x0000000000927805 */ /* 0x000fe2000001ff00 */
[----:B------:R-:W-:Y:S01]  /*14a0*/  UIADD3 UR7, UR9, 0x50, -UR7 ;  /* 0x0000005009077890 */ /* 0x000fe2000fffe807 */
[----:B------:R-:W-:Y:S02]  /*14b0*/  CS2R R144, SRZ ;  /* 0x0000000000907805 */ /* 0x000fe4000001ff00 */
[----:B------:R-:W-:Y:S01]  /*14c0*/  CS2R R142, SRZ ;  /* 0x00000000008e7805 */ /* 0x000fe2000001ff00 */
[----:B------:R-:W-:Y:S01]  /*14d0*/  @UP0 ULDC UR4, c[0x0][0x44c] ;  /* 0x0001130000040ab9 */ /* 0x000fe20000000800 */
[----:B------:R-:W-:Y:S01]  /*14e0*/  @UP0 ULDC UR8, c[0x0][0x450] ;  /* 0x0001140000080ab9 */ /* 0x000fe20000000800 */
[----:B------:R-:W-:Y:S01]  /*14f0*/  UIMAD.WIDE.U32 UR4, UR6, UR4, URZ ;  /* 0x00000004060472a5 */ /* 0x000fe2000f8e003f */
[----:B------:R-:W-:Y:S01]  /*1500*/  CS2R R140, SRZ ;  /* 0x00000000008c7805 */ /* 0x000fe2000001ff00 */
[----:B------:R-:W-:Y:S01]  /*1510*/  UIADD3 UR4, UR9, 0x4f, URZ ;  /* 0x0000004f09047890 */ /* 0x000fe2000fffe03f */
[----:B------:R-:W-:Y:S01]  /*1520*/  CS2R R138, SRZ ;  /* 0x00000000008a7805 */ /* 0x000fe2000001ff00 */
[----:B------:R-:W-:Y:S01]  /*1530*/  @UP0 USHF.R.U32.HI UR6, URZ, UR8, UR5 ;  /* 0x000000083f060299 */ /* 0x000fe20008011605 */
[----:B------:R-:W-:Y:S01]  /*1540*/  CS2R R136, SRZ ;  /* 0x0000000000887805 */ /* 0x000fe2000001ff00 */
[----:B------:R-:W-:Y:S01]  /*1550*/  UIMAD.WIDE UR4, UR4, 0x66666667, URZ ;  /* 0x66666667040478a5 */ /* 0x000fe2000f8e023f */
[----:B------:R-:W-:Y:S01]  /*1560*/  CS2R R134, SRZ ;  /* 0x0000000000867805 */ /* 0x000fe2000001ff00 */
[----:B------:R-:W-:Y:S01]  /*1570*/  UIADD3 UR6, UR7, UR6, URZ ;  /* 0x0000000607067290 */ /* 0x000fe2000fffe03f */
[----:B------:R-:W-:Y:S01]  /*1580*/  CS2R R132, SRZ ;  /* 0x0000000000847805 */ /* 0x000fe2000001ff00 */
[----:B------:R-:W-:Y:S01]  /*1590*/  USHF.R.U32.HI UR4, URZ, 0x1f, UR5 ;  /* 0x0000001f3f047899 */ /* 0x000fe20008011605 */
[----:B------:R-:W-:Y:S01]  /*15a0*/  CS2R R130, SRZ ;  /* 0x0000000000827805 */ /* 0x000fe2000001ff00 */
[----:B------:R-:W-:Y:S01]  /*15b0*/  UIMAD.WIDE UR6, UR6, 0x66666667, URZ ;  /* 0x66666667060678a5 */ /* 0x000fe2000f8e023f */
[----:B------:R-:W-:Y:S01]  /*15c0*/  CS2R R128, SRZ ;  /* 0x0000000000807805 */ /* 0x000fe2000001ff00 */
[----:B------:R-:W-:Y:S01]  /*15d0*/  ULEA.HI.SX32 UR4, UR5, UR4, 0x1b ;  /* 0x0000000405047291 */ /* 0x000fe2000f8fda3f */
[----:B------:R-:W-:Y:S01]  /*15e0*/  CS2R R126, SRZ ;  /* 0x00000000007e7805 */ /* 0x000fe2000001ff00 */
[----:B------:R-:W-:Y:S01]  /*15f0*/  USHF.R.U32.HI UR6, URZ, 0x1f, UR7 ;  /* 0x0000001f3f067899 */ /* 0x000fe20008011607 */
[----:B------:R-:W-:-:S02]  /*1600*/  CS2R R124, SRZ ;  /* 0x00000000007c7805 */ /* 0x000fc4000001ff00 */
[----:B------:R-:W-:Y:S02]  /*1610*/  CS2R R122, SRZ ;  /* 0x00000000007a7805 */ /* 0x000fe4000001ff00 */
[----:B------:R-:W-:Y:S01]  /*1620*/  CS2R R120, SRZ ;  /* 0x0000000000787805 */ /* 0x000fe2000001ff00 */
[----:B------:R-:W-:Y:S01]  /*1630*/  ULEA.HI.SX32 UR6, UR7, UR6, 0x1b ;  /* 0x0000000607067291 */ /* 0x000fe2000f8fda3f */
[----:B------:R-:W-:Y:S02]  /*1640*/  CS2R R118, SRZ ;  /* 0x0000000000767805 */ /* 0x000fe4000001ff00 */
[----:B------:R-:W-:Y:S02]  /*1650*/  CS2R R116, SRZ ;  /* 0x0000000000747805 */ /* 0x000fe4000001ff00 */
[----:B------:R-:W-:Y:S01]  /*1660*/  CS2R R114, SRZ ;  /* 0x0000000000727805 */ /* 0x000fe2000001ff00 */
[----:B------:R-:W-:Y:S01]  /*1670*/  UISETP.LT.AND UP0, UPT, UR4, UR6, UPT ;  /* 0x000000060400728c */ /* 0x000fe2000bf01270 */
[----:B------:R-:W-:-:S02]  /*1680*/  CS2R R112, SRZ ;  /* 0x0000000000707805 */ /* 0x000fc4000001ff00 */
[----:B------:R-:W-:Y:S02]  /*1690*/  CS2R R110, SRZ ;  /* 0x00000000006e7805 */ /* 0x000fe4000001ff00 */
[----:B------:R-:W-:Y:S01]  /*16a0*/  CS2R R108, SRZ ;  /* 0x00000000006c7805 */ /* 0x000fe2000001ff00 */
[----:B------:R-:W-:Y:S01]  /*16b0*/  USEL UR61, UR4, UR6, UP0 ;  /* 0x00000006043d7287 */ /* 0x000fe20008000000 */
[----:B------:R-:W-:Y:S01]  /*16c0*/  IMAD.MOV.U32 R170, RZ, RZ, RZ ;  /* 0x000000ffffaa7224 */ /* 0x000fe200078e00ff */
[----:B------:R-:W-:Y:S02]  /*16d0*/  CS2R R168, SRZ ;  /* 0x0000000000a87805 */ /* 0x000fe4000001ff00 */
[----:B------:R-:W-:Y:S01]  /*16e0*/  CS2R R104, SRZ ;  /* 0x0000000000687805 */ /* 0x000fe2000001ff00 */
[----:B------:R-:W-:Y:S01]  /*16f0*/  UISETP.GE.AND UP0, UPT, UR61, 0x1, UPT ;  /* 0x000000013d00788c */ /* 0x000fe2000bf06270 */
[----:B------:R-:W-:Y:S02]  /*1700*/  CS2R R166, SRZ ;  /* 0x0000000000a67805 */ /* 0x000fe4000001ff00 */
[----:B------:R-:W-:Y:S01]  /*1710*/  CS2R R100, SRZ ;  /* 0x0000000000647805 */ /* 0x000fe2000001ff00 */
[----:B------:R-:W-:Y:S01]  /*1720*/  IMAD.MOV.U32 R17, RZ, RZ, RZ ;  /* 0x000000ffff117224 */ /* 0x000fe200078e00ff */
[----:B------:R-:W-:-:S02]  /*1730*/  CS2R R96, SRZ ;  /* 0x0000000000607805 */ /* 0x000fc4000001ff00 */
[----:B------:R-:W-:Y:S02]  /*1740*/  CS2R R90, SRZ ;  /* 0x00000000005a7805 */ /* 0x000fe4000001ff00 */
[----:B------:R-:W-:Y:S02]  /*1750*/  PLOP3.LUT P1, PT, PT, PT, UP0, 0x80, 0x0 ;  /* 0x000000000000781c */ /* 0x000fe40003f2f008 */
        /* <DEDUP_REMOVED lines=68> */
.L_x_2594:
        /* <DEDUP_REMOVED lines=12> */
.L_x_2779:
[----:B------:R-:W-:Y:S05]  /*1c60*/  @!P0 BRA `(.L_x_2596) ;  /* 0x0000000000048947 */ /* 0x000fea0003800000 */
[----:B------:R-:W-:Y:S01]  /*1c70*/  BPT.TRAP 0x1 ;  /* 0x000000040000795c */ /* 0x000fe20000300000 */
.L_x_2596:
        /* <DEDUP_REMOVED lines=9> */
.L_x_2597:
[----:B------:R-:W2:Y:S02]  /*1d10*/  S2R R2, SR_TID.X ;  /* 0x0000000000027919 */ /* 0x000ea40000002100 */
[----:B--2---:R-:W-:Y:S01]  /*1d20*/  LOP3.LUT P1, RZ, R2, 0x7f, RZ, 0xc0, !PT ;  /* 0x0000007f02ff7812 */ /* 0x004fe2000782c0ff */
[----:B-1----:R-:W-:-:S12]  /*1d30*/  @P2 BRA `(.L_x_2598) ;  /* 0x0000000000082947 */ /* 0x002fd80003800000 */
[----:B------:R-:W1:Y:S02]  /*1d40*/  SYNCS.PHASECHK.TRANS64.TRYWAIT P2, [R0+URZ+0x38830], R3 ;  /* 0x03883003000075a7 */ /* 0x000e64000804017f */
[----:B-1----:R-:W-:Y:S05]  /*1d50*/  @!P2 BRA `(.L_x_2599) ;  /* 0x000001680020a947 */ /* 0x002fea0003800000 */
.L_x_2598:
        /* <DEDUP_REMOVED lines=232> */
[----:B------:R-:W-:Y:S02]  /*2be0*/  UIADD3 UR5, UR5, 0xc06, URZ ;  /* 0x00000c0605057890 */ /* 0x000fe4000fffe03f */
[----:B------:R-:W-:-:S05]  /*2bf0*/  UIADD3 UR7, UR4, 0x786, URZ ;  /* 0x0000078604077890 */ /* 0x000fca000fffe03f */
[----:B------:R-:W-:Y:S02]  /*2c00*/  UMOV UR56, UR5 ;  /* 0x0000000500387c82 */ /* 0x000fe40008000000 */
[----:B------:R-:W-:Y:S01]  /*2c10*/  UMOV UR58, UR7 ;  /* 0x00000007003a7c82 */ /* 0x000fe20008000000 */
[----:B------:R-:W-:Y:S01]  /*2c20*/  IMAD.U32 R6, RZ, RZ, UR56 ;  /* 0x00000038ff067e24 */ /* 0x000fe2000f8e00ff */
        /* <DEDUP_REMOVED lines=27> */
[----:B------:R-:W-:-:S06]  /*2de0*/  IMAD.U32 R233, RZ, RZ, UR11 ;  /* 0x0000000bffe97e24 */ /* 0x000fcc000f8e00ff */
        /* <DEDUP_REMOVED lines=26> */
[----:B------:R-:W-:Y:S01]  /*2f90*/  R2UR UR14, R19 ;  /* 0x00000000130e72ca */ /* 0x000fe200000e0000 */
        /* <DEDUP_REMOVED lines=216> */
[----:B------:R-:W-:-:S04]  /*3d20*/  UIADD3 UR6, UR4, 0x984, URZ ;  /* 0x0000098404067890 */ /* 0x000fc8000fffe03f */
[----:B------:R-:W-:-:S05]  /*3d30*/  PLOP3.LUT P2, PT, PT, PT, UP0, 0x80, 0x0 ;  /* 0x000000000000781c */ /* 0x000fca0003f4f008 */
[----:B------:R-:W-:-:S08]  /*3d40*/  @UP0 ULDC UR5, c[0x0][0x44c] ;  /* 0x0001130000050ab9 */ /* 0x000fd00000000800 */
[----:B------:R-:W-:Y:S01]  /*3d50*/  @P2 IMAD.HI.U32 R3, R2, UR5, RZ ;  /* 0x0000000502032c27 */ /* 0x000fe2000f8e00ff */
[----:B------:R-:W-:-:S04]  /*3d60*/  @UP0 ULDC UR5, c[0x0][0x450] ;  /* 0x0001140000050ab9 */ /* 0x000fc80000000800 */
[----:B------:R-:W-:Y:S01]  /*3d70*/  @P2 SHF.R.U32.HI R2, RZ, UR5, R3 ;  /* 0x00000005ff022c19 */ /* 0x000fe20008011603 */
[----:B------:R-:W-:-:S04]  /*3d80*/  UIMAD UR5, UR61, -0x50, UR15 ;  /* 0xffffffb03d0578a4 */ /* 0x000fc8000f8e020f */
[----:B------:R-:W0:Y:S01]  /*3d90*/  SHFL.IDX PT, R5, R2, 0x1, 0x1c1f ;  /* 0x003c1f0002057f89 */ /* 0x000e2200000e0000 */
[----:B------:R-:W-:-:S03]  /*3da0*/  UIADD3 UR5, UR5, 0x50, URZ ;  /* 0x0000005005057890 */ /* 0x000fc6000fffe03f */
[----:B------:R-:W1:Y:S03]  /*3db0*/  SHFL.IDX PT, R2, R2, RZ, 0x1c1f ;  /* 0x001c1fff02027589 */ /* 0x000e6600000e0000 */
[----:B------:R-:W-:Y:S01]  /*3dc0*/  IMAD.U32 R3, RZ, RZ, UR5 ;  /* 0x00000005ff037e24 */ /* 0x000fe2000f8e00ff */
[----:B------:R-:W-:-:S03]  /*3dd0*/  UMOV UR5, UR19 ;  /* 0x0000001300057c82 */ /* 0x000fc60008000000 */
[----:B------:R-:W-:Y:S01]  /*3de0*/  IMAD R3, R212, -0x2, R3 ;  /* 0xfffffffed4037824 */ /* 0x000fe200078e0203 */
        /* <DEDUP_REMOVED lines=23> */
[----:B------:R-:W-:Y:S02]  /*3f60*/  UMOV UR6, 0xffffffb0 ;  /* 0xffffffb000067882 */ /* 0x000fe40000000000 */
[----:B------:R-:W-:-:S06]  /*3f70*/  UIMAD UR6, UR61, UR6, 0x51 ;  /* 0x000000513d0674a4 */ /* 0x000fcc000f8e0206 */
[----:B------:R-:W-:Y:S01]  /*3f80*/  IMAD.U32 R21, RZ, RZ, UR6 ;  /* 0x00000006ff157e24 */ /* 0x000fe2000f8e00ff */
[----:B------:R-:W-:-:S03]  /*3f90*/  UIADD3 UR6, UR4, 0x986, URZ ;  /* 0x0000098604067890 */ /* 0x000fc6000fffe03f */
[----:B------:R-:W-:Y:S02]  /*3fa0*/  IMAD R4, R212, -0x2, R21 ;  /* 0xfffffffed4047824 */ /* 0x000fe400078e0215 */
[----:B------:R-:W-:-:S05]  /*3fb0*/  IMAD.U32 R21, RZ, RZ, UR14 ;  /* 0x0000000eff157e24 */ /* 0x000fca000f8e00ff */
[----:B------:R-:W-:-:S04]  /*3fc0*/  IADD3 R4, -R21, UR15, R4 ;  /* 0x0000000f15047c10 */ /* 0x000fc8000fffe104 */
[-CC-:B0-----:R-:W-:Y:S02]  /*3fd0*/  VIADDMNMX R5, R5, R4.reuse, R3.reuse, PT ;  /* 0x0000000405057246 */ /* 0x181fe40003800103 */
[----:B-1----:R-:W-:Y:S02]  /*3fe0*/  VIADDMNMX R3, R2, R4, R3, PT ;  /* 0x0000000402037246 */ /* 0x002fe40003800103 */
[C---:B------:R-:W-:Y:S02]  /*3ff0*/  ISETP.GT.AND P3, PT, R5.reuse, RZ, PT ;  /* 0x000000ff0500720c */ /* 0x040fe40003f64270 */
[C---:B------:R-:W-:Y:S02]  /*4000*/  ISETP.GT.AND P4, PT, R5.reuse, 0x1, PT ;  /* 0x000000010500780c */ /* 0x040fe40003f84270 */
        /* <DEDUP_REMOVED lines=15> */
[C---:B------:R-:W-:Y:S01]  /*4100*/  ISETP.GT.AND P3, PT, R5.reuse, 0x9, PT ;  /* 0x000000090500780c */ /* 0x040fe20003f64270 */
        /* <DEDUP_REMOVED lines=66> */
[----:B------:R-:W-:Y:S01]  /*4530*/  @UP0 ULDC UR10, c[0x0][0x450] ;  /* 0x00011400000a0ab9 */ /* 0x000fe20000000800 */
[----:B------:R-:W-:Y:S01]  /*4540*/  FSEL R39, R39, -INF , P3 ;  /* 0xff80000027277808 */ /* 0x000fe20001800000 */
[----:B------:R-:W-:Y:S01]  /*4550*/  @UP0 USHF.R.U32.HI UR4, URZ, UR10, UR7 ;  /* 0x0000000a3f040299 */ /* 0x000fe20008011607 */
[----:B------:R-:W-:-:S02]  /*4560*/  FMNMX.FTZ R14, R38, R21, !PT ;  /* 0x00000015260e7209 */ /* 0x000fc40007810000 */
[----:B------:R-:W-:Y:S01]  /*4570*/  ISETP.GT.AND P3, PT, R5, 0x41, PT ;  /* 0x000000410500780c */ /* 0x000fe20003f64270 */
[----:B------:R-:W-:Y:S01]  /*4580*/  UIADD3 UR6, UR4, UR15, -UR14 ;  /* 0x0000000f04067290 */ /* 0x000fe2000fffe80e */
[----:B------:R-:W-:-:S03]  /*4590*/  FMNMX.FTZ R21, R39, R14, !PT ;  /* 0x0000000e27157209 */ /* 0x000fc60007810000 */
        /* <DEDUP_REMOVED lines=259> */
.L_x_2609:
        /* <DEDUP_REMOVED lines=9> */
.L_x_2601:
        /* <DEDUP_REMOVED lines=9> */
.L_x_2602:
[----:B-1----:R-:W-:Y:S05]  /*56f0*/  @P3 BRA `(.L_x_2603) ;  /* 0x00000000000c3947 */ /* 0x002fea0003800000 */
[----:B------:R-:W-:-:S13]  /*5700*/  R2UR UR4, R3 ;  /* 0x00000000030472ca */ /* 0x000fda00000e0000 */
[----:B------:R-:W1:Y:S02]  /*5710*/  SYNCS.PHASECHK.TRANS64.TRYWAIT P3, [UR4+0x38830], R4 ;  /* 0x03883004ff0075a7 */ /* 0x000e640008060144 */
[----:B-1----:R-:W-:Y:S05]  /*5720*/  @!P3 BRA `(.L_x_2604) ;  /* 0x0000012c00c0b947 */ /* 0x002fea0003800000 */
.L_x_2603:
        /* <DEDUP_REMOVED lines=23> */
[----:B------:R-:W-:Y:S01]  /*58a0*/  UIADD3 UR58, UR4, 0x80, URZ ;  /* 0x00000080043a7890 */ /* 0x000fe2000fffe03f */
[-C--:B------:R-:W-:Y:S01]  /*58b0*/  FMUL.FTZ R28, R28, R0.reuse ;  /* 0x000000001c1c7220 */ /* 0x080fe20000410000 */
        /* <DEDUP_REMOVED lines=57> */
[----:B------:R-:W-:Y:S01]  /*5c50*/  UIADD3 UR58, UR4, 0x100, URZ ;  /* 0x00000100043a7890 */ /* 0x000fe2000fffe03f */
[-C--:B------:R-:W-:Y:S01]  /*5c60*/  FMUL.FTZ R105, R105, R0.reuse ;  /* 0x0000000069697220 */ /* 0x080fe20000410000 */
[----:B------:R-:W-:Y:S01]  /*5c70*/  UMOV UR56, UR14 ;  /* 0x0000000e00387c82 */ /* 0x000fe20008000000 */
[----:B------:R-:W-:Y:S01]  /*5c80*/  UMOV UR57, UR15 ;  /* 0x0000000f00397c82 */ /* 0x000fe20008000000 */
        /* <DEDUP_REMOVED lines=97> */
[----:B------:R-:W-:Y:S01]  /*62a0*/  UIADD3 UR58, UR4, 0x200, URZ ;  /* 0x00000200043a7890 */ /* 0x000fe2000fffe03f */
[----:B------:R-:W-:Y:S01]  /*62b0*/  UMOV UR56, UR14 ;  /* 0x0000000e00387c82 */ /* 0x000fe20008000000 */
[----:B------:R-:W-:Y:S01]  /*62c0*/  UMOV UR57, UR15 ;  /* 0x0000000f00397c82 */ /* 0x000fe20008000000 */
[----:B------:R-:W-:Y:S01]  /*62d0*/  UMOV UR59, 0x40000040 ;  /* 0x40000040003b7882 */ /* 0x000fe20000000000 */
        /* <DEDUP_REMOVED lines=104> */
[----:B------:R-:W-:Y:S02]  /*6960*/  UIADD3 UR10, UR4, 0x986, URZ ;  /* 0x00000986040a7890 */ /* 0x000fe4000fffe03f */
        /* <DEDUP_REMOVED lines=23> */
[----:B------:R-:W-:Y:S02]  /*6ae0*/  R2UR UR14, R6 ;  /* 0x00000000060e72ca */ /* 0x000fe400000e0000 */
[----:B------:R-:W-:-:S11]  /*6af0*/  R2UR UR15, R7 ;  /* 0x00000000070f72ca */ /* 0x000fd600000e0000 */
[----:B------:R-:W-:Y:S02]  /*6b00*/  UMOV UR56, UR14 ;  /* 0x0000000e00387c82 */ /* 0x000fe40008000000 */
        /* <DEDUP_REMOVED lines=263> */
.L_x_2605:
        /* <DEDUP_REMOVED lines=8> */
.L_x_2606:
[----:B--2---:R-:W-:Y:S05]  /*7c00*/  @P3 BRA `(.L_x_2607) ;  /* 0x0000000000083947 */ /* 0x004fea0003800000 */
[----:B------:R-:W2:Y:S02]  /*7c10*/  SYNCS.PHASECHK.TRANS64.TRYWAIT P3, [UR4+0x38850], R0 ;  /* 0x03885000ff0075a7 */ /* 0x000ea40008060144 */
[----:B--2---:R-:W-:Y:S05]  /*7c20*/  @!P3 BRA `(.L_x_2608) ;  /* 0x00000108009cb947 */ /* 0x004fea0003800000 */
.L_x_2607:
[----:B------:R-:W-:Y:S01]  /*7c30*/  R2UR UR5, R17 ;  /* 0x00000000110572ca */ /* 0x000fe200000e0000 */
[----:B------:R-:W-:Y:S01]  /*7c40*/  WARPGROUP.ARRIVE ;  /* 0x00000000000079c5 */ /* 0x000fe20000000000 */
[----:B------:R-:W-:Y:S01]  /*7c50*/  UMOV UR7, 0x40000040 ;  /* 0x4000004000077882 */ /* 0x000fe20000000000 */
[----:B------:R-:W-:Y:S02]  /*7c60*/  R2UR UR18, R23 ;  /* 0x00000000171272ca */ /* 0x000fe400000e0000 */
[----:B------:R-:W-:Y:S02]  /*7c70*/  R2UR UR11, R234 ;  /* 0x00000000ea0b72ca */ /* 0x000fe400000e0000 */
[----:B------:R-:W-:Y:S02]  /*7c80*/  R2UR UR15, R19 ;  /* 0x00000000130f72ca */ /* 0x000fe400000e0000 */
[----:B------:R-:W-:-:S04]  /*7c90*/  R2UR UR14, R22 ;  /* 0x00000000160e72ca */ /* 0x000fc800000e0000 */
[----:B------:R-:W-:-:S03]  /*7ca0*/  UIADD3 UR5, UR5, 0x400, URZ ;  /* 0x0000040005057890 */ /* 0x000fc6000fffe03f */
[----:B-12---:R-:W-:Y:S01]  /*7cb0*/  VIADD R0, R213, UR18 ;  /* 0x00000012d5007c36 */ /* 0x006fe20008000000 */
[----:B------:R-:W-:-:S04]  /*7cc0*/  USHF.R.U32.HI UR5, URZ, 0x4, UR5 ;  /* 0x000000043f057899 */ /* 0x000fc80008011605 */
[----:B------:R-:W-:-:S04]  /*7cd0*/  ULOP3.LUT UR5, UR5, 0x3fff, URZ, 0xc0, !UPT ;  /* 0x00003fff05057892 */ /* 0x000fc8000f8ec03f */
[----:B------:R-:W-:-:S04]  /*7ce0*/  ULOP3.LUT UR5, UR5, 0x2800000, URZ, 0xfc, !UPT ;  /* 0x0280000005057892 */ /* 0x000fc8000f8efc3f */
[----:B------:R-:W-:-:S03]  /*7cf0*/  UIMAD UR10, UR61, 0xa00, UR5 ;  /* 0x00000a003d0a78a4 */ /* 0x000fc6000f8e0205 */
[----:B------:R-:W-:Y:S01]  /*7d00*/  @UP0 ULDC UR5, c[0x0][0x44c] ;  /* 0x0001130000050ab9 */ /* 0x000fe20000000800 */
[----:B------:R-:W-:Y:S01]  /*7d10*/  UMOV UR61, UR60 ;  /* 0x0000003c003d7c82 */ /* 0x000fe20008000000 */
[----:B------:R-:W-:Y:S01]  /*7d20*/  @P2 IMAD.HI.U32 R2, R0, UR5, RZ ;  /* 0x0000000500022c27 */ /* 0x000fe2000f8e00ff */
[----:B------:R-:W-:Y:S01]  /*7d30*/  @UP0 ULDC UR5, c[0x0][0x450] ;  /* 0x0001140000050ab9 */ /* 0x000fe20000000800 */
[----:B------:R-:W-:Y:S02]  /*7d40*/  UMOV UR6, UR10 ;  /* 0x0000000a00067c82 */ /* 0x000fe40008000000 */
[----:B------:R-:W-:Y:S01]  /*7d50*/  HGMMA.64x256x16.F32.BF16 R24, R208, gdesc[UR4].tnspB, R24, gsb0 ;  /* 0x43e00004d0187df0 */ /* 0x000fe20008001818 */
[----:B------:R-:W-:Y:S01]  /*7d60*/  UIADD3 UR6, UR10, 0x80, URZ ;  /* 0x000000800a067890 */ /* 0x000fe2000fffe03f */
[----:B------:R-:W-:Y:S01]  /*7d70*/  @P2 SHF.R.U32.HI R0, RZ, UR5, R2 ;  /* 0x00000005ff002c19 */ /* 0x000fe20008011602 */
[----:B------:R-:W-:Y:S01]  /*7d80*/  UMOV UR7, 0x40000040 ;  /* 0x4000004000077882 */ /* 0x000fe20000000000 */
[----:B------:R-:W-:-:S02]  /*7d90*/  UMOV UR5, 0x1 ;  /* 0x0000000100057882 */ /* 0x000fc40000000000 */
[----:B------:R-:W-:Y:S01]  /*7da0*/  UIMAD UR5, UR11, -0x50, UR5 ;  /* 0xffffffb00b0578a4 */ /* 0x000fe2000f8e0205 */
[----:B------:R-:W-:Y:S02]  /*7db0*/  WARPGROUP.DEPBAR.LE gsb0, 0x0 ;  /* 0x00008000000079c5 */ /* 0x000fe40000010000 */
[----:B------:R-:W-:-:S15]  /*7dc0*/  WARPGROUP.ARRIVE ;  /* 0x00000000000079c5 */ /* 0x000fde0000000000 */
[----:B------:R-:W-:-:S04]  /*7dd0*/  NOP ;  /* 0x0000000000007918 */ /* 0x000fc80000000000 */
        /* <DEDUP_REMOVED lines=11> */
[----:B------:R-:W1:Y:S01]  /*7e90*/  SHFL.IDX PT, R201, R0, 0x1, 0x1c1f ;  /* 0x003c1f0000c97f89 */ /* 0x000e6200000e0000 */
[----:B------:R-:W-:-:S15]  /*7ea0*/  IMAD.MOV.U32 R203, RZ, RZ, -0x2 ;  /* 0xfffffffeffcb7424 */ /* 0x000fde00078e00ff */
[----:B------:R-:W-:-:S06]  /*7eb0*/  NOP ;  /* 0x0000000000007918 */ /* 0x000fcc0000000000 */
[----:B------:R-:W-:Y:S01]  /*7ec0*/  HGMMA.64x256x16.F32.BF16 R24, R196, gdesc[UR4].tnspB, R24, gsb0 ;  /* 0x43e00004c4187df0 */ /* 0x000fe20008001818 */
[----:B0-----:R-:W-:Y:S01]  /*7ed0*/  IMAD R4, R212, R203, UR5 ;  /* 0x00000005d4047e24 */ /* 0x001fe2000f8e02cb */
[----:B------:R-:W-:Y:S01]  /*7ee0*/  UIADD3 UR6, UR10, 0x200, URZ ;  /* 0x000002000a067890 */ /* 0x000fe2000fffe03f */
[----:B------:R-:W-:Y:S01]  /*7ef0*/  IMAD.U32 R203, RZ, RZ, UR15 ;  /* 0x0000000fffcb7e24 */ /* 0x000fe2000f8e00ff */
[----:B------:R-:W-:Y:S01]  /*7f00*/  UMOV UR7, 0x40000040 ;  /* 0x4000004000077882 */ /* 0x000fe20000000000 */
[----:B------:R-:W-:-:S03]  /*7f10*/  ULDC UR5, c[0x0][0x988] ;  /* 0x0002620000057ab9 */ /* 0x000fc60000000800 */
[----:B------:R-:W-:Y:S02]  /*7f20*/  IADD3 R4, -R203, UR14, R4 ;  /* 0x0000000ecb047c10 */ /* 0x000fe4000fffe104 */
[----:B------:R-:W-:-:S03]  /*7f30*/  R2UR UR14, R3 ;  /* 0x00000000030e72ca */ /* 0x000fc600000e0000 */
[----:B-1----:R-:W-:-:S05]  /*7f40*/  IMAD.IADD R2, R4, 0x1, R201 ;  /* 0x0000000104027824 */ /* 0x002fca00078e02c9 */
[C---:B------:R-:W-:Y:S02]  /*7f50*/  ISETP.GT.AND P3, PT, R2.reuse, RZ, PT ;  /* 0x000000ff0200720c */ /* 0x040fe40003f64270 */
[----:B------:R-:W-:Y:S02]  /*7f60*/  ISETP.GT.AND P4, PT, R2, 0x1, PT ;  /* 0x000000010200780c */ /* 0x000fe40003f84270 */
[----:B------:R-:W-:Y:S02]  /*7f70*/  FSEL R186, R186, -INF , P3 ;  /* 0xff800000baba7808 */ /* 0x000fe40001800000 */
[----:B------:R-:W-:Y:S02]  /*7f80*/  ISETP.GT.AND P3, PT, R2, 0x8, PT ;  /* 0x000000080200780c */ /* 0x000fe40003f64270 */
[----:B------:R-:W-:Y:S02]  /*7f90*/  FSEL R187, R187, -INF , P4 ;  /* 0xff800000bbbb7808 */ /* 0x000fe40002000000 */
        /* <DEDUP_REMOVED lines=48> */
[----:B------:R-:W-:-:S02]  /*82a0*/  ISETP.GT.AND P3, PT, R2, 0x48, PT ;  /* 0x000000480200780c */ /* 0x000fc40003f64270 */
[----:B------:R-:W-:Y:S02]  /*82b0*/  FMNMX.FTZ R201, R155, R200, !PT ;  /* 0x000000c89bc97209 */ /* 0x000fe40007810000 */
[----:B------:R-:W-:Y:S02]  /*82c0*/  FSEL R158, R158, -INF , P3 ;  /* 0xff8000009e9e7808 */ /* 0x000fe40001800000 */
[----:B------:R-:W-:Y:S02]  /*82d0*/  ISETP.GT.AND P4, PT, R2, 0x49, PT ;  /* 0x000000490200780c */ /* 0x000fe40003f84270 */
[----:B------:R-:W-:Y:S02]  /*82e0*/  FMNMX.FTZ R2, R158, R201, !PT ;  /* 0x000000c99e027209 */ /* 0x000fe40007810000 */
[----:B------:R-:W0:Y:S01]  /*82f0*/  SHFL.IDX PT, R201, R0, RZ, 0x1c1f ;  /* 0x001c1fff00c97589 */ /* 0x000e2200000e0000 */
[----:B------:R-:W-:-:S04]  /*8300*/  FSEL R159, R159, -INF , P4 ;  /* 0xff8000009f9f7808 */ /* 0x000fc80002000000 */
[----:B------:R-:W-:-:S05]  /*8310*/  FMNMX.FTZ R200, R159, R2, !PT ;  /* 0x000000029fc87209 */ /* 0x000fca0007810000 */
[----:B------:R-:W1:Y:S01]  /*8320*/  SHFL.BFLY PT, R203, R200, 0x2, 0x1f ;  /* 0x0c401f00c8cb7f89 */ /* 0x000e6200000e0000 */
[----:B0-----:R-:W-:-:S05]  /*8330*/  IMAD.IADD R2, R4, 0x1, R201 ;  /* 0x0000000104027824 */ /* 0x001fca00078e02c9 */
[C---:B------:R-:W-:Y:S02]  /*8340*/  ISETP.GT.AND P3, PT, R2.reuse, RZ, PT ;  /* 0x000000ff0200720c */ /* 0x040fe40003f64270 */
[----:B------:R-:W-:Y:S02]  /*8350*/  ISETP.GT.AND P4, PT, R2, 0x1, PT ;  /* 0x000000010200780c */ /* 0x000fe40003f84270 */
[----:B------:R-:W-:Y:S02]  /*8360*/  FSEL R201, R184, -INF , P3 ;  /* 0xff800000b8c97808 */ /* 0x000fe40001800000 */
[----:B------:R-:W-:Y:S02]  /*8370*/  ISETP.GT.AND P5, PT, R2, 0x8, PT ;  /* 0x000000080200780c */ /* 0x000fe40003fa4270 */
[----:B------:R-:W-:Y:S02]  /*8380*/  FSEL R185, R185, -INF , P4 ;  /* 0xff800000b9b97808 */ /* 0x000fe40002000000 */
[----:B------:R-:W-:-:S02]  /*8390*/  FMNMX.FTZ R0, R201, R20, !PT ;  /* 0x00000014c9007209 */ /* 0x000fc40007810000 */
[----:B-1----:R-:W-:Y:S02]  /*83a0*/  FMNMX.FTZ R203, R200, R203, !PT ;  /* 0x000000cbc8cb7209 */ /* 0x002fe40007810000 */
[----:B------:R-:W-:Y:S02]  /*83b0*/  ISETP.GT.AND P3, PT, R2, 0x9, PT ;  /* 0x000000090200780c */ /* 0x000fe40003f64270 */
[----:B------:R-:W-:Y:S01]  /*83c0*/  FSEL R188, R188, -INF , P5 ;  /* 0xff800000bcbc7808 */ /* 0x000fe20002800000 */
[----:B------:R-:W0:Y:S01]  /*83d0*/  SHFL.BFLY PT, R4, R203, 0x1, 0x1f ;  /* 0x0c201f00cb047f89 */ /* 0x000e2200000e0000 */
[----:B------:R-:W-:Y:S02]  /*83e0*/  FSEL R189, R189, -INF , P3 ;  /* 0xff800000bdbd7808 */ /* 0x000fe40001800000 */
[C---:B------:R-:W-:Y:S02]  /*83f0*/  ISETP.GT.AND P3, PT, R2.reuse, 0x10, PT ;  /* 0x000000100200780c */ /* 0x040fe40003f64270 */
[----:B------:R-:W-:-:S02]  /*8400*/  ISETP.GT.AND P4, PT, R2, 0x11, PT ;  /* 0x000000110200780c */ /* 0x000fc40003f84270 */
[----:B------:R-:W-:Y:S02]  /*8410*/  FSEL R176, R176, -INF , P3 ;  /* 0xff800000b0b07808 */ /* 0x000fe40001800000 */
[C---:B------:R-:W-:Y:S02]  /*8420*/  ISETP.GT.AND P3, PT, R2.reuse, 0x18, PT ;  /* 0x000000180200780c */ /* 0x040fe40003f64270 */
[----:B------:R-:W-:Y:S02]  /*8430*/  FSEL R177, R177, -INF , P4 ;  /* 0xff800000b1b17808 */ /* 0x000fe40002000000 */
[----:B------:R-:W-:Y:S02]  /*8440*/  ISETP.GT.AND P5, PT, R2, 0x19, PT ;  /* 0x000000190200780c */ /* 0x000fe40003fa4270 */
[----:B------:R-:W-:Y:S02]  /*8450*/  FSEL R180, R180, -INF , P3 ;  /* 0xff800000b4b47808 */ /* 0x000fe40001800000 */
[----:B------:R-:W-:-:S02]  /*8460*/  FSEL R181, R181, -INF , P5 ;  /* 0xff800000b5b57808 */ /* 0x000fc40002800000 */
[C---:B------:R-:W-:Y:S02]  /*8470*/  ISETP.GT.AND P4, PT, R2.reuse, 0x20, PT ;  /* 0x000000200200780c */ /* 0x040fe40003f84270 */
[C---:B------:R-:W-:Y:S02]  /*8480*/  ISETP.GT.AND P5, PT, R2.reuse, 0x21, PT ;  /* 0x000000210200780c */ /* 0x040fe40003fa4270 */
[C---:B------:R-:W-:Y:S02]  /*8490*/  ISETP.GT.AND P3, PT, R2.reuse, 0x28, PT ;  /* 0x000000280200780c */ /* 0x040fe40003f64270 */
[----:B0-----:R-:W-:Y:S02]  /*84a0*/  FMNMX.FTZ R4, R203, R4, !PT ;  /* 0x00000004cb047209 */ /* 0x001fe40007810000 */
[----:B------:R-:W-:Y:S02]  /*84b0*/  FSEL R169, R169, -INF , P5 ;  /* 0xff800000a9a97808 */ /* 0x000fe40002800000 */
[----:B------:R-:W-:-:S02]  /*84c0*/  ISETP.GT.AND P5, PT, R2, 0x29, PT ;  /* 0x000000290200780c */ /* 0x000fc40003fa4270 */
[----:B------:R-:W-:Y:S02]  /*84d0*/  FSEL R172, R172, -INF , P3 ;  /* 0xff800000acac7808 */ /* 0x000fe40001800000 */
[----:B------:R-:W-:Y:S02]  /*84e0*/  FSEL R173, R173, -INF , P5 ;  /* 0xff800000adad7808 */ /* 0x000fe40002800000 */
[C---:B------:R-:W-:Y:S02]  /*84f0*/  ISETP.GT.AND P3, PT, R2.reuse, 0x30, PT ;  /* 0x000000300200780c */ /* 0x040fe40003f64270 */
[----:B------:R-:W-:Y:S02]  /*8500*/  ISETP.GT.AND P5, PT, R2, 0x31, PT ;  /* 0x000000310200780c */ /* 0x000fe40003fa4270 */
[----:B------:R-:W-:Y:S02]  /*8510*/  FSEL R160, R160, -INF , P3 ;  /* 0xff800000a0a07808 */ /* 0x000fe40001800000 */
        /* <DEDUP_REMOVED lines=10> */
[----:B------:R-:W-:Y:S01]  /*85c0*/  ISETP.GT.AND P5, PT, R2, 0x49, PT ;  /* 0x000000490200780c */ /* 0x000fe20003fa4270 */
[----:B------:R-:W-:Y:S02]  /*85d0*/  WARPGROUP.DEPBAR.LE gsb0, 0x0 ;  /* 0x00008000000079c5 */ /* 0x000fe40000010000 */
[----:B------:R-:W-:Y:S01]  /*85e0*/  FMNMX.FTZ R197, R185, R0, !PT ;  /* 0x00000000b9c57209 */ /* 0x000fe20007810000 */
[----:B------:R-:W-:-:S03]  /*85f0*/  WARPGROUP.ARRIVE ;  /* 0x00000000000079c5 */ /* 0x000fc60000000000 */
[----:B------:R-:W-:-:S03]  /*8600*/  FMNMX.FTZ R0, R188, R197, !PT ;  /* 0x000000c5bc007209 */ /* 0x000fc60007810000 */
[----:B------:R-:W-:Y:S01]  /*8610*/  HGMMA.64x256x16.F32.BF16 R24, R192, gdesc[UR4].tnspB, R24, gsb0 ;  /* 0x43e00004c0187df0 */ /* 0x000fe20008001818 */
[----:B------:R-:W-:Y:S02]  /*8620*/  FMNMX.FTZ R197, R189, R0, !PT ;  /* 0x00000000bdc57209 */ /* 0x000fe40007810000 */
[----:B------:R-:W-:Y:S02]  /*8630*/  R2UR UR6, R235 ;  /* 0x00000000eb0672ca */ /* 0x000fe400000e0000 */
[----:B------:R-:W-:-:S04]  /*8640*/  FMNMX.FTZ R0, R176, R197, !PT ;  /* 0x000000c5b0007209 */ /* 0x000fc80007810000 */
[----:B------:R-:W-:Y:S02]  /*8650*/  FMNMX.FTZ R197, R177, R0, !PT ;  /* 0x00000000b1c57209 */ /* 0x000fe40007810000 */
[----:B------:R-:W-:Y:S01]  /*8660*/  FSEL R0, R168, -INF , P4 ;  /* 0xff800000a8007808 */ /* 0x000fe20002000000 */
[----:B------:R-:W-:Y:S01]  /*8670*/  FMUL.FTZ R168, R4, UR5 ;  /* 0x0000000504a87c20 */ /* 0x000fe20008410000 */
[----:B------:R-:W-:Y:S02]  /*8680*/  FMNMX.FTZ R184, R180, R197, !PT ;  /* 0x000000c5b4b87209 */ /* 0x000fe40007810000 */
[----:B------:R-:W-:Y:S01]  /*8690*/  FSETP.NEU.FTZ.AND P4, PT, R4, -INF , PT ;  /* 0xff8000000400780b */ /* 0x000fe20003f9d000 */
[----:B------:R-:W-:Y:S01]  /*86a0*/  UISETP.GT.AND UP1, UPT, UR11, UR6, UPT ;  /* 0x000000060b00728c */ /* 0x000fe2000bf24270 */
[----:B------:R-:W-:Y:S02]  /*86b0*/  FMNMX.FTZ R3, R181, R184, !PT ;  /* 0x000000b8b5037209 */ /* 0x000fe40007810000 */
[----:B------:R-:W-:-:S02]  /*86c0*/  FSEL R168, R168, RZ, P4 ;  /* 0x000000ffa8a87208 */ /* 0x000fc40002000000 */
[----:B------:R-:W-:Y:S02]  /*86d0*/  FMNMX.FTZ R184, R0, R3, !PT ;  /* 0x0000000300b87209 */ /* 0x000fe40007810000 */
[----:B------:R-:W-:Y:S01]  /*86e0*/  R2UR UR6, R16 ;  /* 0x00000000100672ca */ /* 0x000fe200000e0000 */
[--C-:B------:R-:W-:Y:S01]  /*86f0*/  FFMA.FTZ R209, R186, UR5, -R168.reuse ;  /* 0x00000005bad17c23 */ /* 0x100fe200080108a8 */
[----:B------:R-:W-:Y:S01]  /*8700*/  FMNMX.FTZ R3, R169, R184, !PT ;  /* 0x000000b8a9037209 */ /* 0x000fe20007810000 */
[--C-:B------:R-:W-:Y:S01]  /*8710*/  FFMA.FTZ R211, R190, UR5, -R168.reuse ;  /* 0x00000005bed37c23 */ /* 0x100fe200080108a8 */
[--C-:B------:R-:W-:Y:S01]  /*8720*/  FFMA.FTZ R203, R174, UR5, -R168.reuse ;  /* 0x00000005aecb7c23 */ /* 0x100fe200080108a8 */
[--C-:B------:R-:W-:Y:S01]  /*8730*/  FFMA.FTZ R197, R162, UR5, -R168.reuse ;  /* 0x00000005a2c57c23 */ /* 0x100fe200080108a8 */
[----:B------:R-:W-:Y:S01]  /*8740*/  FMNMX.FTZ R184, R172, R3, !PT ;  /* 0x00000003acb87209 */ /* 0x000fe20007810000 */
[--C-:B------:R-:W-:Y:S01]  /*8750*/  FFMA.FTZ R162, R163, UR5, -R168.reuse ;  /* 0x00000005a3a27c23 */ /* 0x100fe200080108a8 */
[----:B------:R-:W-:Y:S01]  /*8760*/  MUFU.EX2 R209, R209 ;  /* 0x000000d100d17308 */ /* 0x000fe20000000800 */
[--C-:B------:R-:W-:Y:S01]  /*8770*/  FFMA.FTZ R205, R178, UR5, -R168.reuse ;  /* 0x00000005b2cd7c23 */ /* 0x100fe200080108a8 */
[----:B------:R-:W-:Y:S01]  /*8780*/  FMNMX.FTZ R3, R173, R184, !PT ;  /* 0x000000b8ad037209 */ /* 0x000fe20007810000 */
[--C-:B------:R-:W-:Y:S01]  /*8790*/  FFMA.FTZ R184, R187, UR5, -R168.reuse ;  /* 0x00000005bbb87c23 */ /* 0x100fe200080108a8 */
[----:B------:R-:W-:Y:S01]  /*87a0*/  FSEL R187, R156, -INF , P3 ;  /* 0xff8000009cbb7808 */ /* 0x000fe20001800000 */
[--C-:B------:R-:W-:Y:S01]  /*87b0*/  FFMA.FTZ R156, R170, UR5, -R168.reuse ;  /* 0x00000005aa9c7c23 */ /* 0x100fe200080108a8 */
[----:B------:R-:W-:Y:S01]  /*87c0*/  FMNMX.FTZ R186, R160, R3, !PT ;  /* 0x00000003a0ba7209 */ /* 0x000fe20007810000 */
[--C-:B------:R-:W-:Y:S01]  /*87d0*/  FFMA.FTZ R170, R175, UR5, -R168.reuse ;  /* 0x00000005afaa7c23 */ /* 0x100fe200080108a8 */
[----:B------:R-:W-:Y:S01]  /*87e0*/  MUFU.EX2 R211, R211 ;  /* 0x000000d300d37308 */ /* 0x000fe20000000800 */
        /* <DEDUP_REMOVED lines=14> */
[----:B------:R-:W-:Y:S01]  /*88d0*/  FFMA.FTZ R159, R159, UR5, -R168 ;  /* 0x000000059f9f7c23 */ /* 0x000fe200080108a8 */
[----:B------:R-:W-:Y:S01]  /*88e0*/  MUFU.EX2 R205, R205 ;  /* 0x000000cd00cd7308 */ /* 0x000fe20000000800 */
[----:B------:R-:W-:Y:S01]  /*88f0*/  IMAD.U32 R233, RZ, RZ, UR6 ;  /* 0x00000006ffe97e24 */ /* 0x000fe2000f8e00ff */
[----:B------:R-:W-:-:S02]  /*8900*/  FMNMX.FTZ R2, R153, R190, !PT ;  /* 0x000000be99027209 */ /* 0x000fc40007810000 */
[----:B------:R-:W-:Y:S01]  /*8910*/  FSEL R190, R157, -INF , P5 ;  /* 0xff8000009dbe7808 */ /* 0x000fe20002800000 */
[----:B------:R-:W-:Y:S01]  /*8920*/  FFMA.FTZ R157, R171, UR5, -R168 ;  /* 0x00000005ab9d7c23 */ /* 0x000fe200080108a8 */
        /* <DEDUP_REMOVED lines=10> */
[----:B------:R-:W1:Y:S08]  /*89d0*/  MUFU.EX2 R157, R157 ;  /* 0x0000009d009d7308 */ /* 0x000e700000000800 */
[----:B------:R-:W-:Y:S08]  /*89e0*/  MUFU.EX2 R203, R203 ;  /* 0x000000cb00cb7308 */ /* 0x000ff00000000800 */
[----:B------:R-:W-:Y:S01]  /*89f0*/  MUFU.EX2 R170, R170 ;  /* 0x000000aa00aa7308 */ /* 0x000fe20000000800 */
[----:B0-----:R-:W-:-:S04]  /*8a00*/  FMNMX.FTZ R3, R2, R3, !PT ;  /* 0x0000000302037209 */ /* 0x001fc80007810000 */
[C---:B------:R-:W-:Y:S01]  /*8a10*/  FSETP.NEU.FTZ.AND P3, PT, R3.reuse, -INF , PT ;  /* 0xff8000000300780b */ /* 0x040fe20003f7d000 */
[----:B------:R-:W-:Y:S02]  /*8a20*/  FMUL.FTZ R174, R3, UR5 ;  /* 0x0000000503ae7c20 */ /* 0x000fe40008410000 */
[----:B------:R-:W-:Y:S03]  /*8a30*/  MUFU.EX2 R197, R197 ;  /* 0x000000c500c57308 */ /* 0x000fe60000000800 */
[----:B------:R-:W-:-:S05]  /*8a40*/  FSEL R174, R174, RZ, P3 ;  /* 0x000000ffaeae7208 */ /* 0x000fca0001800000 */
[----:B------:R-:W-:Y:S01]  /*8a50*/  MUFU.EX2 R162, R162 ;  /* 0x000000a200a27308 */ /* 0x000fe20000000800 */
[--C-:B------:R-:W-:Y:S01]  /*8a60*/  FFMA.FTZ R200, R0, UR5, -R174.reuse ;  /* 0x0000000500c87c23 */ /* 0x100fe200080108ae */
[----:B------:R-:W-:Y:S01]  /*8a70*/  FSEL R0, R4, RZ, P4 ;  /* 0x000000ff04007208 */ /* 0x000fe20002000000 */
[--C-:B------:R-:W-:Y:S01]  /*8a80*/  FFMA.FTZ R163, R201, UR5, -R174.reuse ;  /* 0x00000005c9a37c23 */ /* 0x100fe200080108ae */
[--C-:B------:R-:W-:Y:S01]  /*8a90*/  FFMA.FTZ R208, R185, UR5, -R174.reuse ;  /* 0x00000005b9d07c23 */ /* 0x100fe200080108ae */
[--C-:B------:R-:W-:Y:S01]  /*8aa0*/  FFMA.FTZ R210, R188, UR5, -R174.reuse ;  /* 0x00000005bcd27c23 */ /* 0x100fe200080108ae */
[--C-:B------:R-:W-:Y:S01]  /*8ab0*/  FFMA.FTZ R171, R189, UR5, -R174.reuse ;  /* 0x00000005bdab7c23 */ /* 0x100fe200080108ae */
[----:B------:R-:W-:Y:S01]  /*8ac0*/  FADD.FTZ R0, -R0, R21 ;  /* 0x0000001500007221 */ /* 0x000fe20000010100 */
[----:B------:R-:W-:Y:S01]  /*8ad0*/  FSEL R21, R3, RZ, P3 ;  /* 0x000000ff03157208 */ /* 0x000fe20001800000 */
[----:B------:R-:W-:Y:S01]  /*8ae0*/  MUFU.EX2 R163, R163 ;  /* 0x000000a300a37308 */ /* 0x000fe20000000800 */
[--C-:B------:R-:W-:Y:S01]  /*8af0*/  FFMA.FTZ R204, R176, UR5, -R174.reuse ;  /* 0x00000005b0cc7c23 */ /* 0x100fe200080108ae */
[----:B------:R-:W-:Y:S01]  /*8b00*/  FMUL.FTZ R2, R0, UR5 ;  /* 0x0000000500027c20 */ /* 0x000fe20008410000 */
[----:B------:R-:W-:Y:S01]  /*8b10*/  FFMA.FTZ R175, R177, UR5, -R174 ;  /* 0x00000005b1af7c23 */ /* 0x000fe200080108ae */
[----:B------:R-:W-:Y:S01]  /*8b20*/  FADD.FTZ R21, -R21, R20 ;  /* 0x0000001415157221 */ /* 0x000fe20000010100 */
[----:B------:R-:W-:-:S02]  /*8b30*/  IMAD.U32 R20, RZ, RZ, UR14 ;  /* 0x0000000eff147e24 */ /* 0x000fc4000f8e00ff */
[--C-:B------:R-:W-:Y:S01]  /*8b40*/  FFMA.FTZ R206, R180, UR5, -R174.reuse ;  /* 0x00000005b4ce7c23 */ /* 0x100fe200080108ae */
[--C-:B------:R-:W-:Y:S01]  /*8b50*/  FFMA.FTZ R167, R181, UR5, -R174.reuse ;  /* 0x00000005b5a77c23 */ /* 0x100fe200080108ae */
[----:B------:R-:W-:Y:S01]  /*8b60*/  FMUL.FTZ R0, R21, UR5 ;  /* 0x0000000515007c20 */ /* 0x000fe20008410000 */
[----:B------:R-:W0:Y:S01]  /*8b70*/  MUFU.EX2 R2, R2 ;  /* 0x0000000200027308 */ /* 0x000e220000000800 */
[----:B------:R-:W-:Y:S02]  /*8b80*/  @!P1 VIADD R20, R20, 0x38840 ;  /* 0x0003884014149836 */ /* 0x000fe40000000000 */
[--C-:B------:R-:W-:Y:S01]  /*8b90*/  FFMA.FTZ R21, R173, UR5, -R174.reuse ;  /* 0x00000005ad157c23 */ /* 0x100fe200080108ae */
[--C-:B------:R-:W-:Y:S01]  /*8ba0*/  FFMA.FTZ R169, R169, UR5, -R174.reuse ;  /* 0x00000005a9a97c23 */ /* 0x100fe200080108ae */
[--C-:B------:R-:W-:Y:S01]  /*8bb0*/  FFMA.FTZ R202, R172, UR5, -R174.reuse ;  /* 0x00000005acca7c23 */ /* 0x100fe200080108ae */
[----:B------:R-:W-:Y:S01]  /*8bc0*/  FFMA.FTZ R196, R160, UR5, -R174 ;  /* 0x00000005a0c47c23 */ /* 0x000fe200080108ae */
[----:B------:R-:W-:Y:S01]  /*8bd0*/  @!P1 PRMT R20, RZ, 0x654, R20 ;  /* 0x00000654ff149816 */ /* 0x000fe20000000014 */
[--C-:B------:R-:W-:Y:S01]  /*8be0*/  FFMA.FTZ R161, R161, UR5, -R174.reuse ;  /* 0x00000005a1a17c23 */ /* 0x100fe200080108ae */
[----:B------:R-:W2:Y:S01]  /*8bf0*/  MUFU.EX2 R0, R0 ;  /* 0x0000000000007308 */ /* 0x000ea20000000800 */
[--C-:B------:R-:W-:Y:S01]  /*8c00*/  FFMA.FTZ R198, R164, UR5, -R174.reuse ;  /* 0x00000005a4c67c23 */ /* 0x100fe200080108ae */
[--C-:B------:R-:W-:Y:S01]  /*8c10*/  FFMA.FTZ R165, R165, UR5, -R174.reuse ;  /* 0x00000005a5a57c23 */ /* 0x100fe200080108ae */
[----:B-1----:R-:W-:Y:S01]  /*8c20*/  F2FP.BF16.F32.PACK_AB R201, R157, R156 ;  /* 0x0000009c9dc9723e */ /* 0x002fe200000010ff */
[----:B------:R-:W-:Y:S01]  /*8c30*/  FFMA.FTZ R187, R187, UR5, -R174 ;  /* 0x00000005bbbb7c23 */ /* 0x000fe200080108ae */
[----:B------:R-:W-:Y:S01]  /*8c40*/  IMAD.U32 R172, RZ, RZ, UR4 ;  /* 0x00000004ffac7e24 */ /* 0x000fe2000f8e00ff */
[----:B------:R-:W-:Y:S01]  /*8c50*/  PLOP3.LUT P3, PT, PT, PT, UP1, 0x80, 0x0 ;  /* 0x000000000000781c */ /* 0x000fe20003f6f018 */
[----:B------:R-:W-:Y:S01]  /*8c60*/  UIADD3 UR4, UR11, -0x1, URZ ;  /* 0xffffffff0b047890 */ /* 0x000fe2000fffe03f */
[----:B------:R-:W1:Y:S01]  /*8c70*/  MUFU.EX2 R208, R208 ;  /* 0x000000d000d07308 */ /* 0x000e620000000800 */
[----:B0-----:R-:W-:Y:S01]  /*8c80*/  FFMA.FTZ R177, R2, R5, R209 ;  /* 0x0000000502b17223 */ /* 0x001fe200000100d1 */
[----:B------:R-:W-:Y:S01]  /*8c90*/  @!P1 VIADD R160, R172, 0x38860 ;  /* 0x00038860aca09836 */ /* 0x000fe20000000000 */
[----:B------:R-:W-:-:S02]  /*8ca0*/  F2FP.BF16.F32.PACK_AB R209, R184, R209 ;  /* 0x000000d1b8d1723e */ /* 0x000fc400000010ff */
[----:B------:R-:W-:Y:S02]  /*8cb0*/  IMAD.U32 R234, RZ, RZ, UR4 ;  /* 0x00000004ffea7e24 */ /* 0x000fe4000f8e00ff */
[----:B------:R-:W-:Y:S01]  /*8cc0*/  @!P1 PRMT R160, RZ, 0x654, R160 ;  /* 0x00000654ffa09816 */ /* 0x000fe200000000a0 */
[----:B------:R-:W0:Y:S01]  /*8cd0*/  MUFU.EX2 R210, R210 ;  /* 0x000000d200d27308 */ /* 0x000e220000000800 */
[----:B--2---:R-:W-:Y:S01]  /*8ce0*/  FFMA.FTZ R173, R0, R14, R163 ;  /* 0x0000000e00ad7223 */ /* 0x004fe200000100a3 */
[----:B------:R-:W-:-:S06]  /*8cf0*/  FADD.FTZ R14, R184, R177 ;  /* 0x000000b1b80e7221 */ /* 0x000fcc0000010000 */
[----:B------:R-:W2:Y:S01]  /*8d00*/  MUFU.EX2 R171, R171 ;  /* 0x000000ab00ab7308 */ /* 0x000ea20000000800 */
[C---:B-1----:R-:W-:Y:S01]  /*8d10*/  FADD.FTZ R173, R208.reuse, R173 ;  /* 0x000000add0ad7221 */ /* 0x042fe20000010000 */
[----:B------:R-:W-:-:S06]  /*8d20*/  F2FP.BF16.F32.PACK_AB R208, R208, R163 ;  /* 0x000000a3d0d0723e */ /* 0x000fcc00000010ff */
[----:B------:R-:W1:Y:S08]  /*8d30*/  MUFU.EX2 R204, R204 ;  /* 0x000000cc00cc7308 */ /* 0x000e700000000800 */
[----:B------:R-:W3:Y:S08]  /*8d40*/  MUFU.EX2 R175, R175 ;  /* 0x000000af00af7308 */ /* 0x000ef00000000800 */
[----:B------:R-:W4:Y:S08]  /*8d50*/  MUFU.EX2 R206, R206 ;  /* 0x000000ce00ce7308 */ /* 0x000f300000000800 */
[----:B------:R-:W5:Y:S08]  /*8d60*/  MUFU.EX2 R167, R167 ;  /* 0x000000a700a77308 */ /* 0x000f700000000800 */
[----:B------:R-:W5:Y:S08]  /*8d70*/  MUFU.EX2 R200, R200 ;  /* 0x000000c800c87308 */ /* 0x000f700000000800 */
[----:B------:R-:W5:Y:S08]  /*8d80*/  MUFU.EX2 R169, R169 ;  /* 0x000000a900a97308 */ /* 0x000f700000000800 */
[----:B------:R-:W5:Y:S08]  /*8d90*/  MUFU.EX2 R202, R202 ;  /* 0x000000ca00ca7308 */ /* 0x000f700000000800 */
[----:B------:R-:W5:Y:S08]  /*8da0*/  MUFU.EX2 R21, R21 ;  /* 0x0000001500157308 */ /* 0x000f700000000800 */
[----:B------:R-:W5:Y:S08]  /*8db0*/  MUFU.EX2 R196, R196 ;  /* 0x000000c400c47308 */ /* 0x000f700000000800 */
[----:B------:R0:W5:Y:S01]  /*8dc0*/  MUFU.EX2 R5, R161 ;  /* 0x000000a100057308 */ /* 0x0001620000000800 */
[----:B------:R-:W-:-:S02]  /*8dd0*/  WARPGROUP.DEPBAR.LE gsb0, 0x0 ;  /* 0x00008000000079c5 */ /* 0x000fc40000010000 */
[----:B------:R2:W-:Y:S01]  /*8de0*/  @!P1 SYNCS.ARRIVE.TRANS64.RED.A1T0 RZ, [R20+URZ], RZ ;  /* 0x000000ff14ff99a7 */ /* 0x0005e2000810043f */
[----:B------:R-:W-:-:S04]  /*8df0*/  FFMA.FTZ R192, R152, UR5, -R174 ;  /* 0x0000000598c07c23 */ /* 0x000fc800080108ae */
[----:B------:R-:W-:Y:S01]  /*8e00*/  MUFU.EX2 R199, R199 ;  /* 0x000000c700c77308 */ /* 0x000fe20000000800 */
[--C-:B0-----:R-:W-:Y:S01]  /*8e10*/  FFMA.FTZ R161, R153, UR5, -R174.reuse ;  /* 0x0000000599a17c23 */ /* 0x101fe200080108ae */
[----:B------:R-:W-:Y:S01]  /*8e20*/  FFMA.FTZ R174, R190, UR5, -R174 ;  /* 0x00000005beae7c23 */ /* 0x000fe200080108ae */
[----:B--2---:R-:W-:Y:S01]  /*8e30*/  FADD.FTZ R20, R210, R173 ;  /* 0x000000add2147221 */ /* 0x004fe20000010000 */
[----:B------:R-:W-:Y:S01]  /*8e40*/  FADD.FTZ R173, R211, R14 ;  /* 0x0000000ed3ad7221 */ /* 0x000fe20000010000 */
[----:B------:R0:W-:Y:S03]  /*8e50*/  @!P1 SYNCS.ARRIVE.TRANS64.RED.A1T0 RZ, [R160+URZ], RZ ;  /* 0x000000ffa0ff99a7 */ /* 0x0001e6000810043f */
[----:B------:R-:W2:Y:S01]  /*8e60*/  MUFU.EX2 R198, R198 ;  /* 0x000000c600c67308 */ /* 0x000ea20000000800 */
[----:B------:R-:W-:Y:S01]  /*8e70*/  FADD.FTZ R177, R171, R20 ;  /* 0x00000014abb17221 */ /* 0x000fe20000010000 */
[C---:B------:R-:W-:Y:S01]  /*8e80*/  FADD.FTZ R14, R186.reuse, R173 ;  /* 0x000000adba0e7221 */ /* 0x040fe20000010000 */
[----:B------:R-:W-:-:S02]  /*8e90*/  F2FP.BF16.F32.PACK_AB R211, R186, R211 ;  /* 0x000000d3bad3723e */ /* 0x000fc400000010ff */
[----:B-1----:R-:W-:Y:S01]  /*8ea0*/  FADD.FTZ R20, R204, R177 ;  /* 0x000000b1cc147221 */ /* 0x002fe20000010000 */
[----:B------:R-:W-:Y:S01]  /*8eb0*/  FADD.FTZ R173, R205, R14 ;  /* 0x0000000ecdad7221 */ /* 0x000fe20000010000 */
[----:B------:R-:W-:Y:S01]  /*8ec0*/  F2FP.BF16.F32.PACK_AB R210, R171, R210 ;  /* 0x000000d2abd2723e */ /* 0x000fe200000010ff */
[----:B------:R1:W0:Y:S01]  /*8ed0*/  MUFU.EX2 R153, R165 ;  /* 0x000000a500997308 */ /* 0x0002220000000800 */
[C---:B---3--:R-:W-:Y:S01]  /*8ee0*/  FADD.FTZ R177, R175.reuse, R20 ;  /* 0x00000014afb17221 */ /* 0x048fe20000010000 */
[----:B------:R-:W-:Y:S01]  /*8ef0*/  FADD.FTZ R14, R178, R173 ;  /* 0x000000adb20e7221 */ /* 0x000fe20000010000 */
[----:B------:R-:W-:Y:S02]  /*8f00*/  F2FP.BF16.F32.PACK_AB R204, R175, R204 ;  /* 0x000000ccafcc723e */ /* 0x000fe400000010ff */
[----:B----4-:R-:W-:Y:S01]  /*8f10*/  FADD.FTZ R20, R206, R177 ;  /* 0x000000b1ce147221 */ /* 0x010fe20000010000 */
[----:B------:R-:W-:Y:S01]  /*8f20*/  FADD.FTZ R173, R207, R14 ;  /* 0x0000000ecfad7221 */ /* 0x000fe20000010000 */
[----:B------:R-:W-:Y:S01]  /*8f30*/  F2FP.BF16.F32.PACK_AB R205, R178, R205 ;  /* 0x000000cdb2cd723e */ /* 0x000fe200000010ff */
[----:B------:R-:W3:Y:S01]  /*8f40*/  MUFU.EX2 R166, R166 ;  /* 0x000000a600a67308 */ /* 0x000ee20000000800 */
[C---:B-----5:R-:W-:Y:S01]  /*8f50*/  FADD.FTZ R177, R167.reuse, R20 ;  /* 0x00000014a7b17221 */ /* 0x060fe20000010000 */
[----:B------:R-:W-:Y:S01]  /*8f60*/  FADD.FTZ R173, R182, R173 ;  /* 0x000000adb6ad7221 */ /* 0x000fe20000010000 */
[----:B------:R-:W-:-:S02]  /*8f70*/  F2FP.BF16.F32.PACK_AB R206, R167, R206 ;  /* 0x000000cea7ce723e */ /* 0x000fc400000010ff */
[----:B------:R-:W-:Y:S01]  /*8f80*/  FADD.FTZ R14, R200, R177 ;  /* 0x000000b1c80e7221 */ /* 0x000fe20000010000 */
[----:B------:R-:W-:Y:S01]  /*8f90*/  FADD.FTZ R20, R156, R173 ;  /* 0x000000ad9c147221 */ /* 0x000fe20000010000 */
[----:B------:R-:W-:Y:S01]  /*8fa0*/  F2FP.BF16.F32.PACK_AB R207, R182, R207 ;  /* 0x000000cfb6cf723e */ /* 0x000fe200000010ff */
[----:B------:R-:W-:Y:S01]  /*8fb0*/  MUFU.EX2 R154, R154 ;  /* 0x0000009a009a7308 */ /* 0x000fe20000000800 */
[----:B------:R-:W-:Y:S01]  /*8fc0*/  FADD.FTZ R163, R169, R14 ;  /* 0x0000000ea9a37221 */ /* 0x000fe20000010000 */
[----:B------:R-:W-:Y:S01]  /*8fd0*/  FADD.FTZ R20, R157, R20 ;  /* 0x000000149d147221 */ /* 0x000fe20000010000 */
[----:B------:R-:W-:Y:S02]  /*8fe0*/  F2FP.BF16.F32.PACK_AB R200, R169, R200 ;  /* 0x000000c8a9c8723e */ /* 0x000fe400000010ff */
[----:B------:R-:W-:Y:S01]  /*8ff0*/  FADD.FTZ R14, R202, R163 ;  /* 0x000000a3ca0e7221 */ /* 0x000fe20000010000 */
[----:B------:R-:W-:Y:S01]  /*9000*/  FADD.FTZ R163, R203, R20 ;  /* 0x00000014cba37221 */ /* 0x000fe20000010000 */
[C---:B------:R-:W-:Y:S01]  /*9010*/  F2FP.BF16.F32.PACK_AB R202, R21.reuse, R202 ;  /* 0x000000ca15ca723e */ /* 0x040fe200000010ff */
[----:B------:R-:W4:Y:S01]  /*9020*/  MUFU.EX2 R192, R192 ;  /* 0x000000c000c07308 */ /* 0x000f220000000800 */
[----:B-1----:R-:W-:Y:S01]  /*9030*/  FADD.FTZ R165, R21, R14 ;  /* 0x0000000e15a57221 */ /* 0x002fe20000010000 */
[C---:B------:R-:W-:Y:S01]  /*9040*/  FADD.FTZ R14, R170.reuse, R163 ;  /* 0x000000a3aa0e7221 */ /* 0x040fe20000010000 */
[----:B------:R-:W-:-:S02]  /*9050*/  F2FP.BF16.F32.PACK_AB R203, R170, R203 ;  /* 0x000000cbaacb723e */ /* 0x000fc400000010ff */
[----:B------:R-:W-:Y:S01]  /*9060*/  FADD.FTZ R20, R196, R165 ;  /* 0x000000a5c4147221 */ /* 0x000fe20000010000 */
[----:B------:R-:W-:Y:S01]  /*9070*/  FADD.FTZ R157, R197, R14 ;  /* 0x0000000ec59d7221 */ /* 0x000fe20000010000 */
[C---:B------:R-:W-:Y:S01]  /*9080*/  F2FP.BF16.F32.PACK_AB R196, R5.reuse, R196 ;  /* 0x000000c405c4723e */ /* 0x040fe200000010ff */
[----:B------:R-:W1:Y:S01]  /*9090*/  MUFU.EX2 R155, R155 ;  /* 0x0000009b009b7308 */ /* 0x000e620000000800 */
[----:B------:R-:W-:Y:S01]  /*90a0*/  FADD.FTZ R163, R5, R20 ;  /* 0x0000001405a37221 */ /* 0x000fe20000010000 */
[C---:B------:R-:W-:Y:S01]  /*90b0*/  FADD.FTZ R14, R162.reuse, R157 ;  /* 0x0000009da20e7221 */ /* 0x040fe20000010000 */
[----:B------:R-:W-:Y:S02]  /*90c0*/  F2FP.BF16.F32.PACK_AB R197, R162, R197 ;  /* 0x000000c5a2c5723e */ /* 0x000fe400000010ff */
[----:B--2---:R-:W-:Y:S01]  /*90d0*/  FADD.FTZ R20, R198, R163 ;  /* 0x000000a3c6147221 */ /* 0x004fe20000010000 */
[----:B------:R-:W-:Y:S01]  /*90e0*/  FADD.FTZ R5, R199, R14 ;  /* 0x0000000ec7057221 */ /* 0x000fe20000010000 */
[C---:B0-----:R-:W-:Y:S01]  /*90f0*/  F2FP.BF16.F32.PACK_AB R198, R153.reuse, R198 ;  /* 0x000000c699c6723e */ /* 0x041fe200000010ff */
[----:B------:R-:W0:Y:S01]  /*9100*/  MUFU.EX2 R161, R161 ;  /* 0x000000a100a17308 */ /* 0x000e220000000800 */
[----:B------:R-:W-:Y:S01]  /*9110*/  FADD.FTZ R21, R153, R20 ;  /* 0x0000001499157221 */ /* 0x000fe20000010000 */
[C---:B---3--:R-:W-:Y:S01]  /*9120*/  FADD.FTZ R5, R166.reuse, R5 ;  /* 0x00000005a6057221 */ /* 0x048fe20000010000 */
[----:B------:R-:W-:-:S02]  /*9130*/  F2FP.BF16.F32.PACK_AB R199, R166, R199 ;  /* 0x000000c7a6c7723e */ /* 0x000fc400000010ff */
[----:B----4-:R-:W-:Y:S01]  /*9140*/  FADD.FTZ R14, R192, R21 ;  /* 0x00000015c00e7221 */ /* 0x010fe20000010000 */
[----:B------:R-:W-:Y:S01]  /*9150*/  FADD.FTZ R20, R154, R5 ;  /* 0x000000059a147221 */ /* 0x000fe20000010000 */
[----:B------:R-:W-:Y:S01]  /*9160*/  IMAD.MOV.U32 R21, RZ, RZ, R4 ;  /* 0x000000ffff157224 */ /* 0x000fe200078e0004 */
[----:B------:R-:W2:Y:S01]  /*9170*/  MUFU.EX2 R158, R158 ;  /* 0x0000009e009e7308 */ /* 0x000ea20000000800 */
[C---:B-1----:R-:W-:Y:S01]  /*9180*/  F2FP.BF16.F32.PACK_AB R193, R155.reuse, R154 ;  /* 0x0000009a9bc1723e */ /* 0x042fe200000010ff */
[----:B------:R-:W-:Y:S01]  /*9190*/  FADD.FTZ R5, R155, R20 ;  /* 0x000000149b057221 */ /* 0x000fe20000010000 */
[----:B------:R-:W-:-:S05]  /*91a0*/  IMAD.MOV.U32 R20, RZ, RZ, R3 ;  /* 0x000000ffff147224 */ /* 0x000fca00078e0003 */
[----:B------:R-:W1:Y:S01]  /*91b0*/  MUFU.EX2 R187, R187 ;  /* 0x000000bb00bb7308 */ /* 0x000e620000000800 */
[C---:B0-----:R-:W-:Y:S01]  /*91c0*/  FADD.FTZ R14, R161.reuse, R14 ;  /* 0x0000000ea10e7221 */ /* 0x041fe20000010000 */
[----:B------:R-:W-:-:S06]  /*91d0*/  F2FP.BF16.F32.PACK_AB R192, R161, R192 ;  /* 0x000000c0a1c0723e */ /* 0x000fcc00000010ff */
[----:B------:R-:W0:Y:S01]  /*91e0*/  MUFU.EX2 R174, R174 ;  /* 0x000000ae00ae7308 */ /* 0x000e220000000800 */
[----:B--2---:R-:W-:-:S07]  /*91f0*/  FADD.FTZ R5, R158, R5 ;  /* 0x000000059e057221 */ /* 0x004fce0000010000 */
[----:B------:R-:W2:Y:S01]  /*9200*/  MUFU.EX2 R159, R159 ;  /* 0x0000009f009f7308 */ /* 0x000ea20000000800 */
[----:B-1----:R-:W-:-:S04]  /*9210*/  FADD.FTZ R14, R187, R14 ;  /* 0x0000000ebb0e7221 */ /* 0x002fc80000010000 */
[C---:B0-----:R-:W-:Y:S01]  /*9220*/  FADD.FTZ R14, R174.reuse, R14 ;  /* 0x0000000eae0e7221 */ /* 0x041fe20000010000 */
[----:B------:R-:W-:Y:S01]  /*9230*/  F2FP.BF16.F32.PACK_AB R194, R174, R187 ;  /* 0x000000bbaec2723e */ /* 0x000fe200000010ff */
[C---:B--2---:R-:W-:Y:S01]  /*9240*/  FADD.FTZ R5, R159.reuse, R5 ;  /* 0x000000059f057221 */ /* 0x044fe20000010000 */
[----:B------:R-:W-:Y:S01]  /*9250*/  F2FP.BF16.F32.PACK_AB R195, R159, R158 ;  /* 0x0000009e9fc3723e */ /* 0x000fe200000010ff */
[----:B------:R-:W-:Y:S06]  /*9260*/  @P3 BRA `(.L_x_2609) ;  /* 0xffffffc000d83947 */ /* 0x000fec000383ffff */
[----:B------:R-:W-:-:S07]  /*9270*/  IMAD.U32 R233, RZ, RZ, UR4 ;  /* 0x00000004ffe97e24 */ /* 0x000fce000f8e00ff */
.L_x_2600:
        /* <DEDUP_REMOVED lines=8> */
.L_x_2619:
        /* <DEDUP_REMOVED lines=9> */
.L_x_2611:
        /* <DEDUP_REMOVED lines=8> */
.L_x_2612:
[----:B-1----:R-:W-:Y:S05]  /*9410*/  @P2 BRA `(.L_x_2613) ;  /* 0x0000000000082947 */ /* 0x002fea0003800000 */
[----:B------:R-:W1:Y:S02]  /*9420*/  SYNCS.PHASECHK.TRANS64.TRYWAIT P2, [UR4+0x38830], R3 ;  /* 0x03883003ff0075a7 */ /* 0x000e640008040144 */
[----:B-1----:R-:W-:Y:S05]  /*9430*/  @!P2 BRA `(.L_x_2614) ;  /* 0x000000f000b0a947 */ /* 0x002fea0003800000 */
.L_x_2613:
        /* <DEDUP_REMOVED lines=644> */
.L_x_2615:
        /* <DEDUP_REMOVED lines=8> */
.L_x_2616:
[----:B---3--:R-:W-:Y:S05]  /*bd00*/  @P2 BRA `(.L_x_2617) ;  /* 0x0000000000082947 */ /* 0x008fea0003800000 */
[----:B------:R-:W3:Y:S02]  /*bd10*/  SYNCS.PHASECHK.TRANS64.TRYWAIT P2, [UR4+0x38850], R0 ;  /* 0x03885000ff0075a7 */ /* 0x000ee40008040144 */
[----:B---3--:R-:W-:Y:S05]  /*bd20*/  @!P2 BRA `(.L_x_2618) ;  /* 0x000000c8008ca947 */ /* 0x008fea0003800000 */
.L_x_2617:
        /* <DEDUP_REMOVED lines=37> */
[----:B------:R-:W-:Y:S02]  /*bf80*/  FMNMX.FTZ R21, R187, R0, !PT ;  /* 0x00000000bb157209 */ /* 0x000fe40007810000 */
[----:B0-----:R-:W-:-:S05]  /*bf90*/  FMNMX.FTZ R22, R2, R3, !PT ;  /* 0x0000000302167209 */ /* 0x001fca0007810000 */
[----:B------:R-:W0:Y:S02]  /*bfa0*/  SHFL.BFLY PT, R3, R22, 0x1, 0x1f ;  /* 0x0c201f0016037f89 */ /* 0x000e2400000e0000 */
        /* <DEDUP_REMOVED lines=31> */
[--C-:B------:R-:W-:Y:S01]  /*c1a0*/  FFMA.FTZ R208, R185, UR5, -R2.reuse ;  /* 0x00000005b9d07c23 */ /* 0x100fe20008010802 */
[----:B------:R-:W-:-:S04]  /*c1b0*/  FFMA.FTZ R210, R188, UR5, -R2 ;  /* 0x00000005bcd27c23 */ /* 0x000fc80008010802 */
[----:B------:R-:W-:Y:S01]  /*c1c0*/  HGMMA.64x256x16.F32.BF16 R24, R204, gdesc[UR4].tnspB, R24, gsb0 ;  /* 0x43e00004cc187df0 */ /* 0x000fe20008001818 */
[----:B------:R-:W-:Y:S01]  /*c1d0*/  UIADD3 UR6, UR10, 0x100, URZ ;  /* 0x000001000a067890 */ /* 0x000fe2000fffe03f */
[----:B------:R-:W-:Y:S01]  /*c1e0*/  MUFU.EX2 R208, R208 ;  /* 0x000000d000d07308 */ /* 0x000fe20000000800 */
[----:B------:R-:W-:-:S07]  /*c1f0*/  UMOV UR7, 0x40000040 ;  /* 0x4000004000077882 */ /* 0x000fce0000000000 */
[----:B------:R-:W-:Y:S01]  /*c200*/  MUFU.EX2 R210, R210 ;  /* 0x000000d200d27308 */ /* 0x000fe20000000800 */
[----:B------:R-:W-:Y:S02]  /*c210*/  WARPGROUP.DEPBAR.LE gsb0, 0x0 ;  /* 0x00008000000079c5 */ /* 0x000fe40000010000 */
[----:B------:R-:W-:Y:S01]  /*c220*/  WARPGROUP.ARRIVE ;  /* 0x00000000000079c5 */ /* 0x000fe20000000000 */
[--C-:B------:R-:W-:Y:S01]  /*c230*/  FFMA.FTZ R204, R176, UR5, -R2.reuse ;  /* 0x00000005b0cc7c23 */ /* 0x100fe20008010802 */
[----:B------:R-:W-:-:S13]  /*c240*/  FFMA.FTZ R206, R180, UR5, -R2 ;  /* 0x00000005b4ce7c23 */ /* 0x000fda0008010802 */
        /* <DEDUP_REMOVED lines=16> */
[----:B------:R-:W-:Y:S01]  /*c350*/  FMNMX.FTZ R197, R179, R4, !PT ;  /* 0x00000004b3c57209 */ /* 0x000fe20007810000 */
[--C-:B------:R-:W-:Y:S01]  /*c360*/  FFMA.FTZ R196, R160, UR5, -R2.reuse ;  /* 0x00000005a0c47c23 */ /* 0x100fe20008010802 */
[----:B------:R-:W-:Y:S02]  /*c370*/  FFMA.FTZ R198, R164, UR5, -R2 ;  /* 0x00000005a4c67c23 */ /* 0x000fe40008010802 */
[----:B------:R-:W-:-:S10]  /*c380*/  FMNMX.FTZ R4, R182, R197, !PT ;  /* 0x000000c5b6047209 */ /* 0x000fd40007810000 */
        /* <DEDUP_REMOVED lines=23> */
[----:B0-----:R-:W-:-:S06]  /*c500*/  FFMA.FTZ R20, R152, UR5, -R2 ;  /* 0x0000000598147c23 */ /* 0x001fcc0008010802 */
[----:B------:R-:W-:Y:S01]  /*c510*/  MUFU.EX2 R20, R20 ;  /* 0x0000001400147308 */ /* 0x000fe20000000800 */
[----:B-1----:R-:W-:-:S07]  /*c520*/  FMNMX.FTZ R160, R4, R181, !PT ;  /* 0x000000b504a07209 */ /* 0x002fce0007810000 */
[----:B------:R-:W-:Y:S01]  /*c530*/  MUFU.EX2 R181, R22 ;  /* 0x0000001600b57308 */ /* 0x000fe20000000800 */
[----:B------:R-:W0:Y:S07]  /*c540*/  SHFL.BFLY PT, R197, R160, 0x1, 0x1f ;  /* 0x0c201f00a0c57f89 */ /* 0x000e2e00000e0000 */
[----:B------:R1:W-:Y:S01]  /*c550*/  MUFU.EX2 R22, R156 ;  /* 0x0000009c00167308 */ /* 0x0003e20000000800 */
[----:B0-----:R-:W-:-:S05]  /*c560*/  FMNMX.FTZ R4, R160, R197, !PT ;  /* 0x000000c5a0047209 */ /* 0x001fca0007810000 */
[C---:B------:R-:W-:Y:S01]  /*c570*/  FADD.FTZ R2, -R4.reuse, R19 ;  /* 0x0000001304027221 */ /* 0x040fe20000010100 */
[----:B------:R-:W-:Y:S01]  /*c580*/  FMUL.FTZ R152, R4, UR5 ;  /* 0x0000000504987c20 */ /* 0x000fe20008410000 */
[----:B------:R0:W-:Y:S02]  /*c590*/  MUFU.EX2 R19, R157 ;  /* 0x0000009d00137308 */ /* 0x0001e40000000800 */
[----:B------:R-:W-:Y:S01]  /*c5a0*/  FMUL.FTZ R2, R2, UR5 ;  /* 0x0000000502027c20 */ /* 0x000fe20008410000 */
[--C-:B------:R-:W-:Y:S01]  /*c5b0*/  FFMA.FTZ R209, R186, UR5, -R152.reuse ;  /* 0x00000005bad17c23 */ /* 0x100fe20008010898 */
[--C-:B-1----:R-:W-:Y:S01]  /*c5c0*/  FFMA.FTZ R156, R187, UR5, -R152.reuse ;  /* 0x00000005bb9c7c23 */ /* 0x102fe20008010898 */
        /* <DEDUP_REMOVED lines=110> */
.L_x_2610:
        /* <DEDUP_REMOVED lines=131> */
.L_x_2620:
        /* <DEDUP_REMOVED lines=8> */
.L_x_2621:
[----:B-1----:R-:W-:Y:S05]  /*d560*/  @P2 BRA `(.L_x_2622) ;  /* 0x0000000000082947 */ /* 0x002fea0003800000 */
[----:B------:R-:W1:Y:S02]  /*d570*/  SYNCS.PHASECHK.TRANS64.TRYWAIT P0, [UR7+0x38850], R0 ;  /* 0x03885000ff0075a7 */ /* 0x000e640008000147 */
[----:B-1----:R-:W-:Y:S05]  /*d580*/  @!P0 BRA `(.L_x_2623) ;  /* 0x000000b0008c8947 */ /* 0x002fea0003800000 */
.L_x_2622:
        /* <DEDUP_REMOVED lines=206> */
.L_x_2593:
        /* <DEDUP_REMOVED lines=39> */
[----:B------:R-:W-:-:S02]  /*e4e0*/  IADD3 R173, P0, R106, 0x40, RZ ;  /* 0x000000406aad7810 */ /* 0x000fc40007f1e0ff */
[C---:B------:R-:W-:Y:S01]  /*e4f0*/  IADD3 R181, P5, R106.reuse, 0x4040, RZ ;  /* 0x000040406ab57810 */ /* 0x040fe20007fbe0ff */
[--C-:B------:R-:W-:Y:S01]  /*e500*/  IMAD.X R11, RZ, RZ, R107.reuse, P1 ;  /* 0x000000ffff0b7224 */ /* 0x100fe200008e066b */
[C---:B------:R-:W-:Y:S01]  /*e510*/  IADD3 R175, P4, R106.reuse, 0x60, RZ ;  /* 0x000000606aaf7810 */ /* 0x040fe20007f9e0ff */
[--C-:B------:R-:W-:Y:S01]  /*e520*/  IMAD.X R13, RZ, RZ, R107.reuse, P0 ;  /* 0x000000ffff0d7224 */ /* 0x100fe200000e066b */
[C---:B------:R-:W-:Y:S01]  /*e530*/  LOP3.LUT R9, R106.reuse, 0x380, RZ, 0xc0, !PT ;  /* 0x000003806a097812 */ /* 0x040fe200078ec0ff */
[--C-:B------:R-:W-:Y:S01]  /*e540*/  IMAD.X R39, RZ, RZ, R107.reuse, P5 ;  /* 0x000000ffff277224 */ /* 0x100fe200028e066b */
[C---:B------:R-:W-:Y:S01]  /*e550*/  IADD3 R177, P3, R106.reuse, 0x4000, RZ ;  /* 0x000040006ab17810 */ /* 0x040fe20007f7e0ff */
[--C-:B------:R-:W-:Y:S01]  /*e560*/  IMAD.X R15, RZ, RZ, R107.reuse, P4 ;  /* 0x000000ffff0f7224 */ /* 0x100fe200020e066b */
[C---:B------:R-:W-:Y:S02]  /*e570*/  IADD3 R179, P6, R106.reuse, 0x4020, RZ ;  /* 0x000040206ab37810 */ /* 0x040fe40007fde0ff */
[C---:B------:R-:W-:Y:S01]  /*e580*/  IADD3 R183, P2, R106.reuse, 0x4060, RZ ;  /* 0x000040606ab77810 */ /* 0x040fe20007f5e0ff */
[--C-:B------:R-:W-:Y:S01]  /*e590*/  IMAD.X R21, RZ, RZ, R107.reuse, P3 ;  /* 0x000000ffff157224 */ /* 0x100fe200018e066b */
[----:B------:R-:W-:Y:S01]  /*e5a0*/  IADD3 R185, P1, R106, 0x8000, RZ ;  /* 0x000080006ab97810 */ /* 0x000fe20007f3e0ff */
[--C-:B------:R-:W-:Y:S01]  /*e5b0*/  IMAD.X R31, RZ, RZ, R107.reuse, P6 ;  /* 0x000000ffff1f7224 */ /* 0x100fe200030e066b */
[----:B------:R-:W-:Y:S01]  /*e5c0*/  LOP3.LUT R10, R171, 0x380, RZ, 0xc0, !PT ;  /* 0x00000380ab0a7812 */ /* 0x000fe200078ec0ff */
[--C-:B------:R-:W-:Y:S01]  /*e5d0*/  IMAD.X R47, RZ, RZ, R107.reuse, P2 ;  /* 0x000000ffff2f7224 */ /* 0x100fe200010e066b */
[----:B------:R-:W-:Y:S01]  /*e5e0*/  LOP3.LUT R12, R173, 0x380, RZ, 0xc0, !PT ;  /* 0x00000380ad0c7812 */ /* 0x000fe200078ec0ff */
[----:B------:R-:W-:Y:S01]  /*e5f0*/  IMAD.X R55, RZ, RZ, R107, P1 ;  /* 0x000000ffff377224 */ /* 0x000fe200008e066b */
[----:B------:R-:W-:-:S02]  /*e600*/  LOP3.LUT R14, R175, 0x380, RZ, 0xc0, !PT ;  /* 0x00000380af0e7812 */ /* 0x000fc400078ec0ff */
[C---:B------:R-:W-:Y:S02]  /*e610*/  IADD3 R6, P5, R106.reuse, 0xc020, RZ ;  /* 0x0000c0206a067810 */ /* 0x040fe40007fbe0ff */
[----:B------:R-:W-:Y:S02]  /*e620*/  SHF.R.U64 R9, R9, 0x3, RZ ;  /* 0x0000000309097819 */ /* 0x000fe400000012ff */
[----:B------:R-:W-:Y:S01]  /*e630*/  LOP3.LUT R20, R177, 0x380, RZ, 0xc0, !PT ;  /* 0x00000380b1147812 */ /* 0x000fe200078ec0ff */
[--C-:B------:R-:W-:Y:S01]  /*e640*/  IMAD.X R99, RZ, RZ, R107.reuse, P5 ;  /* 0x000000ffff637224 */ /* 0x100fe200028e066b */
[----:B------:R-:W-:Y:S02]  /*e650*/  IADD3 R187, P0, R106, 0x8020, RZ ;  /* 0x000080206abb7810 */ /* 0x000fe40007f1e0ff */
[----:B------:R-:W-:Y:S02]  /*e660*/  SHF.R.U64 R10, R10, 0x3, RZ ;  /* 0x000000030a0a7819 */ /* 0x000fe400000012ff */
[----:B------:R-:W-:Y:S01]  /*e670*/  LOP3.LUT R30, R179, 0x380, RZ, 0xc0, !PT ;  /* 0x00000380b31e7812 */ /* 0x000fe200078ec0ff */
[----:B------:R-:W-:Y:S01]  /*e680*/  IMAD.X R63, RZ, RZ, R107, P0 ;  /* 0x000000ffff3f7224 */ /* 0x000fe200000e066b */
[----:B------:R-:W-:-:S02]  /*e690*/  IADD3 R189, P4, R106, 0x8040, RZ ;  /* 0x000080406abd7810 */ /* 0x000fc40007f9e0ff */
[----:B------:R-:W-:Y:S02]  /*e6a0*/  SHF.R.U64 R12, R12, 0x3, RZ ;  /* 0x000000030c0c7819 */ /* 0x000fe400000012ff */
[----:B------:R-:W-:Y:S01]  /*e6b0*/  LOP3.LUT R38, R181, 0x380, RZ, 0xc0, !PT ;  /* 0x00000380b5267812 */ /* 0x000fe200078ec0ff */
[--C-:B------:R-:W-:Y:S01]  /*e6c0*/  IMAD.X R71, RZ, RZ, R107.reuse, P4 ;  /* 0x000000ffff477224 */ /* 0x100fe200020e066b */
[C---:B------:R-:W-:Y:S02]  /*e6d0*/  IADD3 R191, P3, R106.reuse, 0x8060, RZ ;  /* 0x000080606abf7810 */ /* 0x040fe40007f7e0ff */
[C---:B------:R-:W-:Y:S02]  /*e6e0*/  IADD3 R193, P6, R106.reuse, 0xc000, RZ ;  /* 0x0000c0006ac17810 */ /* 0x040fe40007fde0ff */
[C---:B------:R-:W-:Y:S01]  /*e6f0*/  IADD3 R102, P2, R106.reuse, 0xc040, RZ ;  /* 0x0000c0406a667810 */ /* 0x040fe20007f5e0ff */
[--C-:B------:R-:W-:Y:S01]  /*e700*/  IMAD.X R79, RZ, RZ, R107.reuse, P3 ;  /* 0x000000ffff4f7224 */ /* 0x100fe200018e066b */
[----:B------:R-:W-:Y:S01]  /*e710*/  IADD3 R22, P1, R106, 0xc060, RZ ;  /* 0x0000c0606a167810 */ /* 0x000fe20007f3e0ff */
[--C-:B------:R-:W-:Y:S01]  /*e720*/  IMAD.X R95, RZ, RZ, R107.reuse, P6 ;  /* 0x000000ffff5f7224 */ /* 0x100fe200030e066b */
[----:B------:R-:W-:Y:S01]  /*e730*/  SHF.R.U64 R14, R14, 0x3, RZ ;  /* 0x000000030e0e7819 */ /* 0x000fe200000012ff */
[----:B------:R-:W-:Y:S01]  /*e740*/  IMAD.X R103, RZ, RZ, R107, P2 ;  /* 0x000000ffff677224 */ /* 0x000fe200010e066b */
[----:B------:R-:W-:-:S02]  /*e750*/  LOP3.LUT R46, R183, 0x380, RZ, 0xc0, !PT ;  /* 0x00000380b72e7812 */ /* 0x000fc400078ec0ff */
[----:B------:R-:W-:Y:S01]  /*e760*/  LOP3.LUT R106, R9, R106, RZ, 0x3c, !PT ;  /* 0x0000006a096a7212 */ /* 0x000fe200078e3cff */
[----:B------:R-:W-:Y:S01]  /*e770*/  IMAD.X R9, RZ, RZ, R107, P1 ;  /* 0x000000ffff097224 */ /* 0x000fe200008e066b */
[----:B------:R-:W-:Y:S02]  /*e780*/  SHF.R.U64 R20, R20, 0x3, RZ ;  /* 0x0000000314147819 */ /* 0x000fe400000012ff */
[----:B------:R-:W-:Y:S02]  /*e790*/  LOP3.LUT R54, R185, 0x380, RZ, 0xc0, !PT ;  /* 0x00000380b9367812 */ /* 0x000fe400078ec0ff */
[----:B------:R-:W-:Y:S02]  /*e7a0*/  LOP3.LUT R98, R6, 0x380, RZ, 0xc0, !PT ;  /* 0x0000038006627812 */ /* 0x000fe400078ec0ff */
[----:B------:R-:W-:Y:S02]  /*e7b0*/  LOP3.LUT R10, R10, R171, RZ, 0x3c, !PT ;  /* 0x000000ab0a0a7212 */ /* 0x000fe400078e3cff */
[----:B------:R-:W-:-:S02]  /*e7c0*/  SHF.R.U64 R30, R30, 0x3, RZ ;  /* 0x000000031e1e7819 */ /* 0x000fc400000012ff */
[----:B------:R-:W-:Y:S02]  /*e7d0*/  LOP3.LUT R62, R187, 0x380, RZ, 0xc0, !PT ;  /* 0x00000380bb3e7812 */ /* 0x000fe400078ec0ff */
[----:B------:R-:W-:Y:S02]  /*e7e0*/  LOP3.LUT R12, R12, R173, RZ, 0x3c, !PT ;  /* 0x000000ad0c0c7212 */ /* 0x000fe400078e3cff */
[----:B------:R-:W-:Y:S02]  /*e7f0*/  SHF.R.U64 R38, R38, 0x3, RZ ;  /* 0x0000000326267819 */ /* 0x000fe400000012ff */
[----:B------:R-:W-:Y:S02]  /*e800*/  LOP3.LUT R70, R189, 0x380, RZ, 0xc0, !PT ;  /* 0x00000380bd467812 */ /* 0x000fe400078ec0ff */
[----:B------:R-:W-:Y:S02]  /*e810*/  LOP3.LUT R14, R14, R175, RZ, 0x3c, !PT ;  /* 0x000000af0e0e7212 */ /* 0x000fe400078e3cff */
[----:B------:R-:W-:-:S02]  /*e820*/  SHF.R.U64 R46, R46, 0x3, RZ ;  /* 0x000000032e2e7819 */ /* 0x000fc400000012ff */
[----:B------:R-:W-:Y:S02]  /*e830*/  LOP3.LUT R78, R191, 0x380, RZ, 0xc0, !PT ;  /* 0x00000380bf4e7812 */ /* 0x000fe400078ec0ff */
[----:B------:R-:W-:Y:S02]  /*e840*/  LOP3.LUT R20, R20, R177, RZ, 0x3c, !PT ;  /* 0x000000b114147212 */ /* 0x000fe400078e3cff */
[----:B------:R-:W-:Y:S02]  /*e850*/  SHF.R.U64 R54, R54, 0x3, RZ ;  /* 0x0000000336367819 */ /* 0x000fe400000012ff */
[----:B------:R-:W-:Y:S02]  /*e860*/  LOP3.LUT R94, R193, 0x380, RZ, 0xc0, !PT ;  /* 0x00000380c15e7812 */ /* 0x000fe400078ec0ff */
[----:B------:R-:W-:Y:S01]  /*e870*/  MOV R106, R106 ;  /* 0x0000006a006a7202 */ /* 0x000fe20000000f00 */
[----:B------:R-:W-:Y:S01]  /*e880*/  BAR.SYNC.DEFER_BLOCKING 0x1, 0x100 ;  /* 0x0044000000007b1d */ /* 0x000fe20000010000 */
[----:B------:R-:W-:-:S02]  /*e890*/  SHF.R.U64 R29, R98, 0x3, RZ ;  /* 0x00000003621d7819 */ /* 0x000fc400000012ff */
[----:B------:R-:W-:Y:S02]  /*e8a0*/  LOP3.LUT R30, R30, R179, RZ, 0x3c, !PT ;  /* 0x000000b31e1e7212 */ /* 0x000fe400078e3cff */
[----:B------:R-:W-:Y:S02]  /*e8b0*/  SHF.R.U64 R62, R62, 0x3, RZ ;  /* 0x000000033e3e7819 */ /* 0x000fe400000012ff */
[----:B------:R-:W-:Y:S02]  /*e8c0*/  LOP3.LUT R107, R102, 0x380, RZ, 0xc0, !PT ;  /* 0x00000380666b7812 */ /* 0x000fe400078ec0ff */
[----:B------:R-:W-:Y:S02]  /*e8d0*/  MOV R11, R10 ;  /* 0x0000000a000b7202 */ /* 0x000fe40000000f00 */
[----:B------:R-:W-:Y:S02]  /*e8e0*/  LOP3.LUT R38, R38, R181, RZ, 0x3c, !PT ;  /* 0x000000b526267212 */ /* 0x000fe400078e3cff */
[----:B------:R-:W-:-:S02]  /*e8f0*/  SHF.R.U64 R70, R70, 0x3, RZ ;  /* 0x0000000346467819 */ /* 0x000fc400000012ff */
[----:B------:R-:W-:Y:S02]  /*e900*/  MOV R12, R12 ;  /* 0x0000000c000c7202 */ /* 0x000fe40000000f00 */
[----:B------:R-:W-:Y:S02]  /*e910*/  LOP3.LUT R46, R46, R183, RZ, 0x3c, !PT ;  /* 0x000000b72e2e7212 */ /* 0x000fe400078e3cff */
[----:B------:R-:W-:Y:S02]  /*e920*/  SHF.R.U64 R78, R78, 0x3, RZ ;  /* 0x000000034e4e7819 */ /* 0x000fe400000012ff */
[----:B------:R-:W-:Y:S02]  /*e930*/  LOP3.LUT R165, R22, 0x380, RZ, 0xc0, !PT ;  /* 0x0000038016a57812 */ /* 0x000fe400078ec0ff */
[----:B------:R-:W-:Y:S01]  /*e940*/  MOV R14, R14 ;  /* 0x0000000e000e7202 */ /* 0x000fe20000000f00 */
[----:B------:R0:W-:Y:S01]  /*e950*/  STSM.16.M88.4 [R106], R24 ;  /* 0x000000186a007844 */ /* 0x0001e20000000200 */
[----:B------:R-:W-:-:S02]  /*e960*/  LOP3.LUT R54, R54, R185, RZ, 0x3c, !PT ;  /* 0x000000b936367212 */ /* 0x000fc400078e3cff */
[----:B------:R-:W-:Y:S01]  /*e970*/  SHF.R.U64 R94, R94, 0x3, RZ ;  /* 0x000000035e5e7819 */ /* 0x000fe200000012ff */
[----:B------:R1:W-:Y:S01]  /*e980*/  STSM.16.M88.4 [R11], R32 ;  /* 0x000000200b007844 */ /* 0x0003e20000000200 */
[----:B------:R-:W-:Y:S02]  /*e990*/  LOP3.LUT R98, R29, R6, RZ, 0x3c, !PT ;  /* 0x000000061d627212 */ /* 0x000fe400078e3cff */
[----:B------:R-:W-:Y:S01]  /*e9a0*/  MOV R20, R20 ;  /* 0x0000001400147202 */ /* 0x000fe20000000f00 */
[----:B------:R-:W-:Y:S01]  /*e9b0*/  STSM.16.M88.4 [R12], R40 ;  /* 0x000000280c007844 */ /* 0x000fe20000000200 */
[----:B------:R-:W-:Y:S02]  /*e9c0*/  F2FP.BF16.F32.PACK_AB R59, R157, R59 ;  /* 0x0000003b9d3b723e */ /* 0x000fe400000010ff */
[----:B------:R-:W-:Y:S01]  /*e9d0*/  F2FP.BF16.F32.PACK_AB R65, R156, R66 ;  /* 0x000000429c41723e */ /* 0x000fe200000010ff */
[----:B------:R2:W-:Y:S01]  /*e9e0*/  STSM.16.M88.4 [R14], R48 ;  /* 0x000000300e007844 */ /* 0x0005e20000000200 */
[----:B------:R-:W-:-:S02]  /*e9f0*/  F2FP.BF16.F32.PACK_AB R72, R73, R72 ;  /* 0x000000484948723e */ /* 0x000fc400000010ff */
[----:B------:R-:W-:Y:S01]  /*ea00*/  LOP3.LUT R62, R62, R187, RZ, 0x3c, !PT ;  /* 0x000000bb3e3e7212 */ /* 0x000fe200078e3cff */
[----:B------:R3:W-:Y:S01]  /*ea10*/  STSM.16.M88.4 [R20], R56 ;  /* 0x0000003814007844 */ /* 0x0007e20000000200 */
[----:B------:R-:W-:Y:S02]  /*ea20*/  SHF.R.U64 R107, R107, 0x3, RZ ;  /* 0x000000036b6b7819 */ /* 0x000fe400000012ff */
[----:B------:R-:W-:Y:S02]  /*ea30*/  MOV R30, R30 ;  /* 0x0000001e001e7202 */ /* 0x000fe40000000f00 */
[----:B------:R-:W-:Y:S02]  /*ea40*/  F2FP.BF16.F32.PACK_AB R66, R69, R68 ;  /* 0x000000444542723e */ /* 0x000fe400000010ff */
[----:B------:R-:W-:Y:S02]  /*ea50*/  F2FP.BF16.F32.PACK_AB R67, R155, R67 ;  /* 0x000000439b43723e */ /* 0x000fe400000010ff */
[----:B------:R-:W-:-:S02]  /*ea60*/  F2FP.BF16.F32.PACK_AB R73, R154, R74 ;  /* 0x0000004a9a49723e */ /* 0x000fc400000010ff */
[----:B------:R-:W-:Y:S01]  /*ea70*/  F2FP.BF16.F32.PACK_AB R80, R81, R80 ;  /* 0x000000505150723e */ /* 0x000fe200000010ff */
[----:B------:R3:W-:Y:S01]  /*ea80*/  STSM.16.M88.4 [R30], R64 ;  /* 0x000000401e007844 */ /* 0x0007e20000000200 */
[----:B------:R-:W-:Y:S02]  /*ea90*/  LOP3.LUT R70, R70, R189, RZ, 0x3c, !PT ;  /* 0x000000bd46467212 */ /* 0x000fe400078e3cff */
[----:B------:R-:W-:Y:S02]  /*eaa0*/  MOV R38, R38 ;  /* 0x0000002600267202 */ /* 0x000fe40000000f00 */
[----:B------:R-:W-:Y:S02]  /*eab0*/  F2FP.BF16.F32.PACK_AB R74, R77, R76 ;  /* 0x0000004c4d4a723e */ /* 0x000fe400000010ff */
[----:B------:R-:W-:Y:S01]  /*eac0*/  F2FP.BF16.F32.PACK_AB R75, R153, R75 ;  /* 0x0000004b994b723e */ /* 0x000fe200000010ff */
[----:B------:R-:W4:Y:S01]  /*ead0*/  LDC R76, c[0x0][0xbe8] ;  /* 0x0002fa00ff4c7b82 */ /* 0x000f220000000800 */
[----:B------:R-:W-:-:S02]  /*eae0*/  F2FP.BF16.F32.PACK_AB R81, R152, R82 ;  /* 0x000000529851723e */ /* 0x000fc400000010ff */
[----:B------:R-:W-:Y:S01]  /*eaf0*/  F2FP.BF16.F32.PACK_AB R88, R89, R88 ;  /* 0x000000585958723e */ /* 0x000fe200000010ff */
[----:B------:R3:W-:Y:S01]  /*eb00*/  STSM.16.M88.4 [R38], R72 ;  /* 0x0000004826007844 */ /* 0x0007e20000000200 */
[----:B------:R-:W-:Y:S02]  /*eb10*/  LOP3.LUT R78, R78, R191, RZ, 0x3c, !PT ;  /* 0x000000bf4e4e7212 */ /* 0x000fe400078e3cff */
[----:B------:R-:W-:Y:S02]  /*eb20*/  SHF.R.U64 R165, R165, 0x3, RZ ;  /* 0x00000003a5a57819 */ /* 0x000fe400000012ff */
[----:B------:R-:W-:Y:S02]  /*eb30*/  MOV R46, R46 ;  /* 0x0000002e002e7202 */ /* 0x000fe40000000f00 */
[----:B------:R-:W-:Y:S02]  /*eb40*/  F2FP.BF16.F32.PACK_AB R82, R85, R84 ;  /* 0x000000545552723e */ /* 0x000fe400000010ff */
[----:B------:R-:W-:-:S02]  /*eb50*/  F2FP.BF16.F32.PACK_AB R83, R83, R86 ;  /* 0x000000565353723e */ /* 0x000fc400000010ff */
[----:B------:R-:W-:Y:S02]  /*eb60*/  F2FP.BF16.F32.PACK_AB R89, R87, R90 ;  /* 0x0000005a5759723e */ /* 0x000fe400000010ff */
[----:B------:R-:W-:Y:S01]  /*eb70*/  LOP3.LUT R94, R94, R193, RZ, 0x3c, !PT ;  /* 0x000000c15e5e7212 */ /* 0x000fe200078e3cff */
[----:B------:R3:W-:Y:S01]  /*eb80*/  STSM.16.M88.4 [R46], R80 ;  /* 0x000000502e007844 */ /* 0x0007e20000000200 */
[----:B------:R-:W-:Y:S02]  /*eb90*/  MOV R54, R54 ;  /* 0x0000003600367202 */ /* 0x000fe40000000f00 */
[----:B------:R-:W-:Y:S02]  /*eba0*/  MOV R10, R98 ;  /* 0x00000062000a7202 */ /* 0x000fe40000000f00 */
[----:B------:R-:W-:Y:S02]  /*ebb0*/  F2FP.BF16.F32.PACK_AB R90, R93, R92 ;  /* 0x0000005c5d5a723e */ /* 0x000fe400000010ff */
[----:B------:R-:W-:-:S02]  /*ebc0*/  F2FP.BF16.F32.PACK_AB R91, R91, R3 ;  /* 0x000000035b5b723e */ /* 0x000fc400000010ff */
[----:B------:R-:W-:Y:S02]  /*ebd0*/  F2FP.BF16.F32.PACK_AB R96, R97, R96 ;  /* 0x000000606160723e */ /* 0x000fe400000010ff */
[----:B------:R-:W-:Y:S01]  /*ebe0*/  LOP3.LUT R102, R107, R102, RZ, 0x3c, !PT ;  /* 0x000000666b667212 */ /* 0x000fe200078e3cff */
[----:B------:R3:W-:Y:S01]  /*ebf0*/  STSM.16.M88.4 [R54], R88 ;  /* 0x0000005836007844 */ /* 0x0007e20000000200 */
[----:B------:R-:W-:Y:S02]  /*ec00*/  MOV R62, R62 ;  /* 0x0000003e003e7202 */ /* 0x000fe40000000f00 */
[----:B------:R-:W-:Y:S02]  /*ec10*/  F2FP.BF16.F32.PACK_AB R97, R166, R17 ;  /* 0x00000011a661723e */ /* 0x000fe400000010ff */
[----:B------:R-:W-:Y:S02]  /*ec20*/  F2FP.BF16.F32.PACK_AB R98, R101, R100 ;  /* 0x000000646562723e */ /* 0x000fe400000010ff */
[----:B------:R-:W-:-:S02]  /*ec30*/  F2FP.BF16.F32.PACK_AB R99, R168, R167 ;  /* 0x000000a7a863723e */ /* 0x000fc400000010ff */
[----:B------:R-:W-:Y:S02]  /*ec40*/  F2FP.BF16.F32.PACK_AB R104, R105, R104 ;  /* 0x000000686968723e */ /* 0x000fe400000010ff */
[----:B------:R-:W-:Y:S01]  /*ec50*/  F2FP.BF16.F32.PACK_AB R112, R113, R112 ;  /* 0x000000707170723e */ /* 0x000fe200000010ff */
[----:B------:R3:W-:Y:S01]  /*ec60*/  STSM.16.M88.4 [R62], R96 ;  /* 0x000000603e007844 */ /* 0x0007e20000000200 */
[----:B------:R-:W-:Y:S02]  /*ec70*/  MOV R70, R70 ;  /* 0x0000004600467202 */ /* 0x000fe40000000f00 */
[----:B------:R-:W-:Y:S02]  /*ec80*/  F2FP.BF16.F32.PACK_AB R105, R170, R169 ;  /* 0x000000a9aa69723e */ /* 0x000fe400000010ff */
[----:B0-----:R-:W-:Y:S02]  /*ec90*/  F2FP.BF16.F32.PACK_AB R106, R109, R108 ;  /* 0x0000006c6d6a723e */ /* 0x001fe400000010ff */
[----:B------:R-:W-:-:S02]  /*eca0*/  F2FP.BF16.F32.PACK_AB R107, R111, R110 ;  /* 0x0000006e6f6b723e */ /* 0x000fc400000010ff */
[----:B------:R-:W-:Y:S02]  /*ecb0*/  F2FP.BF16.F32.PACK_AB R113, R115, R114 ;  /* 0x000000727371723e */ /* 0x000fe400000010ff */
[----:B------:R-:W-:Y:S01]  /*ecc0*/  F2FP.BF16.F32.PACK_AB R120, R121, R120 ;  /* 0x000000787978723e */ /* 0x000fe200000010ff */
[----:B------:R3:W-:Y:S01]  /*ecd0*/  STSM.16.M88.4 [R70], R104 ;  /* 0x0000006846007844 */ /* 0x0007e20000000200 */
[----:B------:R-:W-:Y:S02]  /*ece0*/  LOP3.LUT R8, R165, R22, RZ, 0x3c, !PT ;  /* 0x00000016a5087212 */ /* 0x000fe400078e3cff */
[----:B------:R-:W-:Y:S02]  /*ecf0*/  MOV R78, R78 ;  /* 0x0000004e004e7202 */ /* 0x000fe40000000f00 */
[----:B------:R-:W-:Y:S02]  /*ed00*/  F2FP.BF16.F32.PACK_AB R114, R117, R116 ;  /* 0x000000747572723e */ /* 0x000fe400000010ff */
[----:B------:R-:W-:-:S02]  /*ed10*/  F2FP.BF16.F32.PACK_AB R115, R119, R118 ;  /* 0x000000767773723e */ /* 0x000fc400000010ff */
[----:B------:R-:W-:Y:S02]  /*ed20*/  F2FP.BF16.F32.PACK_AB R121, R123, R122 ;  /* 0x0000007a7b79723e */ /* 0x000fe400000010ff */
[----:B------:R-:W-:Y:S01]  /*ed30*/  F2FP.BF16.F32.PACK_AB R128, R129, R128 ;  /* 0x000000808180723e */ /* 0x000fe200000010ff */
[----:B------:R3:W-:Y:S01]  /*ed40*/  STSM.16.M88.4 [R78], R112 ;  /* 0x000000704e007844 */ /* 0x0007e20000000200 */
[----:B------:R-:W-:Y:S02]  /*ed50*/  MOV R94, R94 ;  /* 0x0000005e005e7202 */ /* 0x000fe40000000f00 */
[----:B------:R-:W-:Y:S02]  /*ed60*/  F2FP.BF16.F32.PACK_AB R122, R125, R124 ;  /* 0x0000007c7d7a723e */ /* 0x000fe400000010ff */
[----:B------:R-:W-:Y:S02]  /*ed70*/  F2FP.BF16.F32.PACK_AB R123, R127, R126 ;  /* 0x0000007e7f7b723e */ /* 0x000fe400000010ff */
[----:B------:R-:W-:-:S02]  /*ed80*/  F2FP.BF16.F32.PACK_AB R129, R131, R130 ;  /* 0x000000828381723e */ /* 0x000fc400000010ff */
[----:B------:R-:W-:Y:S01]  /*ed90*/  F2FP.BF16.F32.PACK_AB R136, R137, R136 ;  /* 0x000000888988723e */ /* 0x000fe200000010ff */
[----:B------:R3:W-:Y:S01]  /*eda0*/  STSM.16.M88.4 [R94], R120 ;  /* 0x000000785e007844 */ /* 0x0007e20000000200 */
[----:B------:R-:W-:Y:S02]  /*edb0*/  R2UR UR4, R218 ;  /* 0x00000000da0472ca */ /* 0x000fe400000e0000 */
[----:B------:R-:W-:Y:S02]  /*edc0*/  F2FP.BF16.F32.PACK_AB R130, R133, R132 ;  /* 0x000000848582723e */ /* 0x000fe400000010ff */
[----:B------:R-:W-:Y:S02]  /*edd0*/  F2FP.BF16.F32.PACK_AB R131, R135, R134 ;  /* 0x000000868783723e */ /* 0x000fe400000010ff */
[----:B------:R-:W-:Y:S02]  /*ede0*/  F2FP.BF16.F32.PACK_AB R137, R139, R138 ;  /* 0x0000008a8b89723e */ /* 0x000fe400000010ff */
[----:B------:R-:W-:Y:S01]  /*edf0*/  F2FP.BF16.F32.PACK_AB R144, R145, R144 ;  /* 0x000000909190723e */ /* 0x000fe200000010ff */
[----:B------:R3:W-:Y:S01]  /*ee00*/  STSM.16.M88.4 [R10], R128 ;  /* 0x000000800a007844 */ /* 0x0007e20000000200 */
[----:B------:R-:W-:-:S02]  /*ee10*/  MOV R102, R102 ;  /* 0x0000006600667202 */ /* 0x000fc40000000f00 */
[----:B------:R-:W-:Y:S01]  /*ee20*/  F2FP.BF16.F32.PACK_AB R138, R141, R140 ;  /* 0x0000008c8d8a723e */ /* 0x000fe200000010ff */
[----:B------:R-:W-:Y:S01]  /*ee30*/  USHF.L.U32 UR10, UR4, 0x2, URZ ;  /* 0x00000002040a7899 */ /* 0x000fe2000800063f */
[----:B------:R-:W-:Y:S02]  /*ee40*/  F2FP.BF16.F32.PACK_AB R139, R143, R142 ;  /* 0x0000008e8f8b723e */ /* 0x000fe400000010ff */
[----:B------:R-:W-:Y:S02]  /*ee50*/  F2FP.BF16.F32.PACK_AB R145, R147, R146 ;  /* 0x000000929391723e */ /* 0x000fe400000010ff */
[----:B------:R-:W-:Y:S01]  /*ee60*/  MOV R6, R8 ;  /* 0x0000000800067202 */ /* 0x000fe20000000f00 */
[----:B------:R3:W-:Y:S01]  /*ee70*/  STSM.16.M88.4 [R102], R136 ;  /* 0x0000008866007844 */ /* 0x0007e20000000200 */
[----:B------:R-:W-:Y:S02]  /*ee80*/  F2FP.BF16.F32.PACK_AB R146, R149, R148 ;  /* 0x000000949592723e */ /* 0x000fe400000010ff */
[----:B------:R-:W-:-:S02]  /*ee90*/  F2FP.BF16.F32.PACK_AB R147, R151, R150 ;  /* 0x000000969793723e */ /* 0x000fc400000010ff */
[----:B------:R-:W-:Y:S02]  /*eea0*/  R2UR UR7, R221 ;  /* 0x00000000dd0772ca */ /* 0x000fe400000e0000 */
[----:B------:R-:W-:Y:S01]  /*eeb0*/  PLOP3.LUT P0, PT, PT, PT, UP0, 0x80, 0x0 ;  /* 0x000000000000781c */ /* 0x000fe20003f0f008 */
[----:B------:R3:W-:Y:S10]  /*eec0*/  STSM.16.M88.4 [R6], R144 ;  /* 0x0000009006007844 */ /* 0x0007f40000000200 */
[----:B------:R-:W-:-:S02]  /*eed0*/  USHF.L.U64.HI UR11, UR4, 0x2, UR7 ;  /* 0x00000002040b7899 */ /* 0x000fc40008010207 */
[----:B------:R-:W-:-:S04]  /*eee0*/  UIADD3 UR4, UP1, UR10, UR8, URZ ;  /* 0x000000080a047290 */ /* 0x000fc8000ff3e03f */
[----:B------:R-:W-:Y:S02]  /*eef0*/  UIADD3.X UR7, UR11, UR9, URZ, UP1, !UPT ;  /* 0x000000090b077290 */ /* 0x000fe40008ffe43f */
[----:B------:R-:W-:Y:S01]  /*ef00*/  IMAD.U32 R8, RZ, RZ, UR4 ;  /* 0x00000004ff087e24 */ /* 0x000fe2000f8e00ff */
[----:B------:R-:W-:-:S03]  /*ef10*/  ULDC.64 UR8, c[0x0][0xc08] ;  /* 0x0003020000087ab9 */ /* 0x000fc60000000a00 */
[----:B------:R-:W-:Y:S01]  /*ef20*/  IMAD.U32 R9, RZ, RZ, UR7 ;  /* 0x00000007ff097e24 */ /* 0x000fe2000f8e00ff */
[----:B------:R-:W-:Y:S06]  /*ef30*/  BAR.SYNC.DEFER_BLOCKING 0x1, 0x100 ;  /* 0x0044000000007b1d */ /* 0x000fec0000010000 */
[----:B------:R-:W3:Y:S01]  /*ef40*/  @P0 LDG.E R3, desc[UR12][R8.64] ;  /* 0x0000000c08030981 */ /* 0x000ee2000c1e1900 */
[----:B----4-:R-:W-:Y:S01]  /*ef50*/  ISETP.NE.AND P1, PT, R76, 0x1, PT ;  /* 0x000000014c00780c */ /* 0x010fe20003f25270 */
[----:B------:R-:W-:Y:S01]  /*ef60*/  UISETP.NE.U32.AND UP1, UPT, UR8, URZ, UPT ;  /* 0x0000003f0800728c */ /* 0x000fe2000bf25070 */
[----:B------:R-:W-:Y:S01]  /*ef70*/  ULDC UR7, c[0x0][0xa88] ;  /* 0x0002a20000077ab9 */ /* 0x000fe20000000800 */
[----:B------:R-:W-:-:S02]  /*ef80*/  UMOV UR4, URZ ;  /* 0x0000003f00047c82 */ /* 0x000fc40008000000 */
[----:B------:R-:W-:-:S06]  /*ef90*/  UISETP.NE.AND.EX UP1, UPT, UR9, URZ, UPT, UP1 ;  /* 0x0000003f0900728c */ /* 0x000fcc000bf25310 */
[----:B------:R-:W-:Y:S02]  /*efa0*/  PLOP3.LUT P2, PT, PT, PT, UP1, 0x80, 0x0 ;  /* 0x000000000000781c */ /* 0x000fe40003f4f018 */
[----:B-1----:R-:W0:Y:S03]  /*efb0*/  @P1 LDC R11, c[0x0][0xbec] ;  /* 0x0002fb00ff0b1b82 */ /* 0x002e260000000800 */
[----:B------:R-:W-:-:S04]  /*efc0*/  @UP1 UIADD3 UR8, UP2, UR10, UR8, URZ ;  /* 0x000000080a081290 */ /* 0x000fc8000ff5e03f */
[----:B------:R-:W-:Y:S01]  /*efd0*/  @UP1 UIADD3.X UR9, UR11, UR9, URZ, UP2, !UPT ;  /* 0x000000090b091290 */ /* 0x000fe200097fe43f */
[----:B------:R-:W1:Y:S01]  /*efe0*/  @P1 LDC R13, c[0x0][0xbf0] ;  /* 0x0002fc00ff0d1b82 */ /* 0x000e620000000800 */
[----:B--2---:R-:W-:-:S04]  /*eff0*/  IMAD.U32 R14, RZ, RZ, UR8 ;  /* 0x00000008ff0e7e24 */ /* 0x004fc8000f8e00ff */
[----:B------:R-:W-:Y:S01]  /*f000*/  IMAD.U32 R15, RZ, RZ, UR9 ;  /* 0x00000009ff0f7e24 */ /* 0x000fe2000f8e00ff */
[----:B---3--:R-:W-:Y:S01]  /*f010*/  @P0 R2UR UR4, R3 ;  /* 0x00000000030402ca */ /* 0x008fe200000e0000 */
[----:B------:R-:W-:-:S06]  /*f020*/  IMAD.U32 R3, RZ, RZ, UR7 ;  /* 0x00000007ff037e24 */ /* 0x000fcc000f8e00ff */
[----:B------:R2:W5:Y:S01]  /*f030*/  @P2 LDG.E R3, desc[UR12][R14.64] ;  /* 0x0000000c0e032981 */ /* 0x000562000c1e1900 */
[----:B01----:R-:W-:Y:S07]  /*f040*/  @P2 BRA `(.L_x_2626) ;  /* 0x0000000000142947 */ /* 0x003fee0003800000 */
[----:B------:R-:W-:Y:S05]  /*f050*/  @!P0 BRA `(.L_x_2626) ;  /* 0x0000000000108947 */ /* 0x000fea0003800000 */
[----:B------:R-:W-:Y:S02]  /*f060*/  ULDC.64 UR8, c[0x0][0x208] ;  /* 0x0000820000087ab9 */ /* 0x000fe40000000a00 */
[----:B------:R-:W3:Y:S04]  /*f070*/  LDG.E R6, desc[UR8][R8.64] ;  /* 0x0000000808067981 */ /* 0x000ee8000c1e1900 */
[----:B-----5:R-:W3:Y:S02]  /*f080*/  LDG.E R3, desc[UR8][R8.64+0x4] ;  /* 0x0000040808037981 */ /* 0x020ee4000c1e1900 */
[----:B---3--:R-:W-:-:S07]  /*f090*/  IMAD.IADD R3, R3, 0x1, -R6 ;  /* 0x0000000103037824 */ /* 0x008fce00078e0a06 */
.L_x_2626:
[----:B------:R-:W-:Y:S01]  /*f0a0*/  R2UR UR18, R219 ;  /* 0x00000000db1272ca */ /* 0x000fe200000e0000 */
[----:B------:R-:W-:Y:S01]  /*f0b0*/  ULDC.64 UR12, c[0x0][0xb90] ;  /* 0x0002e400000c7ab9 */ /* 0x000fe20000000a00 */
[----:B------:R-:W-:Y:S01]  /*f0c0*/  R2UR UR17, R23 ;  /* 0x00000000171172ca */ /* 0x000fe200000e0000 */
[----:B------:R-:W-:Y:S01]  /*f0d0*/  USHF.R.S32.HI UR11, URZ, 0x1f, UR4 ;  /* 0x0000001f3f0b7899 */ /* 0x000fe20008011404 */
[----:B------:R-:W-:Y:S01]  /*f0e0*/  R2UR UR16, R221 ;  /* 0x00000000dd1072ca */ /* 0x000fe200000e0000 */
[----:B------:R-:W-:Y:S01]  /*f0f0*/  UMOV UR10, UR4 ;  /* 0x00000004000a7c82 */ /* 0x000fe20008000000 */
[----:B------:R-:W-:Y:S01]  /*f100*/  R2UR UR15, R218 ;  /* 0x00000000da0f72ca */ /* 0x000fe200000e0000 */
[----:B------:R-:W-:Y:S01]  /*f110*/  IMAD R9, R220, 0x40, R18 ;  /* 0x00000040dc097824 */ /* 0x000fe200078e0212 */
[----:B------:R-:W0:Y:S01]  /*f120*/  @P1 LDC R17, c[0x0][0xbf0] ;  /* 0x0002fc00ff111b82 */ /* 0x000e220000000800 */
[----:B-----5:R-:W-:Y:S01]  /*f130*/  IMAD R81, R3, R76, RZ ;  /* 0x0000004c03517224 */ /* 0x020fe200078e02ff */
[----:B------:R-:W-:Y:S01]  /*f140*/  ULDC.64 UR20, c[0x0][0x208] ;  /* 0x0000820000147ab9 */ /* 0x000fe20000000a00 */
[----:B------:R-:W-:-:S02]  /*f150*/  IMAD.WIDE R4, R9, 0x2, R4 ;  /* 0x0000000209047825 */ /* 0x000fc400078e0204 */
[----:B------:R-:W-:Y:S02]  /*f160*/  USHF.R.S32.HI UR14, URZ, 0x1f, UR18 ;  /* 0x0000001f3f0e7899 */ /* 0x000fe40008011412 */
[----:B------:R-:W-:Y:S01]  /*f170*/  VIADD R10, R213, UR17 ;  /* 0x00000011d50a7c36 */ /* 0x000fe20008000000 */
[----:B------:R-:W-:Y:S01]  /*f180*/  UIMAD.WIDE.U32 UR8, UR18, UR12, UR10 ;  /* 0x0000000c120872a5 */ /* 0x000fe2000f8e000a */
[----:B------:R-:W-:Y:S01]  /*f190*/  IADD3 R29, P3, R4, 0x4000, RZ ;  /* 0x00004000041d7810 */ /* 0x000fe20007f7e0ff */
[----:B------:R-:W-:Y:S01]  /*f1a0*/  UIMAD UR7, UR14, UR12, URZ ;  /* 0x0000000c0e0772a4 */ /* 0x000fe2000f8e023f */
[----:B------:R-:W-:Y:S01]  /*f1b0*/  @P1 IMAD.HI.U32 R6, R10, R11, RZ ;  /* 0x0000000b0a061227 */ /* 0x000fe200078e00ff */
[----:B------:R-:W-:Y:S01]  /*f1c0*/  USEL UR16, UR16, URZ, !UP0 ;  /* 0x0000003f10107287 */ /* 0x000fe2000c000000 */
[----:B------:R-:W-:Y:S01]  /*f1d0*/  LOP3.LUT R28, R29, 0x380, RZ, 0xc0, !PT ;  /* 0x000003801d1c7812 */ /* 0x000fe200078ec0ff */
[----:B------:R-:W-:Y:S01]  /*f1e0*/  UIMAD UR7, UR18, UR13, UR7 ;  /* 0x0000000d120772a4 */ /* 0x000fe2000f8e0207 */
[----:B------:R-:W-:Y:S01]  /*f1f0*/  IMAD.MOV.U32 R8, RZ, RZ, R10 ;  /* 0x000000ffff087224 */ /* 0x000fe200078e000a */
[----:B------:R-:W-:Y:S01]  /*f200*/  @P1 SHF.R.U32.HI R8, RZ, R13, R6 ;  /* 0x0000000dff081219 */ /* 0x000fe20000011606 */
[----:B------:R-:W-:Y:S01]  /*f210*/  ULDC.64 UR12, c[0x0][0xb98] ;  /* 0x0002e600000c7ab9 */ /* 0x000fe20000000a00 */
[----:B------:R-:W-:Y:S01]  /*f220*/  UIADD3 UR9, UR9, UR7, URZ ;  /* 0x0000000709097290 */ /* 0x000fe2000fffe03f */
[----:B------:R-:W-:Y:S01]  /*f230*/  SHF.R.U64 R28, R28, 0x3, RZ ;  /* 0x000000031c1c7819 */ /* 0x000fe200000012ff */
[----:B------:R-:W-:Y:S01]  /*f240*/  USEL UR15, UR15, URZ, !UP0 ;  /* 0x0000003f0f0f7287 */ /* 0x000fe2000c000000 */
[--C-:B------:R-:W-:Y:S01]  /*f250*/  IMAD.MOV R11, RZ, RZ, -R8.reuse ;  /* 0x000000ffff0b7224 */ /* 0x100fe200078e0a08 */
[----:B------:R-:W-:Y:S01]  /*f260*/  UIMAD UR7, UR16, UR12, URZ ;  /* 0x0000000c100772a4 */ /* 0x000fe2000f8e023f */
[----:B------:R-:W-:Y:S01]  /*f270*/  SHF.R.S32.HI R9, RZ, 0x1f, R8 ;  /* 0x0000001fff097819 */ /* 0x000fe20000011408 */
[----:B------:R-:W-:Y:S01]  /*f280*/  UIMAD.WIDE.U32 UR8, UR15, UR12, UR8 ;  /* 0x0000000c0f0872a5 */ /* 0x000fe2000f8e0008 */
[----:B------:R-:W-:Y:S01]  /*f290*/  IMAD R11, R76, R11, R10 ;  /* 0x0000000b4c0b7224 */ /* 0x000fe200078e020a */
[----:B------:R-:W-:Y:S01]  /*f2a0*/  UIMAD UR7, UR15, UR13, UR7 ;  /* 0x0000000d0f0772a4 */ /* 0x000fe2000f8e0207 */
[----:B------:R-:W-:Y:S01]  /*f2b0*/  LOP3.LUT R28, R28, R29, RZ, 0x3c, !PT ;  /* 0x0000001d1c1c7212 */ /* 0x000fe200078e3cff */
[----:B------:R-:W-:Y:S01]  /*f2c0*/  IMAD.X R29, RZ, RZ, R5, P3 ;  /* 0x000000ffff1d7224 */ /* 0x000fe200018e0605 */
[----:B------:R-:W-:Y:S01]  /*f2d0*/  IADD3 R45, P3, R4, 0xa000, RZ ;  /* 0x0000a000042d7810 */ /* 0x000fe20007f7e0ff */
[----:B--2---:R-:W-:Y:S01]  /*f2e0*/  VIADD R14, R225, UR17 ;  /* 0x00000011e10e7c36 */ /* 0x004fe20008000000 */
[----:B------:R-:W-:Y:S01]  /*f2f0*/  IADD3 R8, P0, R8, UR8, RZ ;  /* 0x0000000808087c10 */ /* 0x000fe2000ff1e0ff */
[----:B------:R-:W-:Y:S01]  /*f300*/  IMAD.U32 R10, RZ, RZ, UR7 ;  /* 0x00000007ff0a7e24 */ /* 0x000fe2000f8e00ff */
[----:B------:R-:W-:Y:S01]  /*f310*/  SHF.R.S32.HI R6, RZ, 0x1f, R11 ;  /* 0x0000001fff067819 */ /* 0x000fe2000001140b */
[----:B------:R-:W-:Y:S01]  /*f320*/  ULDC.64 UR12, c[0x0][0xaa0] ;  /* 0x0002a800000c7ab9 */ /* 0x000fe20000000a00 */
[----:B------:R-:W-:-:S02]  /*f330*/  IADD3 R33, P2, R4, 0x5000, RZ ;  /* 0x0000500004217810 */ /* 0x000fc40007f5e0ff */
[----:B------:R-:W-:Y:S01]  /*f340*/  IADD3.X R9, R9, UR9, R10, P0, !PT ;  /* 0x0000000909097c10 */ /* 0x000fe200087fe40a */
[----:B------:R-:W-:Y:S01]  /*f350*/  ULDC.64 UR8, c[0x0][0xb88] ;  /* 0x0002e20000087ab9 */ /* 0x000fe20000000a00 */
[----:B------:R-:W-:Y:S01]  /*f360*/  LOP3.LUT R44, R45, 0x380, RZ, 0xc0, !PT ;  /* 0x000003802d2c7812 */ /* 0x000fe200078ec0ff */
[----:B------:R-:W-:Y:S01]  /*f370*/  IMAD R6, R6, UR8, RZ ;  /* 0x0000000806067c24 */ /* 0x000fe2000f8e02ff */
[----:B------:R-:W-:Y:S01]  /*f380*/  LOP3.LUT R32, R33, 0x380, RZ, 0xc0, !PT ;  /* 0x0000038021207812 */ /* 0x000fe200078ec0ff */
[C---:B------:R-:W-:Y:S01]  /*f390*/  IMAD.WIDE.U32 R8, R11.reuse, UR8, R8 ;  /* 0x000000080b087c25 */ /* 0x040fe2000f8e0008 */
[----:B------:R-:W-:Y:S02]  /*f3a0*/  SHF.R.U64 R44, R44, 0x3, RZ ;  /* 0x000000032c2c7819 */ /* 0x000fe400000012ff */
[----:B------:R-:W-:Y:S01]  /*f3b0*/  SHF.R.U64 R32, R32, 0x3, RZ ;  /* 0x0000000320207819 */ /* 0x000fe200000012ff */
[----:B------:R-:W-:Y:S01]  /*f3c0*/  IMAD R15, R11, UR9, R6 ;  /* 0x000000090b0f7c24 */ /* 0x000fe2000f8e0206 */
[----:B------:R-:W-:Y:S01]  /*f3d0*/  ULDC.64 UR8, c[0x0][0xb50] ;  /* 0x0002d40000087ab9 */ /* 0x000fe20000000a00 */
[----:B------:R-:W-:Y:S01]  /*f3e0*/  LOP3.LUT R44, R44, R45, RZ, 0x3c, !PT ;  /* 0x0000002d2c2c7212 */ /* 0x000fe200078e3cff */
[----:B------:R-:W-:Y:S01]  /*f3f0*/  IMAD.X R45, RZ, RZ, R5, P3 ;  /* 0x000000ffff2d7224 */ /* 0x000fe200018e0605 */
[----:B------:R-:W-:Y:S01]  /*f400*/  LEA R10, P0, R8, UR8, 0x2 ;  /* 0x00000008080a7c11 */ /* 0x000fe2000f8010ff */
[----:B------:R-:W-:Y:S01]  /*f410*/  IMAD.IADD R9, R9, 0x1, R15 ;  /* 0x0000000109097824 */ /* 0x000fe200078e020f */
[----:B------:R-:W-:Y:S01]  /*f420*/  IADD3 R13, P5, R4, 0x1000, RZ ;  /* 0x00001000040d7810 */ /* 0x000fe20007fbe0ff */
[----:B------:R-:W-:Y:S01]  /*f430*/  VIADD R6, R14, 0x8 ;  /* 0x000000080e067836 */ /* 0x000fe20000000000 */
[----:B------:R-:W-:Y:S01]  /*f440*/  IADD3 R21, P4, R4, 0x2000, RZ ;  /* 0x0000200004157810 */ /* 0x000fe20007f9e0ff */
[----:B------:R-:W-:Y:S01]  /*f450*/  SHFL.IDX PT, R46, R10, RZ, 0x1c1f ;  /* 0x001c1fff0a2e7589 */ /* 0x000fe200000e0000 */
[----:B------:R-:W-:-:S02]  /*f460*/  LEA.HI.X R11, R8, UR9, R9, 0x2, P0 ;  /* 0x00000009080b7c11 */ /* 0x000fc400080f1409 */
[----:B------:R-:W-:Y:S01]  /*f470*/  IADD3 R25, P0, R4, 0x3000, RZ ;  /* 0x0000300004197810 */ /* 0x000fe20007f1e0ff */
[----:B------:R-:W-:Y:S01]  /*f480*/  SHFL.IDX PT, R50, R10, 0x1, 0x1c1f ;  /* 0x003c1f000a327f89 */ /* 0x000fe200000e0000 */
[----:B------:R-:W-:Y:S01]  /*f490*/  LOP3.LUT R32, R32, R33, RZ, 0x3c, !PT ;  /* 0x0000002120207212 */ /* 0x000fe200078e3cff */
[----:B------:R-:W-:Y:S01]  /*f4a0*/  IMAD.X R33, RZ, RZ, R5, P2 ;  /* 0x000000ffff217224 */ /* 0x000fe200010e0605 */
[----:B------:R-:W-:Y:S01]  /*f4b0*/  LOP3.LUT R24, R25, 0x380, RZ, 0xc0, !PT ;  /* 0x0000038019187812 */ /* 0x000fe200078ec0ff */
[----:B------:R-:W1:Y:S01]  /*f4c0*/  SHFL.IDX PT, R47, R11, RZ, 0x1c1f ;  /* 0x001c1fff0b2f7589 */ /* 0x000e6200000e0000 */
[----:B------:R-:W-:Y:S02]  /*f4d0*/  IADD3 R8, P3, R4, 0xf000, RZ ;  /* 0x0000f00004087810 */ /* 0x000fe40007f7e0ff */
[----:B------:R-:W-:Y:S01]  /*f4e0*/  SHF.R.U64 R24, R24, 0x3, RZ ;  /* 0x0000000318187819 */ /* 0x000fe200000012ff */
[----:B------:R-:W2:Y:S01]  /*f4f0*/  SHFL.IDX PT, R51, R11, 0x1, 0x1c1f ;  /* 0x003c1f000b337f89 */ /* 0x000ea200000e0000 */
[----:B------:R-:W-:-:S02]  /*f500*/  IADD3 R49, P2, R4, 0xb000, RZ ;  /* 0x0000b00004317810 */ /* 0x000fc40007f5e0ff */
[----:B------:R-:W-:Y:S02]  /*f510*/  LOP3.LUT R12, R13, 0x380, RZ, 0xc0, !PT ;  /* 0x000003800d0c7812 */ /* 0x000fe400078ec0ff */
[----:B------:R-:W-:Y:S02]  /*f520*/  LOP3.LUT R20, R21, 0x380, RZ, 0xc0, !PT ;  /* 0x0000038015147812 */ /* 0x000fe400078ec0ff */
[----:B------:R-:W-:Y:S01]  /*f530*/  IADD3 R37, P6, R4, 0x6000, RZ ;  /* 0x0000600004257810 */ /* 0x000fe20007fde0ff */
[----:B------:R-:W-:Y:S01]  /*f540*/  UIMAD UR7, UR11, UR12, URZ ;  /* 0x0000000c0b0772a4 */ /* 0x000fe2000f8e023f */
[----:B------:R-:W-:Y:S01]  /*f550*/  LOP3.LUT R24, R24, R25, RZ, 0x3c, !PT ;  /* 0x0000001918187212 */ /* 0x000fe200078e3cff */
[--C-:B------:R-:W-:Y:S01]  /*f560*/  IMAD.X R25, RZ, RZ, R5.reuse, P0 ;  /* 0x000000ffff197224 */ /* 0x100fe200000e0605 */
[----:B------:R-:W-:Y:S01]  /*f570*/  IADD3 R57, P0, R4, 0x9000, RZ ;  /* 0x0000900004397810 */ /* 0x000fe20007f1e0ff */
[----:B------:R-:W-:Y:S01]  /*f580*/  UIMAD.WIDE.U32 UR8, UR4, UR12, URZ ;  /* 0x0000000c040872a5 */ /* 0x000fe2000f8e003f */
[----:B------:R-:W-:Y:S01]  /*f590*/  LOP3.LUT R3, R8, 0x380, RZ, 0xc0, !PT ;  /* 0x0000038008037812 */ /* 0x000fe200078ec0ff */
[----:B------:R-:W-:Y:S01]  /*f5a0*/  ULDC.64 UR10, c[0x0][0xae8] ;  /* 0x0002ba00000a7ab9 */ /* 0x000fe20000000a00 */
[----:B------:R-:W-:Y:S01]  /*f5b0*/  LOP3.LUT R56, R57, 0x380, RZ, 0xc0, !PT ;  /* 0x0000038039387812 */ /* 0x000fe200078ec0ff */
[----:B------:R-:W-:Y:S01]  /*f5c0*/  IMAD.X R53, RZ, RZ, R5, P3 ;  /* 0x000000ffff357224 */ /* 0x000fe200018e0605 */
[----:B------:R-:W-:-:S02]  /*f5d0*/  LOP3.LUT R48, R49, 0x380, RZ, 0xc0, !PT ;  /* 0x0000038031307812 */ /* 0x000fc400078ec0ff */
[----:B------:R-:W-:Y:S02]  /*f5e0*/  SHF.R.U64 R56, R56, 0x3, RZ ;  /* 0x0000000338387819 */ /* 0x000fe400000012ff */
[----:B------:R-:W-:Y:S02]  /*f5f0*/  SHF.R.U64 R12, R12, 0x3, RZ ;  /* 0x000000030c0c7819 */ /* 0x000fe400000012ff */
[----:B------:R-:W-:Y:S02]  /*f600*/  SHF.R.U64 R20, R20, 0x3, RZ ;  /* 0x0000000314147819 */ /* 0x000fe400000012ff */
[----:B------:R-:W-:Y:S02]  /*f610*/  SHF.R.U64 R3, R3, 0x3, RZ ;  /* 0x0000000303037819 */ /* 0x000fe400000012ff */
[----:B------:R-:W-:Y:S01]  /*f620*/  LOP3.LUT R56, R56, R57, RZ, 0x3c, !PT ;  /* 0x0000003938387212 */ /* 0x000fe200078e3cff */
[----:B------:R-:W-:Y:S01]  /*f630*/  IMAD.X R57, RZ, RZ, R5, P0 ;  /* 0x000000ffff397224 */ /* 0x000fe200000e0605 */
[----:B------:R-:W-:-:S02]  /*f640*/  SHF.R.U64 R48, R48, 0x3, RZ ;  /* 0x0000000330307819 */ /* 0x000fc400000012ff */
[----:B------:R-:W-:Y:S01]  /*f650*/  LOP3.LUT R12, R12, R13, RZ, 0x3c, !PT ;  /* 0x0000000d0c0c7212 */ /* 0x000fe200078e3cff */
[--C-:B------:R-:W-:Y:S01]  /*f660*/  IMAD.X R13, RZ, RZ, R5.reuse, P5 ;  /* 0x000000ffff0d7224 */ /* 0x100fe200028e0605 */
[----:B------:R-:W-:Y:S01]  /*f670*/  LOP3.LUT R20, R20, R21, RZ, 0x3c, !PT ;  /* 0x0000001514147212 */ /* 0x000fe200078e3cff */
[--C-:B------:R-:W-:Y:S01]  /*f680*/  IMAD.X R21, RZ, RZ, R5.reuse, P4 ;  /* 0x000000ffff157224 */ /* 0x100fe200020e0605 */
[----:B------:R-:W-:Y:S02]  /*f690*/  LOP3.LUT P0, RZ, R223, 0x3, RZ, 0xc0, !PT ;  /* 0x00000003dfff7812 */ /* 0x000fe4000780c0ff */
[C---:B------:R-:W-:Y:S02]  /*f6a0*/  IADD3 R41, P5, R4.reuse, 0x7000, RZ ;  /* 0x0000700004297810 */ /* 0x040fe40007fbe0ff */
[----:B------:R-:W-:Y:S02]  /*f6b0*/  IADD3 R65, P4, R4, 0x8000, RZ ;  /* 0x0000800004417810 */ /* 0x000fe40007f9e0ff */
[----:B------:R-:W-:Y:S01]  /*f6c0*/  LOP3.LUT R48, R48, R49, RZ, 0x3c, !PT ;  /* 0x0000003130307212 */ /* 0x000fe200078e3cff */
[----:B------:R-:W-:Y:S01]  /*f6d0*/  IMAD.X R49, RZ, RZ, R5, P2 ;  /* 0x000000ffff317224 */ /* 0x000fe200010e0605 */
[----:B------:R-:W-:-:S02]  /*f6e0*/  LOP3.LUT R52, R3, R8, RZ, 0x3c, !PT ;  /* 0x0000000803347212 */ /* 0x000fc400078e3cff */
[----:B------:R-:W3:Y:S01]  /*f6f0*/  @P1 LDC R3, c[0x0][0xbec] ;  /* 0x0002fb00ff031b82 */ /* 0x000ee20000000800 */
[-C--:B------:R-:W-:Y:S02]  /*f700*/  ISETP.GE.OR P2, PT, R14, R81.reuse, P0 ;  /* 0x000000510e00720c */ /* 0x080fe40000746670 */
[----:B------:R-:W-:Y:S02]  /*f710*/  ISETP.GE.OR P0, PT, R6, R81, P0 ;  /* 0x000000510600720c */ /* 0x000fe40000706670 */
[----:B------:R-:W-:Y:S02]  /*f720*/  LOP3.LUT R36, R37, 0x380, RZ, 0xc0, !PT ;  /* 0x0000038025247812 */ /* 0x000fe400078ec0ff */
[----:B------:R-:W-:Y:S02]  /*f730*/  LOP3.LUT R40, R41, 0x380, RZ, 0xc0, !PT ;  /* 0x0000038029287812 */ /* 0x000fe400078ec0ff */
[----:B------:R-:W-:Y:S02]  /*f740*/  LOP3.LUT R64, R65, 0x380, RZ, 0xc0, !PT ;  /* 0x0000038041407812 */ /* 0x000fe400078ec0ff */
[----:B------:R-:W-:-:S02]  /*f750*/  LOP3.LUT R9, R4, 0x380, RZ, 0xc0, !PT ;  /* 0x0000038004097812 */ /* 0x000fc400078ec0ff */
[----:B------:R-:W-:Y:S01]  /*f760*/  SHF.R.U64 R36, R36, 0x3, RZ ;  /* 0x0000000324247819 */ /* 0x000fe200000012ff */
[----:B------:R-:W-:Y:S01]  /*f770*/  UIMAD UR7, UR4, UR13, UR7 ;  /* 0x0000000d040772a4 */ /* 0x000fe2000f8e0207 */
[----:B------:R-:W-:Y:S01]  /*f780*/  SHF.R.U64 R40, R40, 0x3, RZ ;  /* 0x0000000328287819 */ /* 0x000fe200000012ff */
[----:B-1----:R-:W-:Y:S01]  /*f790*/  @!P2 ST.E desc[UR20][R46.64], R2 ;  /* 0x000000022e00a985 */ /* 0x002fe2000c101914 */
[----:B------:R-:W-:Y:S02]  /*f7a0*/  SHF.R.U64 R64, R64, 0x3, RZ ;  /* 0x0000000340407819 */ /* 0x000fe400000012ff */
[----:B------:R-:W-:Y:S01]  /*f7b0*/  SHF.R.U64 R9, R9, 0x3, RZ ;  /* 0x0000000309097819 */ /* 0x000fe200000012ff */
[----:B--2---:R1:W-:Y:S01]  /*f7c0*/  @!P0 ST.E desc[UR20][R50.64], R0 ;  /* 0x0000000032008985 */ /* 0x0043e2000c101914 */
[----:B------:R-:W-:Y:S01]  /*f7d0*/  LOP3.LUT R36, R36, R37, RZ, 0x3c, !PT ;  /* 0x0000002524247212 */ /* 0x000fe200078e3cff */
[--C-:B------:R-:W-:Y:S01]  /*f7e0*/  IMAD.X R37, RZ, RZ, R5.reuse, P6 ;  /* 0x000000ffff257224 */ /* 0x100fe200030e0605 */
[----:B------:R-:W-:Y:S01]  /*f7f0*/  LOP3.LUT R40, R40, R41, RZ, 0x3c, !PT ;  /* 0x0000002928287212 */ /* 0x000fe200078e3cff */
[--C-:B------:R-:W-:Y:S01]  /*f800*/  IMAD.X R41, RZ, RZ, R5.reuse, P5 ;  /* 0x000000ffff297224 */ /* 0x100fe200028e0605 */
[----:B------:R-:W-:Y:S01]  /*f810*/  LOP3.LUT R64, R64, R65, RZ, 0x3c, !PT ;  /* 0x0000004140407212 */ /* 0x000fe200078e3cff */
[----:B------:R-:W-:Y:S01]  /*f820*/  IMAD.X R65, RZ, RZ, R5, P4 ;  /* 0x000000ffff417224 */ /* 0x000fe200020e0605 */
[C---:B------:R-:W-:Y:S01]  /*f830*/  IADD3 R73, P6, R4.reuse, 0xc000, RZ ;  /* 0x0000c00004497810 */ /* 0x040fe20007fde0ff */
[----:B------:R-:W-:Y:S01]  /*f840*/  UIADD3 UR9, UR9, UR7, URZ ;  /* 0x0000000709097290 */ /* 0x000fe2000fffe03f */
[C---:B------:R-:W-:Y:S01]  /*f850*/  IADD3 R69, P5, R4.reuse, 0xd000, RZ ;  /* 0x0000d00004457810 */ /* 0x040fe20007fbe0ff */
[----:B------:R-:W-:Y:S01]  /*f860*/  UIMAD UR4, UR14, UR10, URZ ;  /* 0x0000000a0e0472a4 */ /* 0x000fe2000f8e023f */
[----:B------:R-:W-:Y:S01]  /*f870*/  IADD3 R61, P4, R4, 0xe000, RZ ;  /* 0x0000e000043d7810 */ /* 0x000fe20007f9e0ff */
[----:B-1----:R-:W-:Y:S01]  /*f880*/  IMAD R0, R217, 0x20, R220 ;  /* 0x00000020d9007824 */ /* 0x002fe200078e02dc */
[----:B------:R-:W-:Y:S01]  /*f890*/  LOP3.LUT R4, R9, R4, RZ, 0x3c, !PT ;  /* 0x0000000409047212 */ /* 0x000fe200078e3cff */
[----:B------:R-:W5:Y:S01]  /*f8a0*/  LD.E.128 R12, desc[UR20][R12.64] ;  /* 0x000000140c0c7980 */ /* 0x000f62000c101d00 */
[----:B------:R-:W-:-:S02]  /*f8b0*/  LOP3.LUT R72, R73, 0x380, RZ, 0xc0, !PT ;  /* 0x0000038049487812 */ /* 0x000fc400078ec0ff */
[----:B------:R-:W-:Y:S01]  /*f8c0*/  LOP3.LUT R68, R69, 0x380, RZ, 0xc0, !PT ;  /* 0x0000038045447812 */ /* 0x000fe200078ec0ff */
[----:B------:R1:W5:Y:S01]  /*f8d0*/  LD.E.128 R8, desc[UR20][R4.64] ;  /* 0x0000001404087980 */ /* 0x000362000c101d00 */
[----:B------:R-:W-:Y:S01]  /*f8e0*/  LOP3.LUT R60, R61, 0x380, RZ, 0xc0, !PT ;  /* 0x000003803d3c7812 */ /* 0x000fe200078ec0ff */
[----:B------:R-:W-:Y:S01]  /*f8f0*/  UIMAD UR4, UR18, UR11, UR4 ;  /* 0x0000000b120472a4 */ /* 0x000fe2000f8e0204 */
[----:B------:R-:W-:Y:S01]  /*f900*/  SHF.R.U64 R72, R72, 0x3, RZ ;  /* 0x0000000348487819 */ /* 0x000fe200000012ff */
[----:B------:R-:W-:Y:S01]  /*f910*/  UIMAD.WIDE.U32 UR8, UR18, UR10, UR8 ;  /* 0x0000000a120872a5 */ /* 0x000fe2000f8e0008 */
[----:B------:R-:W-:Y:S01]  /*f920*/  SHF.R.U64 R68, R68, 0x3, RZ ;  /* 0x0000000344447819 */ /* 0x000fe200000012ff */
[----:B------:R-:W5:Y:S01]  /*f930*/  LD.E.128 R20, desc[UR20][R20.64] ;  /* 0x0000001414147980 */ /* 0x000f62000c101d00 */
[----:B------:R-:W-:Y:S01]  /*f940*/  SHF.R.U64 R60, R60, 0x3, RZ ;  /* 0x000000033c3c7819 */ /* 0x000fe200000012ff */
[----:B------:R-:W-:Y:S01]  /*f950*/  ULDC.64 UR10, c[0x0][0xaf0] ;  /* 0x0002bc00000a7ab9 */ /* 0x000fe20000000a00 */
[----:B-1----:R-:W-:Y:S01]  /*f960*/  VIADD R4, R0, UR17 ;  /* 0x0000001100047c36 */ /* 0x002fe20008000000 */
[----:B------:R-:W-:Y:S01]  /*f970*/  UIADD3 UR9, UR9, UR4, URZ ;  /* 0x0000000409097290 */ /* 0x000fe2000fffe03f */
[----:B------:R-:W-:Y:S01]  /*f980*/  LOP3.LUT R72, R72, R73, RZ, 0x3c, !PT ;  /* 0x0000004948487212 */ /* 0x000fe200078e3cff */
[----:B------:R-:W5:Y:S01]  /*f990*/  LD.E.128 R24, desc[UR20][R24.64] ;  /* 0x0000001418187980 */ /* 0x000f62000c101d00 */
[----:B---3--:R-:W-:Y:S01]  /*f9a0*/  @P1 IMAD.HI.U32 R0, R4, R3, RZ ;  /* 0x0000000304001227 */ /* 0x008fe200078e00ff */
[----:B------:R-:W-:Y:S01]  /*f9b0*/  LOP3.LUT R68, R68, R69, RZ, 0x3c, !PT ;  /* 0x0000004544447212 */ /* 0x000fe200078e3cff */
[----:B------:R-:W-:Y:S01]  /*f9c0*/  UIMAD UR4, UR16, UR10, URZ ;  /* 0x0000000a100472a4 */ /* 0x000fe2000f8e023f */
[----:B------:R-:W-:Y:S01]  /*f9d0*/  LOP3.LUT R60, R60, R61, RZ, 0x3c, !PT ;  /* 0x0000003d3c3c7212 */ /* 0x000fe200078e3cff */
[--C-:B------:R-:W-:Y:S01]  /*f9e0*/  IMAD.X R73, RZ, RZ, R5.reuse, P6 ;  /* 0x000000ffff497224 */ /* 0x100fe200030e0605 */
[----:B------:R-:W5:Y:S01]  /*f9f0*/  LD.E.128 R28, desc[UR20][R28.64] ;  /* 0x000000141c1c7980 */ /* 0x000f62000c101d00 */
[----:B------:R-:W-:-:S02]  /*fa00*/  IMAD.X R69, RZ, RZ, R5, P5 ;  /* 0x000000ffff457224 */ /* 0x000fc400028e0605 */
[----:B------:R-:W-:Y:S01]  /*fa10*/  IMAD.X R61, RZ, RZ, R5, P4 ;  /* 0x000000ffff3d7224 */ /* 0x000fe200020e0605 */
[----:B------:R-:W5:Y:S01]  /*fa20*/  LD.E.128 R32, desc[UR20][R32.64] ;  /* 0x0000001420207980 */ /* 0x000f62000c101d00 */
[----:B------:R-:W-:Y:S01]  /*fa30*/  IMAD.MOV.U32 R5, RZ, RZ, R4 ;  /* 0x000000ffff057224 */ /* 0x000fe200078e0004 */
[----:B0-----:R-:W-:Y:S01]  /*fa40*/  @P1 SHF.R.U32.HI R5, RZ, R17, R0 ;  /* 0x00000011ff051219 */ /* 0x001fe20000011600 */
[----:B------:R-:W-:Y:S01]  /*fa50*/  UIMAD UR4, UR15, UR11, UR4 ;  /* 0x0000000b0f0472a4 */ /* 0x000fe2000f8e0204 */
[----:B------:R-:W5:Y:S01]  /*fa60*/  LD.E.128 R36, desc[UR20][R36.64] ;  /* 0x0000001424247980 */ /* 0x000f62000c101d00 */
[----:B------:R-:W-:Y:S01]  /*fa70*/  UIMAD.WIDE.U32 UR8, UR15, UR10, UR8 ;  /* 0x0000000a0f0872a5 */ /* 0x000fe2000f8e0008 */
[--C-:B------:R-:W-:Y:S01]  /*fa80*/  SHF.R.S32.HI R0, RZ, 0x1f, R5.reuse ;  /* 0x0000001fff007819 */ /* 0x100fe20000011405 */
[----:B------:R-:W-:Y:S01]  /*fa90*/  IMAD.MOV R17, RZ, RZ, -R5 ;  /* 0x000000ffff117224 */ /* 0x000fe200078e0a05 */
[----:B------:R-:W-:Y:S01]  /*faa0*/  ULDC.64 UR10, c[0x0][0xae0] ;  /* 0x0002b800000a7ab9 */ /* 0x000fe20000000a00 */
[----:B------:R-:W-:Y:S01]  /*fab0*/  UIADD3 UR4, UR9, UR4, URZ ;  /* 0x0000000409047290 */ /* 0x000fe2000fffe03f */
[----:B------:R-:W5:Y:S01]  /*fac0*/  LD.E.128 R40, desc[UR20][R40.64] ;  /* 0x0000001428287980 */ /* 0x000f62000c101d00 */
[----:B------:R-:W-:-:S02]  /*fad0*/  IMAD R0, R0, UR10, RZ ;  /* 0x0000000a00007c24 */ /* 0x000fc4000f8e02ff */
[----:B------:R-:W-:Y:S01]  /*fae0*/  IMAD R17, R76, R17, R4 ;  /* 0x000000114c117224 */ /* 0x000fe200078e0204 */
[----:B------:R-:W5:Y:S01]  /*faf0*/  LD.E.128 R64, desc[UR20][R64.64] ;  /* 0x0000001440407980 */ /* 0x000f62000c101d00 */
[----:B------:R-:W-:Y:S02]  /*fb00*/  IMAD.U32 R3, RZ, RZ, UR9 ;  /* 0x00000009ff037e24 */ /* 0x000fe4000f8e00ff */
[----:B------:R-:W-:Y:S01]  /*fb10*/  IMAD.U32 R2, RZ, RZ, UR8 ;  /* 0x00000008ff027e24 */ /* 0x000fe2000f8e00ff */
[----:B------:R-:W5:Y:S01]  /*fb20*/  LD.E.128 R56, desc[UR20][R56.64] ;  /* 0x0000001438387980 */ /* 0x000f62000c101d00 */
[----:B------:R-:W-:Y:S01]  /*fb30*/  IMAD.U32 R3, RZ, RZ, UR4 ;  /* 0x00000004ff037e24 */ /* 0x000fe2000f8e00ff */
[----:B------:R-:W-:Y:S02]  /*fb40*/  ULDC.64 UR8, c[0x0][0xad8] ;  /* 0x0002b60000087ab9 */ /* 0x000fe40000000a00 */
[----:B------:R-:W5:Y:S01]  /*fb50*/  LD.E.128 R44, desc[UR20][R44.64] ;  /* 0x000000142c2c7980 */ /* 0x000f62000c101d00 */
[----:B------:R-:W-:-:S03]  /*fb60*/  IMAD R77, R5, UR11, R0 ;  /* 0x0000000b054d7c24 */ /* 0x000fc6000f8e0200 */
[----:B------:R-:W5:Y:S01]  /*fb70*/  LD.E.128 R48, desc[UR20][R48.64] ;  /* 0x0000001430307980 */ /* 0x000f62000c101d00 */
[----:B------:R-:W-:-:S03]  /*fb80*/  SHF.R.S32.HI R0, RZ, 0x1f, R17 ;  /* 0x0000001fff007819 */ /* 0x000fc60000011411 */
[----:B------:R-:W5:Y:S04]  /*fb90*/  LD.E.128 R72, desc[UR20][R72.64] ;  /* 0x0000001448487980 */ /* 0x000f68000c101d00 */
[----:B------:R-:W5:Y:S04]  /*fba0*/  LD.E.128 R68, desc[UR20][R68.64] ;  /* 0x0000001444447980 */ /* 0x000f68000c101d00 */
[----:B------:R-:W5:Y:S04]  /*fbb0*/  LD.E.128 R60, desc[UR20][R60.64] ;  /* 0x000000143c3c7980 */ /* 0x000f68000c101d00 */
[----:B------:R-:W5:Y:S01]  /*fbc0*/  LD.E.128 R52, desc[UR20][R52.64] ;  /* 0x0000001434347980 */ /* 0x000f62000c101d00 */
[----:B------:R-:W-:Y:S01]  /*fbd0*/  IMAD.WIDE.U32 R2, R5, UR10, R2 ;  /* 0x0000000a05027c25 */ /* 0x000fe2000f8e0002 */
[----:B------:R-:W-:Y:S01]  /*fbe0*/  @!PT LDS RZ, [RZ] ;  /* 0x00000000fffff984 */ /* 0x000fe20000000800 */
[----:B------:R-:W-:Y:S01]  /*fbf0*/  @!PT LDS RZ, [RZ] ;  /* 0x00000000fffff984 */ /* 0x000fe20000000800 */
[----:B------:R-:W-:Y:S01]  /*fc00*/  @!PT LDS RZ, [RZ] ;  /* 0x00000000fffff984 */ /* 0x000fe20000000800 */
[----:B------:R-:W-:Y:S01]  /*fc10*/  @!PT LDS RZ, [RZ] ;  /* 0x00000000fffff984 */ /* 0x000fe20000000800 */
[----:B------:R0:W-:Y:S06]  /*fc20*/  MEMBAR.ALL.CTA ;  /* 0x0000000000007992 */ /* 0x0001ec0000008000 */
[----:B0-----:R-:W0:Y:S01]  /*fc30*/  FENCE.VIEW.ASYNC.S ;  /* 0x00000000000073c6 */ /* 0x001e220000000000 */
[----:B------:R-:W-:-:S02]  /*fc40*/  IMAD.IADD R3, R3, 0x1, R77 ;  /* 0x0000000103037824 */ /* 0x000fc400078e024d */
[----:B------:R-:W-:Y:S02]  /*fc50*/  IMAD R4, R0, UR8, RZ ;  /* 0x0000000800047c24 */ /* 0x000fe4000f8e02ff */
[----:B------:R-:W-:Y:S02]  /*fc60*/  VIADD R80, R220, UR17 ;  /* 0x00000011dc507c36 */ /* 0x000fe40008000000 */
[C---:B------:R-:W-:Y:S02]  /*fc70*/  IMAD R5, R17.reuse, UR9, R4 ;  /* 0x0000000911057c24 */ /* 0x040fe4000f8e0204 */
[----:B------:R-:W-:Y:S01]  /*fc80*/  IMAD.WIDE.U32 R2, R17, UR8, R2 ;  /* 0x0000000811027c25 */ /* 0x000fe2000f8e0002 */
[----:B------:R-:W-:Y:S01]  /*fc90*/  ISETP.GE.AND P2, PT, R80, R81, PT ;  /* 0x000000515000720c */ /* 0x000fe20003f46270 */
[----:B------:R-:W-:Y:S02]  /*fca0*/  ULDC.64 UR8, c[0x0][0xa80] ;  /* 0x0002a00000087ab9 */ /* 0x000fe40000000a00 */
[----:B------:R-:W-:Y:S01]  /*fcb0*/  VIADD R19, R19, 0x38820 ;  /* 0x0003882013137836 */ /* 0x000fe20000000000 */
[----:B------:R-:W-:Y:S01]  /*fcc0*/  LEA R6, P3, R2, UR8, 0x1 ;  /* 0x0000000802067c11 */ /* 0x000fe2000f8608ff */
[----:B------:R-:W-:-:S02]  /*fcd0*/  IMAD.IADD R3, R3, 0x1, R5 ;  /* 0x0000000103037824 */ /* 0x000fc400078e0205 */
[----:B------:R-:W-:Y:S01]  /*fce0*/  VIADD R0, R80, 0x20 ;  /* 0x0000002050007836 */ /* 0x000fe20000000000 */
[----:B------:R-:W-:Y:S02]  /*fcf0*/  PRMT R19, RZ, 0x654, R19 ;  /* 0x00000654ff137816 */ /* 0x000fe40000000013 */
[----:B------:R-:W-:Y:S02]  /*fd00*/  LEA.HI.X R17, R2, UR9, R3, 0x1, P3 ;  /* 0x0000000902117c11 */ /* 0x000fe400098f0c03 */
[-C--:B------:R-:W-:Y:S01]  /*fd10*/  ISETP.GE.AND P1, PT, R0, R81.reuse, PT ;  /* 0x000000510000720c */ /* 0x080fe20003f26270 */
[----:B------:R-:W-:Y:S01]  /*fd20*/  VIADD R0, R80, 0x40 ;  /* 0x0000004050007836 */ /* 0x000fe20000000000 */
[----:B0-----:R0:W-:Y:S01]  /*fd30*/  SYNCS.ARRIVE.TRANS64.RED.A1T0 RZ, [R19+URZ], RZ ;  /* 0x000000ff13ff79a7 */ /* 0x0011e2000810043f */
[----:B------:R1:W2:Y:S01]  /*fd40*/  SHFL.IDX PT, R79, R6, RZ, 0x181f ;  /* 0x00181fff064f7589 */ /* 0x0002a200000e0000 */
[----:B------:R-:W-:Y:S02]  /*fd50*/  BSSY B1, `(.L_x_2627) ;  /* 0x0000016000017945 */ /* 0x000fe40003800000 */
[----:B------:R-:W-:Y:S01]  /*fd60*/  ISETP.GE.AND P0, PT, R0, R81, PT ;  /* 0x000000510000720c */ /* 0x000fe20003f06270 */
[----:B0-----:R1:W0:Y:S01]  /*fd70*/  SHFL.IDX PT, R19, R17, RZ, 0x181f ;  /* 0x00181fff11137589 */ /* 0x00122200000e0000 */
[----:B------:R-:W-:Y:S11]  /*fd80*/  @P2 BRA `(.L_x_2628) ;  /* 0x0000000000482947 */ /* 0x000ff60003800000 */
[----:B------:R-:W-:Y:S01]  /*fd90*/  ULDC UR4, c[0x0][0xac8] ;  /* 0x0002b20000047ab9 */ /* 0x000fe20000000800 */
[----:B------:R-:W-:Y:S01]  /*fda0*/  ULDC.64 UR8, c[0x0][0x208] ;  /* 0x0000820000087ab9 */ /* 0x000fe20000000a00 */
[----:B------:R-:W-:Y:S02]  /*fdb0*/  ISETP.GE.AND P5, PT, R18, UR4, PT ;  /* 0x0000000412007c0c */ /* 0x000fe4000bfa6270 */
[----:B------:R-:W-:Y:S02]  /*fdc0*/  ISETP.GE.AND P4, PT, R215, UR4, PT ;  /* 0x00000004d7007c0c */ /* 0x000fe4000bf86270 */
[----:B------:R-:W-:Y:S02]  /*fdd0*/  ISETP.GE.AND P3, PT, R214, UR4, PT ;  /* 0x00000004d6007c0c */ /* 0x000fe4000bf66270 */
[----:B------:R-:W-:-:S07]  /*fde0*/  ISETP.GE.AND P2, PT, R216, UR4, PT ;  /* 0x00000004d8007c0c */ /* 0x000fce000bf46270 */
[----:B--2---:R-:W-:-:S04]  /*fdf0*/  @!P5 LEA R2, P6, R18, R79, 0x1 ;  /* 0x0000004f1202d211 */ /* 0x004fc800078c08ff */
[----:B0-----:R-:W-:Y:S02]  /*fe00*/  @!P5 LEA.HI.X R3, R18, R19, R231, 0x1, P6 ;  /* 0x000000131203d211 */ /* 0x001fe400030f0ce7 */
        /* <DEDUP_REMOVED lines=10> */
.L_x_2628:
[----:B------:R-:W-:Y:S05]  /*feb0*/  BSYNC B1 ;  /* 0x0000000000017941 */ /* 0x000fea0003800000 */
.L_x_2627:
        /* <DEDUP_REMOVED lines=22> */
.L_x_2630:
[----:B------:R-:W-:Y:S05]  /*10020*/  BSYNC B1 ;  /* 0x0000000000017941 */ /* 0x000fea0003800000 */
.L_x_2629:
        /* <DEDUP_REMOVED lines=22> */
.L_x_2632:
[----:B------:R-:W-:Y:S05]  /*10190*/  BSYNC B1 ;  /* 0x0000000000017941 */ /* 0x000fea0003800000 */
.L_x_2631:
[----:B------:R-:W-:Y:S01]  /*101a0*/  VIADD R0, R80, 0x60 ;  /* 0x0000006050007836 */ /* 0x000fe20000000000 */
[----:B01-3--:R-:W3:Y:S04]  /*101b0*/  SHFL.IDX PT, R17, R17, 0x3, 0x181f ;  /* 0x00781f0011117f89 */ /* 0x00bee800000e0000 */
[----:B------:R-:W-:Y:S01]  /*101c0*/  ISETP.GE.AND P0, PT, R0, R81, PT ;  /* 0x000000510000720c */ /* 0x000fe20003f06270 */
[----:B----4-:R4:W0:-:S12]  /*101d0*/  SHFL.IDX PT, R11, R6, 0x3, 0x181f ;  /* 0x00781f00060b7f89 */ /* 0x01081800000e0000 */
[----:B----4-:R-:W-:Y:S05]  /*101e0*/  @P0 BRA `(.L_x_2633) ;  /* 0x0000000c00ec0947 */ /* 0x010fea0003800000 */
[----:B------:R-:W-:Y:S01]  /*101f0*/  ULDC UR4, c[0x0][0xac8] ;  /* 0x0002b20000047ab9 */ /* 0x000fe20000000800 */
[----:B------:R-:W-:Y:S01]  /*10200*/  ULDC.64 UR8, c[0x0][0x208] ;  /* 0x0000820000087ab9 */ /* 0x000fe20000000a00 */
[----:B------:R-:W-:Y:S02]  /*10210*/  ISETP.GE.AND P3, PT, R18, UR4, PT ;  /* 0x0000000412007c0c */ /* 0x000fe4000bf66270 */
[----:B------:R-:W-:Y:S02]  /*10220*/  ISETP.GE.AND P4, PT, R215, UR4, PT ;  /* 0x00000004d7007c0c */ /* 0x000fe4000bf86270 */
[----:B------:R-:W-:-:S09]  /*10230*/  ISETP.GE.AND P5, PT, R214, UR4, PT ;  /* 0x00000004d6007c0c */ /* 0x000fd2000bfa6270 */
[CC--:B0-----:R-:W-:Y:S02]  /*10240*/  @!P3 LEA R2, P0, R18.reuse, R11.reuse, 0x1 ;  /* 0x0000000b1202b211 */ /* 0x0c1fe400078008ff */
[C---:B------:R-:W-:Y:S02]  /*10250*/  @!P4 LEA R4, P1, R215.reuse, R11, 0x1 ;  /* 0x0000000bd704c211 */ /* 0x040fe400078208ff */
        /* <DEDUP_REMOVED lines=14> */
.L_x_2625:
        /* <DEDUP_REMOVED lines=37> */
.L_x_2634:
        /* <DEDUP_REMOVED lines=50> */
.L_x_2636:
[----:B------:R-:W-:Y:S05]  /*108b0*/  BSYNC B1 ;  /* 0x0000000000017941 */ /* 0x000fea0003800000 */
.L_x_2635:
[----:B0-----:R-:W0:Y:S01]  /*108c0*/  @P0 LDC R3, c[0x0][0xbf0] ;  /* 0x0002fc00ff030b82 */ /* 0x001e220000000800 */
[----:B------:R-:W-:Y:S01]  /*108d0*/  R2UR UR16, R23 ;  /* 0x00000000171072ca */ /* 0x000fe200000e0000 */
        /* <DEDUP_REMOVED lines=8> */
[----:B------:R-:W-:Y:S02]  /*10960*/  UIADD3 UR9, UR9, UR7, URZ ;  /* 0x0000000709097290 */ /* 0x000fe4000fffe03f */
[----:B------:R-:W-:Y:S01]  /*10970*/  UIMAD UR4, UR11, UR14, URZ ;  /* 0x0000000e0b0472a4 */ /* 0x000fe2000f8e023f */
[----:B------:R-:W-:Y:S01]  /*10980*/  VIADD R6, R2, UR16 ;  /* 0x0000001002067c36 */ /* 0x000fe20008000000 */
[----:B------:R-:W-:Y:S02]  /*10990*/  UIMAD.WIDE.U32 UR8, UR17, UR14, UR8 ;  /* 0x0000000e110872a5 */ /* 0x000fe4000f8e0008 */
[----:B------:R-:W-:Y:S01]  /*109a0*/  UIMAD UR4, UR17, UR15, UR4 ;  /* 0x0000000f110472a4 */ /* 0x000fe2000f8e0204 */
[----:B------:R-:W-:Y:S01]  /*109b0*/  @P0 IMAD.HI.U32 R2, R6, R11, RZ ;  /* 0x0000000b06020227 */ /* 0x000fe200078e00ff */
[----:B------:R-:W-:Y:S02]  /*109c0*/  ULDC.64 UR10, c[0x0][0xaf0] ;  /* 0x0002bc00000a7ab9 */ /* 0x000fe40000000a00 */
[----:B------:R-:W-:Y:S01]  /*109d0*/  UIADD3 UR9, UR9, UR4, URZ ;  /* 0x0000000409097290 */ /* 0x000fe2000fffe03f */
[----:B------:R-:W-:Y:S01]  /*109e0*/  IMAD.MOV.U32 R5, RZ, RZ, R6 ;  /* 0x000000ffff057224 */ /* 0x000fe200078e0006 */
[----:B------:R-:W-:Y:S01]  /*109f0*/  UIMAD UR4, UR13, UR10, URZ ;  /* 0x0000000a0d0472a4 */ /* 0x000fe2000f8e023f */
[----:B0-----:R-:W-:Y:S01]  /*10a00*/  @P0 SHF.R.U32.HI R5, RZ, R3, R2 ;  /* 0x00000003ff050219 */ /* 0x001fe20000011602 */
        /* <DEDUP_REMOVED lines=51> */
.L_x_2638:
[----:B------:R-:W-:Y:S05]  /*10d40*/  BSYNC B1 ;  /* 0x0000000000017941 */ /* 0x000fea0003800000 */
.L_x_2637:
        /* <DEDUP_REMOVED lines=22> */
.L_x_2640:
[----:B------:R-:W-:Y:S05]  /*10eb0*/  BSYNC B1 ;  /* 0x0000000000017941 */ /* 0x000fea0003800000 */
.L_x_2639:
        /* <DEDUP_REMOVED lines=22> */
.L_x_2642:
[----:B------:R-:W-:Y:S05]  /*11020*/  BSYNC B1 ;  /* 0x0000000000017941 */ /* 0x000fea0003800000 */
.L_x_2641:
        /* <DEDUP_REMOVED lines=23> */
.L_x_2633:
[----:B------:R-:W-:Y:S05]  /*111a0*/  BSYNC B0 ;  /* 0x0000000000007941 */ /* 0x000fea0003800000 */
.L_x_2624:
[----:B------:R-:W-:Y:S02]  /*111b0*/  ULDC UR4, c[0x0][0xc3c] ;  /* 0x00030f0000047ab9 */ /* 0x000fe40000000800 */
[----:B------:R-:W-:-:S13]  /*111c0*/  ISETP.GE.AND P0, PT, R7, UR4, PT ;  /* 0x0000000407007c0c */ /* 0x000fda000bf06270 */
[----:B------:R-:W-:Y:S05]  /*111d0*/  @!P0 BRA `(.L_x_2643) ;  /* 0xfffffefc00248947 */ /* 0x000fea000383ffff */
[----:B------:R-:W-:Y:S05]  /*111e0*/  EXIT ;  /* 0x000000000000794d */ /* 0x000fea0003800000 */
.L_x_2588:
[----:B------:R-:W-:-:S08]  /*111f0*/  NOP ;  /* 0x0000000000007918 */ /* 0x000fd00000000000 */
[----:B0-----:R-:W0:-:S00]  /*11200*/  USETMAXREG.DEALLOC.CTAPOOL 0x18 ;  /* 0x00000018000079c8 */ /* 0x001e0000080e0500 */
[----:B0-----:R-:W-:Y:S01]  /*11210*/  LOP3.LUT R0, R0, 0x3, RZ, 0xc0, !PT ;  /* 0x0000000300007812 */ /* 0x001fe200078ec0ff */
[----:B------:R-:W-:-:S05]  /*11220*/  IMAD.MOV.U32 R5, RZ, RZ, RZ ;  /* 0x000000ffff057224 */ /* 0x000fca00078e00ff */
[----:B------:R-:W0:Y:S02]  /*11230*/  SHFL.IDX PT, R0, R0, RZ, 0x1f ;  /* 0x00001fff00007589 */ /* 0x000e2400000e0000 */
[----:B0-----:R-:W-:-:S04]  /*11240*/  ISETP.NE.AND P0, PT, R0, RZ, PT ;  /* 0x000000ff0000720c */ /* 0x001fc80003f05270 */
        /* <DEDUP_REMOVED lines=10> */
.L_x_2644:
        /* <DEDUP_REMOVED lines=43> */
.L_x_2650:
        /* <DEDUP_REMOVED lines=13> */
.L_x_2649:
[----:B------:R-:W-:Y:S05]  /*11670*/  BSYNC B0 ;  /* 0x0000000000007941 */ /* 0x000fea0003800000 */
.L_x_2648:
        /* <DEDUP_REMOVED lines=21> */
.L_x_2646:
        /* <DEDUP_REMOVED lines=21> */
.L_x_2651:
        /* <DEDUP_REMOVED lines=57> */
.L_x_2647:
[----:B------:R-:W-:Y:S02]  /*11cb0*/  IMAD.MOV.U32 R17, RZ, RZ, RZ ;  /* 0x000000ffff117224 */ /* 0x000fe400078e00ff */
[----:B------:R-:W-:Y:S02]  /*11cc0*/  IMAD.U32 R16, RZ, RZ, UR6 ;  /* 0x00000006ff107e24 */ /* 0x000fe4000f8e00ff */
[----:B------:R-:W-:-:S07]  /*11cd0*/  IMAD.MOV.U32 R18, RZ, RZ, RZ ;  /* 0x000000ffff127224 */ /* 0x000fce00078e00ff */
.L_x_2652:
[----:B------:R-:W-:-:S13]  /*11ce0*/  ISETP.NE.AND P0, PT, R0, RZ, PT ;  /* 0x000000ff0000720c */ /* 0x000fda0003f05270 */
[----:B------:R-:W1:Y:S01]  /*11cf0*/  @!P0 S2R R3, SR_CgaCtaId ;  /* 0x0000000000038919 */ /* 0x000e620000008800 */
[----:B------:R-:W-:-:S04]  /*11d00*/  @!P0 MOV R0, 0x400 ;  /* 0x0000040000008802 */ /* 0x000fc80000000f00 */
[----:B-1----:R-:W-:-:S05]  /*11d10*/  @!P0 LEA R0, R3, R0, 0x18 ;  /* 0x0000000003008211 */ /* 0x002fca00078ec0ff */
[----:B------:R2:W-:Y:S01]  /*11d20*/  @!P0 STS.128 [R0+0x388d0], R16 ;  /* 0x0388d01000008388 */ /* 0x0005e20000000c00 */
[----:B------:R-:W-:Y:S06]  /*11d30*/  BAR.ARV 0x5, 0x180 ;  /* 0x0146000000007b1d */ /* 0x000fec0000002000 */
.L_x_2645:
[----:B0-2---:R-:W-:Y:S01]  /*11d40*/  IMAD.MOV.U32 R0, RZ, RZ, 0x1 ;  /* 0x00000001ff007424 */ /* 0x005fe200078e00ff */
        /* <DEDUP_REMOVED lines=34> */
.L_x_2766:
[----:B-1----:R-:W1:Y:S01]  /*11f70*/  LDC.64 R2, c[0x0][0xc88] ;  /* 0x00032200ff027b82 */ /* 0x002e620000000a00 */
[----:B------:R-:W-:Y:S01]  /*11f80*/  ULDC.64 UR4, c[0x0][0x208] ;  /* 0x0000820000047ab9 */ /* 0x000fe20000000a00 */
[----:B-1----:R-:W-:-:S05]  /*11f90*/  IMAD.WIDE R2, R19, 0x4, R2 ;  /* 0x0000000413027825 */ /* 0x002fca00078e0202 */
[----:B--2---:R-:W2:Y:S01]  /*11fa0*/  LDG.E R12, desc[UR4][R2.64] ;  /* 0x00000004020c7981 */ /* 0x004ea2000c1e1900 */
        /* <DEDUP_REMOVED lines=20> */
[----:B---3--:R-:W-:Y:S01]  /*120f0*/  IMAD.MOV.U32 R8, RZ, RZ, RZ ;  /* 0x000000ffff087224 */ /* 0x008fe200078e00ff */
        /* <DEDUP_REMOVED lines=34> */
.L_x_2654:
[----:B------:R-:W-:Y:S01]  /*12320*/  IMAD.MOV.U32 R2, RZ, RZ, R12 ;  /* 0x000000ffff027224 */ /* 0x000fe200078e000c */
[----:B------:R-:W-:Y:S01]  /*12330*/  ULDC.64 UR4, c[0x0][0xa20] ;  /* 0x0002880000047ab9 */ /* 0x000fe20000000a00 */
[----:B-----5:R-:W-:Y:S01]  /*12340*/  IMAD.IADD R3, R8, 0x1, R0 ;  /* 0x0000000108037824 */ /* 0x020fe200078e0200 */
[----:B------:R-:W-:Y:S02]  /*12350*/  ISETP.NE.U32.AND P1, PT, RZ, UR4, PT ;  /* 0x00000004ff007c0c */ /* 0x000fe4000bf25070 */
[----:B------:R3:W-:Y:S02]  /*12360*/  STL [R1+0x10], R2 ;  /* 0x0000100201007387 */ /* 0x0007e40000100800 */
[----:B------:R-:W-:Y:S02]  /*12370*/  ISETP.NE.AND.EX P1, PT, RZ, UR5, PT, P1 ;  /* 0x00000005ff007c0c */ /* 0x000fe4000bf25310 */
[----:B------:R3:W-:Y:S11]  /*12380*/  STL [R1+0x18], R3 ;  /* 0x0000180301007387 */ /* 0x0007f60000100800 */
[----:B---3--:R-:W-:Y:S05]  /*12390*/  @!P1 BRA `(.L_x_2655) ;  /* 0x0000000000149947 */ /* 0x008fea0003800000 */
[----:B------:R-:W-:Y:S01]  /*123a0*/  IADD3 R6, P0, R11, UR4, RZ ;  /* 0x000000040b067c10 */ /* 0x000fe2000ff1e0ff */
[----:B------:R-:W-:-:S03]  /*123b0*/  ULDC.64 UR6, c[0x0][0x208] ;  /* 0x0000820000067ab9 */ /* 0x000fc60000000a00 */
[----:B------:R-:W-:-:S05]  /*123c0*/  IADD3.X R7, R10, UR5, RZ, P0, !PT ;  /* 0x000000050a077c10 */ /* 0x000fca00087fe4ff */
[----:B------:R3:W5:Y:S01]  /*123d0*/  LDG.E R6, desc[UR6][R6.64] ;  /* 0x0000000606067981 */ /* 0x000762000c1e1900 */
[----:B------:R-:W-:Y:S05]  /*123e0*/  BRA `(.L_x_2656) ;  /* 0x0000000000147947 */ /* 0x000fea0003800000 */
.L_x_2655:
[----:B------:R-:W-:Y:S05]  /*123f0*/  @!P0 BRA `(.L_x_2656) ;  /* 0x0000000000108947 */ /* 0x000fea0003800000 */
[----:B------:R-:W-:Y:S02]  /*12400*/  ULDC.64 UR4, c[0x0][0x208] ;  /* 0x0000820000047ab9 */ /* 0x000fe40000000a00 */
[----:B------:R-:W3:Y:S04]  /*12410*/  LDG.E R6, desc[UR4][R4.64] ;  /* 0x0000000404067981 */ /* 0x000ee8000c1e1900 */
[----:B------:R-:W3:Y:S02]  /*12420*/  LDG.E R4, desc[UR4][R4.64+0x4] ;  /* 0x0000040404047981 */ /* 0x000ee4000c1e1900 */
[----:B---3--:R-:W-:-:S07]  /*12430*/  IMAD.IADD R6, R4, 0x1, -R6 ;  /* 0x0000000104067824 */ /* 0x008fce00078e0a06 */
.L_x_2656:
[----:B-----5:R-:W-:Y:S01]  /*12440*/  IMAD.IADD R6, R6, 0x1, -R0 ;  /* 0x0000000106067824 */ /* 0x020fe200078e0a00 */
[----:B------:R-:W-:Y:S01]  /*12450*/  BSSY B7, `(.L_x_2657) ;  /* 0x0000508000077945 */ /* 0x000fe20003800000 */
[----:B------:R-:W4:Y:S02]  /*12460*/  LDC R0, c[0x0][0x448] ;  /* 0x00011200ff007b82 */ /* 0x000f240000000800 */
[----:B----4-:R-:W-:Y:S01]  /*12470*/  ISETP.NE.AND P0, PT, R0, 0x1, PT ;  /* 0x000000010000780c */ /* 0x010fe20003f05270 */
[----:B------:R-:W-:-:S04]  /*12480*/  IMAD.SHL.U32 R0, R17, 0x80, RZ ;  /* 0x0000008011007824 */ /* 0x000fc800078e00ff */
[----:B------:R-:W-:-:S08]  /*12490*/  VIADD R0, R0, 0x7f ;  /* 0x0000007f00007836 */ /* 0x000fd00000000000 */
[----:B------:R-:W4:Y:S08]  /*124a0*/  @P0 LDC R2, c[0x0][0x44c] ;  /* 0x00011300ff020b82 */ /* 0x000f300000000800 */
[----:B------:R-:W0:Y:S01]  /*124b0*/  @P0 LDC R3, c[0x0][0x450] ;  /* 0x00011400ff030b82 */ /* 0x000e220000000800 */
[----:B----4-:R-:W-:-:S05]  /*124c0*/  @P0 IMAD.HI.U32 R2, R0, R2, RZ ;  /* 0x0000000200020227 */ /* 0x010fca00078e00ff */
[----:B0-----:R-:W-:Y:S01]  /*124d0*/  @P0 SHF.R.U32.HI R0, RZ, R3, R2 ;  /* 0x00000003ff000219 */ /* 0x001fe20000011602 */
[C---:B------:R-:W-:Y:S01]  /*124e0*/  VIADD R2, R6.reuse, 0x4f ;  /* 0x0000004f06027836 */ /* 0x040fe20000000000 */
[----:B------:R-:W-:-:S03]  /*124f0*/  IADD3 R6, R6, 0x50, -R9 ;  /* 0x0000005006067810 */ /* 0x000fc60007ffe809 */
[----:B------:R-:W-:-:S04]  /*12500*/  IMAD.HI R2, R2, 0x66666667, RZ ;  /* 0x6666666702027827 */ /* 0x000fc800078e02ff */
[----:B------:R-:W-:Y:S01]  /*12510*/  IMAD.IADD R0, R6, 0x1, R0 ;  /* 0x0000000106007824 */ /* 0x000fe200078e0200 */
[----:B------:R-:W-:-:S03]  /*12520*/  SHF.R.U32.HI R3, RZ, 0x1f, R2 ;  /* 0x0000001fff037819 */ /* 0x000fc60000011602 */
[----:B------:R-:W-:Y:S01]  /*12530*/  IMAD.HI R0, R0, 0x66666667, RZ ;  /* 0x6666666700007827 */ /* 0x000fe200078e02ff */
[----:B------:R-:W-:-:S04]  /*12540*/  LEA.HI.SX32 R3, R2, R3, 0x1b ;  /* 0x0000000302037211 */ /* 0x000fc800078fdaff */
[----:B------:R-:W-:-:S04]  /*12550*/  SHF.R.U32.HI R2, RZ, 0x1f, R0 ;  /* 0x0000001fff027819 */ /* 0x000fc80000011600 */
[----:B------:R-:W-:-:S04]  /*12560*/  LEA.HI.SX32 R2, R0, R2, 0x1b ;  /* 0x0000000200027211 */ /* 0x000fc800078fdaff */
[----:B------:R-:W-:-:S04]  /*12570*/  VIMNMX R4, R3, R2, PT ;  /* 0x0000000203047248 */ /* 0x000fc80003fe0100 */
[----:B------:R-:W-:Y:S01]  /*12580*/  ISETP.GT.AND P0, PT, R4, RZ, PT ;  /* 0x000000ff0400720c */ /* 0x000fe20003f04270 */
[----:B------:R0:W-:-:S12]  /*12590*/  STL [R1+0x2c], R4 ;  /* 0x00002c0401007387 */ /* 0x0001d80000100800 */
[----:B0-----:R-:W-:Y:S05]  /*125a0*/  @P0 BRA `(.L_x_2658) ;  /* 0x0000000000480947 */ /* 0x001fea0003800000 */
[----:B------:R-:W0:Y:S02]  /*125b0*/  S2R R4, SR_TID.X ;  /* 0x0000000000047919 */ /* 0x000e240000002100 */
[----:B0-----:R-:W-:-:S04]  /*125c0*/  LOP3.LUT R4, R4, 0x7f, RZ, 0xc0, !PT ;  /* 0x0000007f04047812 */ /* 0x001fc800078ec0ff */
[----:B------:R-:W-:-:S13]  /*125d0*/  ISETP.NE.AND P0, PT, R4, RZ, PT ;  /* 0x000000ff0400720c */ /* 0x000fda0003f05270 */
[----:B------:R-:W-:Y:S05]  /*125e0*/  @P0 BRA `(.L_x_2659) ;  /* 0x0000004c00b80947 */ /* 0x000fea0003800000 */
[----:B------:R-:W0:Y:S01]  /*125f0*/  S2R R3, SR_LANEID ;  /* 0x0000000000037919 */ /* 0x000e220000000000 */
[----:B------:R-:W-:Y:S01]  /*12600*/  VOTEU.ANY UR4, UPT, PT ;  /* 0x0000000000047886 */ /* 0x000fe200038e0100 */
[----:B------:R-:W-:Y:S01]  /*12610*/  ULDC.64 UR6, c[0x0][0x208] ;  /* 0x0000820000067ab9 */ /* 0x000fe20000000a00 */
[----:B------:R-:W0:Y:S08]  /*12620*/  FLO.U32 R0, UR4 ;  /* 0x0000000400007d00 */ /* 0x000e3000080e0000 */
[----:B------:R-:W4:Y:S01]  /*12630*/  POPC R5, UR4 ;  /* 0x0000000400057d09 */ /* 0x000f220008000000 */
[----:B0-----:R-:W-:-:S02]  /*12640*/  ISETP.EQ.U32.AND P0, PT, R0, R3, PT ;  /* 0x000000030000720c */ /* 0x001fc40003f02070 */
[----:B------:R-:W4:Y:S11]  /*12650*/  LDC.64 R2, c[0x0][0xc60] ;  /* 0x00031800ff027b82 */ /* 0x000f360000000a00 */
[----:B----4-:R-:W4:Y:S01]  /*12660*/  @P0 ATOMG.E.ADD.STRONG.GPU PT, R3, desc[UR6][R2.64], R5 ;  /* 0x00000005020309a8 */ /* 0x010f2200081ee1c6 */
[----:B------:R-:W0:Y:S02]  /*12670*/  S2R R4, SR_LTMASK ;  /* 0x0000000000047919 */ /* 0x000e240000003900 */
[----:B0-----:R-:W-:-:S04]  /*12680*/  LOP3.LUT R4, R4, UR4, RZ, 0xc0, !PT ;  /* 0x0000000404047c12 */ /* 0x001fc8000f8ec0ff */
[----:B---3--:R-:W0:Y:S01]  /*12690*/  POPC R7, R4 ;  /* 0x0000000400077309 */ /* 0x008e220000000000 */
[----:B----4-:R-:W0:Y:S02]  /*126a0*/  SHFL.IDX PT, R0, R3, R0, 0x1f ;  /* 0x00001f0003007589 */ /* 0x010e2400000e0000 */
[----:B0-----:R-:W-:Y:S01]  /*126b0*/  IADD3 R16, R0, UR38, R7 ;  /* 0x0000002600107c10 */ /* 0x001fe2000fffe007 */
[----:B------:R-:W-:Y:S06]  /*126c0*/  BRA `(.L_x_2659) ;  /* 0x0000004c00807947 */ /* 0x000fec0003800000 */
.L_x_2658:
[----:B------:R-:W4:Y:S01]  /*126d0*/  LDL R0, [R1+0x4] ;  /* 0x0000040001007983 */ /* 0x000f220000100800 */
[----:B------:R-:W-:Y:S01]  /*126e0*/  BSSY B6, `(.L_x_2660) ;  /* 0x0000014000067945 */ /* 0x000fe20003800000 */
[----:B----4-:R-:W-:-:S05]  /*126f0*/  VIADD R0, R0, 0x24400 ;  /* 0x0002440000007836 */ /* 0x010fca0000000000 */
        /* <DEDUP_REMOVED lines=10> */
[----:B---3--:R-:W-:-:S02]  /*127a0*/  IMAD.U32 R7, RZ, RZ, UR9 ;  /* 0x00000009ff077e24 */ /* 0x008fc4000f8e00ff */
[----:B------:R-:W-:Y:S02]  /*127b0*/  IMAD.U32 R10, RZ, RZ, UR4 ;  /* 0x00000004ff0a7e24 */ /* 0x000fe4000f8e00ff */
[----:B------:R-:W-:Y:S02]  /*127c0*/  IMAD.U32 R11, RZ, RZ, UR5 ;  /* 0x00000005ff0b7e24 */ /* 0x000fe4000f8e00ff */
[----:B------:R-:W-:Y:S02]  /*127d0*/  IMAD.MOV.U32 R8, RZ, RZ, 0x70 ;  /* 0x00000070ff087424 */ /* 0x000fe400078e00ff */
[----:B------:R-:W-:Y:S02]  /*127e0*/  IMAD.MOV.U32 R12, RZ, RZ, 0x1 ;  /* 0x00000001ff0c7424 */ /* 0x000fe400078e00ff */
[----:B------:R-:W-:-:S07]  /*127f0*/  IMAD.MOV.U32 R13, RZ, RZ, RZ ;  /* 0x000000ffff0d7224 */ /* 0x000fce00078e00ff */
[----:B------:R-:W-:-:S07]  /*12800*/  LEPC R20, `(.L_x_2661) ;  /* 0x000000001014794e */ /* 0x000fce0000000000 */
[----:B012---:R-:W-:Y:S05]  /*12810*/  CALL.ABS.NOINC R2 ;  /* 0x0000000002007343 */ /* 0x007fea0003c00000 */
.L_x_2661:
[----:B------:R-:W-:Y:S05]  /*12820*/  BSYNC B6 ;  /* 0x0000000000067941 */ /* 0x000fea0003800000 */
.L_x_2660:
        /* <DEDUP_REMOVED lines=13> */
[----:B---3--:R-:W-:-:S02]  /*12900*/  IMAD.U32 R7, RZ, RZ, UR9 ;  /* 0x00000009ff077e24 */ /* 0x008fc4000f8e00ff */
[----:B------:R-:W-:Y:S02]  /*12910*/  IMAD.U32 R10, RZ, RZ, UR4 ;  /* 0x00000004ff0a7e24 */ /* 0x000fe4000f8e00ff */
[----:B------:R-:W-:Y:S02]  /*12920*/  IMAD.U32 R11, RZ, RZ, UR5 ;  /* 0x00000005ff0b7e24 */ /* 0x000fe4000f8e00ff */
[----:B------:R-:W-:Y:S02]  /*12930*/  IMAD.MOV.U32 R8, RZ, RZ, 0x70 ;  /* 0x00000070ff087424 */ /* 0x000fe400078e00ff */
[----:B------:R-:W-:Y:S02]  /*12940*/  IMAD.MOV.U32 R12, RZ, RZ, 0x1 ;  /* 0x00000001ff0c7424 */ /* 0x000fe400078e00ff */
[----:B0-----:R-:W-:-:S07]  /*12950*/  IMAD.MOV.U32 R13, RZ, RZ, RZ ;  /* 0x000000ffff0d7224 */ /* 0x001fce00078e00ff */
[----:B------:R-:W-:-:S07]  /*12960*/  LEPC R20, `(.L_x_2664) ;  /* 0x000000001014794e */ /* 0x000fce0000000000 */
[----:B-12-4-:R-:W-:Y:S05]  /*12970*/  CALL.ABS.NOINC R2 ;  /* 0x0000000002007343 */ /* 0x016fea0003c00000 */
.L_x_2664:
        /* <DEDUP_REMOVED lines=16> */
.L_x_2663:
[----:B------:R-:W-:Y:S05]  /*12a80*/  BSYNC B6 ;  /* 0x0000000000067941 */ /* 0x000fea0003800000 */
.L_x_2662:
[----:B------:R-:W4:Y:S01]  /*12a90*/  LDL.LU R2, [R1] ;  /* 0x0000000001027983 */ /* 0x000f220000300800 */
[----:B------:R-:W-:-:S03]  /*12aa0*/  ULDC.64 UR4, c[0x0][0x9f8] ;  /* 0x00027e0000047ab9 */ /* 0x000fc60000000a00 */
[----:B------:R-:W5:Y:S04]  /*12ab0*/  LDL.LU R4, [R1+0xc] ;  /* 0x00000c0001047983 */ /* 0x000f680000300800 */
[----:B---3--:R-:W3:Y:S01]  /*12ac0*/  LDL R7, [R1+0x10] ;  /* 0x0000100001077983 */ /* 0x008ee20000100800 */
[----:B------:R-:W-:Y:S01]  /*12ad0*/  ISETP.NE.U32.AND P0, PT, RZ, UR4, PT ;  /* 0x00000004ff007c0c */ /* 0x000fe2000bf05070 */
[----:B------:R-:W-:Y:S02]  /*12ae0*/  ULDC.64 UR6, c[0x0][0x208] ;  /* 0x0000820000067ab9 */ /* 0x000fe40000000a00 */
[----:B------:R-:W2:Y:S01]  /*12af0*/  LDL R0, [R1+0x2c] ;  /* 0x00002c0001007983 */ /* 0x000ea20000100800 */
[----:B------:R-:W-:-:S13]  /*12b00*/  ISETP.NE.AND.EX P0, PT, RZ, UR5, PT, P0 ;  /* 0x00000005ff007c0c */ /* 0x000fda000bf05300 */
[----:B----4-:R-:W-:-:S04]  /*12b10*/  @P0 IADD3 R2, P1, R2, UR4, RZ ;  /* 0x0000000402020c10 */ /* 0x010fc8000ff3e0ff */
[----:B-----5:R-:W-:Y:S01]  /*12b20*/  @P0 IADD3.X R3, R4, UR5, RZ, P1, !PT ;  /* 0x0000000504030c10 */ /* 0x020fe20008ffe4ff */
[----:B------:R-:W-:-:S04]  /*12b30*/  ULDC.64 UR4, c[0x0][0xa08] ;  /* 0x0002820000047ab9 */ /* 0x000fc80000000a00 */
[----:B---3--:R0:W3:Y:S02]  /*12b40*/  @P0 LDG.E R7, desc[UR6][R2.64] ;  /* 0x0000000602070981 */ /* 0x0080e4000c1e1900 */
[----:B0-----:R-:W0:Y:S01]  /*12b50*/  LDC.64 R2, c[0x0][0x418] ;  /* 0x00010600ff027b82 */ /* 0x001e220000000a00 */
[----:B--2---:R-:W-:Y:S01]  /*12b60*/  VIADD R4, R0, 0xffffffff ;  /* 0xffffffff00047836 */ /* 0x004fe20000000000 */
[----:B---3--:R-:W-:Y:S01]  /*12b70*/  SHF.R.S32.HI R8, RZ, 0x1f, R7 ;  /* 0x0000001fff087819 */ /* 0x008fe20000011407 */
[----:B------:R2:W-:Y:S04]  /*12b80*/  @P0 STL [R1+0x10], R7 ;  /* 0x0000100701000387 */ /* 0x0005e80000100800 */
        /* <DEDUP_REMOVED lines=10> */
.L_x_2782:
[----:B------:R-:W-:Y:S01]  /*12c30*/  PLOP3.LUT P1, PT, PT, PT, PT, 0x8, 0x0 ;  /* 0x000000000000781c */ /* 0x000fe20003f2e170 */
[----:B------:R3:W-:Y:S01]  /*12c40*/  STL [R1], R0 ;  /* 0x0000000001007387 */ /* 0x0007e20000100800 */
[----:B--2---:R-:W-:-:S03]  /*12c50*/  ISETP.NE.AND P0, PT, R14, RZ, PT ;  /* 0x000000ff0e00720c */ /* 0x004fc60003f05270 */
[----:B------:R2:W-:Y:S01]  /*12c60*/  STL [R1+0xc], R4 ;  /* 0x00000c0401007387 */ /* 0x0005e20000100800 */
[----:B---3--:R-:W-:-:S05]  /*12c70*/  P2R R0, PR, RZ, 0x2 ;  /* 0x00000002ff007803 */ /* 0x008fca0000000000 */
[----:B------:R2:W-:Y:S04]  /*12c80*/  STL [R1+0x20], R0 ;  /* 0x0000200001007387 */ /* 0x0005e80000100800 */
[----:B------:R-:W-:Y:S05]  /*12c90*/  @P0 BRA `(.L_x_2666) ;  /* 0x00000004005c0947 */ /* 0x000fea0003800000 */
[----:B------:R-:W-:-:S03]  /*12ca0*/  UMOV UR4, 0xffffffff ;  /* 0xffffffff00047882 */ /* 0x000fc60000000000 */
[----:B------:R-:W-:Y:S05]  /*12cb0*/  BRA.DIV UR4, `(.L_x_2667) ;  /* 0x0000005e040c7947 */ /* 0x000fea000b800000 */
[----:B------:R-:W-:-:S13]  /*12cc0*/  ELECT P6, URZ, PT ;  /* 0x00000000003f782f */ /* 0x000fda00038c0000 */
.L_x_2785:
[----:B------:R-:W-:Y:S05]  /*12cd0*/  @!P6 BRA `(.L_x_2666) ;  /* 0x00000004004ce947 */ /* 0x000fea0003800000 */
[----:B------:R-:W-:-:S04]  /*12ce0*/  ISETP.NE.U32.AND P0, PT, R2, RZ, PT ;  /* 0x000000ff0200720c */ /* 0x000fc80003f05070 */
[----:B------:R-:W-:-:S13]  /*12cf0*/  ISETP.NE.AND.EX P0, PT, R3, RZ, PT, P0 ;  /* 0x000000ff0300720c */ /* 0x000fda0003f05300 */
[----:B------:R-:W-:Y:S05]  /*12d00*/  @!P0 BRA `(.L_x_2668) ;  /* 0x0000000000588947 */ /* 0x000fea0003800000 */
[----:B------:R-:W3:Y:S01]  /*12d10*/  LDC R6, c[0x0][0x43c] ;  /* 0x00010f00ff067b82 */ /* 0x000ee20000000800 */
[----:B-1----:R-:W-:Y:S01]  /*12d20*/  IMAD.MOV.U32 R9, RZ, RZ, R4 ;  /* 0x000000ffff097224 */ /* 0x002fe200078e0004 */
[----:B------:R-:W-:Y:S01]  /*12d30*/  ULDC.64 UR4, c[0x0][0x428] ;  /* 0x00010a0000047ab9 */ /* 0x000fe20000000a00 */
[----:B------:R-:W-:Y:S02]  /*12d40*/  ULDC.64 UR6, c[0x0][0x208] ;  /* 0x0000820000067ab9 */ /* 0x000fe40000000a00 */
[----:B--2---:R-:W-:Y:S01]  /*12d50*/  IMAD.MOV.U32 R0, RZ, RZ, R9 ;  /* 0x000000ffff007224 */ /* 0x004fe200078e0009 */
[----:B---3--:R-:W-:-:S13]  /*12d60*/  ISETP.NE.AND P0, PT, R6, 0x1, PT ;  /* 0x000000010600780c */ /* 0x008fda0003f05270 */
[----:B0-----:R-:W0:Y:S02]  /*12d70*/  @P0 LDC.64 R4, c[0x0][0x440] ;  /* 0x00011000ff040b82 */ /* 0x001e240000000a00 */
[----:B0-----:R-:W-:-:S05]  /*12d80*/  @P0 IMAD.HI.U32 R4, R9, R4, RZ ;  /* 0x0000000409040227 */ /* 0x001fca00078e00ff */
        /* <DEDUP_REMOVED lines=12> */
[----:B------:R-:W2:Y:S04]  /*12e50*/  LDG.E R0, desc[UR6][R2.64] ;  /* 0x0000000602007981 */ /* 0x000ea8000c1e1900 */
[----:B--2---:R3:W-:Y:S02]  /*12e60*/  STL [R1], R0 ;  /* 0x0000000001007387 */ /* 0x0047e40000100800 */
.L_x_2668:
[----:B------:R-:W4:Y:S04]  /*12e70*/  LDL R7, [R1+0x4] ;  /* 0x0000040001077983 */ /* 0x000f280000100800 */
[----:B--23--:R-:W4:Y:S04]  /*12e80*/  LDL R0, [R1+0x8] ;  /* 0x0000080001007983 */ /* 0x00cf280000100800 */
[----:B------:R-:W2:Y:S01]  /*12e90*/  LDL R2, [R1+0x14] ;  /* 0x0000140001027983 */ /* 0x000ea20000100800 */
[----:B----4-:R-:W-:Y:S01]  /*12ea0*/  IMAD R0, R0, 0x8, R7 ;  /* 0x0000000800007824 */ /* 0x010fe200078e0207 */
[----:B--2---:R-:W-:-:S04]  /*12eb0*/  SHF.L.U32 R2, R2, 0x1f, RZ ;  /* 0x0000001f02027819 */ /* 0x004fc800000006ff */
[----:B------:R-:W2:Y:S02]  /*12ec0*/  SYNCS.PHASECHK.TRANS64.TRYWAIT P0, [R0+URZ+0x38840], R2 ;  /* 0x03884002000075a7 */ /* 0x000ea4000800017f */
[----:B--2---:R-:W-:Y:S05]  /*12ed0*/  @!P0 BRA `(.L_x_2669) ;  /* 0x0000005800a48947 */ /* 0x004fea0003800000 */
.L_x_2786:
        /* <DEDUP_REMOVED lines=11> */
.L_x_2670:
[----:B------:R-:W3:Y:S04]  /*12f90*/  LDL R6, [R1+0x4] ;  /* 0x0000040001067983 */ /* 0x000ee80000100800 */
[----:B0-----:R-:W3:Y:S04]  /*12fa0*/  LDL R5, [R1+0x8] ;  /* 0x0000080001057983 */ /* 0x001ee80000100800 */
[----:B------:R-:W4:Y:S04]  /*12fb0*/  LDL R4, [R1+0xc] ;  /* 0x00000c0001047983 */ /* 0x000f280000100800 */
[----:B------:R-:W5:Y:S04]  /*12fc0*/  LDL R3, [R1+0x18] ;  /* 0x0000180001037983 */ /* 0x000f680000100800 */
[----:B--2---:R-:W2:Y:S01]  /*12fd0*/  LDL R2, [R1] ;  /* 0x0000000001027983 */ /* 0x004ea20000100800 */
        /* <DEDUP_REMOVED lines=9> */
[----:B---3--:R-:W-:Y:S01]  /*13070*/  IMAD R0, R5, 0xa000, R6 ;  /* 0x0000a00005007824 */ /* 0x008fe200078e0206 */
[----:B----4-:R-:W-:-:S04]  /*13080*/  R2UR UR11, R4 ;  /* 0x00000000040b72ca */ /* 0x010fc800000e0000 */
[----:B------:R-:W-:Y:S02]  /*13090*/  R2UR UR14, R0 ;  /* 0x00000000000e72ca */ /* 0x000fe400000e0000 */
[----:B-----5:R-:W-:Y:S02]  /*130a0*/  R2UR UR5, R3 ;  /* 0x00000000030572ca */ /* 0x020fe400000e0000 */
[----:B------:R-:W-:Y:S02]  /*130b0*/  P2R R0, PR, RZ, 0x1 ;  /* 0x00000001ff007803 */ /* 0x000fe40000000000 */
[----:B--2---:R-:W-:-:S03]  /*130c0*/  R2UR UR13, R2 ;  /* 0x00000000020d72ca */ /* 0x004fc600000e0000 */
        /* <DEDUP_REMOVED lines=9> */
[----:B0-----:R-:W-:Y:S01]  /*13160*/  UMOV UR8, UR15 ;  /* 0x0000000f00087c82 */ /* 0x001fe20008000000 */
[----:B------:R-:W-:Y:S02]  /*13170*/  UMOV UR10, UR16 ;  /* 0x00000010000a7c82 */ /* 0x000fe40008000000 */
[----:B------:R0:W-:Y:S02]  /*13180*/  UTMALDG.4D [UR8], [UR4], desc[UR6] ;  /* 0x00000608040075b4 */ /* 0x0001e40008019000 */
[----:B0-----:R-:W-:Y:S01]  /*13190*/  UMOV UR8, UR17 ;  /* 0x0000001100087c82 */ /* 0x001fe20008000000 */
[----:B------:R-:W-:Y:S01]  /*131a0*/  UMOV UR10, UR14 ;  /* 0x0000000e000a7c82 */ /* 0x000fe20008000000 */
[----:B------:R-:W-:Y:S01]  /*131b0*/  UMOV UR14, 0xc0 ;  /* 0x000000c0000e7882 */ /* 0x000fe20000000000 */
[----:B------:R0:W-:Y:S02]  /*131c0*/  UTMALDG.4D [UR8], [UR4], desc[UR6] ;  /* 0x00000608040075b4 */ /* 0x0001e40008019000 */
[----:B0-----:R-:W-:Y:S01]  /*131d0*/  UMOV UR8, UR18 ;  /* 0x0000001200087c82 */ /* 0x001fe20008000000 */
[----:B------:R-:W-:-:S02]  /*131e0*/  UMOV UR10, UR14 ;  /* 0x0000000e000a7c82 */ /* 0x000fc40008000000 */
[----:B------:R3:W-:Y:S02]  /*131f0*/  UTMALDG.4D [UR8], [UR4], desc[UR6] ;  /* 0x00000608040075b4 */ /* 0x0007e40008019000 */
[----:B---3--:R-:W-:Y:S01]  /*13200*/  NOP ;  /* 0x0000000000007918 */ /* 0x008fe20000000000 */
.L_x_2666:
[----:B------:R-:W3:Y:S04]  /*13210*/  LDL R2, [R1+0x4] ;  /* 0x0000040001027983 */ /* 0x000ee80000100800 */
[----:B------:R-:W4:Y:S04]  /*13220*/  LDL.LU R3, [R1+0x30] ;  /* 0x0000300001037983 */ /* 0x000f280000300800 */
[----:B0-----:R-:W5:Y:S04]  /*13230*/  LDL.LU R5, [R1+0x28] ;  /* 0x0000280001057983 */ /* 0x001f680000300800 */
        /* <DEDUP_REMOVED lines=8> */
[----:B---3--:R-:W-:Y:S01]  /*132c0*/  VIADD R2, R2, 0x14400 ;  /* 0x0001440002027836 */ /* 0x008fe20000000000 */
[----:B----4-:R-:W-:-:S04]  /*132d0*/  SHF.R.S32.HI R0, RZ, 0x1f, R3 ;  /* 0x0000001fff007819 */ /* 0x010fc80000011403 */
        /* <DEDUP_REMOVED lines=30> */
.L_x_2672:
[----:B------:R-:W-:Y:S05]  /*134c0*/  BSYNC B6 ;  /* 0x0000000000067941 */ /* 0x000fea0003800000 */
.L_x_2671:
[----:B--2---:R-:W2:Y:S01]  /*134d0*/  LDL.LU R5, [R1+0x30] ;  /* 0x0000300001057983 */ /* 0x004ea20000300800 */
[----:B------:R-:W-:Y:S01]  /*134e0*/  ULDC.64 UR4, c[0x0][0x2d8] ;  /* 0x0000b60000047ab9 */ /* 0x000fe20000000a00 */
[----:B------:R-:W0:Y:S01]  /*134f0*/  LDC R7, c[0x0][0x448] ;  /* 0x00011200ff077b82 */ /* 0x000e220000000800 */
[----:B------:R-:W-:Y:S01]  /*13500*/  ULDC.64 UR6, c[0x0][0x280] ;  /* 0x0000a00000067ab9 */ /* 0x000fe20000000a00 */
[----:B------:R-:W2:Y:S04]  /*13510*/  LDL.LU.64 R2, [R1+0x40] ;  /* 0x0000400001027983 */ /* 0x000ea80000300a00 */
[----:B------:R-:W3:Y:S04]  /*13520*/  LDL.LU R0, [R1+0x38] ;  /* 0x0000380001007983 */ /* 0x000ee80000300800 */
        /* <DEDUP_REMOVED lines=9> */
[C---:B------:R-:W-:Y:S02]  /*135c0*/  LOP3.LUT R11, R8.reuse, 0x80, RZ, 0xfc, !PT ;  /* 0x00000080080b7812 */ /* 0x040fe400078efcff */
[----:B------:R-:W-:Y:S02]  /*135d0*/  LOP3.LUT R8, R8, 0xc0, RZ, 0xfc, !PT ;  /* 0x000000c008087812 */ /* 0x000fe400078efcff */
[----:B------:R-:W-:Y:S01]  /*135e0*/  LOP3.LUT R9, R9, 0x38, RZ, 0xc0, !PT ;  /* 0x0000003809097812 */ /* 0x000fe200078ec0ff */
[----:B--2---:R-:W-:Y:S02]  /*135f0*/  IMAD.MOV.U32 R3, RZ, RZ, R5 ;  /* 0x000000ffff037224 */ /* 0x004fe400078e0005 */
[----:B------:R-:W0:Y:S01]  /*13600*/  S2R R5, SR_TID.X ;  /* 0x0000000000057919 */ /* 0x000e220000002100 */
[----:B---3--:R-:W-:-:S02]  /*13610*/  IMAD R0, R0, UR4, RZ ;  /* 0x0000000400007c24 */ /* 0x008fc4000f8e02ff */
[----:B------:R-:W-:-:S04]  /*13620*/  IMAD.WIDE.U32 R2, R18, UR4, R2 ;  /* 0x0000000412027c25 */ /* 0x000fc8000f8e0002 */
[----:B------:R-:W-:Y:S01]  /*13630*/  IMAD R0, R18, UR5, R0 ;  /* 0x0000000512007c24 */ /* 0x000fe2000f8e0200 */
[----:B------:R-:W-:-:S03]  /*13640*/  ULDC.64 UR4, c[0x0][0x2e0] ;  /* 0x0000b80000047ab9 */ /* 0x000fc60000000a00 */
[----:B------:R-:W-:Y:S02]  /*13650*/  IMAD.IADD R3, R3, 0x1, R0 ;  /* 0x0000000103037824 */ /* 0x000fe400078e0200 */
[----:B----4-:R-:W-:Y:S02]  /*13660*/  IMAD R0, R6, UR4, RZ ;  /* 0x0000000406007c24 */ /* 0x010fe4000f8e02ff */
[C---:B------:R-:W-:Y:S01]  /*13670*/  IMAD.WIDE.U32 R2, R4.reuse, UR4, R2 ;  /* 0x0000000404027c25 */ /* 0x040fe2000f8e0002 */
[----:B------:R-:W1:Y:S03]  /*13680*/  @P0 LDC R6, c[0x0][0x450] ;  /* 0x00011400ff060b82 */ /* 0x000e660000000800 */
[----:B------:R-:W-:Y:S01]  /*13690*/  IMAD R0, R4, UR5, R0 ;  /* 0x0000000504007c24 */ /* 0x000fe2000f8e0200 */
[----:B------:R-:W-:Y:S01]  /*136a0*/  ULDC.64 UR4, c[0x0][0x2d0] ;  /* 0x0000b40000047ab9 */ /* 0x000fe20000000a00 */
[----:B------:R-:W2:Y:S02]  /*136b0*/  S2R R4, SR_TID.X ;  /* 0x0000000000047919 */ /* 0x000ea40000002100 */
[----:B------:R-:W-:Y:S01]  /*136c0*/  IMAD.IADD R3, R3, 0x1, R0 ;  /* 0x0000000103037824 */ /* 0x000fe200078e0200 */
[----:B0-----:R-:W-:-:S04]  /*136d0*/  LOP3.LUT R5, R5, 0x7f, RZ, 0xc0, !PT ;  /* 0x0000007f05057812 */ /* 0x001fc800078ec0ff */
[----:B------:R-:W-:Y:S01]  /*136e0*/  SHF.R.U32.HI R5, RZ, 0x3, R5 ;  /* 0x00000003ff057819 */ /* 0x000fe20000011605 */
[----:B--2---:R-:W-:-:S05]  /*136f0*/  IMAD.SHL.U32 R4, R4, 0x10, RZ ;  /* 0x0000001004047824 */ /* 0x004fca00078e00ff */
[----:B------:R-:W-:Y:S02]  /*13700*/  LOP3.LUT R4, R5, 0x70, R4, 0xf8, !PT ;  /* 0x0000007005047812 */ /* 0x000fe400078ef804 */
[----:B------:R-:W0:Y:S03]  /*13710*/  @P0 LDC R5, c[0x0][0x44c] ;  /* 0x00011300ff050b82 */ /* 0x000e260000000800 */
[----:B------:R-:W-:-:S04]  /*13720*/  IMAD R0, R17, 0x80, R4 ;  /* 0x0000008011007824 */ /* 0x000fc800078e0204 */
        /* <DEDUP_REMOVED lines=11> */
[----:B------:R-:W-:-:S05]  /*137e0*/  SHF.R.S32.HI R4, RZ, 0x1f, R0 ;  /* 0x0000001fff047819 */ /* 0x000fca0000011400 */
[----:B------:R-:W-:Y:S02]  /*137f0*/  IMAD R6, R4, UR4, RZ ;  /* 0x0000000404067c24 */ /* 0x000fe4000f8e02ff */
[----:B------:R-:W-:Y:S01]  /*13800*/  IMAD.WIDE.U32 R4, R0, UR4, R2 ;  /* 0x0000000400047c25 */ /* 0x000fe2000f8e0002 */
[----:B------:R-:W-:Y:S02]  /*13810*/  ULDC UR4, c[0x0][0x2b8] ;  /* 0x0000ae0000047ab9 */ /* 0x000fe40000000800 */
[----:B------:R-:W-:Y:S01]  /*13820*/  ISETP.GE.AND P3, PT, R8, UR4, PT ;  /* 0x0000000408007c0c */ /* 0x000fe2000bf66270 */
[----:B------:R-:W-:Y:S01]  /*13830*/  IMAD R0, R0, UR5, R6 ;  /* 0x0000000500007c24 */ /* 0x000fe2000f8e0206 */
[----:B------:R0:W5:Y:S01]  /*13840*/  LDL R8, [R1+0x24] ;  /* 0x0000240001087983 */ /* 0x0001620000100800 */
[----:B------:R-:W-:Y:S02]  /*13850*/  LEA R3, P4, R4, UR6, 0x1 ;  /* 0x0000000604037c11 */ /* 0x000fe4000f8808ff */
[----:B------:R-:W-:Y:S01]  /*13860*/  IMAD.IADD R0, R5, 0x1, R0 ;  /* 0x0000000105007824 */ /* 0x000fe200078e0200 */
[----:B------:R-:W-:-:S02]  /*13870*/  ISETP.GE.AND P0, PT, R9, UR4, PT ;  /* 0x0000000409007c0c */ /* 0x000fc4000bf06270 */
[----:B------:R-:W-:Y:S02]  /*13880*/  ISETP.GE.AND P1, PT, R12, UR4, PT ;  /* 0x000000040c007c0c */ /* 0x000fe4000bf26270 */
[----:B------:R-:W-:Y:S01]  /*13890*/  ISETP.GE.AND P2, PT, R11, UR4, PT ;  /* 0x000000040b007c0c */ /* 0x000fe2000bf46270 */
[----:B------:R-:W-:Y:S01]  /*138a0*/  UMOV UR4, 0xffffffff ;  /* 0xffffffff00047882 */ /* 0x000fe20000000000 */
[----:B------:R-:W-:Y:S02]  /*138b0*/  LOP3.LUT R10, R10, 0x7f, RZ, 0xc0, !PT ;  /* 0x0000007f0a0a7812 */ /* 0x000fe400078ec0ff */
[----:B------:R-:W-:Y:S02]  /*138c0*/  LEA.HI.X R0, R4, UR7, R0, 0x1, P4 ;  /* 0x0000000704007c11 */ /* 0x000fe4000a0f0c00 */
[----:B------:R-:W-:Y:S01]  /*138d0*/  SHF.R.U32.HI R10, RZ, 0x3, R10 ;  /* 0x00000003ff0a7819 */ /* 0x000fe2000001160a */
[----:B0-----:R-:W-:Y:S06]  /*138e0*/  BRA.DIV UR4, `(.L_x_2673) ;  /* 0x0000005204347947 */ /* 0x001fec000b800000 */
[----:B------:R-:W2:Y:S01]  /*138f0*/  LDL.LU R4, [R1+0x34] ;  /* 0x0000340001047983 */ /* 0x000ea20000300800 */
[----:B------:R-:W-:Y:S01]  /*13900*/  IMAD R17, R17, 0x80, R10 ;  /* 0x0000008011117824 */ /* 0x000fe200078e020a */
[----:B------:R-:W-:Y:S02]  /*13910*/  ULDC.64 UR4, c[0x0][0x208] ;  /* 0x0000820000047ab9 */ /* 0x000fe40000000a00 */
[----:B------:R-:W0:Y:S04]  /*13920*/  SHFL.IDX PT, R5, R3, RZ, 0x181f ;  /* 0x00181fff03057589 */ /* 0x000e2800000e0000 */
[----:B------:R-:W-:Y:S01]  /*13930*/  SHFL.IDX PT, R6, R0, 0x6, 0x181f ;  /* 0x00d81f0000067f89 */ /* 0x000fe200000e0000 */
[----:B--2---:R-:W-:-:S03]  /*13940*/  IMAD R2, R4, R7, RZ ;  /* 0x0000000704027224 */ /* 0x004fc600078e02ff */
[----:B------:R-:W1:Y:S02]  /*13950*/  SHFL.IDX PT, R4, R0, RZ, 0x181f ;  /* 0x00181fff00047589 */ /* 0x000e6400000e0000 */
        /* <DEDUP_REMOVED lines=75> */
[----:B0-----:R-:W0:Y:S01]  /*13e10*/  SHFL.IDX PT, R5, R3, 0x6, 0x181f ;  /* 0x00d81f0003057f89 */ /* 0x001e2200000e0000 */
[----:B------:R-:W-:-:S03]  /*13e20*/  VIADD R4, R17, 0x60 ;  /* 0x0000006011047836 */ /* 0x000fc60000000000 */
[----:B------:R-:W1:Y:S02]  /*13e30*/  SHFL.IDX PT, R3, R3, 0x7, 0x181f ;  /* 0x00f81f0003037f89 */ /* 0x000e6400000e0000 */
[----:B------:R-:W-:-:S13]  /*13e40*/  ISETP.GE.AND P5, PT, R4, R2, PT ;  /* 0x000000020400720c */ /* 0x000fda0003fa6270 */
[----:B0-----:R-:W-:-:S05]  /*13e50*/  @!P5 LEA R5, P4, R9, R5, 0x1 ;  /* 0x000000050905d211 */ /* 0x001fca00078808ff */
[----:B------:R-:W-:Y:S02]  /*13e60*/  @!P5 IMAD.X R4, RZ, RZ, R6, P4 ;  /* 0x000000ffff04d224 */ /* 0x000fe400020e0606 */
[----:B------:R0:W2:Y:S03]  /*13e70*/  SHFL.IDX PT, R6, R0, 0x7, 0x181f ;  /* 0x00f81f0000067f89 */ /* 0x0000a600000e0000 */
[----:B------:R-:W-:-:S04]  /*13e80*/  @!P5 LOP3.LUT R5, R5, R4, RZ, 0x3c, !PT ;  /* 0x000000040505d212 */ /* 0x000fc800078e3cff */
[----:B------:R-:W-:-:S04]  /*13e90*/  @!P5 LOP3.LUT R4, R5, R4, RZ, 0x3c, !PT ;  /* 0x000000040504d212 */ /* 0x000fc800078e3cff */
[----:B------:R-:W-:-:S05]  /*13ea0*/  @!P5 LOP3.LUT R5, R5, R4, RZ, 0x3c, !PT ;  /* 0x000000040505d212 */ /* 0x000fca00078e3cff */
[----:B------:R0:W-:Y:S04]  /*13eb0*/  @!P5 LDGSTS.E.BYPASS.LTC128B.128 [R8+0x17400], desc[UR4][R4.64], !P0 ;  /* 0x174000000408dfae */ /* 0x0001e8000c101d44 */
[----:B------:R0:W-:Y:S04]  /*13ec0*/  @!P5 LDGSTS.E.BYPASS.LTC128B.128 [R8+0x1b400], desc[UR4][R4.64+0x80], !P1 ;  /* 0x1b4000800408dfae */ /* 0x0001e8000c901d44 */
[----:B------:R0:W-:Y:S04]  /*13ed0*/  @!P5 LDGSTS.E.BYPASS.LTC128B.128 [R8+0x1f400], desc[UR4][R4.64+0x100], !P2 ;  /* 0x1f4001000408dfae */ /* 0x0001e8000d101d44 */
[----:B-12---:R0:W-:Y:S02]  /*13ee0*/  @!P5 LDGSTS.E.BYPASS.LTC128B.128 [R8+0x23400], desc[UR4][R4.64+0x180], !P3 ;  /* 0x234001800408dfae */ /* 0x0061e4000d901d44 */
.L_x_2803:
[----:B------:R-:W-:Y:S01]  /*13ef0*/  VIADD R17, R17, 0x70 ;  /* 0x0000007011117836 */ /* 0x000fe20000000000 */
[----:B------:R-:W-:Y:S04]  /*13f00*/  BSSY B0, `(.L_x_2674) ;  /* 0x000000d000007945 */ /* 0x000fe80003800000 */
[----:B------:R-:W-:-:S13]  /*13f10*/  ISETP.GE.AND P4, PT, R17, R2, PT ;  /* 0x000000021100720c */ /* 0x000fda0003f86270 */
[----:B------:R-:W-:Y:S05]  /*13f20*/  @P4 BRA `(.L_x_2675) ;  /* 0x0000000000284947 */ /* 0x000fea0003800000 */
[----:B------:R-:W-:Y:S01]  /*13f30*/  LEA R2, P4, R9, R3, 0x1 ;  /* 0x0000000309027211 */ /* 0x000fe200078808ff */
        /* <DEDUP_REMOVED lines=9> */
.L_x_2675:
[----:B------:R-:W-:Y:S05]  /*13fd0*/  BSYNC B0 ;  /* 0x0000000000007941 */ /* 0x000fea0003800000 */
.L_x_2674:
[----:B01----:R-:W2:Y:S01]  /*13fe0*/  LDL R8, [R1+0x4] ;  /* 0x0000040001087983 */ /* 0x003ea20000100800 */
[----:B------:R-:W-:Y:S01]  /*13ff0*/  PLOP3.LUT P0, PT, PT, PT, PT, 0x80, 0x0 ;  /* 0x000000000000781c */ /* 0x000fe20003f0f070 */
[----:B------:R-:W-:Y:S01]  /*14000*/  NOP ;  /* 0x0000000000007918 */ /* 0x000fe20000000000 */
[----:B--2---:R-:W-:-:S11]  /*14010*/  VIADD R6, R8, 0x38800 ;  /* 0x0003880008067836 */ /* 0x004fd60000000000 */
.L_x_2676:
        /* <DEDUP_REMOVED lines=19> */
.L_x_2804:
[----:B------:R-:W-:Y:S05]  /*14150*/  BSYNC B0 ;  /* 0x0000000000007941 */ /* 0x000fea0003800000 */
.L_x_2677:
[----:B0-----:R-:W2:Y:S01]  /*14160*/  LDL R2, [R1+0x2c] ;  /* 0x00002c0001027983 */ /* 0x001ea20000100800 */
[----:B------:R-:W-:Y:S01]  /*14170*/  BSSY B0, `(.L_x_2679) ;  /* 0x00002b7000007945 */ /* 0x000fe20003800000 */
[----:B--2---:R-:W-:-:S13]  /*14180*/  ISETP.GE.AND P0, PT, R2, 0x2, PT ;  /* 0x000000020200780c */ /* 0x004fda0003f06270 */
[----:B------:R-:W-:Y:S05]  /*14190*/  @!P0 BRA `(.L_x_2680) ;  /* 0x0000002800d08947 */ /* 0x000fea0003800000 */
[C---:B------:R-:W-:Y:S01]  /*141a0*/  LOP3.LUT R0, R2.reuse, 0x1, RZ, 0xc0, !PT ;  /* 0x0000000102007812 */ /* 0x040fe200078ec0ff */
[----:B------:R-:W-:Y:S01]  /*141b0*/  VIADD R4, R2, 0xfffffffe ;  /* 0xfffffffe02047836 */ /* 0x000fe20000000000 */
[----:B------:R-:W-:Y:S02]  /*141c0*/  BSSY B2, `(.L_x_2681) ;  /* 0x00000ed000027945 */ /* 0x000fe40003800000 */
[----:B------:R-:W-:Y:S01]  /*141d0*/  ISETP.NE.U32.AND P0, PT, R0, 0x1, PT ;  /* 0x000000010000780c */ /* 0x000fe20003f05070 */
[----:B------:R-:W-:-:S12]  /*141e0*/  IMAD.MOV.U32 R0, RZ, RZ, R4 ;  /* 0x000000ffff007224 */ /* 0x000fd800078e0004 */
[----:B------:R-:W-:Y:S05]  /*141f0*/  @!P0 BRA `(.L_x_2682) ;  /* 0x0000000c00a48947 */ /* 0x000fea0003800000 */
        /* <DEDUP_REMOVED lines=14> */
[----:B------:R-:W-:Y:S01]  /*142e0*/  ISETP.NE.AND.EX P0, PT, RZ, UR5, PT, P0 ;  /* 0x00000005ff007c0c */ /* 0x000fe2000bf05300 */
[----:B------:R-:W-:-:S12]  /*142f0*/  IMAD.MOV.U32 R8, RZ, RZ, R4 ;  /* 0x000000ffff087224 */ /* 0x000fd800078e0004 */
[----:B0-----:R-:W-:Y:S05]  /*14300*/  @!P0 BRA `(.L_x_2685) ;  /* 0x0000000000548947 */ /* 0x001fea0003800000 */
[----:B------:R-:W2:Y:S01]  /*14310*/  LDL R10, [R1+0x1c] ;  /* 0x00001c00010a7983 */ /* 0x000ea20000100800 */
[----:B-----5:R-:W0:Y:S03]  /*14320*/  LDC R5, c[0x0][0x43c] ;  /* 0x00010f00ff057b82 */ /* 0x020e260000000800 */
[----:B------:R-:W3:Y:S01]  /*14330*/  LDL R7, [R1+0x10] ;  /* 0x0000100001077983 */ /* 0x000ee20000100800 */
[----:B------:R-:W-:Y:S01]  /*14340*/  IMAD.MOV.U32 R0, RZ, RZ, R4 ;  /* 0x000000ffff007224 */ /* 0x000fe200078e0004 */
[----:B------:R-:W-:Y:S01]  /*14350*/  ULDC.64 UR6, c[0x0][0x428] ;  /* 0x00010a0000067ab9 */ /* 0x000fe20000000a00 */
[----:B------:R-:W-:Y:S01]  /*14360*/  ULDC.64 UR8, c[0x0][0x208] ;  /* 0x0000820000087ab9 */ /* 0x000fe20000000a00 */
[----:B0-----:R-:W-:-:S13]  /*14370*/  ISETP.NE.AND P0, PT, R5, 0x1, PT ;  /* 0x000000010500780c */ /* 0x001fda0003f05270 */
[----:B------:R-:W0:Y:S02]  /*14380*/  @P0 LDC.64 R2, c[0x0][0x440] ;  /* 0x00011000ff020b82 */ /* 0x000e240000000a00 */
[----:B0-----:R-:W-:-:S05]  /*14390*/  @P0 IMAD.HI.U32 R2, R4, R2, RZ ;  /* 0x0000000204020227 */ /* 0x001fca00078e00ff */
[----:B------:R-:W-:-:S04]  /*143a0*/  @P0 SHF.R.U32.HI R0, RZ, R3, R2 ;  /* 0x00000003ff000219 */ /* 0x000fc80000011602 */
[--C-:B------:R-:W-:Y:S01]  /*143b0*/  SHF.R.S32.HI R3, RZ, 0x1f, R0.reuse ;  /* 0x0000001fff037819 */ /* 0x100fe20000011400 */
[----:B------:R-:W-:-:S04]  /*143c0*/  IMAD.MOV R8, RZ, RZ, -R0 ;  /* 0x000000ffff087224 */ /* 0x000fc800078e0a00 */
[----:B------:R-:W-:Y:S02]  /*143d0*/  IMAD R8, R5, R8, R4 ;  /* 0x0000000805087224 */ /* 0x000fe400078e0204 */
[----:B--2---:R-:W-:-:S04]  /*143e0*/  IMAD R2, R10, UR6, RZ ;  /* 0x000000060a027c24 */ /* 0x004fc8000f8e02ff */
[----:B---3--:R-:W-:Y:S02]  /*143f0*/  IMAD R5, R7, UR7, R2 ;  /* 0x0000000707057c24 */ /* 0x008fe4000f8e0202 */
[----:B------:R-:W-:-:S04]  /*14400*/  IMAD.MOV.U32 R2, RZ, RZ, R0 ;  /* 0x000000ffff027224 */ /* 0x000fc800078e0000 */
[----:B------:R-:W-:-:S04]  /*14410*/  IMAD.WIDE.U32 R2, R7, UR6, R2 ;  /* 0x0000000607027c25 */ /* 0x000fc8000f8e0002 */
[----:B------:R-:W-:Y:S01]  /*14420*/  IMAD.IADD R0, R5, 0x1, R3 ;  /* 0x0000000105007824 */ /* 0x000fe200078e0203 */
[----:B------:R-:W-:-:S04]  /*14430*/  LEA R10, P0, R2, UR4, 0x2 ;  /* 0x00000004020a7c11 */ /* 0x000fc8000f8010ff */
[----:B------:R-:W-:-:S05]  /*14440*/  LEA.HI.X R11, R2, UR5, R0, 0x2, P0 ;  /* 0x00000005020b7c11 */ /* 0x000fca00080f1400 */
[----:B------:R0:W5:Y:S04]  /*14450*/  LDG.E R5, desc[UR8][R10.64] ;  /* 0x000000080a057981 */ /* 0x000168000c1e1900 */
.L_x_2685:
[----:B------:R-:W2:Y:S01]  /*14460*/  LDL R0, [R1+0x4] ;  /* 0x0000040001007983 */ /* 0x000ea20000100800 */
[----:B------:R-:W-:Y:S01]  /*14470*/  BSSY B3, `(.L_x_2686) ;  /* 0x0000005000037945 */ /* 0x000fe20003800000 */
[----:B--2---:R-:W-:Y:S01]  /*14480*/  IMAD R2, R9, 0x8, R0 ;  /* 0x0000000809027824 */ /* 0x004fe200078e0200 */
[----:B------:R-:W-:-:S04]  /*14490*/  SHF.L.U32 R0, R12, 0x1f, RZ ;  /* 0x0000001f0c007819 */ /* 0x000fc800000006ff */
[----:B------:R-:W1:Y:S02]  /*144a0*/  SYNCS.PHASECHK.TRANS64.TRYWAIT P0, [R2+URZ+0x38840], R0 ;  /* 0x03884000020075a7 */ /* 0x000e64000800017f */
[----:B-1----:R-:W-:Y:S05]  /*144b0*/  @!P0 BRA `(.L_x_2687) ;  /* 0x0000005000708947 */ /* 0x002fea0003800000 */
.L_x_2805:
[----:B------:R-:W-:Y:S05]  /*144c0*/  BSYNC B3 ;  /* 0x0000000000037941 */ /* 0x000fea0003800000 */
.L_x_2686:
[----:B------:R-:W2:Y:S01]  /*144d0*/  S2R R3, SR_TID.X ;  /* 0x0000000000037919 */ /* 0x000ea20000002100 */
[----:B------:R-:W-:Y:S01]  /*144e0*/  BSSY B3, `(.L_x_2688) ;  /* 0x000000b000037945 */ /* 0x000fe20003800000 */
        /* <DEDUP_REMOVED lines=10> */
.L_x_2689:
[----:B------:R-:W-:Y:S05]  /*14590*/  BSYNC B3 ;  /* 0x0000000000037941 */ /* 0x000fea0003800000 */
.L_x_2688:
        /* <DEDUP_REMOVED lines=13> */
.L_x_2690:
        /* <DEDUP_REMOVED lines=16> */
.L_x_2691:
        /* <DEDUP_REMOVED lines=16> */
.L_x_2692:
        /* <DEDUP_REMOVED lines=16> */
.L_x_2693:
        /* <DEDUP_REMOVED lines=10> */
[----:B0-----:R-:W2:Y:S04]  /*14a10*/  LDL.LU R10, [R1+0x14] ;  /* 0x00001400010a7983 */ /* 0x001ea80000300800 */
[----:B------:R-:W3:Y:S01]  /*14a20*/  LDL R7, [R1+0x8] ;  /* 0x0000080001077983 */ /* 0x000ee20000100800 */
[----:B------:R-:W-:Y:S01]  /*14a30*/  BSSY B3, `(.L_x_2694) ;  /* 0x0000005000037945 */ /* 0x000fe20003800000 */
[----:B--2---:R-:W-:Y:S01]  /*14a40*/  SHF.L.U32 R0, R10, 0x1f, RZ ;  /* 0x0000001f0a007819 */ /* 0x004fe200000006ff */
[----:B---3--:R-:W-:-:S04]  /*14a50*/  IMAD R2, R7, 0x8, R6 ;  /* 0x0000000807027824 */ /* 0x008fc800078e0206 */
[----:B------:R-:W0:Y:S02]  /*14a60*/  SYNCS.PHASECHK.TRANS64.TRYWAIT P0, [R2+URZ+0x60], R0 ;  /* 0x00006000020075a7 */ /* 0x000e24000800017f */
[----:B0-----:R-:W-:Y:S05]  /*14a70*/  @!P0 BRA `(.L_x_2695) ;  /* 0x0000004c00148947 */ /* 0x001fea0003800000 */
.L_x_2806:
[----:B------:R-:W-:Y:S05]  /*14a80*/  BSYNC B3 ;  /* 0x0000000000037941 */ /* 0x000fea0003800000 */
.L_x_2694:
        /* <DEDUP_REMOVED lines=14> */
.L_x_2697:
[----:B------:R-:W-:Y:S05]  /*14b70*/  BSYNC B3 ;  /* 0x0000000000037941 */ /* 0x000fea0003800000 */
.L_x_2696:
        /* <DEDUP_REMOVED lines=15> */
.L_x_2698:
        /* <DEDUP_REMOVED lines=16> */
.L_x_2699:
        /* <DEDUP_REMOVED lines=16> */
.L_x_2700:
        /* <DEDUP_REMOVED lines=16> */
.L_x_2701:
        /* <DEDUP_REMOVED lines=13> */
.L_x_2684:
[----:B------:R-:W-:Y:S05]  /*15040*/  BSYNC B1 ;  /* 0x0000000000017941 */ /* 0x000fea0003800000 */
.L_x_2683:
[----:B------:R-:W2:Y:S04]  /*15050*/  LDL.LU R0, [R1+0x2c] ;  /* 0x00002c0001007983 */ /* 0x000ea80000300800 */
[----:B------:R1:W-:Y:S04]  /*15060*/  STL [R1+0x8], R9 ;  /* 0x0000080901007387 */ /* 0x0003e80000100800 */
[----:B------:R1:W-:Y:S02]  /*15070*/  STL [R1+0x14], R12 ;  /* 0x0000140c01007387 */ /* 0x0003e40000100800 */
[----:B-12---:R-:W-:-:S07]  /*15080*/  VIADD R0, R0, 0xfffffffd ;  /* 0xfffffffd00007836 */ /* 0x006fce0000000000 */
.L_x_2682:
[----:B------:R-:W-:Y:S05]  /*15090*/  BSYNC B2 ;  /* 0x0000000000027941 */ /* 0x000fea0003800000 */
.L_x_2681:
[----:B------:R-:W-:-:S13]  /*150a0*/  ISETP.NE.AND P0, PT, R4, RZ, PT ;  /* 0x000000ff0400720c */ /* 0x000fda0003f05270 */
[----:B------:R-:W-:Y:S05]  /*150b0*/  @!P0 BRA `(.L_x_2680) ;  /* 0x0000001c00088947 */ /* 0x000fea0003800000 */
[----:B0-----:R0:W5:Y:S02]  /*150c0*/  LDL R8, [R1] ;  /* 0x0000000001087983 */ /* 0x0011640000100800 */
.L_x_2740:
        /* <DEDUP_REMOVED lines=8> */
[----:B------:R-:W-:Y:S02]  /*15150*/  SEL R5, RZ, 0x1, P0 ;  /* 0x00000001ff057807 */ /* 0x000fe40000000000 */
[----:B------:R-:W-:Y:S02]  /*15160*/  SEL R4, R4, RZ, P0 ;  /* 0x000000ff04047207 */ /* 0x000fe40000000000 */
[----:B----4-:R-:W-:Y:S01]  /*15170*/  LOP3.LUT R5, R2, R5, RZ, 0x3c, !PT ;  /* 0x0000000502057212 */ /* 0x010fe200078e3cff */
[----:B-1----:R-:W-:Y:S06]  /*15180*/  @!P1 BRA `(.L_x_2703) ;  /* 0x0000000c004c9947 */ /* 0x002fec0003800000 */
        /* <DEDUP_REMOVED lines=25> */
.L_x_2704:
[----:B------:R-:W2:Y:S01]  /*15320*/  LDL R2, [R1+0x4] ;  /* 0x0000040001027983 */ /* 0x000ea20000100800 */
[----:B------:R-:W-:Y:S01]  /*15330*/  BSSY B2, `(.L_x_2705) ;  /* 0x0000005000027945 */ /* 0x000fe20003800000 */
[----:B--2---:R-:W-:Y:S01]  /*15340*/  IMAD R3, R4, 0x8, R2 ;  /* 0x0000000804037824 */ /* 0x004fe200078e0202 */
[----:B------:R-:W-:-:S04]  /*15350*/  SHF.L.U32 R2, R5, 0x1f, RZ ;  /* 0x0000001f05027819 */ /* 0x000fc800000006ff */
[----:B------:R-:W2:Y:S02]  /*15360*/  SYNCS.PHASECHK.TRANS64.TRYWAIT P0, [R3+URZ+0x38840], R2 ;  /* 0x03884002030075a7 */ /* 0x000ea4000800017f */
[----:B--2---:R-:W-:Y:S05]  /*15370*/  @!P0 BRA `(.L_x_2706) ;  /* 0x0000004000e88947 */ /* 0x004fea0003800000 */
.L_x_2807:
[----:B------:R-:W-:Y:S05]  /*15380*/  BSYNC B2 ;  /* 0x0000000000027941 */ /* 0x000fea0003800000 */
.L_x_2705:
        /* <DEDUP_REMOVED lines=12> */
.L_x_2708:
[----:B------:R-:W-:Y:S05]  /*15450*/  BSYNC B2 ;  /* 0x0000000000027941 */ /* 0x000fea0003800000 */
.L_x_2707:
        /* <DEDUP_REMOVED lines=13> */
.L_x_2709:
        /* <DEDUP_REMOVED lines=16> */
.L_x_2710:
        /* <DEDUP_REMOVED lines=16> */
.L_x_2711:
        /* <DEDUP_REMOVED lines=16> */
.L_x_2712:
        /* <DEDUP_REMOVED lines=17> */
.L_x_2808:
[----:B------:R-:W-:Y:S05]  /*15940*/  BSYNC B2 ;  /* 0x0000000000027941 */ /* 0x000fea0003800000 */
.L_x_2713:
        /* <DEDUP_REMOVED lines=11> */
.L_x_2716:
[----:B------:R-:W-:Y:S05]  /*15a00*/  BSYNC B2 ;  /* 0x0000000000027941 */ /* 0x000fea0003800000 */
.L_x_2715:
        /* <DEDUP_REMOVED lines=14> */
.L_x_2717:
        /* <DEDUP_REMOVED lines=16> */
.L_x_2718:
        /* <DEDUP_REMOVED lines=16> */
.L_x_2719:
        /* <DEDUP_REMOVED lines=16> */
.L_x_2720:
        /* <DEDUP_REMOVED lines=13> */
.L_x_2703:
[----:B------:R-:W-:Y:S05]  /*15ec0*/  BSYNC B1 ;  /* 0x0000000000017941 */ /* 0x000fea0003800000 */
.L_x_2702:
        /* <DEDUP_REMOVED lines=36> */
.L_x_2723:
[----:B------:R-:W3:Y:S01]  /*16110*/  LDL R2, [R1+0x4] ;  /* 0x0000040001027983 */ /* 0x000ee20000100800 */
[----:B------:R-:W-:Y:S01]  /*16120*/  SHF.L.U32 R3, R10, 0x1f, RZ ;  /* 0x0000001f0a037819 */ /* 0x000fe200000006ff */
[----:B------:R-:W-:Y:S01]  /*16130*/  BSSY B2, `(.L_x_2724) ;  /* 0x0000004000027945 */ /* 0x000fe20003800000 */
[----:B---3--:R-:W-:-:S04]  /*16140*/  IMAD R2, R11, 0x8, R2 ;  /* 0x000000080b027824 */ /* 0x008fc800078e0202 */
[----:B------:R-:W3:Y:S02]  /*16150*/  SYNCS.PHASECHK.TRANS64.TRYWAIT P0, [R2+URZ+0x38840], R3 ;  /* 0x03884003020075a7 */ /* 0x000ee4000800017f */
[----:B---3--:R-:W-:Y:S05]  /*16160*/  @!P0 BRA `(.L_x_2725) ;  /* 0x0000003400948947 */ /* 0x008fea0003800000 */
.L_x_2809:
[----:B------:R-:W-:Y:S05]  /*16170*/  BSYNC B2 ;  /* 0x0000000000027941 */ /* 0x000fea0003800000 */
.L_x_2724:
        /* <DEDUP_REMOVED lines=12> */
.L_x_2727:
[----:B------:R-:W-:Y:S05]  /*16240*/  BSYNC B2 ;  /* 0x0000000000027941 */ /* 0x000fea0003800000 */
.L_x_2726:
        /* <DEDUP_REMOVED lines=15> */
.L_x_2728:
        /* <DEDUP_REMOVED lines=16> */
.L_x_2729:
        /* <DEDUP_REMOVED lines=16> */
.L_x_2730:
        /* <DEDUP_REMOVED lines=16> */
.L_x_2731:
        /* <DEDUP_REMOVED lines=15> */
.L_x_2810:
[----:B------:R-:W-:Y:S05]  /*16730*/  BSYNC B2 ;  /* 0x0000000000027941 */ /* 0x000fea0003800000 */
.L_x_2732:
        /* <DEDUP_REMOVED lines=11> */
.L_x_2735:
[----:B------:R-:W-:Y:S05]  /*167f0*/  BSYNC B2 ;  /* 0x0000000000027941 */ /* 0x000fea0003800000 */
.L_x_2734:
        /* <DEDUP_REMOVED lines=13> */
.L_x_2736:
        /* <DEDUP_REMOVED lines=16> */
.L_x_2737:
        /* <DEDUP_REMOVED lines=16> */
.L_x_2738:
        /* <DEDUP_REMOVED lines=16> */
.L_x_2739:
        /* <DEDUP_REMOVED lines=13> */
.L_x_2722:
[----:B------:R-:W-:Y:S05]  /*16ca0*/  BSYNC B1 ;  /* 0x0000000000017941 */ /* 0x000fea0003800000 */
.L_x_2721:
[C---:B------:R-:W-:Y:S01]  /*16cb0*/  ISETP.GT.AND P0, PT, R0.reuse, 0x1, PT ;  /* 0x000000010000780c */ /* 0x040fe20003f04270 */
[----:B------:R-:W-:-:S12]  /*16cc0*/  VIADD R0, R0, 0xfffffffe ;  /* 0xfffffffe00007836 */ /* 0x000fd80000000000 */
[----:B------:R-:W-:Y:S05]  /*16cd0*/  @P0 BRA `(.L_x_2740) ;  /* 0xffffffe000fc0947 */ /* 0x000fea000383ffff */
.L_x_2680:
[----:B------:R-:W-:Y:S05]  /*16ce0*/  BSYNC B0 ;  /* 0x0000000000007941 */ /* 0x000fea0003800000 */
.L_x_2679:
[----:B------:R-:W4:Y:S01]  /*16cf0*/  S2R R2, SR_TID.X ;  /* 0x0000000000027919 */ /* 0x000f220000002100 */
[----:B------:R-:W-:Y:S01]  /*16d00*/  BSSY B0, `(.L_x_2741) ;  /* 0x0000011000007945 */ /* 0x000fe20003800000 */
[----:B----4-:R-:W-:-:S04]  /*16d10*/  LOP3.LUT R3, R2, 0x7f, RZ, 0xc0, !PT ;  /* 0x0000007f02037812 */ /* 0x010fc800078ec0ff */
[----:B------:R-:W-:-:S13]  /*16d20*/  ISETP.NE.AND P0, PT, R3, RZ, PT ;  /* 0x000000ff0300720c */ /* 0x000fda0003f05270 */
[----:B------:R-:W-:Y:S05]  /*16d30*/  @P0 BRA `(.L_x_2742) ;  /* 0x0000000000340947 */ /* 0x000fea0003800000 */
[----:B------:R-:W4:Y:S01]  /*16d40*/  S2R R2, SR_LANEID ;  /* 0x0000000000027919 */ /* 0x000f220000000000 */
[----:B------:R-:W-:Y:S01]  /*16d50*/  VOTEU.ANY UR4, UPT, PT ;  /* 0x0000000000047886 */ /* 0x000fe200038e0100 */
[----:B0-----:R-:W0:Y:S01]  /*16d60*/  LDC.64 R4, c[0x0][0xc60] ;  /* 0x00031800ff047b82 */ /* 0x001e220000000a00 */
[----:B------:R-:W4:Y:S01]  /*16d70*/  FLO.U32 R0, UR4 ;  /* 0x0000000400007d00 */ /* 0x000f2200080e0000 */
[----:B------:R-:W-:Y:S01]  /*16d80*/  ULDC.64 UR6, c[0x0][0x208] ;  /* 0x0000820000067ab9 */ /* 0x000fe20000000a00 */
[----:B----4-:R-:W-:-:S06]  /*16d90*/  ISETP.EQ.U32.AND P0, PT, R0, R2, PT ;  /* 0x000000020000720c */ /* 0x010fcc0003f02070 */
[----:B------:R-:W0:Y:S07]  /*16da0*/  POPC R2, UR4 ;  /* 0x0000000400027d09 */ /* 0x000e2e0008000000 */
[----:B0-----:R-:W4:Y:S04]  /*16db0*/  @P0 ATOMG.E.ADD.STRONG.GPU PT, R2, desc[UR6][R4.64], R2 ;  /* 0x00000002040209a8 */ /* 0x001f2800081ee1c6 */
[----:B----4-:R0:W4:Y:S02]  /*16dc0*/  SHFL.IDX PT, R2, R2, R0, 0x1f ;  /* 0x00001f0002027589 */ /* 0x01012400000e0000 */
[----:B0-----:R-:W0:Y:S02]  /*16dd0*/  S2R R0, SR_LTMASK ;  /* 0x0000000000007919 */ /* 0x001e240000003900 */
[----:B0-----:R-:W-:-:S06]  /*16de0*/  LOP3.LUT R0, R0, UR4, RZ, 0xc0, !PT ;  /* 0x0000000400007c12 */ /* 0x001fcc000f8ec0ff */
[----:B------:R-:W4:Y:S02]  /*16df0*/  POPC R0, R0 ;  /* 0x0000000000007309 */ /* 0x000f240000000000 */
[----:B----4-:R-:W-:-:S07]  /*16e00*/  IADD3 R16, R2, UR38, R0 ;  /* 0x0000002602107c10 */ /* 0x010fce000fffe000 */
.L_x_2742:
[----:B------:R-:W-:Y:S05]  /*16e10*/  BSYNC B0 ;  /* 0x0000000000007941 */ /* 0x000fea0003800000 */
.L_x_2741:
        /* <DEDUP_REMOVED lines=13> */
.L_x_2811:
[----:B------:R-:W-:Y:S05]  /*16ef0*/  BSYNC B1 ;  /* 0x0000000000017941 */ /* 0x000fea0003800000 */
.L_x_2745:
        /* <DEDUP_REMOVED lines=9> */
.L_x_2748:
[----:B------:R-:W-:Y:S05]  /*16f90*/  BSYNC B1 ;  /* 0x0000000000017941 */ /* 0x000fea0003800000 */
.L_x_2747:
[----:B0-----:R-:W4:Y:S04]  /*16fa0*/  LDL.LU R5, [R1+0x18] ;  /* 0x0000180001057983 */ /* 0x001f280000300800 */
[----:B------:R-:W4:Y:S04]  /*16fb0*/  LDL.LU R3, [R1+0xc] ;  /* 0x00000c0001037983 */ /* 0x000f280000300800 */
[----:B------:R-:W3:Y:S04]  /*16fc0*/  LDL R4, [R1+0x4] ;  /* 0x0000040001047983 */ /* 0x000ee80000100800 */
[----:B--2---:R-:W3:Y:S01]  /*16fd0*/  LDL R2, [R1+0x8] ;  /* 0x0000080001027983 */ /* 0x004ee20000100800 */
        /* <DEDUP_REMOVED lines=8> */
[----:B---3--:R-:W-:-:S04]  /*17060*/  IMAD R2, R2, 0xa000, R4 ;  /* 0x0000a00002027824 */ /* 0x008fc800078e0204 */
[----:B------:R-:W-:-:S07]  /*17070*/  VIADD R4, R2, 0x400 ;  /* 0x0000040002047836 */ /* 0x000fce0000000000 */
.L_x_2749:
        /* <DEDUP_REMOVED lines=11> */
[----:B------:R-:W-:Y:S01]  /*17130*/  PLOP3.LUT P0, PT, PT, PT, PT, 0x80, 0x0 ;  /* 0x000000000000781c */ /* 0x000fe20003f0f070 */
[----:B------:R-:W-:Y:S01]  /*17140*/  VIADD R4, R2, 0x2c00 ;  /* 0x00002c0002047836 */ /* 0x000fe20000000000 */
[----:B------:R-:W-:Y:S01]  /*17150*/  UMOV UR6, 0x0 ;  /* 0x0000000000067882 */ /* 0x000fe20000000000 */
[----:B------:R-:W-:Y:S01]  /*17160*/  UMOV UR7, 0x14f00000 ;  /* 0x14f0000000077882 */ /* 0x000fe20000000000 */
[----:B------:R-:W-:-:S09]  /*17170*/  UMOV UR10, 0x40 ;  /* 0x00000040000a7882 */ /* 0x000fd20000000000 */
.L_x_2750:
        /* <DEDUP_REMOVED lines=16> */
.L_x_2751:
        /* <DEDUP_REMOVED lines=16> */
.L_x_2752:
        /* <DEDUP_REMOVED lines=11> */
.L_x_2744:
[----:B------:R-:W-:Y:S05]  /*17430*/  BSYNC B0 ;  /* 0x0000000000007941 */ /* 0x000fea0003800000 */
.L_x_2743:
[----:B0-----:R-:W4:Y:S04]  /*17440*/  LDL.LU R5, [R1+0x8] ;  /* 0x0000080001057983 */ /* 0x001f280000300800 */
        /* <DEDUP_REMOVED lines=8> */
.L_x_2659:
[----:B------:R-:W-:Y:S05]  /*174d0*/  BSYNC B7 ;  /* 0x0000000000077941 */ /* 0x000fea0003800000 */
.L_x_2657:
[----:B0-----:R-:W4:Y:S02]  /*174e0*/  LDL R0, [R1+0x50] ;  /* 0x0000500001007983 */ /* 0x001f240000100800 */
[----:B----4-:R-:W-:-:S13]  /*174f0*/  ISETP.NE.AND P0, PT, R0, RZ, PT ;  /* 0x000000ff0000720c */ /* 0x010fda0003f05270 */
[----:B------:R-:W-:Y:S05]  /*17500*/  @!P0 BRA `(.L_x_2753) ;  /* 0x0000000000288947 */ /* 0x000fea0003800000 */
[----:B------:R-:W-:Y:S05]  /*17510*/  WARPSYNC.ALL ;  /* 0x0000000000007948 */ /* 0x000fea0003800000 */
[----:B------:R-:W0:Y:S08]  /*17520*/  S2UR UR5, SR_CgaCtaId ;  /* 0x00000000000579c3 */ /* 0x000e300000008800 */
[----:B------:R-:W-:Y:S06]  /*17530*/  BAR.SYNC.DEFER_BLOCKING 0x5, 0x180 ;  /* 0x0146000000007b1d */ /* 0x000fec0000010000 */
[----:B------:R-:W-:-:S02]  /*17540*/  UMOV UR4, 0x400 ;  /* 0x0000040000047882 */ /* 0x000fc40000000000 */
[----:B0-----:R-:W-:-:S06]  /*17550*/  ULEA UR4, UR5, UR4, 0x18 ;  /* 0x0000000405047291 */ /* 0x001fcc000f8ec03f */
[----:B------:R-:W-:-:S05]  /*17560*/  IMAD.U32 R0, RZ, RZ, UR4 ;  /* 0x00000004ff007e24 */ /* 0x000fca000f8e00ff */
[----:B------:R4:W0:Y:S04]  /*17570*/  LDS.128 R16, [R0+0x388d0] ;  /* 0x0388d00000107984 */ /* 0x0008280000000c00 */
[----:B------:R4:W-:Y:S01]  /*17580*/  STL [R1+0x4], R0 ;  /* 0x0000040001007387 */ /* 0x0009e20000100800 */
[----:B------:R-:W-:Y:S06]  /*17590*/  BAR.ARV 0x4, 0x180 ;  /* 0x0106000000007b1d */ /* 0x000fec0000002000 */
[----:B------:R-:W-:Y:S05]  /*175a0*/  BRA `(.L_x_2754) ;  /* 0x0000000800e47947 */ /* 0x000fea0003800000 */
.L_x_2753:
[----:B------:R-:W0:Y:S01]  /*175b0*/  S2R R0, SR_TID.X ;  /* 0x0000000000007919 */ /* 0x000e220000002100 */
[----:B------:R-:W-:Y:S01]  /*175c0*/  UMOV UR4, 0xffffffff ;  /* 0xffffffff00047882 */ /* 0x000fe20000000000 */
[----:B0-----:R-:W-:-:S04]  /*175d0*/  LOP3.LUT R6, R0, 0x1f, RZ, 0xc0, !PT ;  /* 0x0000001f00067812 */ /* 0x001fc800078ec0ff */
[----:B------:R-:W-:Y:S01]  /*175e0*/  ISETP.NE.AND P0, PT, R6, 0x1f, PT ;  /* 0x0000001f0600780c */ /* 0x000fe20003f05270 */
[----:B------:R-:W-:-:S12]  /*175f0*/  BRA.DIV UR4, `(.L_x_2755) ;  /* 0x0000002204ac7947 */ /* 0x000fd8000b800000 */
[----:B------:R-:W-:Y:S01]  /*17600*/  IMAD.IADD R5, R19, 0x1, R6 ;  /* 0x0000000113057824 */ /* 0x000fe200078e0206 */
[----:B------:R-:W-:Y:S01]  /*17610*/  ULDC UR4, c[0x0][0xc3c] ;  /* 0x00030f0000047ab9 */ /* 0x000fe20000000800 */
[----:B------:R-:W-:-:S03]  /*17620*/  ULDC.64 UR6, c[0x0][0x208] ;  /* 0x0000820000067ab9 */ /* 0x000fc60000000a00 */
[----:B------:R-:W-:-:S13]  /*17630*/  ISETP.GE.OR P1, PT, R5, UR4, !P0 ;  /* 0x0000000405007c0c */ /* 0x000fda000c726670 */
[----:B------:R-:W0:Y:S02]  /*17640*/  @!P1 LDC.64 R2, c[0x0][0xc80] ;  /* 0x00032000ff029b82 */ /* 0x000e240000000a00 */
[----:B0-----:R-:W-:-:S06]  /*17650*/  @!P1 IMAD.WIDE R2, R5, 0x4, R2 ;  /* 0x0000000405029825 */ /* 0x001fcc00078e0202 */
[----:B------:R0:W4:Y:S01]  /*17660*/  @!P1 LDG.E R3, desc[UR6][R2.64] ;  /* 0x0000000602039981 */ /* 0x000122000c1e1900 */
[C---:B------:R-:W-:Y:S02]  /*17670*/  ISETP.GE.U32.AND P2, PT, R6.reuse, 0x2, PT ;  /* 0x000000020600780c */ /* 0x040fe40003f46070 */
[C---:B------:R-:W-:Y:S01]  /*17680*/  ISETP.GE.U32.AND P3, PT, R6.reuse, 0x4, PT ;  /* 0x000000040600780c */ /* 0x040fe20003f66070 */
[----:B------:R-:W-:Y:S01]  /*17690*/  SHFL.IDX PT, R0, R16, RZ, 0x1f ;  /* 0x00001fff10007589 */ /* 0x000fe200000e0000 */
[C---:B------:R-:W-:Y:S02]  /*176a0*/  ISETP.GE.U32.AND P4, PT, R6.reuse, 0x8, PT ;  /* 0x000000080600780c */ /* 0x040fe40003f86070 */
[C---:B------:R-:W-:Y:S01]  /*176b0*/  ISETP.GE.U32.AND P5, PT, R6.reuse, 0x10, PT ;  /* 0x000000100600780c */ /* 0x040fe20003fa6070 */
[----:B0-----:R-:W-:Y:S02]  /*176c0*/  IMAD.MOV.U32 R2, RZ, RZ, RZ ;  /* 0x000000ffff027224 */ /* 0x001fe400078e00ff */
[----:B----4-:R-:W-:Y:S01]  /*176d0*/  @!P1 IMAD.MOV.U32 R2, RZ, RZ, R3 ;  /* 0x000000ffff029224 */ /* 0x010fe200078e0003 */
[----:B------:R-:W-:-:S04]  /*176e0*/  ISETP.NE.AND P1, PT, R6, RZ, PT ;  /* 0x000000ff0600720c */ /* 0x000fc80003f25270 */
[----:B------:R-:W0:Y:S02]  /*176f0*/  SHFL.UP PT, R3, R2, 0x1, RZ ;  /* 0x0420000002037989 */ /* 0x000e2400000e00ff */
[----:B0-----:R-:W-:-:S05]  /*17700*/  SEL R5, R3, RZ, P1 ;  /* 0x000000ff03057207 */ /* 0x001fca0000800000 */
[----:B------:R-:W-:Y:S02]  /*17710*/  IMAD.IADD R3, R2, 0x1, R5 ;  /* 0x0000000102037824 */ /* 0x000fe400078e0205 */
[----:B------:R-:W-:Y:S04]  /*17720*/  SHFL.IDX PT, R5, R16, 0x1, 0x1f ;  /* 0x00201f0010057f89 */ /* 0x000fe800000e0000 */
        /* <DEDUP_REMOVED lines=12> */
[----:B------:R0:W4:Y:S02]  /*177f0*/  SHFL.IDX PT, R16, R3, 0x1f, 0x1f ;  /* 0x03e01f0003107f89 */ /* 0x00012400000e0000 */
.L_x_2821:
[----:B------:R-:W-:Y:S02]  /*17800*/  ULDC UR4, c[0x0][0xc38] ;  /* 0x00030e0000047ab9 */ /* 0x000fe40000000800 */
[----:B------:R-:W-:-:S04]  /*17810*/  IMAD.U32 R4, RZ, RZ, UR4 ;  /* 0x00000004ff047e24 */ /* 0x000fc8000f8e00ff */
[----:B----4-:R-:W-:-:S04]  /*17820*/  IMAD R16, R16, R4, RZ ;  /* 0x0000000410107224 */ /* 0x010fc800078e02ff */
[----:B------:R-:W-:-:S05]  /*17830*/  IMAD.IADD R5, R5, 0x1, R16 ;  /* 0x0000000105057824 */ /* 0x000fca00078e0210 */
[----:B------:R-:W-:-:S13]  /*17840*/  ISETP.GT.AND P6, PT, R5, R0, PT ;  /* 0x000000000500720c */ /* 0x000fda0003fc4270 */
[----:B------:R-:W-:Y:S05]  /*17850*/  @P6 BRA `(.L_x_2756) ;  /* 0x0000000000a06947 */ /* 0x000fea0003800000 */
.L_x_2761:
[----:B0-----:R-:W0:Y:S01]  /*17860*/  LDC R3, c[0x0][0xc3c] ;  /* 0x00030f00ff037b82 */ /* 0x001e220000000800 */
[----:B------:R-:W-:-:S05]  /*17870*/  VIADD R19, R19, 0x1f ;  /* 0x0000001f13137836 */ /* 0x000fca0000000000 */
[----:B0-----:R-:W-:-:S13]  /*17880*/  ISETP.GE.AND P6, PT, R19, R3, PT ;  /* 0x000000031300720c */ /* 0x001fda0003fc6270 */
[----:B------:R-:W-:Y:S05]  /*17890*/  @P6 BRA `(.L_x_2757) ;  /* 0x0000000400dc6947 */ /* 0x000fea0003800000 */
[----:B------:R-:W0:Y:S01]  /*178a0*/  S2R R2, SR_TID.X ;  /* 0x0000000000027919 */ /* 0x000e220000002100 */
[----:B------:R-:W-:Y:S01]  /*178b0*/  BSSY B0, `(.L_x_2758) ;  /* 0x000000a000007945 */ /* 0x000fe20003800000 */
[----:B0-----:R-:W-:-:S05]  /*178c0*/  LOP3.LUT R2, R2, 0x1f, RZ, 0xc0, !PT ;  /* 0x0000001f02027812 */ /* 0x001fca00078ec0ff */
[----:B------:R-:W-:Y:S02]  /*178d0*/  IMAD.IADD R4, R19, 0x1, R2 ;  /* 0x0000000113047824 */ /* 0x000fe400078e0202 */
[----:B------:R-:W-:-:S03]  /*178e0*/  IMAD.MOV.U32 R2, RZ, RZ, RZ ;  /* 0x000000ffff027224 */ /* 0x000fc600078e00ff */
[----:B------:R-:W-:-:S13]  /*178f0*/  ISETP.GE.OR P6, PT, R4, R3, !P0 ;  /* 0x000000030400720c */ /* 0x000fda00047c6670 */
[----:B------:R-:W-:Y:S05]  /*17900*/  @P6 BRA `(.L_x_2759) ;  /* 0x0000000000106947 */ /* 0x000fea0003800000 */
[----:B------:R-:W0:Y:S01]  /*17910*/  LDC.64 R2, c[0x0][0xc80] ;  /* 0x00032000ff027b82 */ /* 0x000e220000000a00 */
[----:B------:R-:W-:Y:S01]  /*17920*/  ULDC.64 UR4, c[0x0][0x208] ;  /* 0x0000820000047ab9 */ /* 0x000fe20000000a00 */
[----:B0-----:R-:W-:-:S06]  /*17930*/  IMAD.WIDE R2, R4, 0x4, R2 ;  /* 0x0000000404027825 */ /* 0x001fcc00078e0202 */
[----:B------:R0:W5:Y:S02]  /*17940*/  LDG.E R2, desc[UR4][R2.64] ;  /* 0x0000000402027981 */ /* 0x000164000c1e1900 */
.L_x_2759:
[----:B------:R-:W-:Y:S05]  /*17950*/  BSYNC B0 ;  /* 0x0000000000007941 */ /* 0x000fea0003800000 */
.L_x_2758:
[----:B------:R-:W-:-:S03]  /*17960*/  UMOV UR4, 0xffffffff ;  /* 0xffffffff00047882 */ /* 0x000fc60000000000 */
[----:B------:R-:W-:Y:S05]  /*17970*/  BRA.DIV UR4, `(.L_x_2760) ;  /* 0x00000026040c7947 */ /* 0x000fea000b800000 */
[----:B-----5:R-:W0:Y:S02]  /*17980*/  SHFL.UP PT, R14, R2, 0x1, RZ ;  /* 0x04200000020e7989 */ /* 0x020e2400000e00ff */
        /* <DEDUP_REMOVED lines=15> */
.L_x_2829:
[----:B------:R-:W-:Y:S02]  /*17a80*/  ULDC UR4, c[0x0][0xc38] ;  /* 0x00030e0000047ab9 */ /* 0x000fe40000000800 */
[----:B------:R-:W-:-:S04]  /*17a90*/  IMAD.U32 R4, RZ, RZ, UR4 ;  /* 0x00000004ff047e24 */ /* 0x000fc8000f8e00ff */
[----:B----4-:R-:W-:-:S04]  /*17aa0*/  IMAD R16, R16, R4, RZ ;  /* 0x0000000410107224 */ /* 0x010fc800078e02ff */
[----:B------:R-:W-:-:S05]  /*17ab0*/  IMAD.IADD R5, R16, 0x1, R5 ;  /* 0x0000000110057824 */ /* 0x000fca00078e0205 */
[----:B------:R-:W-:-:S13]  /*17ac0*/  ISETP.GT.AND P6, PT, R5, R0, PT ;  /* 0x000000000500720c */ /* 0x000fda0003fc4270 */
[----:B------:R-:W-:Y:S05]  /*17ad0*/  @!P6 BRA `(.L_x_2761) ;  /* 0xfffffffc0060e947 */ /* 0x000fea000383ffff */
.L_x_2756:
        /* <DEDUP_REMOVED lines=8> */
.L_x_2833:
[----:B------:R-:W-:Y:S01]  /*17b60*/  ISETP.NE.AND P0, PT, R5, RZ, PT ;  /* 0x000000ff0500720c */ /* 0x000fe20003f05270 */
[----:B------:R-:W-:-:S12]  /*17b70*/  IMAD.MOV.U32 R5, RZ, RZ, RZ ;  /* 0x000000ffff057224 */ /* 0x000fd800078e00ff */
[----:B------:R-:W-:Y:S05]  /*17b80*/  @!P0 BRA `(.L_x_2763) ;  /* 0x0000000000148947 */ /* 0x000fea0003800000 */
[----:B------:R-:W-:Y:S01]  /*17b90*/  UMOV UR4, 0xffffffff ;  /* 0xffffffff00047882 */ /* 0x000fe20000000000 */
[----:B------:R-:W-:Y:S02]  /*17ba0*/  VIADD R12, R6, 0xffffffff ;  /* 0xffffffff060c7836 */ /* 0x000fe40000000000 */
[----:B------:R-:W-:Y:S05]  /*17bb0*/  BRA.DIV UR4, `(.L_x_2764) ;  /* 0x0000002604987947 */ /* 0x000fea000b800000 */
[----:B0-----:R0:W0:Y:S02]  /*17bc0*/  SHFL.IDX PT, R3, R3, R12, 0x1f ;  /* 0x00001f0c03037589 */ /* 0x00102400000e0000 */
.L_x_2836:
[----:B0-----:R-:W-:-:S07]  /*17bd0*/  IMAD.MOV.U32 R5, RZ, RZ, R3 ;  /* 0x000000ffff057224 */ /* 0x001fce00078e0003 */
.L_x_2763:
[----:B0---4-:R-:W0:Y:S01]  /*17be0*/  LDC.64 R2, c[0x0][0xc90] ;  /* 0x00032400ff027b82 */ /* 0x011e220000000a00 */
[----:B------:R-:W-:Y:S01]  /*17bf0*/  IMAD.IADD R19, R6, 0x1, R19 ;  /* 0x0000000106137824 */ /* 0x000fe200078e0213 */
[----:B------:R-:W-:-:S03]  /*17c00*/  ULDC.64 UR4, c[0x0][0x208] ;  /* 0x0000820000047ab9 */ /* 0x000fc60000000a00 */
[----:B0-----:R-:W-:-:S05]  /*17c10*/  IMAD.WIDE R2, R19, 0x4, R2 ;  /* 0x0000000413027825 */ /* 0x001fca00078e0202 */
[----:B-1-3--:R-:W3:Y:S01]  /*17c20*/  LDG.E R7, desc[UR4][R2.64] ;  /* 0x0000000402077981 */ /* 0x00aee2000c1e1900 */
[----:B------:R-:W-:-:S04]  /*17c30*/  IMAD R16, R5, R4, R16 ;  /* 0x0000000405107224 */ /* 0x000fc800078e0210 */
[----:B------:R-:W-:Y:S02]  /*17c40*/  IMAD.IADD R0, R0, 0x1, -R16 ;  /* 0x0000000100007824 */ /* 0x000fe400078e0a10 */
[----:B---3--:R-:W-:-:S05]  /*17c50*/  IMAD R6, R17, R7, RZ ;  /* 0x0000000711067224 */ /* 0x008fca00078e02ff */
[----:B-----5:R-:W-:-:S04]  /*17c60*/  IABS R8, R6 ;  /* 0x0000000600087213 */ /* 0x020fc80000000000 */
        /* <DEDUP_REMOVED lines=58> */
.L_x_2757:
[----:B------:R-:W-:Y:S01]  /*18010*/  UMOV UR4, URZ ;  /* 0x0000003f00047c82 */ /* 0x000fe20008000000 */
[----:B------:R-:W-:Y:S01]  /*18020*/  UMOV UR5, URZ ;  /* 0x0000003f00057c82 */ /* 0x000fe20008000000 */
[----:B------:R-:W-:Y:S01]  /*18030*/  ULDC UR6, c[0x0][0xc3c] ;  /* 0x00030f0000067ab9 */ /* 0x000fe20000000800 */
[----:B------:R-:W-:Y:S02]  /*18040*/  IMAD.MOV.U32 R16, RZ, RZ, R0 ;  /* 0x000000ffff107224 */ /* 0x000fe400078e0000 */
[----:B------:R-:W-:Y:S02]  /*18050*/  IMAD.U32 R17, RZ, RZ, UR4 ;  /* 0x00000004ff117e24 */ /* 0x000fe4000f8e00ff */
[----:B------:R-:W-:Y:S02]  /*18060*/  IMAD.U32 R18, RZ, RZ, UR5 ;  /* 0x00000005ff127e24 */ /* 0x000fe4000f8e00ff */
[----:B------:R-:W-:-:S07]  /*18070*/  IMAD.U32 R19, RZ, RZ, UR6 ;  /* 0x00000006ff137e24 */ /* 0x000fce000f8e00ff */
.L_x_2765:
[----:B------:R0:W4:Y:S01]  /*18080*/  LDL R3, [R1+0x4] ;  /* 0x0000040001037983 */ /* 0x0001220000100800 */
[----:B------:R-:W1:Y:S01]  /*18090*/  S2R R0, SR_TID.X ;  /* 0x0000000000007919 */ /* 0x000e620000002100 */
[----:B------:R-:W-:Y:S05]  /*180a0*/  WARPSYNC.ALL ;  /* 0x0000000000007948 */ /* 0x000fea0003800000 */
[----:B-1----:R-:W-:Y:S01]  /*180b0*/  LOP3.LUT R0, R0, 0x1f, RZ, 0xc0, !PT ;  /* 0x0000001f00007812 */ /* 0x002fe200078ec0ff */
        /* <DEDUP_REMOVED lines=8> */
.L_x_2754:
[----:B------:R-:W-:Y:S02]  /*18140*/  ULDC UR4, c[0x0][0xc3c] ;  /* 0x00030f0000047ab9 */ /* 0x000fe40000000800 */
[----:B0-----:R-:W-:-:S13]  /*18150*/  ISETP.GE.AND P0, PT, R19, UR4, PT ;  /* 0x0000000413007c0c */ /* 0x001fda000bf06270 */
[----:B------:R-:W-:Y:S05]  /*18160*/  @!P0 BRA `(.L_x_2766) ;  /* 0xffffff9c00808947 */ /* 0x000fea000383ffff */
[----:B------:R-:W-:Y:S05]  /*18170*/  BSYNC B8 ;  /* 0x0000000000087941 */ /* 0x000fea0003800000 */
.L_x_2653:
[----:B----4-:R-:W4:Y:S01]  /*18180*/  LDL.LU R0, [R1+0x48] ;  /* 0x0000480001007983 */ /* 0x010f220000300800 */
[----:B------:R-:W-:Y:S01]  /*18190*/  BSSY B0, `(.L_x_2767) ;  /* 0x000000b000007945 */ /* 0x000fe20003800000 */
[----:B------:R-:W0:Y:S01]  /*181a0*/  S2R R5, SR_CgaCtaId ;  /* 0x0000000000057919 */ /* 0x000e220000008800 */
[----:B----4-:R-:W-:-:S05]  /*181b0*/  VIADD R0, R0, 0x1 ;  /* 0x0000000100007836 */ /* 0x010fca0000000000 */
[----:B------:R-:W-:-:S04]  /*181c0*/  LEA.HI R2, R0, R0, RZ, 0x1 ;  /* 0x0000000000027211 */ /* 0x000fc800078f08ff */
[----:B------:R-:W-:-:S05]  /*181d0*/  LOP3.LUT R3, R2, 0xfffffffe, RZ, 0xc0, !PT ;  /* 0xfffffffe02037812 */ /* 0x000fca00078ec0ff */
[----:B------:R-:W-:Y:S01]  /*181e0*/  IMAD.IADD R3, R0, 0x1, -R3 ;  /* 0x0000000100037824 */ /* 0x000fe200078e0a03 */
[----:B------:R-:W-:-:S04]  /*181f0*/  MOV R0, 0x400 ;  /* 0x0000040000007802 */ /* 0x000fc80000000f00 */
[----:B0-----:R-:W-:Y:S02]  /*18200*/  LEA R0, R5, R0, 0x18 ;  /* 0x0000000005007211 */ /* 0x001fe400078ec0ff */
[----:B------:R-:W-:-:S04]  /*18210*/  SHF.L.U32 R3, R3, 0x1f, RZ ;  /* 0x0000001f03037819 */ /* 0x000fc800000006ff */
[----:B------:R-:W0:Y:S02]  /*18220*/  SYNCS.PHASECHK.TRANS64.TRYWAIT P0, [R0+URZ+0x38820], R3 ;  /* 0x03882003000075a7 */ /* 0x000e24000800017f */
[----:B0-----:R-:W-:Y:S05]  /*18230*/  @!P0 BRA `(.L_x_2768) ;  /* 0x0000002000208947 */ /* 0x001fea0003800000 */
.L_x_2837:
[----:B------:R-:W-:Y:S05]  /*18240*/  BSYNC B0 ;  /* 0x0000000000007941 */ /* 0x000fea0003800000 */
.L_x_2767:
[----:B------:R-:W-:-:S03]  /*18250*/  UMOV UR4, 0xffffffff ;  /* 0xffffffff00047882 */ /* 0x000fc60000000000 */
[----:B------:R-:W-:Y:S05]  /*18260*/  BRA.DIV UR4, `(.L_x_2769) ;  /* 0x0000002204287947 */ /* 0x000fea000b800000 */
[----:B------:R-:W4:Y:S02]  /*18270*/  S2R R2, SR_TID.X ;  /* 0x0000000000027919 */ /* 0x000f240000002100 */
[----:B----4-:R-:W-:-:S04]  /*18280*/  SHF.R.U32.HI R2, RZ, 0x5, R2 ;  /* 0x00000005ff027819 */ /* 0x010fc80000011602 */
[----:B------:R-:W-:-:S05]  /*18290*/  LOP3.LUT R2, R2, 0x3, RZ, 0xc0, !PT ;  /* 0x0000000302027812 */ /* 0x000fca00078ec0ff */
[----:B------:R4:W0:Y:S02]  /*182a0*/  SHFL.IDX PT, R14, R2, RZ, 0x1f ;  /* 0x00001fff020e7589 */ /* 0x00082400000e0000 */
.L_x_2840:
[----:B0-----:R-:W-:Y:S01]  /*182b0*/  ISETP.NE.AND P0, PT, R14, RZ, PT ;  /* 0x000000ff0e00720c */ /* 0x001fe20003f05270 */
[----:B------:R-:W-:-:S12]  /*182c0*/  BSSY B0, `(.L_x_2770) ;  /* 0x0000029000007945 */ /* 0x000fd80003800000 */
[----:B------:R-:W-:Y:S05]  /*182d0*/  @P0 BRA `(.L_x_2771) ;  /* 0x00000000009c0947 */ /* 0x000fea0003800000 */
[----:B------:R-:W-:-:S03]  /*182e0*/  UMOV UR4, 0xffffffff ;  /* 0xffffffff00047882 */ /* 0x000fc60000000000 */
[----:B------:R-:W-:Y:S05]  /*182f0*/  BRA.DIV UR4, `(.L_x_2772) ;  /* 0x0000002204387947 */ /* 0x000fea000b800000 */
[----:B------:R-:W-:-:S13]  /*18300*/  ELECT P6, URZ, PT ;  /* 0x00000000003f782f */ /* 0x000fda00038c0000 */
.L_x_2843:
[----:B------:R-:W-:Y:S05]  /*18310*/  @!P6 BRA `(.L_x_2771) ;  /* 0x00000000008ce947 */ /* 0x000fea0003800000 */
[----:B----4-:R-:W4:Y:S02]  /*18320*/  LDL R2, [R1+0x54] ;  /* 0x0000540001027983 */ /* 0x010f240000100800 */
[----:B----4-:R-:W-:-:S13]  /*18330*/  R2UR UR4, R2 ;  /* 0x00000000020472ca */ /* 0x010fda00000e0000 */
[----:B------:R-:W-:-:S06]  /*18340*/  ULOP3.LUT UR4, UR4, 0x2, URZ, 0xfc, !UPT ;  /* 0x0000000204047892 */ /* 0x000fcc000f8efc3f */
[----:B------:R-:W-:-:S05]  /*18350*/  IMAD.U32 R2, RZ, RZ, UR4 ;  /* 0x00000004ff027e24 */ /* 0x000fca000f8e00ff */
[----:B------:R-:W-:-:S13]  /*18360*/  ISETP.NE.AND P2, PT, R2, 0x3, PT ;  /* 0x000000030200780c */ /* 0x000fda0003f45270 */
[----:B------:R-:W-:Y:S05]  /*18370*/  @!P2 BRA `(.L_x_2773) ;  /* 0x000000000004a947 */ /* 0x000fea0003800000 */
[----:B------:R-:W-:Y:S01]  /*18380*/  BPT.TRAP 0x1 ;  /* 0x000000040000795c */ /* 0x000fe20000300000 */
.L_x_2773:
[----:B------:R-:W4:Y:S04]  /*18390*/  LDL R3, [R1+0x8] ;  /* 0x0000080001037983 */ /* 0x000f280000100800 */
[----:B-1-3--:R-:W3:Y:S01]  /*183a0*/  LDL.LU R7, [R1+0x14] ;  /* 0x0000140001077983 */ /* 0x00aee20000300800 */
[----:B------:R-:W-:-:S04]  /*183b0*/  VIADD R2, R0, 0x38840 ;  /* 0x0003884000027836 */ /* 0x000fc80000000000 */
[C---:B----4-:R-:W-:Y:S02]  /*183c0*/  IMAD R6, R3.reuse, 0x8, R2 ;  /* 0x0000000803067824 */ /* 0x050fe400078e0202 */
        /* <DEDUP_REMOVED lines=10> */
.L_x_2844:
[----:B------:R-:W1:Y:S02]  /*18470*/  SYNCS.PHASECHK.TRANS64.TRYWAIT P0, [R7+URZ], R2 ;  /* 0x00000002070075a7 */ /* 0x000e64000800017f */
[----:B-1----:R-:W-:Y:S05]  /*18480*/  @!P0 BRA `(.L_x_2775) ;  /* 0x0000002000088947 */ /* 0x002fea0003800000 */
.L_x_2845:
[----:B------:R-:W-:Y:S05]  /*18490*/  @!P2 BRA `(.L_x_2776) ;  /* 0x000000000004a947 */ /* 0x000fea0003800000 */
[----:B------:R-:W-:Y:S01]  /*184a0*/  BPT.TRAP 0x1 ;  /* 0x000000040000795c */ /* 0x000fe20000300000 */
.L_x_2776:
[----:B------:R-:W3:Y:S01]  /*184b0*/  LDL.LU R4, [R1+0x8] ;  /* 0x0000080001047983 */ /* 0x000ee20000300800 */
[----:B------:R-:W-:-:S04]  /*184c0*/  VIADD R0, R0, 0x38860 ;  /* 0x0003886000007836 */ /* 0x000fc80000000000 */
[----:B---3--:R-:W-:-:S04]  /*184d0*/  IMAD R4, R4, 0x8, R0 ;  /* 0x0000000804047824 */ /* 0x008fc800078e0200 */
[----:B------:R-:W3:Y:S02]  /*184e0*/  SYNCS.PHASECHK.TRANS64.TRYWAIT P0, [R4+URZ], R5 ;  /* 0x00000005040075a7 */ /* 0x000ee4000800017f */
[----:B---3--:R-:W-:Y:S05]  /*184f0*/  @!P0 BRA `(.L_x_2777) ;  /* 0x0000002000008947 */ /* 0x008fea0003800000 */
.L_x_2846:
[----:B------:R-:W-:-:S07]  /*18500*/  IMAD R3, R3, 0x8, R0 ;  /* 0x0000000803037824 */ /* 0x000fce00078e0200 */
.L_x_2778:
[----:B----4-:R4:W0:Y:S02]  /*18510*/  SYNCS.PHASECHK.TRANS64.TRYWAIT P0, [R3+URZ], R2 ;  /* 0x00000002030075a7 */ /* 0x010824000800017f */
[----:B0-----:R-:W-:Y:S05]  /*18520*/  @!P0 NANOSLEEP.SYNCS 0x989680 ;  /* 0x009896800000895d */ /* 0x001fea0003900000 */
[----:B------:R-:W0:Y:S02]  /*18530*/  @!P0 SYNCS.PHASECHK.TRANS64 P0, [R3+URZ], R2 ;  /* 0x00000002030085a7 */ /* 0x000e24000800007f */
[----:B0-----:R-:W-:Y:S05]  /*18540*/  @!P0 BRA `(.L_x_2778) ;  /* 0xfffffffc00f08947 */ /* 0x001fea000383ffff */
.L_x_2771:
[----:B------:R-:W-:Y:S05]  /*18550*/  BSYNC B0 ;  /* 0x0000000000007941 */ /* 0x000fea0003800000 */
.L_x_2770:
[----:B------:R-:W-:Y:S05]  /*18560*/  EXIT ;  /* 0x000000000000794d */ /* 0x000fea0003800000 */
.L_x_2595:
[----:B------:R-:W-:-:S13]  /*18570*/  R2UR UR4, R17 ;  /* 0x00000000110472ca */ /* 0x000fda00000e0000 */
[----:B0-----:R-:W-:-:S04]  /*18580*/  IMAD.U32 R3, RZ, RZ, UR4 ;  /* 0x00000004ff037e24 */ /* 0x001fc8000f8e00ff */
[----:B------:R0:W1:Y:S03]  /*18590*/  SYNCS.PHASECHK.TRANS64.TRYWAIT P1, [R3+URZ+0x38800], R0 ;  /* 0x03880000030075a7 */ /* 0x000066000802017f */
[----:B-1----:R-:W-:Y:S05]  /*185a0*/  @!P1 NANOSLEEP.SYNCS 0x989680 ;  /* 0x009896800000995d */ /* 0x002fea0003900000 */
[----:B------:R-:W1:Y:S02]  /*185b0*/  @!P1 SYNCS.PHASECHK.TRANS64 P1, [R3+URZ+0x38800], R0 ;  /* 0x03880000030095a7 */ /* 0x000e64000802007f */
[----:B-1----:R-:W-:Y:S05]  /*185c0*/  @!P1 BRA `(.L_x_2595) ;  /* 0xfffffffc00e89947 */ /* 0x002fea000383ffff */
[----:B------:R-:W-:Y:S05]  /*185d0*/  BRA `(.L_x_2779) ;  /* 0xfffffe9400a07947 */ /* 0x000fea000383ffff */
.L_x_2599:
[----:B-1----:R1:W2:Y:S02]  /*185e0*/  SYNCS.PHASECHK.TRANS64.TRYWAIT P2, [R0+URZ+0x38830], R3 ;  /* 0x03883003000075a7 */ /* 0x0022a4000804017f */
[----:B--2---:R-:W-:Y:S05]  /*185f0*/  @!P2 NANOSLEEP.SYNCS 0x989680 ;  /* 0x009896800000a95d */ /* 0x004fea0003900000 */
[----:B------:R-:W2:Y:S02]  /*18600*/  @!P2 SYNCS.PHASECHK.TRANS64 P2, [R0+URZ+0x38830], R3 ;  /* 0x038830030000a5a7 */ /* 0x000ea4000804007f */
[----:B--2---:R-:W-:Y:S05]  /*18610*/  @!P2 BRA `(.L_x_2599) ;  /* 0xfffffffc00f0a947 */ /* 0x004fea000383ffff */
[----:B------:R-:W-:Y:S05]  /*18620*/  BRA `(.L_x_2598) ;  /* 0xfffffe9400cc7947 */ /* 0x000fea000383ffff */
.L_x_2604:
[----:B------:R-:W-:-:S13]  /*18630*/  R2UR UR4, R3 ;  /* 0x00000000030472ca */ /* 0x000fda00000e0000 */
[----:B-1----:R-:W-:-:S04]  /*18640*/  IMAD.U32 R153, RZ, RZ, UR4 ;  /* 0x00000004ff997e24 */ /* 0x002fc8000f8e00ff */
[----:B------:R1:W2:Y:S03]  /*18650*/  SYNCS.PHASECHK.TRANS64.TRYWAIT P3, [R153+URZ+0x38830], R4 ;  /* 0x03883004990075a7 */ /* 0x0002a6000806017f */
[----:B--2---:R-:W-:Y:S05]  /*18660*/  @!P3 NANOSLEEP.SYNCS 0x989680 ;  /* 0x009896800000b95d */ /* 0x004fea0003900000 */
[----:B------:R-:W2:Y:S02]  /*18670*/  @!P3 SYNCS.PHASECHK.TRANS64 P3, [R153+URZ+0x38830], R4 ;  /* 0x038830049900b5a7 */ /* 0x000ea4000806007f */
[----:B--2---:R-:W-:Y:S05]  /*18680*/  @!P3 BRA `(.L_x_2604) ;  /* 0xfffffffc00e8b947 */ /* 0x004fea000383ffff */
[----:B------:R-:W-:Y:S05]  /*18690*/  BRA `(.L_x_2603) ;  /* 0xfffffed000247947 */ /* 0x000fea000383ffff */
.L_x_2608:
[----:B--2---:R-:W-:-:S04]  /*186a0*/  IMAD.U32 R233, RZ, RZ, UR4 ;  /* 0x00000004ffe97e24 */ /* 0x004fc8000f8e00ff */
[----:B------:R2:W3:Y:S03]  /*186b0*/  SYNCS.PHASECHK.TRANS64.TRYWAIT P3, [R233+URZ+0x38850], R0 ;  /* 0x03885000e90075a7 */ /* 0x0004e6000806017f */
[----:B---3--:R-:W-:Y:S05]  /*186c0*/  @!P3 NANOSLEEP.SYNCS 0x989680 ;  /* 0x009896800000b95d */ /* 0x008fea0003900000 */
[----:B------:R-:W3:Y:S02]  /*186d0*/  @!P3 SYNCS.PHASECHK.TRANS64 P3, [R233+URZ+0x38850], R0 ;  /* 0x03885000e900b5a7 */ /* 0x000ee4000806007f */
[----:B---3--:R-:W-:Y:S05]  /*186e0*/  @!P3 BRA `(.L_x_2608) ;  /* 0xfffffffc00ecb947 */ /* 0x008fea000383ffff */
[----:B------:R-:W-:Y:S05]  /*186f0*/  BRA `(.L_x_2607) ;  /* 0xfffffef4004c7947 */ /* 0x000fea000383ffff */
.L_x_2614:
[----:B-1----:R-:W-:-:S04]  /*18700*/  IMAD.U32 R4, RZ, RZ, UR4 ;  /* 0x00000004ff047e24 */ /* 0x002fc8000f8e00ff */
[----:B------:R1:W2:Y:S03]  /*18710*/  SYNCS.PHASECHK.TRANS64.TRYWAIT P2, [R4+URZ+0x38830], R3 ;  /* 0x03883003040075a7 */ /* 0x0002a6000804017f */
[----:B--2---:R-:W-:Y:S05]  /*18720*/  @!P2 NANOSLEEP.SYNCS 0x989680 ;  /* 0x009896800000a95d */ /* 0x004fea0003900000 */
[----:B------:R-:W2:Y:S02]  /*18730*/  @!P2 SYNCS.PHASECHK.TRANS64 P2, [R4+URZ+0x38830], R3 ;  /* 0x038830030400a5a7 */ /* 0x000ea4000804007f */
[----:B--2---:R-:W-:Y:S05]  /*18740*/  @!P2 BRA `(.L_x_2614) ;  /* 0xfffffffc00eca947 */ /* 0x004fea000383ffff */
[----:B------:R-:W-:Y:S05]  /*18750*/  BRA `(.L_x_2613) ;  /* 0xffffff0c00387947 */ /* 0x000fea000383ffff */
.L_x_2618:
[----:B01----:R-:W-:-:S04]  /*18760*/  IMAD.U32 R3, RZ, RZ, UR4 ;  /* 0x00000004ff037e24 */ /* 0x003fc8000f8e00ff */
[----:B------:R0:W1:Y:S03]  /*18770*/  SYNCS.PHASECHK.TRANS64.TRYWAIT P2, [R3+URZ+0x38850], R0 ;  /* 0x03885000030075a7 */ /* 0x000066000804017f */
[----:B-1----:R-:W-:Y:S05]  /*18780*/  @!P2 NANOSLEEP.SYNCS 0x989680 ;  /* 0x009896800000a95d */ /* 0x002fea0003900000 */
[----:B------:R-:W1:Y:S02]  /*18790*/  @!P2 SYNCS.PHASECHK.TRANS64 P2, [R3+URZ+0x38850], R0 ;  /* 0x038850000300a5a7 */ /* 0x000e64000804007f */
[----:B-1----:R-:W-:Y:S05]  /*187a0*/  @!P2 BRA `(.L_x_2618) ;  /* 0xfffffffc00eca947 */ /* 0x002fea000383ffff */
[----:B------:R-:W-:Y:S05]  /*187b0*/  BRA `(.L_x_2617) ;  /* 0xffffff34005c7947 */ /* 0x000fea000383ffff */
.L_x_2623:
[----:B-1----:R-:W-:-:S04]  /*187c0*/  IMAD.U32 R7, RZ, RZ, UR7 ;  /* 0x00000007ff077e24 */ /* 0x002fc8000f8e00ff */
[----:B------:R1:W2:Y:S03]  /*187d0*/  SYNCS.PHASECHK.TRANS64.TRYWAIT P0, [R7+URZ+0x38850], R0 ;  /* 0x03885000070075a7 */ /* 0x0002a6000800017f */
[----:B--2---:R-:W-:Y:S05]  /*187e0*/  @!P0 NANOSLEEP.SYNCS 0x989680 ;  /* 0x009896800000895d */ /* 0x004fea0003900000 */
[----:B------:R-:W2:Y:S02]  /*187f0*/  @!P0 SYNCS.PHASECHK.TRANS64 P0, [R7+URZ+0x38850], R0 ;  /* 0x03885000070085a7 */ /* 0x000ea4000800007f */
[----:B--2---:R-:W-:Y:S05]  /*18800*/  @!P0 BRA `(.L_x_2623) ;  /* 0xfffffffc00ec8947 */ /* 0x004fea000383ffff */
[----:B------:R-:W-:Y:S05]  /*18810*/  BRA `(.L_x_2622) ;  /* 0xffffff4c005c7947 */ /* 0x000fea000383ffff */
.L_x_2665:
        /* <DEDUP_REMOVED lines=11> */
.L_x_2781:
[----:B------:R-:W-:Y:S05]  /*188d0*/  BSYNC B0 ;  /* 0x0000000000007941 */ /* 0x000fea0003800000 */
.L_x_2780:
[----:B------:R-:W-:Y:S05]  /*188e0*/  BRA `(.L_x_2782) ;  /* 0xffffffa000d07947 */ /* 0x000fea000383ffff */
.L_x_2667:
[----:B------:R-:W-:Y:S01]  /*188f0*/  BSSY B0, `(.L_x_2783) ;  /* 0x0000006000007945 */ /* 0x000fe20003800000 */
[----:B------:R-:W-:-:S07]  /*18900*/  IMAD.MOV.U32 R15, RZ, RZ, -0x1 ;  /* 0xffffffffff0f7424 */ /* 0x000fce00078e00ff */
[----:B012---:R-:W-:Y:S05]  /*18910*/  WARPSYNC.COLLECTIVE R15, `(.L_x_2784) ;  /* 0x000000000f0c7348 */ /* 0x007fea0003c00000 */
[----:B------:R-:W-:Y:S02]  /*18920*/  ELECT P6, UR62, PT ;  /* 0x00000000003e782f */ /* 0x000fe400038c0000 */
[----:B------:R-:W-:Y:S01]  /*18930*/  MOV R14, UR62 ;  /* 0x0000003e000e7c02 */ /* 0x000fe20008000f00 */
[----:B012---:R-:W-:Y:S10]  /*18940*/  ENDCOLLECTIVE ;  /* 0x000000000000791b */ /* 0x007ff40003800000 */
.L_x_2784:
[----:B------:R-:W-:Y:S05]  /*18950*/  BSYNC B0 ;  /* 0x0000000000007941 */ /* 0x000fea0003800000 */
.L_x_2783:
[----:B------:R-:W-:Y:S05]  /*18960*/  BRA `(.L_x_2785) ;  /* 0xffffffa000d87947 */ /* 0x000fea000383ffff */
.L_x_2669:
[----:B--2---:R2:W3:Y:S02]  /*18970*/  SYNCS.PHASECHK.TRANS64.TRYWAIT P0, [R0+URZ+0x38840], R2 ;  /* 0x03884002000075a7 */ /* 0x0044e4000800017f */
[----:B---3--:R-:W-:Y:S05]  /*18980*/  @!P0 NANOSLEEP.SYNCS 0x989680 ;  /* 0x009896800000895d */ /* 0x008fea0003900000 */
[----:B------:R-:W3:Y:S02]  /*18990*/  @!P0 SYNCS.PHASECHK.TRANS64 P0, [R0+URZ+0x38840], R2 ;  /* 0x03884002000085a7 */ /* 0x000ee4000800007f */
[----:B---3--:R-:W-:Y:S05]  /*189a0*/  @!P0 BRA `(.L_x_2669) ;  /* 0xfffffffc00f08947 */ /* 0x008fea000383ffff */
[----:B------:R-:W-:Y:S05]  /*189b0*/  BRA `(.L_x_2786) ;  /* 0xffffffa400487947 */ /* 0x000fea000383ffff */
.L_x_2673:
[----:B------:R-:W2:Y:S01]  /*189c0*/  LDL.LU R11, [R1+0x34] ;  /* 0x00003400010b7983 */ /* 0x000ea20000300800 */
[----:B------:R-:W-:Y:S02]  /*189d0*/  IMAD.MOV.U32 R13, RZ, RZ, R0 ;  /* 0x000000ffff0d7224 */ /* 0x000fe400078e0000 */
[----:B------:R-:W-:Y:S02]  /*189e0*/  IMAD.MOV.U32 R12, RZ, RZ, RZ ;  /* 0x000000ffff0c7224 */ /* 0x000fe400078e00ff */
[----:B------:R-:W-:Y:S02]  /*189f0*/  IMAD.MOV.U32 R15, RZ, RZ, -0x1 ;  /* 0xffffffffff0f7424 */ /* 0x000fe400078e00ff */
[----:B------:R-:W-:Y:S02]  /*18a00*/  IMAD R17, R17, 0x80, R10 ;  /* 0x0000008011117824 */ /* 0x000fe400078e020a */
[----:B--2---:R-:W-:Y:S02]  /*18a10*/  IMAD R2, R11, R7, RZ ;  /* 0x000000070b027224 */ /* 0x004fe400078e02ff */
[----:B------:R-:W-:-:S02]  /*18a20*/  IMAD.MOV.U32 R11, RZ, RZ, 0x181f ;  /* 0x0000181fff0b7424 */ /* 0x000fc400078e00ff */
[C---:B------:R-:W-:Y:S01]  /*18a30*/  VIADD R7, R17.reuse, 0x60 ;  /* 0x0000006011077836 */ /* 0x040fe20000000000 */
[----:B------:R-:W-:-:S13]  /*18a40*/  ISETP.GE.AND P5, PT, R17, R2, PT ;  /* 0x000000021100720c */ /* 0x000fda0003fa6270 */
[----:B-----5:R-:W-:Y:S05]  /*18a50*/  WARPSYNC.COLLECTIVE R15, `(.L_x_2787) ;  /* 0x000000000f087348 */ /* 0x020fea0003c00000 */
[----:B------:R0:W1:Y:S02]  /*18a60*/  SHFL.IDX P6, R14, R13, R12, R11 ;  /* 0x0000000c0d0e7389 */ /* 0x00006400000c000b */
[----:B01---5:R-:W-:Y:S01]  /*18a70*/  ENDCOLLECTIVE ;  /* 0x000000000000791b */ /* 0x023fe20003800000 */
.L_x_2787:
[----:B------:R-:W-:Y:S02]  /*18a80*/  IMAD.MOV.U32 R13, RZ, RZ, R3 ;  /* 0x000000ffff0d7224 */ /* 0x000fe400078e0003 */
[----:B------:R-:W-:-:S07]  /*18a90*/  IMAD.MOV.U32 R4, RZ, RZ, R14 ;  /* 0x000000ffff047224 */ /* 0x000fce00078e000e */
[----:B------:R-:W-:Y:S05]  /*18aa0*/  WARPSYNC.COLLECTIVE R15, `(.L_x_2788) ;  /* 0x000000000f087348 */ /* 0x000fea0003c00000 */
[----:B------:R0:W1:Y:S02]  /*18ab0*/  SHFL.IDX P6, R14, R13, R12, R11 ;  /* 0x0000000c0d0e7389 */ /* 0x00006400000c000b */
[----:B01----:R-:W-:Y:S01]  /*18ac0*/  ENDCOLLECTIVE ;  /* 0x000000000000791b */ /* 0x003fe20003800000 */
.L_x_2788:
        /* <DEDUP_REMOVED lines=19> */
.L_x_2789:
[----:B------:R-:W-:-:S05]  /*18c00*/  VIADD R4, R17, 0x10 ;  /* 0x0000001011047836 */ /* 0x000fca0000000000 */
[----:B------:R-:W-:Y:S01]  /*18c10*/  ISETP.GE.AND P5, PT, R4, R2, PT ;  /* 0x000000020400720c */ /* 0x000fe20003fa6270 */
[----:B------:R-:W-:Y:S02]  /*18c20*/  IMAD.MOV.U32 R13, RZ, RZ, R3 ;  /* 0x000000ffff0d7224 */ /* 0x000fe400078e0003 */
[----:B------:R-:W-:-:S10]  /*18c30*/  IMAD.MOV.U32 R4, RZ, RZ, R14 ;  /* 0x000000ffff047224 */ /* 0x000fd400078e000e */
[----:B------:R-:W-:Y:S05]  /*18c40*/  WARPSYNC.COLLECTIVE R15, `(.L_x_2790) ;  /* 0x000000000f087348 */ /* 0x000fea0003c00000 */
[----:B------:R0:W1:Y:S02]  /*18c50*/  SHFL.IDX P6, R14, R13, R12, R11 ;  /* 0x0000000c0d0e7389 */ /* 0x00006400000c000b */
[----:B01----:R-:W-:Y:S01]  /*18c60*/  ENDCOLLECTIVE ;  /* 0x000000000000791b */ /* 0x003fe20003800000 */
.L_x_2790:
        /* <DEDUP_REMOVED lines=19> */
.L_x_2791:
[----:B------:R-:W-:-:S05]  /*18da0*/  VIADD R4, R17, 0x20 ;  /* 0x0000002011047836 */ /* 0x000fca0000000000 */
[----:B------:R-:W-:Y:S01]  /*18db0*/  ISETP.GE.AND P5, PT, R4, R2, PT ;  /* 0x000000020400720c */ /* 0x000fe20003fa6270 */
[----:B------:R-:W-:Y:S02]  /*18dc0*/  IMAD.MOV.U32 R13, RZ, RZ, R3 ;  /* 0x000000ffff0d7224 */ /* 0x000fe400078e0003 */
[----:B------:R-:W-:-:S10]  /*18dd0*/  IMAD.MOV.U32 R4, RZ, RZ, R14 ;  /* 0x000000ffff047224 */ /* 0x000fd400078e000e */
[----:B------:R-:W-:Y:S05]  /*18de0*/  WARPSYNC.COLLECTIVE R15, `(.L_x_2792) ;  /* 0x000000000f087348 */ /* 0x000fea0003c00000 */
[----:B------:R0:W1:Y:S02]  /*18df0*/  SHFL.IDX P6, R14, R13, R12, R11 ;  /* 0x0000000c0d0e7389 */ /* 0x00006400000c000b */
[----:B01----:R-:W-:Y:S01]  /*18e00*/  ENDCOLLECTIVE ;  /* 0x000000000000791b */ /* 0x003fe20003800000 */
.L_x_2792:
        /* <DEDUP_REMOVED lines=19> */
.L_x_2793:
[----:B------:R-:W-:-:S05]  /*18f40*/  VIADD R4, R17, 0x30 ;  /* 0x0000003011047836 */ /* 0x000fca0000000000 */
[----:B------:R-:W-:Y:S01]  /*18f50*/  ISETP.GE.AND P5, PT, R4, R2, PT ;  /* 0x000000020400720c */ /* 0x000fe20003fa6270 */
[----:B------:R-:W-:Y:S02]  /*18f60*/  IMAD.MOV.U32 R13, RZ, RZ, R3 ;  /* 0x000000ffff0d7224 */ /* 0x000fe400078e0003 */
[----:B------:R-:W-:-:S10]  /*18f70*/  IMAD.MOV.U32 R4, RZ, RZ, R14 ;  /* 0x000000ffff047224 */ /* 0x000fd400078e000e */
[----:B------:R-:W-:Y:S05]  /*18f80*/  WARPSYNC.COLLECTIVE R15, `(.L_x_2794) ;  /* 0x000000000f087348 */ /* 0x000fea0003c00000 */
[----:B------:R0:W1:Y:S02]  /*18f90*/  SHFL.IDX P6, R14, R13, R12, R11 ;  /* 0x0000000c0d0e7389 */ /* 0x00006400000c000b */
[----:B01----:R-:W-:Y:S01]  /*18fa0*/  ENDCOLLECTIVE ;  /* 0x000000000000791b */ /* 0x003fe20003800000 */
.L_x_2794:
        /* <DEDUP_REMOVED lines=19> */
.L_x_2795:
[----:B------:R-:W-:-:S05]  /*190e0*/  VIADD R4, R17, 0x40 ;  /* 0x0000004011047836 */ /* 0x000fca0000000000 */
[----:B------:R-:W-:Y:S01]  /*190f0*/  ISETP.GE.AND P5, PT, R4, R2, PT ;  /* 0x000000020400720c */ /* 0x000fe20003fa6270 */
[----:B------:R-:W-:Y:S02]  /*19100*/  IMAD.MOV.U32 R13, RZ, RZ, R3 ;  /* 0x000000ffff0d7224 */ /* 0x000fe400078e0003 */
[----:B------:R-:W-:-:S10]  /*19110*/  IMAD.MOV.U32 R4, RZ, RZ, R14 ;  /* 0x000000ffff047224 */ /* 0x000fd400078e000e */
[----:B------:R-:W-:Y:S05]  /*19120*/  WARPSYNC.COLLECTIVE R15, `(.L_x_2796) ;  /* 0x000000000f087348 */ /* 0x000fea0003c00000 */
[----:B------:R0:W1:Y:S02]  /*19130*/  SHFL.IDX P6, R14, R13, R12, R11 ;  /* 0x0000000c0d0e7389 */ /* 0x00006400000c000b */
[----:B01----:R-:W-:Y:S01]  /*19140*/  ENDCOLLECTIVE ;  /* 0x000000000000791b */ /* 0x003fe20003800000 */
.L_x_2796:
        /* <DEDUP_REMOVED lines=19> */
.L_x_2797:
[----:B------:R-:W-:-:S05]  /*19280*/  VIADD R4, R17, 0x50 ;  /* 0x0000005011047836 */ /* 0x000fca0000000000 */
[----:B------:R-:W-:Y:S01]  /*19290*/  ISETP.GE.AND P5, PT, R4, R2, PT ;  /* 0x000000020400720c */ /* 0x000fe20003fa6270 */
[----:B------:R-:W-:Y:S02]  /*192a0*/  IMAD.MOV.U32 R13, RZ, RZ, R3 ;  /* 0x000000ffff0d7224 */ /* 0x000fe400078e0003 */
[----:B------:R-:W-:-:S10]  /*192b0*/  IMAD.MOV.U32 R4, RZ, RZ, R14 ;  /* 0x000000ffff047224 */ /* 0x000fd400078e000e */
[----:B------:R-:W-:Y:S05]  /*192c0*/  WARPSYNC.COLLECTIVE R15, `(.L_x_2798) ;  /* 0x000000000f087348 */ /* 0x000fea0003c00000 */
[----:B------:R0:W1:Y:S02]  /*192d0*/  SHFL.IDX P6, R14, R13, R12, R11 ;  /* 0x0000000c0d0e7389 */ /* 0x00006400000c000b */
[----:B01----:R-:W-:Y:S01]  /*192e0*/  ENDCOLLECTIVE ;  /* 0x000000000000791b */ /* 0x003fe20003800000 */
.L_x_2798:
        /* <DEDUP_REMOVED lines=20> */
.L_x_2799:
[----:B------:R-:W-:Y:S02]  /*19430*/  IMAD.MOV.U32 R13, RZ, RZ, R3 ;  /* 0x000000ffff0d7224 */ /* 0x000fe400078e0003 */
[----:B------:R-:W-:-:S07]  /*19440*/  IMAD.MOV.U32 R6, RZ, RZ, R14 ;  /* 0x000000ffff067224 */ /* 0x000fce00078e000e */
[----:B------:R-:W-:Y:S05]  /*19450*/  WARPSYNC.COLLECTIVE R15, `(.L_x_2800) ;  /* 0x000000000f087348 */ /* 0x000fea0003c00000 */
[----:B------:R0:W1:Y:S02]  /*19460*/  SHFL.IDX P6, R14, R13, R12, R11 ;  /* 0x0000000c0d0e7389 */ /* 0x00006400000c000b */
[----:B01----:R-:W-:Y:S01]  /*19470*/  ENDCOLLECTIVE ;  /* 0x000000000000791b */ /* 0x003fe20003800000 */
.L_x_2800:
        /* <DEDUP_REMOVED lines=19> */
.L_x_2801:
[----:B------:R-:W-:Y:S02]  /*195b0*/  IMAD.MOV.U32 R13, RZ, RZ, R3 ;  /* 0x000000ffff0d7224 */ /* 0x000fe400078e0003 */
[----:B------:R-:W-:-:S07]  /*195c0*/  IMAD.MOV.U32 R6, RZ, RZ, R14 ;  /* 0x000000ffff067224 */ /* 0x000fce00078e000e */
[----:B------:R-:W-:Y:S05]  /*195d0*/  WARPSYNC.COLLECTIVE R15, `(.L_x_2802) ;  /* 0x000000000f087348 */ /* 0x000fea0003c00000 */
[----:B------:R0:W1:Y:S02]  /*195e0*/  SHFL.IDX P6, R14, R13, R12, R11 ;  /* 0x0000000c0d0e7389 */ /* 0x00006400000c000b */
[----:B01----:R-:W-:Y:S01]  /*195f0*/  ENDCOLLECTIVE ;  /* 0x000000000000791b */ /* 0x003fe20003800000 */
.L_x_2802:
[----:B------:R-:W-:Y:S01]  /*19600*/  IMAD.MOV.U32 R3, RZ, RZ, R14 ;  /* 0x000000ffff037224 */ /* 0x000fe200078e000e */
[----:B------:R-:W-:Y:S06]  /*19610*/  BRA `(.L_x_2803) ;  /* 0xffffffa800347947 */ /* 0x000fec000383ffff */
.L_x_2678:
[----:B0-----:R-:W2:Y:S02]  /*19620*/  LDL R2, [R1+0x4] ;  /* 0x0000040001027983 */ /* 0x001ea40000100800 */
[----:B--2---:R0:W1:Y:S02]  /*19630*/  SYNCS.PHASECHK.TRANS64.TRYWAIT P0, [R2+URZ+0x38820], R0 ;  /* 0x03882000020075a7 */ /* 0x004064000800017f */
[----:B-1----:R-:W-:Y:S05]  /*19640*/  @!P0 NANOSLEEP.SYNCS 0x989680 ;  /* 0x009896800000895d */ /* 0x002fea0003900000 */
[----:B------:R-:W1:Y:S02]  /*19650*/  @!P0 SYNCS.PHASECHK.TRANS64 P0, [R2+URZ+0x38820], R0 ;  /* 0x03882000020085a7 */ /* 0x000e64000800007f */
[----:B-1----:R-:W-:Y:S05]  /*19660*/  @!P0 BRA `(.L_x_2678) ;  /* 0xfffffffc00ec8947 */ /* 0x002fea000383ffff */
[----:B------:R-:W-:Y:S05]  /*19670*/  BRA `(.L_x_2804) ;  /* 0xffffffa800b47947 */ /* 0x000fea000383ffff */
.L_x_2687:
[----:B-1----:R1:W2:Y:S02]  /*19680*/  SYNCS.PHASECHK.TRANS64.TRYWAIT P0, [R2+URZ+0x38840], R0 ;  /* 0x03884000020075a7 */ /* 0x0022a4000800017f */
[----:B--2---:R-:W-:Y:S05]  /*19690*/  @!P0 NANOSLEEP.SYNCS 0x989680 ;  /* 0x009896800000895d */ /* 0x004fea0003900000 */
[----:B------:R-:W2:Y:S02]  /*196a0*/  @!P0 SYNCS.PHASECHK.TRANS64 P0, [R2+URZ+0x38840], R0 ;  /* 0x03884000020085a7 */ /* 0x000ea4000800007f */
[----:B--2---:R-:W-:Y:S05]  /*196b0*/  @!P0 BRA `(.L_x_2687) ;  /* 0xfffffffc00f08947 */ /* 0x004fea000383ffff */
[----:B------:R-:W-:Y:S05]  /*196c0*/  BRA `(.L_x_2805) ;  /* 0xffffffac007c7947 */ /* 0x000fea000383ffff */
.L_x_2695:
[----:B0-----:R0:W1:Y:S02]  /*196d0*/  SYNCS.PHASECHK.TRANS64.TRYWAIT P0, [R2+URZ+0x60], R0 ;  /* 0x00006000020075a7 */ /* 0x001064000800017f */
[----:B-1----:R-:W-:Y:S05]  /*196e0*/  @!P0 NANOSLEEP.SYNCS 0x989680 ;  /* 0x009896800000895d */ /* 0x002fea0003900000 */
[----:B------:R-:W1:Y:S02]  /*196f0*/  @!P0 SYNCS.PHASECHK.TRANS64 P0, [R2+URZ+0x60], R0 ;  /* 0x00006000020085a7 */ /* 0x000e64000800007f */
[----:B-1----:R-:W-:Y:S05]  /*19700*/  @!P0 BRA `(.L_x_2695) ;  /* 0xfffffffc00f08947 */ /* 0x002fea000383ffff */
[----:B------:R-:W-:Y:S05]  /*19710*/  BRA `(.L_x_2806) ;  /* 0xffffffb000d87947 */ /* 0x000fea000383ffff */
.L_x_2706:
[----:B--2---:R2:W3:Y:S02]  /*19720*/  SYNCS.PHASECHK.TRANS64.TRYWAIT P0, [R3+URZ+0x38840], R2 ;  /* 0x03884002030075a7 */ /* 0x0044e4000800017f */
[----:B---3--:R-:W-:Y:S05]  /*19730*/  @!P0 NANOSLEEP.SYNCS 0x989680 ;  /* 0x009896800000895d */ /* 0x008fea0003900000 */
[----:B------:R-:W3:Y:S02]  /*19740*/  @!P0 SYNCS.PHASECHK.TRANS64 P0, [R3+URZ+0x38840], R2 ;  /* 0x03884002030085a7 */ /* 0x000ee4000800007f */
[----:B---3--:R-:W-:Y:S05]  /*19750*/  @!P0 BRA `(.L_x_2706) ;  /* 0xfffffffc00f08947 */ /* 0x008fea000383ffff */
[----:B------:R-:W-:Y:S05]  /*19760*/  BRA `(.L_x_2807) ;  /* 0xffffffbc00047947 */ /* 0x000fea000383ffff */
.L_x_2714:
[----:B-1----:R1:W2:Y:S02]  /*19770*/  SYNCS.PHASECHK.TRANS64.TRYWAIT P0, [R2+URZ+0x60], R3 ;  /* 0x00006003020075a7 */ /* 0x0022a4000800017f */
[----:B--2---:R-:W-:Y:S05]  /*19780*/  @!P0 NANOSLEEP.SYNCS 0x989680 ;  /* 0x009896800000895d */ /* 0x004fea0003900000 */
[----:B------:R-:W2:Y:S02]  /*19790*/  @!P0 SYNCS.PHASECHK.TRANS64 P0, [R2+URZ+0x60], R3 ;  /* 0x00006003020085a7 */ /* 0x000ea4000800007f */
[----:B--2---:R-:W-:Y:S05]  /*197a0*/  @!P0 BRA `(.L_x_2714) ;  /* 0xfffffffc00f08947 */ /* 0x004fea000383ffff */
[----:B------:R-:W-:Y:S05]  /*197b0*/  BRA `(.L_x_2808) ;  /* 0xffffffc000607947 */ /* 0x000fea000383ffff */
.L_x_2725:
[----:B---3--:R3:W4:Y:S02]  /*197c0*/  SYNCS.PHASECHK.TRANS64.TRYWAIT P0, [R2+URZ+0x38840], R3 ;  /* 0x03884003020075a7 */ /* 0x008724000800017f */
[----:B----4-:R-:W-:Y:S05]  /*197d0*/  @!P0 NANOSLEEP.SYNCS 0x989680 ;  /* 0x009896800000895d */ /* 0x010fea0003900000 */
[----:B------:R-:W4:Y:S02]  /*197e0*/  @!P0 SYNCS.PHASECHK.TRANS64 P0, [R2+URZ+0x38840], R3 ;  /* 0x03884003020085a7 */ /* 0x000f24000800007f */
[----:B----4-:R-:W-:Y:S05]  /*197f0*/  @!P0 BRA `(.L_x_2725) ;  /* 0xfffffffc00f08947 */ /* 0x010fea000383ffff */
[----:B------:R-:W-:Y:S05]  /*19800*/  BRA `(.L_x_2809) ;  /* 0xffffffc800587947 */ /* 0x000fea000383ffff */
.L_x_2733:
[----:B-1----:R1:W2:Y:S02]  /*19810*/  SYNCS.PHASECHK.TRANS64.TRYWAIT P0, [R2+URZ+0x60], R5 ;  /* 0x00006005020075a7 */ /* 0x0022a4000800017f */
[----:B--2---:R-:W-:Y:S05]  /*19820*/  @!P0 NANOSLEEP.SYNCS 0x989680 ;  /* 0x009896800000895d */ /* 0x004fea0003900000 */
[----:B------:R-:W2:Y:S02]  /*19830*/  @!P0 SYNCS.PHASECHK.TRANS64 P0, [R2+URZ+0x60], R5 ;  /* 0x00006005020085a7 */ /* 0x000ea4000800007f */
[----:B--2---:R-:W-:Y:S05]  /*19840*/  @!P0 BRA `(.L_x_2733) ;  /* 0xfffffffc00f08947 */ /* 0x004fea000383ffff */
[----:B------:R-:W-:Y:S05]  /*19850*/  BRA `(.L_x_2810) ;  /* 0xffffffcc00b47947 */ /* 0x000fea000383ffff */
.L_x_2746:
[----:B--2---:R2:W4:Y:S02]  /*19860*/  SYNCS.PHASECHK.TRANS64.TRYWAIT P0, [R0+URZ+0x38860], R2 ;  /* 0x03886002000075a7 */ /* 0x004524000800017f */
[----:B----4-:R-:W-:Y:S05]  /*19870*/  @!P0 NANOSLEEP.SYNCS 0x989680 ;  /* 0x009896800000895d */ /* 0x010fea0003900000 */
[----:B------:R-:W4:Y:S02]  /*19880*/  @!P0 SYNCS.PHASECHK.TRANS64 P0, [R0+URZ+0x38860], R2 ;  /* 0x03886002000085a7 */ /* 0x000f24000800007f */
[----:B----4-:R-:W-:Y:S05]  /*19890*/  @!P0 BRA `(.L_x_2746) ;  /* 0xfffffffc00f08947 */ /* 0x010fea000383ffff */
[----:B------:R-:W-:Y:S05]  /*198a0*/  BRA `(.L_x_2811) ;  /* 0xffffffd400907947 */ /* 0x000fea000383ffff */
.L_x_2755:
[----:B------:R-:W-:Y:S01]  /*198b0*/  BSSY B0, `(.L_x_2812) ;  /* 0x0000008000007945 */ /* 0x000fe20003800000 */
[----:B------:R-:W-:Y:S02]  /*198c0*/  IMAD.MOV.U32 R13, RZ, RZ, R16 ;  /* 0x000000ffff0d7224 */ /* 0x000fe400078e0010 */
[----:B------:R-:W-:Y:S02]  /*198d0*/  IMAD.MOV.U32 R12, RZ, RZ, RZ ;  /* 0x000000ffff0c7224 */ /* 0x000fe400078e00ff */
[----:B------:R-:W-:Y:S02]  /*198e0*/  IMAD.MOV.U32 R11, RZ, RZ, 0x1f ;  /* 0x0000001fff0b7424 */ /* 0x000fe400078e00ff */
[----:B------:R-:W-:-:S07]  /*198f0*/  IMAD.MOV.U32 R15, RZ, RZ, -0x1 ;  /* 0xffffffffff0f7424 */ /* 0x000fce00078e00ff */
[----:B-123-5:R-:W-:Y:S05]  /*19900*/  WARPSYNC.COLLECTIVE R15, `(.L_x_2813) ;  /* 0x000000000f087348 */ /* 0x02efea0003c00000 */
[----:B------:R0:W4:Y:S02]  /*19910*/  SHFL.IDX P6, R14, R13, R12, R11 ;  /* 0x0000000c0d0e7389 */ /* 0x00012400000c000b */
[----:B012345:R-:W-:Y:S01]  /*19920*/  ENDCOLLECTIVE ;  /* 0x000000000000791b */ /* 0x03ffe20003800000 */
.L_x_2813:
[----:B------:R-:W-:Y:S05]  /*19930*/  BSYNC B0 ;  /* 0x0000000000007941 */ /* 0x000fea0003800000 */
.L_x_2812:
        /* <DEDUP_REMOVED lines=9> */
.L_x_2814:
        /* <DEDUP_REMOVED lines=19> */
.L_x_2815:
        /* <DEDUP_REMOVED lines=8> */
.L_x_2816:
        /* <DEDUP_REMOVED lines=8> */
.L_x_2817:
        /* <DEDUP_REMOVED lines=8> */
.L_x_2818:
        /* <DEDUP_REMOVED lines=8> */
.L_x_2819:
        /* <DEDUP_REMOVED lines=9> */
.L_x_2820:
[----:B------:R-:W-:Y:S01]  /*19d90*/  IMAD.MOV.U32 R16, RZ, RZ, R14 ;  /* 0x000000ffff107224 */ /* 0x000fe200078e000e */
[----:B------:R-:W-:Y:S06]  /*19da0*/  BRA `(.L_x_2821) ;  /* 0xffffffd800947947 */ /* 0x000fec000383ffff */
.L_x_2760:
[----:B------:R-:W-:Y:S01]  /*19db0*/  BSSY B0, `(.L_x_2822) ;  /* 0x0000008000007945 */ /* 0x000fe20003800000 */
[----:B-----5:R-:W-:Y:S02]  /*19dc0*/  IMAD.MOV.U32 R13, RZ, RZ, R2 ;  /* 0x000000ffff0d7224 */ /* 0x020fe400078e0002 */
[----:B------:R-:W-:Y:S02]  /*19dd0*/  IMAD.MOV.U32 R12, RZ, RZ, 0x1 ;  /* 0x00000001ff0c7424 */ /* 0x000fe400078e00ff */
[----:B------:R-:W-:Y:S02]  /*19de0*/  IMAD.MOV.U32 R11, RZ, RZ, RZ ;  /* 0x000000ffff0b7224 */ /* 0x000fe400078e00ff */
[----:B------:R-:W-:-:S07]  /*19df0*/  IMAD.MOV.U32 R15, RZ, RZ, -0x1 ;  /* 0xffffffffff0f7424 */ /* 0x000fce00078e00ff */
[----:B0123--:R-:W-:Y:S05]  /*19e00*/  WARPSYNC.COLLECTIVE R15, `(.L_x_2823) ;  /* 0x000000000f087348 */ /* 0x00ffea0003c00000 */
[----:B------:R4:W0:Y:S02]  /*19e10*/  SHFL.UP P6, R14, R13, R12, R11 ;  /* 0x0400000c0d0e7389 */ /* 0x00082400000c000b */
[----:B01234-:R-:W-:Y:S01]  /*19e20*/  ENDCOLLECTIVE ;  /* 0x000000000000791b */ /* 0x01ffe20003800000 */
.L_x_2823:
[----:B------:R-:W-:Y:S05]  /*19e30*/  BSYNC B0 ;  /* 0x0000000000007941 */ /* 0x000fea0003800000 */
.L_x_2822:
        /* <DEDUP_REMOVED lines=9> */
.L_x_2824:
        /* <DEDUP_REMOVED lines=8> */
.L_x_2825:
        /* <DEDUP_REMOVED lines=8> */
.L_x_2826:
        /* <DEDUP_REMOVED lines=8> */
.L_x_2827:
        /* <DEDUP_REMOVED lines=9> */
.L_x_2828:
[----:B------:R-:W-:Y:S01]  /*1a0e0*/  IMAD.MOV.U32 R16, RZ, RZ, R14 ;  /* 0x000000ffff107224 */ /* 0x000fe200078e000e */
[----:B------:R-:W-:Y:S06]  /*1a0f0*/  BRA `(.L_x_2829) ;  /* 0xffffffd800607947 */ /* 0x000fec000383ffff */
.L_x_2762:
[----:B------:R-:W-:Y:S01]  /*1a100*/  BSSY B0, `(.L_x_2830) ;  /* 0x0000006000007945 */ /* 0x000fe20003800000 */
[----:B------:R-:W-:Y:S01]  /*1a110*/  PLOP3.LUT P6, PT, P6, PT, PT, 0x8, 0x0 ;  /* 0x000000000000781c */ /* 0x000fe200037ce170 */
[----:B------:R-:W-:-:S12]  /*1a120*/  IMAD.MOV.U32 R15, RZ, RZ, -0x1 ;  /* 0xffffffffff0f7424 */ /* 0x000fd800078e00ff */
[----:B0123-5:R-:W-:Y:S05]  /*1a130*/  WARPSYNC.COLLECTIVE R15, `(.L_x_2831) ;  /* 0x000000000f087348 */ /* 0x02ffea0003c00000 */
[----:B------:R-:W-:Y:S01]  /*1a140*/  VOTE.ANY R14, PT, P6 ;  /* 0x00000000000e7806 */ /* 0x000fe200030e0100 */
[----:B0123-5:R-:W-:Y:S06]  /*1a150*/  ENDCOLLECTIVE ;  /* 0x000000000000791b */ /* 0x02ffec0003800000 */
.L_x_2831:
[----:B------:R-:W-:Y:S05]  /*1a160*/  BSYNC B0 ;  /* 0x0000000000007941 */ /* 0x000fea0003800000 */
.L_x_2830:
        /* <DEDUP_REMOVED lines=9> */
.L_x_2832:
[----:B------:R-:W-:Y:S01]  /*1a200*/  IMAD.MOV.U32 R17, RZ, RZ, R14 ;  /* 0x000000ffff117224 */ /* 0x000fe200078e000e */
[----:B------:R-:W-:Y:S06]  /*1a210*/  BRA `(.L_x_2833) ;  /* 0xffffffd800507947 */ /* 0x000fec000383ffff */
.L_x_2764:
[----:B------:R-:W-:Y:S01]  /*1a220*/  BSSY B0, `(.L_x_2834) ;  /* 0x0000007000007945 */ /* 0x000fe20003800000 */
[----:B------:R-:W-:Y:S02]  /*1a230*/  IMAD.MOV.U32 R13, RZ, RZ, R3 ;  /* 0x000000ffff0d7224 */ /* 0x000fe400078e0003 */
[----:B------:R-:W-:Y:S02]  /*1a240*/  IMAD.MOV.U32 R11, RZ, RZ, 0x1f ;  /* 0x0000001fff0b7424 */ /* 0x000fe400078e00ff */
[----:B------:R-:W-:-:S07]  /*1a250*/  IMAD.MOV.U32 R15, RZ, RZ, -0x1 ;  /* 0xffffffffff0f7424 */ /* 0x000fce00078e00ff */
[----:B012345:R-:W-:Y:S05]  /*1a260*/  WARPSYNC.COLLECTIVE R15, `(.L_x_2835) ;  /* 0x000000000f087348 */ /* 0x03ffea0003c00000 */
[----:B------:R0:W0:Y:S02]  /*1a270*/  SHFL.IDX P6, R14, R13, R12, R11 ;  /* 0x0000000c0d0e7389 */ /* 0x00002400000c000b */
[----:B012345:R-:W-:Y:S01]  /*1a280*/  ENDCOLLECTIVE ;  /* 0x000000000000791b */ /* 0x03ffe20003800000 */
.L_x_2835:
[----:B------:R-:W-:Y:S05]  /*1a290*/  BSYNC B0 ;  /* 0x0000000000007941 */ /* 0x000fea0003800000 */
.L_x_2834:
[----:B------:R-:W-:Y:S01]  /*1a2a0*/  IMAD.MOV.U32 R3, RZ, RZ, R14 ;  /* 0x000000ffff037224 */ /* 0x000fe200078e000e */
[----:B------:R-:W-:Y:S06]  /*1a2b0*/  BRA `(.L_x_2836) ;  /* 0xffffffd800447947 */ /* 0x000fec000383ffff */
.L_x_2768:
[----:B0-----:R0:W4:Y:S02]  /*1a2c0*/  SYNCS.PHASECHK.TRANS64.TRYWAIT P0, [R0+URZ+0x38820], R3 ;  /* 0x03882003000075a7 */ /* 0x001124000800017f */
[----:B----4-:R-:W-:Y:S05]  /*1a2d0*/  @!P0 NANOSLEEP.SYNCS 0x989680 ;  /* 0x009896800000895d */ /* 0x010fea0003900000 */
[----:B------:R-:W4:Y:S02]  /*1a2e0*/  @!P0 SYNCS.PHASECHK.TRANS64 P0, [R0+URZ+0x38820], R3 ;  /* 0x03882003000085a7 */ /* 0x000f24000800007f */
[----:B----4-:R-:W-:Y:S05]  /*1a2f0*/  @!P0 BRA `(.L_x_2768) ;  /* 0xfffffffc00f08947 */ /* 0x010fea000383ffff */
[----:B------:R-:W-:Y:S05]  /*1a300*/  BRA `(.L_x_2837) ;  /* 0xffffffdc00cc7947 */ /* 0x000fea000383ffff */
.L_x_2769:
[----:B------:R-:W4:Y:S01]  /*1a310*/  S2R R2, SR_TID.X ;  /* 0x0000000000027919 */ /* 0x000f220000002100 */
[----:B------:R-:W-:Y:S01]  /*1a320*/  BSSY B0, `(.L_x_2838) ;  /* 0x000000a000007945 */ /* 0x000fe20003800000 */
[----:B------:R-:W-:Y:S02]  /*1a330*/  IMAD.MOV.U32 R12, RZ, RZ, RZ ;  /* 0x000000ffff0c7224 */ /* 0x000fe400078e00ff */
[----:B------:R-:W-:Y:S02]  /*1a340*/  IMAD.MOV.U32 R11, RZ, RZ, 0x1f ;  /* 0x0000001fff0b7424 */ /* 0x000fe400078e00ff */
[----:B------:R-:W-:Y:S01]  /*1a350*/  IMAD.MOV.U32 R15, RZ, RZ, -0x1 ;  /* 0xffffffffff0f7424 */ /* 0x000fe200078e00ff */
[----:B----4-:R-:W-:-:S04]  /*1a360*/  SHF.R.U32.HI R2, RZ, 0x5, R2 ;  /* 0x00000005ff027819 */ /* 0x010fc80000011602 */
[----:B------:R-:W-:-:S05]  /*1a370*/  LOP3.LUT R2, R2, 0x3, RZ, 0xc0, !PT ;  /* 0x0000000302027812 */ /* 0x000fca00078ec0ff */
[----:B------:R-:W-:-:S07]  /*1a380*/  IMAD.MOV.U32 R13, RZ, RZ, R2 ;  /* 0x000000ffff0d7224 */ /* 0x000fce00078e0002 */
[----:B0123-5:R-:W-:Y:S05]  /*1a390*/  WARPSYNC.COLLECTIVE R15, `(.L_x_2839) ;  /* 0x000000000f087348 */ /* 0x02ffea0003c00000 */
[----:B------:R4:W0:Y:S02]  /*1a3a0*/  SHFL.IDX P6, R14, R13, R12, R11 ;  /* 0x0000000c0d0e7389 */ /* 0x00082400000c000b */
[----:B012345:R-:W-:Y:S01]  /*1a3b0*/  ENDCOLLECTIVE ;  /* 0x000000000000791b */ /* 0x03ffe20003800000 */
.L_x_2839:
[----:B------:R-:W-:Y:S05]  /*1a3c0*/  BSYNC B0 ;  /* 0x0000000000007941 */ /* 0x000fea0003800000 */
.L_x_2838:
[----:B------:R-:W-:Y:S05]  /*1a3d0*/  BRA `(.L_x_2840) ;  /* 0xffffffdc00b47947 */ /* 0x000fea000383ffff */
.L_x_2772:
[----:B------:R-:W-:Y:S01]  /*1a3e0*/  BSSY B1, `(.L_x_2841) ;  /* 0x0000006000017945 */ /* 0x000fe20003800000 */
[----:B------:R-:W-:-:S07]  /*1a3f0*/  IMAD.MOV.U32 R15, RZ, RZ, -0x1 ;  /* 0xffffffffff0f7424 */ /* 0x000fce00078e00ff */
[----:B-12345:R-:W-:Y:S05]  /*1a400*/  WARPSYNC.COLLECTIVE R15, `(.L_x_2842) ;  /* 0x000000000f0c7348 */ /* 0x03efea0003c00000 */
[----:B------:R-:W-:Y:S02]  /*1a410*/  ELECT P6, UR62, PT ;  /* 0x00000000003e782f */ /* 0x000fe400038c0000 */
[----:B------:R-:W-:Y:S01]  /*1a420*/  MOV R14, UR62 ;  /* 0x0000003e000e7c02 */ /* 0x000fe20008000f00 */
[----:B-12345:R-:W-:Y:S10]  /*1a430*/  ENDCOLLECTIVE ;  /* 0x000000000000791b */ /* 0x03eff40003800000 */
.L_x_2842:
[----:B------:R-:W-:Y:S05]  /*1a440*/  BSYNC B1 ;  /* 0x0000000000017941 */ /* 0x000fea0003800000 */
.L_x_2841:
[----:B------:R-:W-:Y:S05]  /*1a450*/  BRA `(.L_x_2843) ;  /* 0xffffffdc00ac7947 */ /* 0x000fea000383ffff */
.L_x_2774:
[----:B0-----:R0:W1:Y:S02]  /*1a460*/  SYNCS.PHASECHK.TRANS64.TRYWAIT P0, [R6+URZ], R5 ;  /* 0x00000005060075a7 */ /* 0x001064000800017f */
[----:B-1----:R-:W-:Y:S05]  /*1a470*/  @!P0 NANOSLEEP.SYNCS 0x989680 ;  /* 0x009896800000895d */ /* 0x002fea0003900000 */
[----:B------:R-:W1:Y:S02]  /*1a480*/  @!P0 SYNCS.PHASECHK.TRANS64 P0, [R6+URZ], R5 ;  /* 0x00000005060085a7 */ /* 0x000e64000800007f */
[----:B-1----:R-:W-:Y:S05]  /*1a490*/  @!P0 BRA `(.L_x_2774) ;  /* 0xfffffffc00f08947 */ /* 0x002fea000383ffff */
[----:B------:R-:W-:Y:S05]  /*1a4a0*/  BRA `(.L_x_2844) ;  /* 0xffffffdc00f07947 */ /* 0x000fea000383ffff */
.L_x_2775:
[----:B-1----:R1:W3:Y:S02]  /*1a4b0*/  SYNCS.PHASECHK.TRANS64.TRYWAIT P0, [R7+URZ], R2 ;  /* 0x00000002070075a7 */ /* 0x0022e4000800017f */
[----:B---3--:R-:W-:Y:S05]  /*1a4c0*/  @!P0 NANOSLEEP.SYNCS 0x989680 ;  /* 0x009896800000895d */ /* 0x008fea0003900000 */
[----:B------:R-:W3:Y:S02]  /*1a4d0*/  @!P0 SYNCS.PHASECHK.TRANS64 P0, [R7+URZ], R2 ;  /* 0x00000002070085a7 */ /* 0x000ee4000800007f */
[----:B---3--:R-:W-:Y:S05]  /*1a4e0*/  @!P0 BRA `(.L_x_2775) ;  /* 0xfffffffc00f08947 */ /* 0x008fea000383ffff */
[----:B------:R-:W-:Y:S05]  /*1a4f0*/  BRA `(.L_x_2845) ;  /* 0xffffffdc00e47947 */ /* 0x000fea000383ffff */
.L_x_2777:
[----:B---3--:R3:W4:Y:S02]  /*1a500*/  SYNCS.PHASECHK.TRANS64.TRYWAIT P0, [R4+URZ], R5 ;  /* 0x00000005040075a7 */ /* 0x008724000800017f */
[----:B----4-:R-:W-:Y:S05]  /*1a510*/  @!P0 NANOSLEEP.SYNCS 0x989680 ;  /* 0x009896800000895d */ /* 0x010fea0003900000 */
[----:B------:R-:W4:Y:S02]  /*1a520*/  @!P0 SYNCS.PHASECHK.TRANS64 P0, [R4+URZ], R5 ;  /* 0x00000005040085a7 */ /* 0x000f24000800007f */
[----:B----4-:R-:W-:Y:S05]  /*1a530*/  @!P0 BRA `(.L_x_2777) ;  /* 0xfffffffc00f08947 */ /* 0x010fea000383ffff */
[----:B------:R-:W-:Y:S05]  /*1a540*/  BRA `(.L_x_2846) ;  /* 0xffffffdc00ec7947 */ /* 0x000fea000383ffff */
.L_x_2847:
        /* <DEDUP_REMOVED lines=11> */
.L_x_3432:


//--------------------- .text._ZN7cutlass13device_kernelIN5flash11enable_sm90INS1_16FlashAttnFwdSm90INS1_25CollectiveMainloopFwdSm90ILi2EN4cute5tupleIJNS5_1CILi1EEES8_S8_EEENS6_IJNS7_ILi128EEENS7_ILi80EEENS7_ILi256EEEEEELi256ENS_10bfloat16_tEfNS_4arch4Sm90ELb1ELb0ELb0ELb1ELb0ELb1ELb0ELb1ELb1ELb1ELb0ELb0EEENS1_21CollectiveEpilogueFwdINS6_IJSA_SC_SB_EEES9_SE_SG_Li256ELb1ELb1ELb0ELb0EEENS1_36VarlenDynamicPersistentTileSchedulerILi128ELi80ELi256ELi128ELb0ELb1ELb1ELb1ELb1ELb1EEEEEEEEEvNT_6ParamsE --------------------------
	.section	.text._ZN7cutlass13device_kernelIN5flash11enable_sm90INS1_16FlashAttnFwdSm90INS1_25CollectiveMainloopFwdSm90ILi2EN4cute5tupleIJNS5_1CILi1EEES8_S8_EEENS6_IJNS7_ILi128EEENS7_ILi80EEENS7_ILi256EEEEEELi256ENS_10bfloat16_tEfNS_4arch4Sm90ELb1ELb0ELb0ELb1ELb0ELb1ELb0ELb1ELb1ELb1ELb0ELb0EEENS1_21CollectiveEpilogueFwdINS6_IJSA_SC_SB_EEES9_SE_SG_Li256ELb1ELb1ELb0ELb0EEENS1_36VarlenDynamicPersistentTileSchedulerILi128ELi80ELi256ELi128ELb0ELb1ELb1ELb1ELb1ELb1EEEEEEEEEvNT_6ParamsE,"ax",@progbits
	.align	128
.text._ZN7cutlass13device_kernelIN5flash11enable_sm90INS1_16FlashAttnFwdSm90INS1_25CollectiveMainloopFwdSm90ILi2EN4cute5tupleIJNS5_1CILi1EEES8_S8_EEENS6_IJNS7_ILi128EEENS7_ILi80EEENS7_ILi256EEEEEELi256ENS_10bfloat16_tEfNS_4arch4Sm90ELb1ELb0ELb0ELb1ELb0ELb1ELb0ELb1ELb1ELb1ELb0ELb0EEENS1_21CollectiveEpilogueFwdINS6_IJSA_SC_SB_EEES9_SE_SG_Li256ELb1ELb1ELb0ELb0EEENS1_36VarlenDynamicPersistentTileSchedulerILi128ELi80ELi256ELi128ELb0ELb1ELb1ELb1ELb1ELb1EEEEEEEEEvNT_6ParamsE:
        .type           _ZN7cutlass13device_kernelIN5flash11enable_sm90INS1_16FlashAttnFwdSm90INS1_25CollectiveMainloopFwdSm90ILi2EN4cute5tupleIJNS5_1CILi1EEES8_S8_EEENS6_IJNS7_ILi128EEENS7_ILi80EEENS7_ILi256EEEEEELi256ENS_10bfloat16_tEfNS_4arch4Sm90ELb1ELb0ELb0ELb1ELb0ELb1ELb0ELb1ELb1ELb1ELb0ELb0EEENS1_21CollectiveEpilogueFwdINS6_IJSA_SC_SB_EEES9_SE_SG_Li256ELb1ELb1ELb0ELb0EEENS1_36VarlenDynamicPersistentTileSchedulerILi128ELi80ELi256ELi128ELb0ELb1ELb1ELb1ELb1ELb1EEEEEEEEEvNT_6ParamsE,@function
        .size           _ZN7cutlass13device_kernelIN5flash11enable_sm90INS1_16FlashAttnFwdSm90INS1_25CollectiveMainloopFwdSm90ILi2EN4cute5tupleIJNS5_1CILi1EEES8_S8_EEENS6_IJNS7_ILi128EEENS7_ILi80EEENS7_ILi256EEEEEELi256ENS_10bfloat16_tEfNS_4arch4Sm90ELb1ELb0ELb0ELb1ELb0ELb1ELb0ELb1ELb1ELb1ELb0ELb0EEENS1_21CollectiveEpilogueFwdINS6_IJSA_SC_SB_EEES9_SE_SG_Li256ELb1ELb1ELb0ELb0EEENS1_36VarlenDynamicPersistentTileSchedulerILi128ELi80ELi256ELi128ELb0ELb1ELb1ELb1ELb1ELb1EEEEEEEEEvNT_6ParamsE,(.L_x_3433 - _ZN7cutlass13device_kernelIN5flash11enable_sm90INS1_16FlashAttnFwdSm90INS1_25CollectiveMainloopFwdSm90ILi2EN4cute5tupleIJNS5_1CILi1EEES8_S8_EEENS6_IJNS7_ILi128EEENS7_ILi80EEENS7_ILi256EEEEEELi256ENS_10bfloat16_tEfNS_4arch4Sm90ELb1ELb0ELb0ELb1ELb0ELb1ELb0ELb1ELb1ELb1ELb0ELb0EEENS1_21CollectiveEpilogueFwdINS6_IJSA_SC_SB_EEES9_SE_SG_Li256ELb1ELb1ELb0ELb0EEENS1_36VarlenDynamicPersistentTileSchedulerILi128ELi80ELi256ELi128ELb0ELb1ELb1ELb1ELb1ELb1EEEEEEEEEvNT_6ParamsE)
        .other          _ZN7cutlass13device_kernelIN5flash11enable_sm90INS1_16FlashAttnFwdSm90INS1_25CollectiveMainloopFwdSm90ILi2EN4cute5tupleIJNS5_1CILi1EEES8_S8_EEENS6_IJNS7_ILi128EEENS7_ILi80EEENS7_ILi256EEEEEELi256ENS_10bfloat16_tEfNS_4arch4Sm90ELb1ELb0ELb0ELb1ELb0ELb1ELb0ELb1ELb1ELb1ELb0ELb0EEENS1_21CollectiveEpilogueFwdINS6_IJSA_SC_SB_EEES9_SE_SG_Li256ELb1ELb1ELb0ELb0EEENS1_36VarlenDynamicPersistentTileSchedulerILi128ELi80ELi256ELi128ELb0ELb1ELb1ELb1ELb1ELb1EEEEEEEEEvNT_6ParamsE,@"STO_CUDA_ENTRY STV_DEFAULT"
_ZN7cutlass13device_kernelIN5flash11enable_sm90INS1_16FlashAttnFwdSm90INS1_25CollectiveMainloopFwdSm90ILi2EN4cute5tupleIJNS5_1CILi1EEES8_S8_EEENS6_IJNS7_ILi128EEENS7_ILi80EEENS7_ILi256EEEEEELi256ENS_10bfloat16_tEfNS_4arch4Sm90ELb1ELb0ELb0ELb1ELb0ELb1ELb0ELb1ELb1ELb1ELb0ELb0EEENS1_21CollectiveEpilogueFwdINS6_IJSA_SC_SB_EEES9_SE_SG_Li256ELb1ELb1ELb0ELb0EEENS1_36VarlenDynamicPersistentTileSchedulerILi128ELi80ELi256ELi128ELb0ELb1ELb1ELb1ELb1ELb1EEEEEEEEEvNT_6ParamsE:
        /* <DEDUP_REMOVED lines=24> */
.L_x_2849:
[----:B------:R-:W-:Y:S05]  /*0180*/  BSYNC B0 ;  /* 0x0000000000007941 */ /* 0x000fea0003800000 */
.L_x_2848:
        /* <DEDUP_REMOVED lines=41> */
.L_x_2850:
        /* <DEDUP_REMOVED lines=22> */
.L_x_2851:
        /* <DEDUP_REMOVED lines=18> */
.L_x_2852:
        /* <DEDUP_REMOVED lines=22> */
.L_x_2853:
        /* <DEDUP_REMOVED lines=22> */
.L_x_2854:
        /* <DEDUP_REMOVED lines=9> */
.L_x_2857:
        /* <DEDUP_REMOVED lines=16> */
[----:B------:R-:W-:Y:S01]  /*0af0*/  VIADD R4, R4, 0xffffff80 ;  /* 0xffffff8004047836 */ /* 0x000fe20000000000 */
[----:B------:R-:W-:Y:S01]  /*0b00*/  R2UR UR4, R18 ;  /* 0x00000000120472ca */ /* 0x000fe200000e0000 */
[----:B------:R-:W-:Y:S01]  /*0b10*/  IMAD.MOV.U32 R19, RZ, RZ, RZ ;  /* 0x000000ffff137224 */ /* 0x000fe200078e00ff */
[----:B------:R-:W-:Y:S01]  /*0b20*/  CS2R R218, SRZ ;  /* 0x0000000000da7805 */ /* 0x000fe2000001ff00 */
[----:B------:R-:W-:Y:S01]  /*0b30*/  IMAD.MOV.U32 R217, RZ, RZ, RZ ;  /* 0x000000ffffd97224 */ /* 0x000fe200078e00ff */
[----:B------:R-:W-:-:S04]  /*0b40*/  SHF.R.S32.HI R3, RZ, 0x1f, R4 ;  /* 0x0000001fff037819 */ /* 0x000fc80000011404 */
[CC--:B------:R-:W-:Y:S02]  /*0b50*/  LEA.HI R8, R3.reuse, R4.reuse, RZ, 0x2 ;  /* 0x0000000403087211 */ /* 0x0c0fe400078f10ff */
[CC--:B------:R-:W-:Y:S02]  /*0b60*/  LEA.HI R5, R3.reuse, R4.reuse, RZ, 0x5 ;  /* 0x0000000403057211 */ /* 0x0c0fe400078f28ff */
[----:B------:R-:W-:Y:S01]  /*0b70*/  LOP3.LUT R11, R8, 0xfffffffc, RZ, 0xc0, !PT ;  /* 0xfffffffc080b7812 */ /* 0x000fe200078ec0ff */
[----:B------:R-:W-:Y:S01]  /*0b80*/  UIADD3 UR4, UR4, 0x14400, URZ ;  /* 0x0001440004047890 */ /* 0x000fe2000fffe03f */
[-C--:B0-----:R-:W-:Y:S01]  /*0b90*/  LEA.HI R2, R3, R4.reuse, RZ, 0x4 ;  /* 0x0000000403027211 */ /* 0x081fe200078f20ff */
[----:B------:R-:W-:Y:S01]  /*0ba0*/  IMAD.SHL.U32 R6, R5, 0x20, RZ ;  /* 0x0000002005067824 */ /* 0x000fe200078e00ff */
[----:B------:R-:W-:Y:S01]  /*0bb0*/  LEA.HI R212, R3, R4, RZ, 0x3 ;  /* 0x0000000403d47211 */ /* 0x000fe200078f18ff */
[----:B------:R-:W-:Y:S01]  /*0bc0*/  IMAD.IADD R11, R4, 0x1, -R11 ;  /* 0x00000001040b7824 */ /* 0x000fe200078e0a0b */
[----:B------:R-:W-:-:S02]  /*0bd0*/  SHF.R.S32.HI R5, RZ, 0x4, R2 ;  /* 0x00000004ff057819 */ /* 0x000fc40000011402 */
[----:B------:R-:W-:Y:S02]  /*0be0*/  LEA.HI R12, R3, R4, RZ, 0x6 ;  /* 0x00000004030c7211 */ /* 0x000fe400078f30ff */
[----:B------:R-:W-:Y:S02]  /*0bf0*/  LOP3.LUT R237, R212, 0xfffffff8, RZ, 0xc0, !PT ;  /* 0xfffffff8d4ed7812 */ /* 0x000fe400078ec0ff */
[----:B------:R-:W-:Y:S01]  /*0c00*/  LOP3.LUT R6, R6, 0xfffffc00, RZ, 0xc0, !PT ;  /* 0xfffffc0006067812 */ /* 0x000fe200078ec0ff */
[----:B------:R-:W-:Y:S01]  /*0c10*/  IMAD.SHL.U32 R12, R12, 0x8, RZ ;  /* 0x000000080c0c7824 */ /* 0x000fe200078e00ff */
[----:B------:R-:W-:Y:S01]  /*0c20*/  SHF.R.S32.HI R212, RZ, 0x3, R212 ;  /* 0x00000003ffd47819 */ /* 0x000fe200000114d4 */
[----:B------:R-:W-:-:S03]  /*0c30*/  IMAD.IADD R237, R4, 0x1, -R237 ;  /* 0x0000000104ed7824 */ /* 0x000fc600078e0aed */
[----:B------:R-:W-:Y:S01]  /*0c40*/  LOP3.LUT R228, R12, 0xfffffe00, RZ, 0xc0, !PT ;  /* 0xfffffe000ce47812 */ /* 0x000fe200078ec0ff */
[C---:B------:R-:W-:Y:S02]  /*0c50*/  IMAD.SHL.U32 R22, R237.reuse, 0x4, RZ ;  /* 0x00000004ed167824 */ /* 0x040fe400078e00ff */
[----:B------:R-:W-:Y:S02]  /*0c60*/  IMAD.SHL.U32 R16, R237, 0x8, RZ ;  /* 0x00000008ed107824 */ /* 0x000fe400078e00ff */
[C---:B------:R-:W-:Y:S02]  /*0c70*/  VIADD R214, R22.reuse, 0x40 ;  /* 0x0000004016d67836 */ /* 0x040fe40000000000 */
[C---:B------:R-:W-:Y:S02]  /*0c80*/  VIADD R215, R22.reuse, 0x20 ;  /* 0x0000002016d77836 */ /* 0x040fe40000000000 */
[C---:B------:R-:W-:Y:S02]  /*0c90*/  IMAD.IADD R213, R22.reuse, 0x1, R214 ;  /* 0x0000000116d57824 */ /* 0x040fe400078e02d6 */
[----:B------:R-:W-:-:S02]  /*0ca0*/  VIADD R216, R22, 0x60 ;  /* 0x0000006016d87836 */ /* 0x000fc40000000000 */
[C---:B------:R-:W-:Y:S02]  /*0cb0*/  VIADD R220, R16.reuse, 0x80 ;  /* 0x0000008010dc7836 */ /* 0x040fe40000000000 */
[----:B------:R-:W-:Y:S01]  /*0cc0*/  VIADD R221, R16, 0xc0 ;  /* 0x000000c010dd7836 */ /* 0x000fe20000000000 */
[----:B--2---:R-:W-:Y:S02]  /*0cd0*/  R2UR UR5, R0 ;  /* 0x00000000000572ca */ /* 0x004fe400000e0000 */
[----:B------:R-:W-:Y:S02]  /*0ce0*/  LEA.HI R0, R3, R4, RZ, 0x7 ;  /* 0x0000000403007211 */ /* 0x000fe400078f38ff */
[----:B------:R-:W-:Y:S02]  /*0cf0*/  LOP3.LUT R3, R2, 0x3fffff0, RZ, 0xc0, !PT ;  /* 0x03fffff002037812 */ /* 0x000fe400078ec0ff */
[----:B------:R-:W-:Y:S02]  /*0d00*/  LOP3.LUT R7, R0, 0xffffff80, RZ, 0xc0, !PT ;  /* 0xffffff8000077812 */ /* 0x000fe400078ec0ff */
[----:B------:R-:W-:Y:S01]  /*0d10*/  LEA.HI R2, R2, R5, RZ, 0x1 ;  /* 0x0000000502027211 */ /* 0x000fe200078f08ff */
[C---:B------:R-:W-:Y:S01]  /*0d20*/  IMAD.IADD R3, R4.reuse, 0x1, -R3 ;  /* 0x0000000104037824 */ /* 0x040fe200078e0a03 */
[----:B------:R-:W-:Y:S01]  /*0d30*/  SHF.R.S32.HI R14, RZ, 0x7, R0 ;  /* 0x00000007ff0e7819 */ /* 0x000fe20000011400 */
[----:B------:R-:W-:Y:S01]  /*0d40*/  IMAD.IADD R13, R4, 0x1, -R7 ;  /* 0x00000001040d7824 */ /* 0x000fe200078e0a07 */
[----:B------:R-:W-:Y:S01]  /*0d50*/  LOP3.LUT R2, R2, 0x1ffffffe, RZ, 0xc0, !PT ;  /* 0x1ffffffe02027812 */ /* 0x000fe200078ec0ff */
[----:B------:R-:W-:Y:S01]  /*0d60*/  IMAD R3, R3, 0x40, R6 ;  /* 0x0000004003037824 */ /* 0x000fe200078e0206 */
[----:B------:R-:W-:Y:S01]  /*0d70*/  LEA.HI R0, R0, R14, RZ, 0x1 ;  /* 0x0000000e00007211 */ /* 0x000fe200078f08ff */
[----:B------:R-:W-:Y:S01]  /*0d80*/  VIADD R6, R212, 0x60 ;  /* 0x00000060d4067836 */ /* 0x000fe20000000000 */
[----:B------:R-:W-:Y:S01]  /*0d90*/  SHF.R.S32.HI R7, RZ, 0x1f, R13 ;  /* 0x0000001fff077819 */ /* 0x000fe2000001140d */
[----:B------:R-:W-:Y:S01]  /*0da0*/  IMAD.IADD R2, R5, 0x1, -R2 ;  /* 0x0000000105027824 */ /* 0x000fe200078e0a02 */
[----:B------:R-:W-:Y:S01]  /*0db0*/  LOP3.LUT R0, R0, 0x3fffffe, RZ, 0xc0, !PT ;  /* 0x03fffffe00007812 */ /* 0x000fe200078ec0ff */
[----:B------:R-:W-:Y:S01]  /*0dc0*/  STL [R1+0x6c], R13 ;  /* 0x00006c0d01007387 */ /* 0x000fe20000100800 */
[CC--:B------:R-:W-:Y:S01]  /*0dd0*/  LEA.HI R8, R7.reuse, R13.reuse, RZ, 0x2 ;  /* 0x0000000d07087211 */ /* 0x0c0fe200078f10ff */
[----:B------:R-:W-:Y:S01]  /*0de0*/  IMAD R2, R2, 0x8, R3 ;  /* 0x0000000802027824 */ /* 0x000fe200078e0203 */
[----:B------:R-:W-:Y:S01]  /*0df0*/  LEA.HI R7, R7, R13, RZ, 0x5 ;  /* 0x0000000d07077211 */ /* 0x000fe200078f28ff */
[----:B------:R-:W-:Y:S01]  /*0e00*/  IMAD.IADD R0, R14, 0x1, -R0 ;  /* 0x000000010e007824 */ /* 0x000fe200078e0a00 */
[--C-:B------:R-:W-:Y:S01]  /*0e10*/  SHF.R.S32.HI R9, RZ, 0x2, R8.reuse ;  /* 0x00000002ff097819 */ /* 0x100fe20000011408 */
[----:B------:R0:W-:Y:S01]  /*0e20*/  STL [R1+0x7c], R14 ;  /* 0x00007c0e01007387 */ /* 0x0001e20000100800 */
[----:B------:R-:W-:Y:S01]  /*0e30*/  SHF.R.S32.HI R10, RZ, 0x1f, R8 ;  /* 0x0000001fff0a7819 */ /* 0x000fe20000011408 */
[----:B------:R-:W-:Y:S01]  /*0e40*/  ULOP3.LUT UR5, UR5, 0x1, URZ, 0xfc, !UPT ;  /* 0x0000000105057892 */ /* 0x000fe2000f8efc3f */
[----:B------:R-:W-:Y:S01]  /*0e50*/  SHF.R.S32.HI R7, RZ, 0x5, R7 ;  /* 0x00000005ff077819 */ /* 0x000fe20000011407 */
[----:B------:R1:W-:Y:S01]  /*0e60*/  STL [R1+0x84], R2 ;  /* 0x0000840201007387 */ /* 0x0003e20000100800 */
[----:B------:R-:W-:-:S02]  /*0e70*/  LEA.HI R10, R10, R9, RZ, 0x3 ;  /* 0x000000090a0a7211 */ /* 0x000fc400078f18ff */
[----:B------:R-:W-:Y:S02]  /*0e80*/  SHF.R.S32.HI R5, RZ, 0x1f, R6 ;  /* 0x0000001fff057819 */ /* 0x000fe40000011406 */
[----:B------:R-:W-:Y:S01]  /*0e90*/  LOP3.LUT R10, R10, 0xfffffff8, RZ, 0xc0, !PT ;  /* 0xfffffff80a0a7812 */ /* 0x000fe200078ec0ff */
[----:B0-----:R-:W-:Y:S01]  /*0ea0*/  IMAD.SHL.U32 R14, R212, 0x40, RZ ;  /* 0x00000040d40e7824 */ /* 0x001fe200078e00ff */
[----:B------:R-:W-:Y:S02]  /*0eb0*/  LEA.HI R5, R5, R6, RZ, 0x3 ;  /* 0x0000000605057211 */ /* 0x000fe400078f18ff */
[----:B------:R-:W-:Y:S01]  /*0ec0*/  LEA.HI R4, R11, R11, RZ, 0x1 ;  /* 0x0000000b0b047211 */ /* 0x000fe200078f08ff */
[----:B------:R-:W-:Y:S01]  /*0ed0*/  IMAD.IADD R10, R9, 0x1, -R10 ;  /* 0x00000001090a7824 */ /* 0x000fe200078e0a0a */
[----:B------:R-:W-:Y:S01]  /*0ee0*/  LOP3.LUT R3, R14, 0x1c0, RZ, 0xc0, !PT ;  /* 0x000001c00e037812 */ /* 0x000fe200078ec0ff */
[----:B-1----:R-:W-:Y:S01]  /*0ef0*/  IMAD.SHL.U32 R2, R6, 0x40, RZ ;  /* 0x0000004006027824 */ /* 0x002fe200078e00ff */
[----:B------:R-:W-:Y:S01]  /*0f00*/  LOP3.LUT R4, R4, 0x1ffffffe, RZ, 0xc0, !PT ;  /* 0x1ffffffe04047812 */ /* 0x000fe200078ec0ff */
[----:B------:R-:W-:Y:S01]  /*0f10*/  IMAD R7, R7, 0x10, R10 ;  /* 0x0000001007077824 */ /* 0x000fe200078e020a */
[----:B------:R-:W-:Y:S01]  /*0f20*/  SHF.R.U32.HI R229, RZ, 0x3, R3 ;  /* 0x00000003ffe57819 */ /* 0x000fe20000011603 */
[----:B------:R-:W-:Y:S01]  /*0f30*/  VIADD R10, R212, 0x40 ;  /* 0x00000040d40a7836 */ /* 0x000fe20000000000 */
[----:B------:R-:W-:Y:S01]  /*0f40*/  LOP3.LUT R12, R2, 0x1c0, RZ, 0xc0, !PT ;  /* 0x000001c0020c7812 */ /* 0x000fe200078ec0ff */
[----:B------:R-:W-:Y:S01]  /*0f50*/  IMAD R9, R0, 0x40, R7 ;  /* 0x0000004000097824 */ /* 0x000fe200078e0207 */
[----:B------:R-:W-:Y:S01]  /*0f60*/  SHF.R.S32.HI R2, RZ, 0x1f, R213 ;  /* 0x0000001fff027819 */ /* 0x000fe200000114d5 */
[----:B------:R-:W-:Y:S01]  /*0f70*/  IMAD.SHL.U32 R224, R10, 0x40, RZ ;  /* 0x000000400ae07824 */ /* 0x000fe200078e00ff */
[----:B------:R-:W-:Y:S01]  /*0f80*/  SHF.R.S32.HI R0, RZ, 0x1f, R10 ;  /* 0x0000001fff007819 */ /* 0x000fe2000001140a */
[----:B------:R-:W-:Y:S01]  /*0f90*/  IMAD.SHL.U32 R6, R5, 0x40, RZ ;  /* 0x0000004005067824 */ /* 0x000fe200078e00ff */
[-C--:B------:R-:W-:Y:S01]  /*0fa0*/  LEA.HI R5, R2, R213.reuse, RZ, 0x3 ;  /* 0x000000d502057211 */ /* 0x080fe200078f18ff */
[----:B------:R-:W-:Y:S01]  /*0fb0*/  IMAD.IADD R4, R11, 0x1, -R4 ;  /* 0x000000010b047824 */ /* 0x000fe200078e0a04 */
[----:B------:R-:W-:Y:S01]  /*0fc0*/  LEA.HI R0, R0, R10, RZ, 0x3 ;  /* 0x0000000a00007211 */ /* 0x000fe200078f18ff */
[----:B------:R-:W-:Y:S01]  /*0fd0*/  STL [R1+0x80], R9 ;  /* 0x0000800901007387 */ /* 0x000fe20000100800 */
[----:B------:R-:W-:Y:S01]  /*0fe0*/  LOP3.LUT R224, R224, 0x1c0, RZ, 0xc0, !PT ;  /* 0x000001c0e0e07812 */ /* 0x000fe200078ec0ff */
[----:B------:R-:W-:Y:S01]  /*0ff0*/  IMAD R235, R4, 0x8, R9 ;  /* 0x0000000804eb7824 */ /* 0x000fe200078e0209 */
[----:B------:R-:W-:Y:S01]  /*1000*/  LEA.HI R2, R2, R213, RZ, 0x6 ;  /* 0x000000d502027211 */ /* 0x000fe200078f30ff */
[----:B------:R-:W-:Y:S01]  /*1010*/  IMAD.SHL.U32 R0, R0, 0x40, RZ ;  /* 0x0000004000007824 */ /* 0x000fe200078e00ff */
[----:B------:R-:W-:-:S02]  /*1020*/  LOP3.LUT R10, R6, 0xfffffe00, RZ, 0xc0, !PT ;  /* 0xfffffe00060a7812 */ /* 0x000fc400078ec0ff */
[--C-:B------:R-:W-:Y:S01]  /*1030*/  LOP3.LUT R6, R224, 0x38, R5.reuse, 0xf8, !PT ;  /* 0x00000038e0067812 */ /* 0x100fe200078ef805 */
[----:B------:R-:W-:Y:S01]  /*1040*/  IMAD.SHL.U32 R2, R2, 0x80, RZ ;  /* 0x0000008002027824 */ /* 0x000fe200078e00ff */
[----:B------:R-:W-:Y:S01]  /*1050*/  LOP3.LUT R227, R0, 0xfffffe00, RZ, 0xc0, !PT ;  /* 0xfffffe0000e37812 */ /* 0x000fe200078ec0ff */
[----:B------:R-:W-:Y:S01]  /*1060*/  STL [R1+0x68], R10 ;  /* 0x0000680a01007387 */ /* 0x000fe20000100800 */
[----:B------:R-:W-:Y:S02]  /*1070*/  LOP3.LUT R0, R5, 0x38, RZ, 0xc0, !PT ;  /* 0x0000003805007812 */ /* 0x000fe400078ec0ff */
[----:B------:R-:W-:Y:S01]  /*1080*/  SHF.R.U32.HI R7, RZ, 0x3, R12 ;  /* 0x00000003ff077819 */ /* 0x000fe2000001160c */
[----:B------:R-:W-:Y:S01]  /*1090*/  STL [R1+0x60], RZ ;  /* 0x000060ff01007387 */ /* 0x000fe20000100800 */
[----:B------:R-:W-:Y:S02]  /*10a0*/  LOP3.LUT R5, R12, 0x38, R5, 0xf8, !PT ;  /* 0x000000380c057812 */ /* 0x000fe400078ef805 */
[----:B------:R-:W-:-:S02]  /*10b0*/  SHF.R.U32.HI R11, RZ, 0x3, R224 ;  /* 0x00000003ff0b7819 */ /* 0x000fc400000116e0 */
[----:B------:R-:W-:Y:S02]  /*10c0*/  LOP3.LUT R0, R0, 0x1c0, R14, 0xf8, !PT ;  /* 0x000001c000007812 */ /* 0x000fe400078ef80e */
[----:B------:R-:W-:Y:S02]  /*10d0*/  LOP3.LUT R7, R5, R7, RZ, 0x3c, !PT ;  /* 0x0000000705077212 */ /* 0x000fe400078e3cff */
[----:B------:R-:W-:Y:S02]  /*10e0*/  LOP3.LUT R2, R2, 0xffffe000, RZ, 0xc0, !PT ;  /* 0xffffe00002027812 */ /* 0x000fe400078ec0ff */
[----:B------:R-:W-:Y:S01]  /*10f0*/  LOP3.LUT R6, R6, R11, RZ, 0x3c, !PT ;  /* 0x0000000b06067212 */ /* 0x000fe200078e3cff */
[----:B------:R-:W-:Y:S01]  /*1100*/  IMAD.U32 R11, RZ, RZ, UR4 ;  /* 0x00000004ff0b7e24 */ /* 0x000fe2000f8e00ff */
[----:B------:R-:W-:Y:S01]  /*1110*/  LOP3.LUT R5, R0, R229, RZ, 0x3c, !PT ;  /* 0x000000e500057212 */ /* 0x000fe200078e3cff */
[----:B------:R-:W-:Y:S01]  /*1120*/  IMAD.U32 R0, RZ, RZ, UR5 ;  /* 0x00000005ff007e24 */ /* 0x000fe2000f8e00ff */
[----:B------:R-:W-:-:S02]  /*1130*/  IADD3 R6, R6, R2, R227 ;  /* 0x0000000206067210 */ /* 0x000fc40007ffe0e3 */
[-C--:B------:R-:W-:Y:S02]  /*1140*/  IADD3 R7, R7, R2.reuse, R10 ;  /* 0x0000000207077210 */ /* 0x080fe40007ffe00a */
[----:B------:R-:W-:Y:S01]  /*1150*/  IADD3 R5, R5, R2, R228 ;  /* 0x0000000205057210 */ /* 0x000fe20007ffe0e4 */
[----:B------:R-:W-:Y:S01]  /*1160*/  VIADD R2, R212, 0x20 ;  /* 0x00000020d4027836 */ /* 0x000fe20000000000 */
[----:B------:R0:W-:Y:S01]  /*1170*/  STL [R1+0x58], R0 ;  /* 0x0000580001007387 */ /* 0x0001e20000100800 */
[----:B------:R-:W-:Y:S02]  /*1180*/  LOP3.LUT R233, R3, 0x38, R16, 0xf8, !PT ;  /* 0x0000003803e97812 */ /* 0x000fe400078ef810 */
[----:B------:R-:W-:Y:S01]  /*1190*/  IMAD.SHL.U32 R223, R2, 0x40, RZ ;  /* 0x0000004002df7824 */ /* 0x000fe200078e00ff */
[----:B------:R-:W-:Y:S01]  /*11a0*/  LEA R3, R6, UR4, 0x1 ;  /* 0x0000000406037c11 */ /* 0x000fe2000f8e08ff */
[----:B------:R1:W-:Y:S01]  /*11b0*/  STL [R1+0x64], R11 ;  /* 0x0000640b01007387 */ /* 0x0003e20000100800 */
[----:B------:R-:W-:-:S02]  /*11c0*/  LOP3.LUT R234, R8, 0x7ffffffc, RZ, 0xc0, !PT ;  /* 0x7ffffffc08ea7812 */ /* 0x000fc400078ec0ff */
[----:B------:R-:W-:Y:S01]  /*11d0*/  LOP3.LUT R223, R223, 0x1c0, RZ, 0xc0, !PT ;  /* 0x000001c0dfdf7812 */ /* 0x000fe200078ec0ff */
[----:B------:R1:W-:Y:S01]  /*11e0*/  STL [R1+0x74], R3 ;  /* 0x0000740301007387 */ /* 0x0003e20000100800 */
[----:B0-----:R-:W-:Y:S01]  /*11f0*/  SHF.R.S32.HI R0, RZ, 0x1f, R2 ;  /* 0x0000001fff007819 */ /* 0x001fe20000011402 */
[----:B------:R-:W-:Y:S01]  /*1200*/  IMAD.IADD R234, R13, 0x1, -R234 ;  /* 0x000000010dea7824 */ /* 0x000fe200078e0aea */
[----:B------:R-:W-:Y:S02]  /*1210*/  SHF.R.S32.HI R10, RZ, 0x1f, R212 ;  /* 0x0000001fff0a7819 */ /* 0x000fe400000114d4 */
[----:B------:R-:W-:Y:S02]  /*1220*/  LEA.HI R0, R0, R2, RZ, 0x3 ;  /* 0x0000000200007211 */ /* 0x000fe400078f18ff */
[----:B------:R-:W-:Y:S02]  /*1230*/  SHF.R.U32.HI R2, RZ, 0x3, R223 ;  /* 0x00000003ff027819 */ /* 0x000fe400000116df */
[----:B------:R-:W-:Y:S01]  /*1240*/  LEA R2, R7, UR4, 0x1 ;  /* 0x0000000407027c11 */ /* 0x000fe2000f8e08ff */
[----:B------:R-:W-:Y:S01]  /*1250*/  IMAD.SHL.U32 R0, R0, 0x40, RZ ;  /* 0x0000004000007824 */ /* 0x000fe200078e00ff */
[----:B------:R-:W-:-:S04]  /*1260*/  LOP3.LUT R233, R228, R233, R229, 0xf6, !PT ;  /* 0x000000e9e4e97212 */ /* 0x000fc800078ef6e5 */
[----:B------:R-:W-:Y:S02]  /*1270*/  LOP3.LUT R226, R0, 0xfffffe00, RZ, 0xc0, !PT ;  /* 0xfffffe0000e27812 */ /* 0x000fe400078ec0ff */
[----:B------:R-:W-:-:S05]  /*1280*/  LEA R0, R5, UR4, 0x1 ;  /* 0x0000000405007c11 */ /* 0x000fca000f8e08ff */
[----:B------:R1:W-:Y:S04]  /*1290*/  STL [R1+0x78], R0 ;  /* 0x0000780001007387 */ /* 0x0003e80000100800 */
[----:B------:R1:W-:Y:S02]  /*12a0*/  STL [R1+0x70], R2 ;  /* 0x0000700201007387 */ /* 0x0003e40000100800 */
.L_x_3114:
[----:B01-34-:R-:W0:Y:S01]  /*12b0*/  LDC.64 R2, c[0x0][0xc88] ;  /* 0x00032200ff027b82 */ /* 0x01be220000000a00 */
[----:B------:R-:W-:Y:S01]  /*12c0*/  ULDC.64 UR10, c[0x0][0x208] ;  /* 0x00008200000a7ab9 */ /* 0x000fe20000000a00 */
[----:B------:R-:W-:Y:S01]  /*12d0*/  ULDC.64 UR4, c[0x0][0xa28] ;  /* 0x00028a0000047ab9 */ /* 0x000fe20000000a00 */
[----:B------:R-:W-:Y:S01]  /*12e0*/  ULDC.64 UR8, c[0x0][0xa18] ;  /* 0x0002860000087ab9 */ /* 0x000fe20000000a00 */
[----:B------:R-:W-:Y:S01]  /*12f0*/  ULDC.64 UR6, c[0x0][0xa08] ;  /* 0x0002820000067ab9 */ /* 0x000fe20000000a00 */
[----:B0-----:R-:W-:-:S05]  /*1300*/  IMAD.WIDE R2, R55, 0x4, R2 ;  /* 0x0000000437027825 */ /* 0x001fca00078e0202 */
[----:B--2---:R-:W2:Y:S01]  /*1310*/  LDG.E R236, desc[UR10][R2.64] ;  /* 0x0000000a02ec7981 */ /* 0x004ea2000c1e1900 */
[----:B------:R-:W-:Y:S01]  /*1320*/  ISETP.NE.U32.AND P2, PT, RZ, UR4, PT ;  /* 0x00000004ff007c0c */ /* 0x000fe2000bf45070 */
[----:B------:R-:W-:Y:S01]  /*1330*/  IMAD.MOV.U32 R0, RZ, RZ, RZ ;  /* 0x000000ffff007224 */ /* 0x000fe200078e00ff */
[----:B------:R-:W-:Y:S01]  /*1340*/  ISETP.NE.U32.AND P1, PT, RZ, UR8, PT ;  /* 0x00000008ff007c0c */ /* 0x000fe2000bf25070 */
[----:B------:R-:W-:Y:S01]  /*1350*/  IMAD.MOV.U32 R26, RZ, RZ, RZ ;  /* 0x000000ffff1a7224 */ /* 0x000fe200078e00ff */
[----:B------:R-:W-:Y:S02]  /*1360*/  ISETP.NE.AND.EX P2, PT, RZ, UR5, PT, P2 ;  /* 0x00000005ff007c0c */ /* 0x000fe4000bf45320 */
[----:B------:R-:W-:Y:S01]  /*1370*/  ISETP.NE.AND.EX P1, PT, RZ, UR9, PT, P1 ;  /* 0x00000009ff007c0c */ /* 0x000fe2000bf25310 */
[----:B------:R0:W-:Y:S01]  /*1380*/  STL [R1+0x5c], R54 ;  /* 0x00005c3601007387 */ /* 0x0001e20000100800 */
[----:B------:R-:W-:-:S04]  /*1390*/  ISETP.NE.U32.AND P0, PT, RZ, UR6, PT ;  /* 0x00000006ff007c0c */ /* 0x000fc8000bf05070 */
[----:B------:R-:W-:Y:S02]  /*13a0*/  ISETP.NE.AND.EX P0, PT, RZ, UR7, PT, P0 ;  /* 0x00000007ff007c0c */ /* 0x000fe4000bf05300 */
        /* <DEDUP_REMOVED lines=15> */
[----:B------:R-:W-:Y:S01]  /*14a0*/  ULDC.64 UR6, c[0x0][0xa20] ;  /* 0x0002880000067ab9 */ /* 0x000fe20000000a00 */
[----:B------:R-:W-:Y:S01]  /*14b0*/  @P1 IADD3.X R5, R29, UR9, RZ, P2, !PT ;  /* 0x000000091d051c10 */ /* 0x000fe200097fe4ff */
        /* <DEDUP_REMOVED lines=20> */
.L_x_2859:
        /* <DEDUP_REMOVED lines=8> */
.L_x_2860:
[----:B------:R-:W-:Y:S05]  /*1680*/  @!P0 BRA `(.L_x_2861) ;  /* 0x0000000000108947 */ /* 0x000fea0003800000 */
[----:B------:R-:W-:Y:S02]  /*1690*/  ULDC.64 UR4, c[0x0][0x208] ;  /* 0x0000820000047ab9 */ /* 0x000fe40000000a00 */
[----:B------:R-:W2:Y:S04]  /*16a0*/  LDG.E R4, desc[UR4][R6.64] ;  /* 0x0000000406047981 */ /* 0x000ea8000c1e1900 */
[----:B------:R-:W2:Y:S02]  /*16b0*/  LDG.E R27, desc[UR4][R6.64+0x4] ;  /* 0x00000404061b7981 */ /* 0x000ea4000c1e1900 */
[----:B--2---:R-:W-:-:S07]  /*16c0*/  IMAD.IADD R27, R27, 0x1, -R4 ;  /* 0x000000011b1b7824 */ /* 0x004fce00078e0a04 */
.L_x_2861:
[----:B------:R-:W-:Y:S01]  /*16d0*/  ULDC.64 UR4, c[0x0][0xa10] ;  /* 0x0002840000047ab9 */ /* 0x000fe20000000a00 */
[----:B------:R-:W-:Y:S01]  /*16e0*/  ULDC.64 UR6, c[0x0][0x208] ;  /* 0x0000820000067ab9 */ /* 0x000fe20000000a00 */
[----:B------:R-:W-:Y:S01]  /*16f0*/  ISETP.NE.U32.AND P0, PT, RZ, UR4, PT ;  /* 0x00000004ff007c0c */ /* 0x000fe2000bf05070 */
[----:B------:R-:W1:Y:S03]  /*1700*/  LDC R9, c[0x0][0x448] ;  /* 0x00011200ff097b82 */ /* 0x000e660000000800 */
[----:B------:R-:W-:Y:S01]  /*1710*/  ISETP.NE.AND.EX P0, PT, RZ, UR5, PT, P0 ;  /* 0x00000005ff007c0c */ /* 0x000fe2000bf05300 */
[----:B------:R-:W-:-:S12]  /*1720*/  ULDC.64 UR4, c[0x0][0xa30] ;  /* 0x00028c0000047ab9 */ /* 0x000fd80000000a00 */
[----:B0-----:R-:W0:Y:S02]  /*1730*/  @P0 LDC.64 R4, c[0x0][0xa10] ;  /* 0x00028400ff040b82 */ /* 0x001e240000000a00 */
[----:B0-----:R-:W-:-:S05]  /*1740*/  @P0 IMAD.WIDE R4, R25, 0x4, R4 ;  /* 0x0000000419040825 */ /* 0x001fca00078e0204 */
[----:B------:R-:W2:Y:S04]  /*1750*/  @P0 LDG.E R3, desc[UR6][R4.64] ;  /* 0x0000000604030981 */ /* 0x000ea8000c1e1900 */
[----:B------:R0:W2:Y:S01]  /*1760*/  @P0 LDG.E R8, desc[UR6][R4.64+0x4] ;  /* 0x0000040604080981 */ /* 0x0000a2000c1e1900 */
[----:B------:R-:W-:Y:S01]  /*1770*/  ISETP.NE.U32.AND P1, PT, RZ, UR4, PT ;  /* 0x00000004ff007c0c */ /* 0x000fe2000bf25070 */
[----:B-----5:R-:W-:-:S03]  /*1780*/  IMAD.MOV.U32 R144, RZ, RZ, R27 ;  /* 0x000000ffff907224 */ /* 0x020fc600078e001b */
[----:B------:R-:W-:-:S13]  /*1790*/  ISETP.NE.AND.EX P1, PT, RZ, UR5, PT, P1 ;  /* 0x00000005ff007c0c */ /* 0x000fda000bf25310 */
[----:B------:R-:W-:-:S04]  /*17a0*/  @P1 IADD3 R6, P2, R28, UR4, RZ ;  /* 0x000000041c061c10 */ /* 0x000fc8000ff5e0ff */
[----:B------:R-:W-:-:S05]  /*17b0*/  @P1 IADD3.X R7, R29, UR5, RZ, P2, !PT ;  /* 0x000000051d071c10 */ /* 0x000fca00097fe4ff */
[----:B------:R3:W5:Y:S01]  /*17c0*/  @P1 LDG.E R144, desc[UR6][R6.64] ;  /* 0x0000000606901981 */ /* 0x000762000c1e1900 */
[----:B-1----:R-:W-:Y:S01]  /*17d0*/  ISETP.NE.AND P1, PT, R9, 0x1, PT ;  /* 0x000000010900780c */ /* 0x002fe20003f25270 */
[----:B------:R-:W-:Y:S01]  /*17e0*/  IMAD.SHL.U32 R230, R53, 0x80, RZ ;  /* 0x0000008035e67824 */ /* 0x000fe200078e00ff */
[----:B------:R-:W-:-:S03]  /*17f0*/  PLOP3.LUT P2, PT, PT, PT, PT, 0x80, 0x0 ;  /* 0x000000000000781c */ /* 0x000fc60003f4f070 */
[----:B0-----:R-:W-:-:S08]  /*1800*/  VIADD R4, R230, 0x7f ;  /* 0x0000007fe6047836 */ /* 0x001fd00000000000 */
[----:B------:R-:W0:Y:S08]  /*1810*/  @P1 LDC R9, c[0x0][0x44c] ;  /* 0x00011300ff091b82 */ /* 0x000e300000000800 */
[----:B------:R-:W1:Y:S01]  /*1820*/  @P1 LDC R5, c[0x0][0x450] ;  /* 0x00011400ff051b82 */ /* 0x000e620000000800 */
[----:B--2---:R-:W-:Y:S02]  /*1830*/  @P0 IMAD.IADD R2, R8, 0x1, -R3 ;  /* 0x0000000108020824 */ /* 0x004fe400078e0a03 */
[----:B------:R-:W-:-:S02]  /*1840*/  IMAD.IADD R8, R27, 0x1, -R0 ;  /* 0x000000011b087824 */ /* 0x000fc400078e0a00 */
[----:B0-----:R-:W-:-:S04]  /*1850*/  @P1 IMAD.HI.U32 R0, R4, R9, RZ ;  /* 0x0000000904001227 */ /* 0x001fc800078e00ff */
[----:B------:R-:W-:Y:S01]  /*1860*/  IMAD.IADD R232, R8, 0x1, R2 ;  /* 0x0000000108e87824 */ /* 0x000fe200078e0202 */
[----:B-1----:R-:W-:Y:S01]  /*1870*/  @P1 SHF.R.U32.HI R4, RZ, R5, R0 ;  /* 0x00000005ff041219 */ /* 0x002fe20000011600 */
[----:B------:R-:W-:Y:S02]  /*1880*/  IMAD.MOV R120, RZ, RZ, -R8 ;  /* 0x000000ffff787224 */ /* 0x000fe400078e0a08 */
[C---:B------:R-:W-:Y:S01]  /*1890*/  VIADD R0, R232.reuse, 0x4f ;  /* 0x0000004fe8007836 */ /* 0x040fe20000000000 */
[----:B------:R-:W-:Y:S02]  /*18a0*/  IADD3 R149, R232, 0x50, -R231 ;  /* 0x00000050e8957810 */ /* 0x000fe40007ffe8e7 */
[----:B------:R-:W-:Y:S01]  /*18b0*/  VIMNMX R120, RZ, R120, !PT ;  /* 0x00000078ff787248 */ /* 0x000fe20007fe0100 */
[----:B------:R-:W-:-:S04]  /*18c0*/  IMAD.HI R0, R0, 0x66666667, RZ ;  /* 0x6666666700007827 */ /* 0x000fc800078e02ff */
[----:B------:R-:W-:Y:S01]  /*18d0*/  IMAD.IADD R4, R149, 0x1, R4 ;  /* 0x0000000195047824 */ /* 0x000fe200078e0204 */
[----:B------:R-:W-:-:S03]  /*18e0*/  SHF.R.U32.HI R3, RZ, 0x1f, R0 ;  /* 0x0000001fff037819 */ /* 0x000fc60000011600 */
[----:B------:R-:W-:Y:S01]  /*18f0*/  IMAD.HI R4, R4, 0x66666667, RZ ;  /* 0x6666666704047827 */ /* 0x000fe200078e02ff */
[----:B------:R-:W-:-:S04]  /*1900*/  LEA.HI.SX32 R150, R0, R3, 0x1b ;  /* 0x0000000300967211 */ /* 0x000fc800078fdaff */
[----:B------:R-:W-:-:S04]  /*1910*/  SHF.R.U32.HI R5, RZ, 0x1f, R4 ;  /* 0x0000001fff057819 */ /* 0x000fc80000011604 */
[----:B------:R-:W-:-:S04]  /*1920*/  LEA.HI.SX32 R5, R4, R5, 0x1b ;  /* 0x0000000504057211 */ /* 0x000fc800078fdaff */
[----:B------:R-:W-:-:S05]  /*1930*/  VIMNMX R5, R150, R5, PT ;  /* 0x0000000596057248 */ /* 0x000fca0003fe0100 */
        /* <DEDUP_REMOVED lines=11> */
[----:B---3--:R-:W-:Y:S05]  /*19f0*/  @!P0 BRA `(.L_x_2862) ;  /* 0x0000009400b48947 */ /* 0x008fea0003800000 */
        /* <DEDUP_REMOVED lines=20> */
.L_x_2864:
[----:B------:R-:W-:Y:S05]  /*1b40*/  BSYNC B6 ;  /* 0x0000000000067941 */ /* 0x000fea0003800000 */
.L_x_2863:
        /* <DEDUP_REMOVED lines=20> */
.L_x_2866:
[----:B------:R-:W-:Y:S05]  /*1c90*/  BSYNC B6 ;  /* 0x0000000000067941 */ /* 0x000fea0003800000 */
.L_x_2865:
[----:B------:R-:W-:Y:S01]  /*1ca0*/  ULDC.64 UR4, c[0x0][0x9f8] ;  /* 0x00027e0000047ab9 */ /* 0x000fe20000000a00 */
[----:B------:R-:W-:Y:S01]  /*1cb0*/  ULDC.64 UR6, c[0x0][0x208] ;  /* 0x0000820000067ab9 */ /* 0x000fe20000000a00 */
[----:B------:R-:W-:Y:S01]  /*1cc0*/  ISETP.NE.U32.AND P0, PT, RZ, UR4, PT ;  /* 0x00000004ff007c0c */ /* 0x000fe2000bf05070 */
[----:B------:R-:W0:Y:S01]  /*1cd0*/  LDC.64 R98, c[0x0][0x300] ;  /* 0x0000c000ff627b82 */ /* 0x000e220000000a00 */
[----:B------:R-:W-:Y:S01]  /*1ce0*/  SHF.R.S32.HI R8, RZ, 0x1f, R54 ;  /* 0x0000001fff087819 */ /* 0x000fe20000011436 */
[----:B------:R-:W-:Y:S01]  /*1cf0*/  IMAD.IADD R113, R26, 0x1, R27 ;  /* 0x000000011a717824 */ /* 0x000fe200078e021b */
[----:B------:R-:W-:Y:S01]  /*1d00*/  ISETP.NE.AND.EX P0, PT, RZ, UR5, PT, P0 ;  /* 0x00000005ff007c0c */ /* 0x000fe2000bf05300 */
[----:B------:R-:W-:Y:S01]  /*1d10*/  ULDC.64 UR8, c[0x0][0xa08] ;  /* 0x0002820000087ab9 */ /* 0x000fe20000000a00 */
[----:B------:R-:W-:-:S03]  /*1d20*/  SHF.R.S32.HI R17, RZ, 0x1f, R16 ;  /* 0x0000001fff117819 */ /* 0x000fc60000011410 */
[----:B------:R-:W1:Y:S08]  /*1d30*/  LDC R117, c[0x0][0x3f4] ;  /* 0x0000fd00ff757b82 */ /* 0x000e700000000800 */
[----:B------:R-:W-:Y:S01]  /*1d40*/  @P0 IADD3 R4, P1, R28, UR4, RZ ;  /* 0x000000041c040c10 */ /* 0x000fe2000ff3e0ff */
[----:B------:R-:W2:Y:S03]  /*1d50*/  LDC.64 R104, c[0x0][0x408] ;  /* 0x00010200ff687b82 */ /* 0x000ea60000000a00 */
[----:B------:R-:W-:Y:S01]  /*1d60*/  @P0 IADD3.X R5, R29, UR5, RZ, P1, !PT ;  /* 0x000000051d050c10 */ /* 0x000fe20008ffe4ff */
[----:B------:R-:W-:-:S04]  /*1d70*/  ULDC.64 UR4, c[0x0][0x330] ;  /* 0x0000cc0000047ab9 */ /* 0x000fc80000000a00 */
[----:B------:R3:W4:Y:S01]  /*1d80*/  @P0 LDG.E R25, desc[UR6][R4.64] ;  /* 0x0000000604190981 */ /* 0x000722000c1e1900 */
[----:B------:R-:W-:Y:S01]  /*1d90*/  ULDC UR6, c[0x0][0x2f4] ;  /* 0x0000bd0000067ab9 */ /* 0x000fe20000000800 */
[----:B------:R-:W-:Y:S01]  /*1da0*/  IMAD R3, R8, UR4, RZ ;  /* 0x0000000408037c24 */ /* 0x000fe2000f8e02ff */
[----:B------:R-:W-:Y:S01]  /*1db0*/  SHF.R.S32.HI R11, RZ, 0x1f, R113 ;  /* 0x0000001fff0b7819 */ /* 0x000fe20000011471 */
[----:B------:R-:W-:Y:S01]  /*1dc0*/  IMAD.WIDE.U32 R6, R54, UR4, R16 ;  /* 0x0000000436067c25 */ /* 0x000fe2000f8e0010 */
[----:B------:R-:W-:Y:S01]  /*1dd0*/  ISETP.GE.AND P1, PT, R213, UR6, PT ;  /* 0x00000006d5007c0c */ /* 0x000fe2000bf26270 */
[----:B------:R-:W1:Y:S01]  /*1de0*/  LDC.64 R110, c[0x0][0x3f8] ;  /* 0x0000fe00ff6e7b82 */ /* 0x000e620000000a00 */
[----:B------:R-:W-:Y:S01]  /*1df0*/  ISETP.GE.AND P0, PT, R16, UR6, PT ;  /* 0x0000000610007c0c */ /* 0x000fe2000bf06270 */
[----:B------:R-:W-:Y:S01]  /*1e00*/  IMAD R13, R54, UR5, R3 ;  /* 0x00000005360d7c24 */ /* 0x000fe2000f8e0203 */
[----:B------:R-:W-:Y:S01]  /*1e10*/  SEL R3, RZ, 0xffffffff, P1 ;  /* 0xffffffffff037807 */ /* 0x000fe20000800000 */
[-C--:B0-----:R-:W-:Y:S01]  /*1e20*/  IMAD R0, R11, R98.reuse, RZ ;  /* 0x000000620b007224 */ /* 0x081fe200078e02ff */
[----:B------:R-:W-:Y:S01]  /*1e30*/  ULDC.64 UR4, c[0x0][0x308] ;  /* 0x0000c20000047ab9 */ /* 0x000fe20000000a00 */
[C---:B---3--:R-:W-:Y:S01]  /*1e40*/  IMAD.WIDE.U32 R4, R113.reuse, R98, RZ ;  /* 0x0000006271047225 */ /* 0x048fe200078e00ff */
[----:B------:R-:W-:Y:S01]  /*1e50*/  ISETP.GE.AND P1, PT, R220, UR6, PT ;  /* 0x00000006dc007c0c */ /* 0x000fe2000bf26270 */
[----:B------:R-:W0:Y:S01]  /*1e60*/  S2R R151, SR_TID.X ;  /* 0x0000000000977919 */ /* 0x000e220000002100 */
[----:B------:R-:W-:Y:S01]  /*1e70*/  SHF.R.S32.HI R20, RZ, 0x1f, R212 ;  /* 0x0000001fff147819 */ /* 0x000fe200000114d4 */
[----:B------:R-:W-:Y:S01]  /*1e80*/  IMAD R9, R113, R99, R0 ;  /* 0x0000006371097224 */ /* 0x000fe200078e0200 */
[----:B------:R-:W-:Y:S01]  /*1e90*/  SEL R0, RZ, 0x1, P0 ;  /* 0x00000001ff007807 */ /* 0x000fe20000000000 */
[----:B------:R-:W-:Y:S01]  /*1ea0*/  IMAD.SHL.U32 R3, R3, 0x2, RZ ;  /* 0x0000000203037824 */ /* 0x000fe200078e00ff */
[----:B------:R-:W-:Y:S01]  /*1eb0*/  ISETP.NE.U32.AND P0, PT, RZ, UR8, PT ;  /* 0x00000008ff007c0c */ /* 0x000fe2000bf05070 */
[----:B------:R-:W-:Y:S01]  /*1ec0*/  IMAD.IADD R5, R5, 0x1, R9 ;  /* 0x0000000105057824 */ /* 0x000fe200078e0209 */
[----:B------:R-:W-:Y:S01]  /*1ed0*/  SHF.R.S32.HI R23, RZ, 0x1f, R22 ;  /* 0x0000001fff177819 */ /* 0x000fe20000011416 */
[----:B------:R-:W-:Y:S01]  /*1ee0*/  IMAD.IADD R7, R7, 0x1, R13 ;  /* 0x0000000107077824 */ /* 0x000fe200078e020d */
[----:B------:R-:W-:Y:S01]  /*1ef0*/  LOP3.LUT R0, R3, 0x2, R0, 0xe2, !PT ;  /* 0x0000000203007812 */ /* 0x000fe200078ee200 */
[----:B------:R-:W-:Y:S01]  /*1f00*/  IMAD R3, R8, UR4, RZ ;  /* 0x0000000408037c24 */ /* 0x000fe2000f8e02ff */
[----:B------:R-:W-:Y:S01]  /*1f10*/  ISETP.NE.AND.EX P0, PT, RZ, UR9, PT, P0 ;  /* 0x00000009ff007c0c */ /* 0x000fe2000bf05300 */
[----:B------:R-:W-:Y:S01]  /*1f20*/  IMAD.WIDE.U32 R4, R54, UR4, R4 ;  /* 0x0000000436047c25 */ /* 0x000fe2000f8e0004 */
[----:B------:R-:W-:Y:S01]  /*1f30*/  ULDC.64 UR8, c[0x0][0x338] ;  /* 0x0000ce0000087ab9 */ /* 0x000fe20000000a00 */
[----:B------:R-:W-:-:S02]  /*1f40*/  SHF.R.U32.HI R30, RZ, 0x3, R223 ;  /* 0x00000003ff1e7819 */ /* 0x000fc400000116df */
[----:B------:R-:W-:Y:S01]  /*1f50*/  IMAD R9, R54, UR5, R3 ;  /* 0x0000000536097c24 */ /* 0x000fe2000f8e0203 */
[----:B------:R-:W-:Y:S01]  /*1f60*/  SEL R3, RZ, 0x4, P1 ;  /* 0x00000004ff037807 */ /* 0x000fe20000800000 */
[----:B------:R-:W-:Y:S01]  /*1f70*/  ULDC.64 UR4, c[0x0][0x310] ;  /* 0x0000c40000047ab9 */ /* 0x000fe20000000a00 */
[-C--:B--2---:R-:W-:Y:S01]  /*1f80*/  IMAD.WIDE.U32 R100, R212, R104.reuse, R22 ;  /* 0x00000068d4647225 */ /* 0x084fe200078e0016 */
[----:B------:R-:W-:Y:S02]  /*1f90*/  SHF.R.U32.HI R21, RZ, 0x3, R224 ;  /* 0x00000003ff157819 */ /* 0x000fe400000116e0 */
[----:B------:R-:W-:Y:S01]  /*1fa0*/  LOP3.LUT R3, R0, R3, RZ, 0xfc, !PT ;  /* 0x0000000300037212 */ /* 0x000fe200078efcff */
[----:B------:R-:W-:Y:S01]  /*1fb0*/  IMAD.IADD R5, R5, 0x1, R9 ;  /* 0x0000000105057824 */ /* 0x000fe200078e0209 */
[----:B------:R-:W-:Y:S01]  /*1fc0*/  ISETP.GE.AND P2, PT, R221, UR6, PT ;  /* 0x00000006dd007c0c */ /* 0x000fe2000bf46270 */
[C---:B------:R-:W-:Y:S01]  /*1fd0*/  IMAD.WIDE.U32 R102, R212.reuse, R104, R16 ;  /* 0x00000068d4667225 */ /* 0x040fe200078e0010 */
[----:B------:R-:W-:-:S02]  /*1fe0*/  IADD3 R112, P3, R212, R113, RZ ;  /* 0x00000071d4707210 */ /* 0x000fc40007f7e0ff */
[----:B-1----:R-:W-:Y:S01]  /*1ff0*/  SHF.L.U64.HI R29, R110, 0x6, R111 ;  /* 0x000000066e1d7819 */ /* 0x002fe2000001026f */
[-C--:B------:R-:W-:Y:S01]  /*2000*/  IMAD.WIDE.U32 R106, R212, R110.reuse, R22 ;  /* 0x0000006ed46a7225 */ /* 0x080fe200078e0016 */
[C-C-:B------:R-:W-:Y:S02]  /*2010*/  SHF.L.U64.HI R128, R98.reuse, 0x5, R99.reuse ;  /* 0x0000000562807819 */ /* 0x140fe40000010263 */
[----:B------:R-:W-:Y:S01]  /*2020*/  SHF.L.U64.HI R130, R98, 0x6, R99 ;  /* 0x0000000662827819 */ /* 0x000fe20000010263 */
[----:B------:R-:W-:Y:S01]  /*2030*/  IMAD.WIDE.U32 R108, R212, R110, R16 ;  /* 0x0000006ed46c7225 */ /* 0x000fe200078e0010 */
[C-C-:B------:R-:W-:Y:S02]  /*2040*/  SHF.L.U64.HI R34, R104.reuse, 0x5, R105.reuse ;  /* 0x0000000568227819 */ /* 0x140fe40000010269 */
[----:B------:R-:W-:Y:S01]  /*2050*/  SHF.L.U64.HI R33, R104, 0x6, R105 ;  /* 0x0000000668217819 */ /* 0x000fe20000010269 */
[----:B------:R-:W-:Y:S01]  /*2060*/  IMAD.SHL.U32 R31, R212, 0x40, RZ ;  /* 0x00000040d41f7824 */ /* 0x000fe200078e00ff */
[----:B0-----:R-:W-:Y:S01]  /*2070*/  LEA.HI R151, R151, 0x8, RZ, 0x19 ;  /* 0x0000000897977811 */ /* 0x001fe200078fc8ff */
[C---:B------:R-:W-:Y:S01]  /*2080*/  IMAD.SHL.U32 R28, R110.reuse, 0x20, RZ ;  /* 0x000000206e1c7824 */ /* 0x040fe200078e00ff */
[----:B------:R-:W-:Y:S01]  /*2090*/  LOP3.LUT R26, R3, 0x1, RZ, 0xc0, !PT ;  /* 0x00000001031a7812 */ /* 0x000fe200078ec0ff */
[----:B------:R-:W-:-:S02]  /*20a0*/  IMAD.SHL.U32 R27, R110, 0x40, RZ ;  /* 0x000000406e1b7824 */ /* 0x000fc400078e00ff */
[----:B------:R-:W-:Y:S02]  /*20b0*/  VIADD R10, R212, 0x20 ;  /* 0x00000020d40a7836 */ /* 0x000fe40000000000 */
[----:B------:R-:W-:Y:S02]  /*20c0*/  IMAD R121, R99, 0x50, RZ ;  /* 0x0000005063797824 */ /* 0x000fe400078e02ff */
[C---:B------:R-:W-:Y:S01]  /*20d0*/  IMAD.SHL.U32 R129, R98.reuse, 0x20, RZ ;  /* 0x0000002062817824 */ /* 0x040fe200078e00ff */
[----:B------:R-:W-:Y:S01]  /*20e0*/  SHF.R.S32.HI R148, RZ, 0x1f, R10 ;  /* 0x0000001fff947819 */ /* 0x000fe2000001140a */
[----:B------:R-:W-:Y:S02]  /*20f0*/  IMAD.SHL.U32 R131, R98, 0x40, RZ ;  /* 0x0000004062837824 */ /* 0x000fe400078e00ff */
[----:B------:R-:W-:Y:S02]  /*2100*/  IMAD R123, R105, 0x50, RZ ;  /* 0x00000050697b7824 */ /* 0x000fe400078e02ff */
[----:B------:R-:W-:-:S02]  /*2110*/  IMAD.SHL.U32 R32, R104, 0x20, RZ ;  /* 0x0000002068207824 */ /* 0x000fc400078e00ff */
[----:B------:R-:W-:Y:S01]  /*2120*/  IMAD.X R113, R20, 0x1, R11, P3 ;  /* 0x0000000114717824 */ /* 0x000fe200018e060b */
[----:B----4-:R-:W-:Y:S02]  /*2130*/  SHF.R.S32.HI R8, RZ, 0x1f, R25 ;  /* 0x0000001fff087819 */ /* 0x010fe40000011419 */
[----:B------:R-:W-:Y:S02]  /*2140*/  SEL R97, R25, RZ, !P0 ;  /* 0x000000ff19617207 */ /* 0x000fe40004000000 */
        /* <DEDUP_REMOVED lines=13> */
[----:B------:R-:W-:Y:S02]  /*2220*/  IMAD R0, R20, R104, RZ ;  /* 0x0000006814007224 */ /* 0x000fe400078e02ff */
[----:B------:R-:W-:Y:S01]  /*2230*/  IMAD.WIDE.U32 R98, R98, 0x50, RZ ;  /* 0x0000005062627825 */ /* 0x000fe200078e00ff */
[----:B------:R-:W-:Y:S02]  /*2240*/  IADD3.X R35, R36, R5, R35, P1, !PT ;  /* 0x0000000524237210 */ /* 0x000fe40000ffe423 */
[----:B------:R-:W-:Y:S01]  /*2250*/  SEL R5, R117, RZ, P0 ;  /* 0x000000ff75057207 */ /* 0x000fe20000000000 */
[----:B------:R-:W-:Y:S01]  /*2260*/  IMAD R7, R212, R105, R0 ;  /* 0x00000069d4077224 */ /* 0x000fe200078e0200 */
[----:B------:R-:W-:Y:S01]  /*2270*/  ISETP.GE.AND P1, PT, R213, R117, PT ;  /* 0x00000075d500720c */ /* 0x000fe20003f26270 */
[----:B------:R-:W-:-:S02]  /*2280*/  IMAD R0, R20, R110, RZ ;  /* 0x0000006e14007224 */ /* 0x000fc400078e02ff */
[----:B------:R-:W-:Y:S01]  /*2290*/  IMAD.IADD R5, R16, 0x1, R5 ;  /* 0x0000000110057824 */ /* 0x000fe200078e0205 */
[----:B------:R-:W-:Y:S01]  /*22a0*/  SEL R4, R117, RZ, P1 ;  /* 0x000000ff75047207 */ /* 0x000fe20000800000 */
[----:B------:R-:W-:Y:S02]  /*22b0*/  IMAD.IADD R101, R101, 0x1, R7 ;  /* 0x0000000165657824 */ /* 0x000fe400078e0207 */
[----:B------:R-:W-:Y:S02]  /*22c0*/  IMAD.IADD R103, R7, 0x1, R103 ;  /* 0x0000000107677824 */ /* 0x000fe400078e0267 */
[----:B------:R-:W-:Y:S01]  /*22d0*/  IMAD R7, R212, R111, R0 ;  /* 0x0000006fd4077224 */ /* 0x000fe200078e0200 */
[----:B------:R-:W-:Y:S01]  /*22e0*/  SHF.R.S32.HI R0, RZ, 0x1f, R5 ;  /* 0x0000001fff007819 */ /* 0x000fe20000011405 */
[----:B------:R-:W-:Y:S02]  /*22f0*/  IMAD.IADD R4, R213, 0x1, R4 ;  /* 0x00000001d5047824 */ /* 0x000fe400078e0204 */
[----:B------:R-:W-:Y:S01]  /*2300*/  IMAD.IADD R107, R107, 0x1, R7 ;  /* 0x000000016b6b7824 */ /* 0x000fe200078e0207 */
[CC--:B------:R-:W-:Y:S01]  /*2310*/  LEA.HI R13, R0.reuse, R5.reuse, RZ, 0x3 ;  /* 0x00000005000d7211 */ /* 0x0c0fe200078f18ff */
[----:B------:R-:W-:Y:S01]  /*2320*/  IMAD.IADD R109, R7, 0x1, R109 ;  /* 0x00000001076d7824 */ /* 0x000fe200078e026d */
[----:B------:R-:W-:Y:S01]  /*2330*/  LEA.HI R0, R0, R5, RZ, 0x6 ;  /* 0x0000000500007211 */ /* 0x000fe200078f30ff */
[----:B-----5:R-:W-:Y:S01]  /*2340*/  IMAD.WIDE.U32 R106, R144, R110, R106 ;  /* 0x0000006e906a7225 */ /* 0x020fe200078e006a */
[----:B------:R-:W-:-:S02]  /*2350*/  SHF.R.S32.HI R7, RZ, 0x1f, R4 ;  /* 0x0000001fff077819 */ /* 0x000fc40000011404 */
        /* <DEDUP_REMOVED lines=24> */
[----:B------:R-:W-:-:S02]  /*24e0*/  LOP3.LUT R9, R224, 0x38, R4, 0xf8, !PT ;  /* 0x00000038e0097812 */ /* 0x000fc400078ef804 */
[-C--:B------:R-:W-:Y:S01]  /*24f0*/  LOP3.LUT R8, R8, R21.reuse, RZ, 0x3c, !PT ;  /* 0x0000001508087212 */ /* 0x080fe200078e3cff */
        /* <DEDUP_REMOVED lines=14> */
[----:B------:R-:W-:Y:S01]  /*25e0*/  IMAD R5, R111, 0x50, RZ ;  /* 0x000000506f057824 */ /* 0x000fe200078e02ff */
[----:B------:R-:W-:Y:S01]  /*25f0*/  LOP3.LUT R11, R4, 0xfffffff8, RZ, 0xc0, !PT ;  /* 0xfffffff8040b7812 */ /* 0x000fe200078ec0ff */
[----:B------:R-:W-:Y:S01]  /*2600*/  IMAD R15, R144, R111, R0 ;  /* 0x0000006f900f7224 */ /* 0x000fe200078e0200 */
[----:B------:R-:W-:Y:S01]  /*2610*/  SEL R0, RZ, 0x8, P2 ;  /* 0x00000008ff007807 */ /* 0x000fe20001000000 */
[----:B------:R-:W-:Y:S01]  /*2620*/  VIADD R8, R212, 0x40 ;  /* 0x00000040d4087836 */ /* 0x000fe20000000000 */
[----:B------:R-:W-:Y:S01]  /*2630*/  SHF.R.S32.HI R12, RZ, 0x3, R4 ;  /* 0x00000003ff0c7819 */ /* 0x000fe20000011404 */
[----:B------:R-:W-:Y:S01]  /*2640*/  IMAD.WIDE.U32 R110, R110, 0x50, RZ ;  /* 0x000000506e6e7825 */ /* 0x000fe200078e00ff */
[----:B------:R-:W-:-:S02]  /*2650*/  LOP3.LUT R0, R3, R0, RZ, 0xfc, !PT ;  /* 0x0000000003007212 */ /* 0x000fc400078efcff */
[----:B------:R-:W-:Y:S01]  /*2660*/  SHF.R.S32.HI R146, RZ, 0x1f, R8 ;  /* 0x0000001fff927819 */ /* 0x000fe20000011408 */
[----:B------:R-:W-:Y:S01]  /*2670*/  IMAD.WIDE.U32 R104, R104, 0x50, RZ ;  /* 0x0000005068687825 */ /* 0x000fe200078e00ff */
[C---:B------:R-:W-:Y:S02]  /*2680*/  LOP3.LUT R10, R0.reuse, 0x2, RZ, 0xc0, !PT ;  /* 0x00000002000a7812 */ /* 0x040fe400078ec0ff */
[----:B------:R-:W-:Y:S01]  /*2690*/  LOP3.LUT R9, R0, 0x4, RZ, 0xc0, !PT ;  /* 0x0000000400097812 */ /* 0x000fe200078ec0ff */
[----:B------:R-:W-:Y:S01]  /*26a0*/  IMAD.IADD R134, R134, 0x1, R7 ;  /* 0x0000000186867824 */ /* 0x000fe200078e0207 */
[----:B------:R-:W-:Y:S01]  /*26b0*/  LOP3.LUT R8, R0, 0x8, RZ, 0xc0, !PT ;  /* 0x0000000800087812 */ /* 0x000fe200078ec0ff */
[----:B------:R-:W-:Y:S01]  /*26c0*/  IMAD.IADD R122, R111, 0x1, R5 ;  /* 0x000000016f7a7824 */ /* 0x000fe200078e0205 */
[----:B------:R-:W-:Y:S01]  /*26d0*/  SHF.R.S32.HI R7, RZ, 0x1f, R13 ;  /* 0x0000001fff077819 */ /* 0x000fe2000001140d */
[----:B------:R-:W-:Y:S01]  /*26e0*/  IMAD.IADD R25, R101, 0x1, R21 ;  /* 0x0000000165197824 */ /* 0x000fe200078e0215 */
[----:B------:R-:W-:Y:S01]  /*26f0*/  SHF.R.S32.HI R6, RZ, 0x1f, R11 ;  /* 0x0000001fff067819 */ /* 0x000fe2000001140b */
[----:B------:R-:W-:-:S02]  /*2700*/  IMAD.IADD R20, R107, 0x1, R15 ;  /* 0x000000016b147824 */ /* 0x000fc400078e020f */
[----:B------:R-:W-:Y:S02]  /*2710*/  IMAD.SHL.U32 R117, R117, 0x2, RZ ;  /* 0x0000000275757824 */ /* 0x000fe400078e00ff */
[----:B------:R-:W-:Y:S02]  /*2720*/  IMAD.IADD R121, R99, 0x1, R121 ;  /* 0x0000000163797824 */ /* 0x000fe400078e0279 */
[----:B------:R-:W-:Y:S02]  /*2730*/  IMAD.IADD R123, R105, 0x1, R123 ;  /* 0x00000001697b7824 */ /* 0x000fe400078e027b */
[----:B------:R-:W-:Y:S02]  /*2740*/  IMAD.IADD R21, R21, 0x1, R103 ;  /* 0x0000000115157824 */ /* 0x000fe400078e0267 */
[----:B------:R-:W-:Y:S02]  /*2750*/  IMAD.IADD R15, R15, 0x1, R109 ;  /* 0x000000010f0f7824 */ /* 0x000fe400078e026d */
[----:B------:R-:W-:-:S07]  /*2760*/  IMAD.IADD R5, R39, 0x1, R41 ;  /* 0x0000000127057824 */ /* 0x000fce00078e0229 */
.L_x_2974:
[----:B------:R-:W0:Y:S01]  /*2770*/  LDC.64 R118, c[0x0][0x2e8] ;  /* 0x0000ba00ff767b82 */ /* 0x000e220000000a00 */
[----:B------:R-:W-:Y:S01]  /*2780*/  VIADD R45, R24, 0xffffffff ;  /* 0xffffffff182d7836 */ /* 0x000fe20000000000 */
[----:B------:R-:W-:Y:S05]  /*2790*/  YIELD ;  /* 0x0000000000007946 */ /* 0x000fea0003800000 */
[----:B--2---:R-:W-:Y:S01]  /*27a0*/  SHF.R.S32.HI R42, RZ, 0x1f, R45 ;  /* 0x0000001fff2a7819 */ /* 0x004fe2000001142d */
[----:B------:R-:W1:Y:S01]  /*27b0*/  LDC R116, c[0x0][0x3f4] ;  /* 0x0000fd00ff747b82 */ /* 0x000e620000000800 */
[-C--:B------:R-:W-:Y:S01]  /*27c0*/  IMAD R3, R121, R45.reuse, RZ ;  /* 0x0000002d79037224 */ /* 0x080fe200078e02ff */
[----:B------:R-:W-:Y:S01]  /*27d0*/  BSSY B0, `(.L_x_2867) ;  /* 0x0000800000007945 */ /* 0x000fe20003800000 */
[----:B------:R-:W-:-:S04]  /*27e0*/  IMAD.WIDE.U32 R126, R98, R45, RZ ;  /* 0x0000002d627e7225 */ /* 0x000fc800078e00ff */
[----:B------:R-:W-:Y:S01]  /*27f0*/  IMAD R3, R42, R98, R3 ;  /* 0x000000622a037224 */ /* 0x000fe200078e0203 */
[CC--:B------:R-:W-:Y:S02]  /*2800*/  IADD3 R40, P2, R37.reuse, R126.reuse, RZ ;  /* 0x0000007e25287210 */ /* 0x0c0fe40007f5e0ff */
[-C--:B------:R-:W-:Y:S01]  /*2810*/  IADD3 R0, P3, P4, R37, R126.reuse, R131 ;  /* 0x0000007e25007210 */ /* 0x080fe20007c7e083 */
[----:B------:R-:W-:Y:S01]  /*2820*/  IMAD.IADD R92, R127, 0x1, R3 ;  /* 0x000000017f5c7824 */ /* 0x000fe200078e0203 */
[----:B------:R-:W-:-:S03]  /*2830*/  IADD3 R4, P5, P6, R37, R126, R129 ;  /* 0x0000007e25047210 */ /* 0x000fc60007ebe081 */
[----:B------:R-:W-:Y:S01]  /*2840*/  IMAD.X R41, R92, 0x1, R35, P2 ;  /* 0x000000015c297824 */ /* 0x000fe200010e0623 */
[C---:B0-----:R-:W-:Y:S02]  /*2850*/  LEA R52, P2, R0.reuse, R118, 0x1 ;  /* 0x0000007600347211 */ /* 0x041fe400078408ff */
[CC--:B------:R-:W-:Y:S02]  /*2860*/  IADD3.X R3, R35.reuse, R92.reuse, R130, P3, P4 ;  /* 0x0000005c23037210 */ /* 0x0c0fe40001fe8482 */
[----:B------:R-:W-:Y:S02]  /*2870*/  IADD3.X R24, R35, R92, R128, P5, P6 ;  /* 0x0000005c23187210 */ /* 0x000fe40002fec480 */
[----:B------:R-:W-:Y:S01]  /*2880*/  LEA.HI.X R53, R0, R119, R3, 0x1, P2 ;  /* 0x0000007700357211 */ /* 0x000fe200010f0c03 */
[----:B------:R-:W-:Y:S01]  /*2890*/  IMAD R3, R19, 0x5000, R233 ;  /* 0x0000500013037824 */ /* 0x000fe200078e02e9 */
[----:B-1----:R-:W-:Y:S02]  /*28a0*/  ISETP.GE.AND P2, PT, R116, 0x1, PT ;  /* 0x000000017400780c */ /* 0x002fe40003f46270 */
[----:B------:R-:W-:-:S02]  /*28b0*/  LEA R54, P5, R4, R118, 0x1 ;  /* 0x0000007604367211 */ /* 0x000fc400078a08ff */
[----:B------:R-:W-:Y:S02]  /*28c0*/  LEA R60, P6, R40, R118, 0x1 ;  /* 0x00000076283c7211 */ /* 0x000fe400078c08ff */
[----:B------:R-:W-:Y:S02]  /*28d0*/  ISETP.GT.AND P3, PT, R45, R120, PT ;  /* 0x000000782d00720c */ /* 0x000fe40003f64270 */
[-C--:B------:R-:W-:Y:S01]  /*28e0*/  LEA.HI.X R55, R4, R119.reuse, R24, 0x1, P5 ;  /* 0x0000007704377211 */ /* 0x080fe200028f0c18 */
[----:B------:R-:W-:Y:S01]  /*28f0*/  IMAD R4, R3, 0x2, R18 ;  /* 0x0000000203047824 */ /* 0x000fe200078e0212 */
[----:B------:R-:W-:Y:S01]  /*2900*/  LEA.HI.X R61, R40, R119, R41, 0x1, P6 ;  /* 0x00000077283d7211 */ /* 0x000fe200030f0c29 */
[----:B------:R-:W-:Y:S01]  /*2910*/  IMAD.MOV.U32 R24, RZ, RZ, R45 ;  /* 0x000000ffff187224 */ /* 0x000fe200078e002d */
[----:B------:R-:W-:Y:S01]  /*2920*/  P2R R114, PR, RZ, 0x8 ;  /* 0x00000008ff727803 */ /* 0x000fe20000000000 */
[----:B------:R-:W-:Y:S06]  /*2930*/  @!P2 BRA `(.L_x_2868) ;  /* 0x0000007800a0a947 */ /* 0x000fec0003800000 */
[----:B------:R-:W-:Y:S01]  /*2940*/  ULDC.U8 UR4, c[0x0][0x410] ;  /* 0x0001040000047ab9 */ /* 0x000fe20000000000 */
[-C--:B------:R-:W-:Y:S01]  /*2950*/  IMAD R3, R122, R45.reuse, RZ ;  /* 0x0000002d7a037224 */ /* 0x080fe200078e02ff */
[----:B------:R-:W-:Y:S01]  /*2960*/  ISETP.NE.AND P2, PT, RZ, UR4, PT ;  /* 0x00000004ff007c0c */ /* 0x000fe2000bf45270 */
[-C--:B------:R-:W-:Y:S02]  /*2970*/  IMAD R43, R123, R45.reuse, RZ ;  /* 0x0000002d7b2b7224 */ /* 0x080fe400078e02ff */
        /* <DEDUP_REMOVED lines=52> */
.L_x_2871:
[----:B------:R-:W-:Y:S05]  /*2cc0*/  BSYNC B1 ;  /* 0x0000000000017941 */ /* 0x000fea0003800000 */
.L_x_2870:
        /* <DEDUP_REMOVED lines=74> */
.L_x_2873:
[----:B------:R-:W-:Y:S05]  /*3170*/  BSYNC B1 ;  /* 0x0000000000017941 */ /* 0x000fea0003800000 */
.L_x_2872:
        /* <DEDUP_REMOVED lines=9> */
[----:B------:R-:W-:Y:S01]  /*3210*/  CS2R R58, SRZ ;  /* 0x00000000003a7805 */ /* 0x000fe2000001ff00 */
[----:B-----5:R-:W-:Y:S01]  /*3220*/  IMAD.MOV.U32 R142, RZ, RZ, R66 ;  /* 0x000000ffff8e7224 */ /* 0x020fe200078e0042 */
        /* <DEDUP_REMOVED lines=33> */
.L_x_2875:
[----:B------:R-:W-:Y:S05]  /*3440*/  BSYNC B1 ;  /* 0x0000000000017941 */ /* 0x000fea0003800000 */
.L_x_2874:
[----:B------:R-:W2:Y:S01]  /*3450*/  LDL R0, [R1+0x58] ;  /* 0x0000580001007983 */ /* 0x000ea20000100800 */
[----:B0-----:R-:W-:Y:S01]  /*3460*/  IMAD.MOV.U32 R40, RZ, RZ, R70 ;  /* 0x000000ffff287224 */ /* 0x001fe200078e0046 */
[----:B------:R-:W-:Y:S01]  /*3470*/  PRMT R164, R142, 0x7610, R164 ;  /* 0x000076108ea47816 */ /* 0x000fe200000000a4 */
        /* <DEDUP_REMOVED lines=66> */
.L_x_2876:
[----:B------:R-:W-:Y:S01]  /*38a0*/  IMAD R0, R19, 0x8, R18 ;  /* 0x0000000813007824 */ /* 0x000fe200078e0212 */
[----:B------:R-:W-:Y:S01]  /*38b0*/  SHF.L.U32 R115, R219, 0x1f, RZ ;  /* 0x0000001fdb737819 */ /* 0x000fe200000006ff */
[----:B------:R-:W-:Y:S03]  /*38c0*/  BSSY B1, `(.L_x_2877) ;  /* 0x0000003000017945 */ /* 0x000fe60003800000 */
[----:B------:R-:W0:Y:S02]  /*38d0*/  SYNCS.PHASECHK.TRANS64.TRYWAIT P6, [R0+URZ+0x38890], R115 ;  /* 0x03889073000075a7 */ /* 0x000e2400080c017f */
[----:B0-----:R-:W-:Y:S05]  /*38e0*/  @!P6 BRA `(.L_x_2878) ;  /* 0x000002d000f8e947 */ /* 0x001fea0003800000 */
.L_x_3292:
[----:B------:R-:W-:Y:S05]  /*38f0*/  BSYNC B1 ;  /* 0x0000000000017941 */ /* 0x000fea0003800000 */
.L_x_2877:
        /* <DEDUP_REMOVED lines=9> */
[----:B------:R-:W-:Y:S02]  /*3990*/  SHF.R.U64 R152, R124, 0x10, R125 ;  /* 0x000000107c987819 */ /* 0x000fe4000000127d */
[--C-:B------:R-:W-:Y:S02]  /*39a0*/  SHF.R.U64 R153, R126, 0x10, R127.reuse ;  /* 0x000000107e997819 */ /* 0x100fe4000000127f */
[----:B------:R-:W-:Y:S02]  /*39b0*/  SHF.R.U32.HI R155, RZ, 0x10, R127 ;  /* 0x00000010ff9b7819 */ /* 0x000fe4000001167f */
[----:B------:R-:W-:Y:S01]  /*39c0*/  SHF.R.U32.HI R154, RZ, 0x10, R125 ;  /* 0x00000010ff9a7819 */ /* 0x000fe2000001167d */
[----:B--2---:R-:W-:Y:S01]  /*39d0*/  IMAD.U32 R125, R42, 0x10000, RZ ;  /* 0x000100002a7d7824 */ /* 0x004fe200078e00ff */
[----:B------:R-:W-:Y:S02]  /*39e0*/  PRMT R126, R140, 0x5432, R152 ;  /* 0x000054328c7e7816 */ /* 0x000fe40000000098 */
[----:B------:R-:W-:-:S02]  /*39f0*/  PRMT R152, R156, 0x5410, R153 ;  /* 0x000054109c987816 */ /* 0x000fc40000000099 */
[----:B------:R-:W-:Y:S01]  /*3a00*/  PRMT R153, R157, 0x5410, R155 ;  /* 0x000054109d997816 */ /* 0x000fe2000000009b */
[----:B------:R-:W-:Y:S01]  /*3a10*/  IMAD.U32 R155, R40, 0x10000, RZ ;  /* 0x00010000289b7824 */ /* 0x000fe200078e00ff */
[----:B------:R-:W-:Y:S01]  /*3a20*/  PRMT R127, R139, 0x5432, R154 ;  /* 0x000054328b7f7816 */ /* 0x000fe2000000009a */
[C---:B------:R-:W-:Y:S01]  /*3a30*/  IMAD.U32 R154, R41.reuse, 0x10000, RZ ;  /* 0x00010000299a7824 */ /* 0x040fe200078e00ff */
[----:B------:R-:W-:Y:S01]  /*3a40*/  LOP3.LUT R158, R41, 0xffff0000, RZ, 0xc0, !PT ;  /* 0xffff0000299e7812 */ /* 0x000fe200078ec0ff */
[----:B------:R-:W-:Y:S01]  /*3a50*/  IMAD.U32 R156, R153, 0x10000, RZ ;  /* 0x00010000999c7824 */ /* 0x000fe200078e00ff */
[----:B------:R-:W-:Y:S01]  /*3a60*/  LOP3.LUT R42, R42, 0xffff0000, RZ, 0xc0, !PT ;  /* 0xffff00002a2a7812 */ /* 0x000fe200078ec0ff */
[----:B------:R-:W-:Y:S01]  /*3a70*/  IMAD.U32 R157, R127, 0x10000, RZ ;  /* 0x000100007f9d7824 */ /* 0x000fe200078e00ff */
[C---:B------:R-:W-:Y:S01]  /*3a80*/  LOP3.LUT R41, R152.reuse, 0xffff0000, RZ, 0xc0, !PT ;  /* 0xffff000098297812 */ /* 0x040fe200078ec0ff */
[----:B------:R-:W-:Y:S01]  /*3a90*/  IMAD.U32 R152, R152, 0x10000, RZ ;  /* 0x0001000098987824 */ /* 0x000fe200078e00ff */
[----:B------:R-:W-:Y:S01]  /*3aa0*/  LOP3.LUT R159, R126, 0xffff0000, RZ, 0xc0, !PT ;  /* 0xffff00007e9f7812 */ /* 0x000fe200078ec0ff */
[-C--:B------:R-:W-:Y:S01]  /*3ab0*/  FMUL.FTZ R160, R42, R156.reuse ;  /* 0x0000009c2aa07220 */ /* 0x080fe20000410000 */
[----:B------:R-:W-:Y:S01]  /*3ac0*/  LOP3.LUT R124, R43, 0xffff0000, RZ, 0xc0, !PT ;  /* 0xffff00002b7c7812 */ /* 0x000fe200078ec0ff */
[----:B------:R-:W-:Y:S01]  /*3ad0*/  FMUL.FTZ R161, R158, R41 ;  /* 0x000000299ea17220 */ /* 0x000fe20000410000 */
[----:B------:R-:W-:Y:S01]  /*3ae0*/  FMUL.FTZ R42, R42, R157 ;  /* 0x0000009d2a2a7220 */ /* 0x000fe20000410000 */
[----:B------:R-:W-:Y:S01]  /*3af0*/  FMUL.FTZ R158, R158, R159 ;  /* 0x0000009f9e9e7220 */ /* 0x000fe20000410000 */
[----:B------:R-:W-:Y:S01]  /*3b00*/  LOP3.LUT R153, R153, 0xffff0000, RZ, 0xc0, !PT ;  /* 0xffff000099997812 */ /* 0x000fe200078ec0ff */
[----:B------:R-:W-:Y:S01]  /*3b10*/  IMAD.U32 R126, R126, 0x10000, RZ ;  /* 0x000100007e7e7824 */ /* 0x000fe200078e00ff */
[----:B------:R-:W-:Y:S01]  /*3b20*/  LOP3.LUT R127, R127, 0xffff0000, RZ, 0xc0, !PT ;  /* 0xffff00007f7f7812 */ /* 0x000fe200078ec0ff */
[C---:B------:R-:W-:Y:S01]  /*3b30*/  FFMA.FTZ R160, R125.reuse, R157, -R160 ;  /* 0x0000009d7da07223 */ /* 0x040fe200000108a0 */
[----:B------:R-:W-:Y:S01]  /*3b40*/  LOP3.LUT R40, R40, 0xffff0000, RZ, 0xc0, !PT ;  /* 0xffff000028287812 */ /* 0x000fe200078ec0ff */
[C---:B------:R-:W-:Y:S01]  /*3b50*/  FFMA.FTZ R161, R154.reuse, R159, -R161 ;  /* 0x0000009f9aa17223 */ /* 0x040fe200000108a1 */
[----:B------:R-:W-:Y:S01]  /*3b60*/  FFMA.FTZ R158, R154, R41, R158 ;  /* 0x000000299a9e7223 */ /* 0x000fe2000001009e */
[----:B------:R-:W-:Y:S01]  /*3b70*/  FFMA.FTZ R125, R125, R156, R42 ;  /* 0x0000009c7d7d7223 */ /* 0x000fe2000001002a */
[----:B------:R-:W-:-:S02]  /*3b80*/  IMAD.U32 R43, R43, 0x10000, RZ ;  /* 0x000100002b2b7824 */ /* 0x000fc400078e00ff */
        /* <DEDUP_REMOVED lines=8> */
[----:B------:R-:W-:Y:S02]  /*3c10*/  F2FP.BF16.F32.PACK_AB R158, R158, R161 ;  /* 0x000000a19e9e723e */ /* 0x000fe400000010ff */
[----:B------:R-:W-:-:S02]  /*3c20*/  F2FP.BF16.F32.PACK_AB R43, R43, R42 ;  /* 0x0000002a2b2b723e */ /* 0x000fc400000010ff */
[----:B------:R-:W-:Y:S01]  /*3c30*/  F2FP.BF16.F32.PACK_AB R40, R41, R124 ;  /* 0x0000007c2928723e */ /* 0x000fe200000010ff */
[----:B------:R-:W-:Y:S01]  /*3c40*/  IMAD.MOV.U32 R41, RZ, RZ, R158 ;  /* 0x000000ffff297224 */ /* 0x000fe200078e009e */
[----:B------:R-:W-:-:S07]  /*3c50*/  F2FP.BF16.F32.PACK_AB R42, R125, R160 ;  /* 0x000000a07d2a723e */ /* 0x000fce00000010ff */
.L_x_2884:
[----:B------:R-:W-:Y:S05]  /*3c60*/  BSYNC B3 ;  /* 0x0000000000037941 */ /* 0x000fea0003800000 */
.L_x_2883:
[----:B------:R-:W-:Y:S02]  /*3c70*/  ULDC.64 UR4, c[0x0][0x208] ;  /* 0x0000820000047ab9 */ /* 0x000fe40000000a00 */
[----:B--2---:R1:W-:Y:S03]  /*3c80*/  STG.E.128 desc[UR4][R60.64], R40 ;  /* 0x000000283c007986 */ /* 0x0043e6000c101d04 */
.L_x_2882:
[----:B------:R-:W-:Y:S05]  /*3c90*/  BSYNC B2 ;  /* 0x0000000000027941 */ /* 0x000fea0003800000 */
.L_x_2881:
        /* <DEDUP_REMOVED lines=52> */
.L_x_2888:
[----:B------:R-:W-:Y:S05]  /*3fe0*/  BSYNC B3 ;  /* 0x0000000000037941 */ /* 0x000fea0003800000 */
.L_x_2887:
[----:B------:R-:W-:Y:S02]  /*3ff0*/  ULDC.64 UR4, c[0x0][0x208] ;  /* 0x0000820000047ab9 */ /* 0x000fe40000000a00 */
[----:B--2---:R2:W-:Y:S03]  /*4000*/  STG.E.128 desc[UR4][R60.64+0x80], R40 ;  /* 0x000080283c007986 */ /* 0x0045e6000c101d04 */
.L_x_2886:
[----:B------:R-:W-:Y:S05]  /*4010*/  BSYNC B2 ;  /* 0x0000000000027941 */ /* 0x000fea0003800000 */
.L_x_2885:
        /* <DEDUP_REMOVED lines=52> */
.L_x_2892:
[----:B------:R-:W-:Y:S05]  /*4360*/  BSYNC B3 ;  /* 0x0000000000037941 */ /* 0x000fea0003800000 */
.L_x_2891:
[----:B------:R-:W-:Y:S02]  /*4370*/  ULDC.64 UR4, c[0x0][0x208] ;  /* 0x0000820000047ab9 */ /* 0x000fe40000000a00 */
[----:B--2---:R3:W-:Y:S03]  /*4380*/  STG.E.128 desc[UR4][R60.64+0x100], R40 ;  /* 0x000100283c007986 */ /* 0x0047e6000c101d04 */
.L_x_2890:
[----:B------:R-:W-:Y:S05]  /*4390*/  BSYNC B2 ;  /* 0x0000000000027941 */ /* 0x000fea0003800000 */
.L_x_2889:
[----:B------:R-:W-:-:S13]  /*43a0*/  ISETP.NE.AND P3, PT, R8, RZ, PT ;  /* 0x000000ff0800720c */ /* 0x000fda0003f65270 */
[----:B------:R-:W-:Y:S05]  /*43b0*/  @!P3 BRA `(.L_x_2880) ;  /* 0x0000000000ccb947 */ /* 0x000fea0003800000 */
[----:B-123--:R1:W2:Y:S01]  /*43c0*/  LDS.128 R40, [R4+0x2bc00] ;  /* 0x02bc000004287984 */ /* 0x00e2a20000000c00 */
[----:B------:R-:W-:Y:S01]  /*43d0*/  ISETP.GE.AND P3, PT, R216, R116, PT ;  /* 0x00000074d800720c */ /* 0x000fe20003f66270 */
[----:B------:R-:W-:-:S12]  /*43e0*/  BSSY B2, `(.L_x_2893) ;  /* 0x000002e000027945 */ /* 0x000fd80003800000 */
[----:B-1----:R-:W-:Y:S05]  /*43f0*/  @P3 BRA `(.L_x_2894) ;  /* 0x0000000000b03947 */ /* 0x002fea0003800000 */
[--C-:B------:R-:W-:Y:S02]  /*4400*/  SHF.R.U64 R87, R82, 0x10, R83.reuse ;  /* 0x0000001052577819 */ /* 0x100fe40000001253 */
[----:B------:R-:W-:Y:S02]  /*4410*/  SHF.R.U32.HI R82, RZ, 0x10, R83 ;  /* 0x00000010ff527819 */ /* 0x000fe40000011653 */
[--C-:B------:R-:W-:Y:S02]  /*4420*/  SHF.R.U64 R83, R84, 0x10, R85.reuse ;  /* 0x0000001054537819 */ /* 0x100fe40000001255 */
[----:B------:R-:W-:Y:S01]  /*4430*/  SHF.R.U32.HI R86, RZ, 0x10, R85 ;  /* 0x00000010ff567819 */ /* 0x000fe20000011655 */
[----:B--2---:R-:W-:Y:S01]  /*4440*/  IMAD.U32 R85, R42, 0x10000, RZ ;  /* 0x000100002a557824 */ /* 0x004fe200078e00ff */
[----:B------:R-:W-:Y:S02]  /*4450*/  PRMT R186, R186, 0x5410, R83 ;  /* 0x00005410baba7816 */ /* 0x000fe40000000053 */
[----:B------:R-:W-:-:S02]  /*4460*/  PRMT R180, R180, 0x5410, R87 ;  /* 0x00005410b4b47816 */ /* 0x000fc40000000057 */
[----:B------:R-:W-:Y:S01]  /*4470*/  PRMT R181, R181, 0x5410, R82 ;  /* 0x00005410b5b57816 */ /* 0x000fe20000000052 */
[----:B------:R-:W-:Y:S01]  /*4480*/  IMAD.U32 R82, R41, 0x10000, RZ ;  /* 0x0001000029527824 */ /* 0x000fe200078e00ff */
[----:B------:R-:W-:Y:S01]  /*4490*/  PRMT R187, R187, 0x5410, R86 ;  /* 0x00005410bbbb7816 */ /* 0x000fe20000000056 */
[----:B------:R-:W-:Y:S01]  /*44a0*/  IMAD.U32 R86, R40, 0x10000, RZ ;  /* 0x0001000028567824 */ /* 0x000fe200078e00ff */
[----:B------:R-:W-:Y:S01]  /*44b0*/  LOP3.LUT R94, R41, 0xffff0000, RZ, 0xc0, !PT ;  /* 0xffff0000295e7812 */ /* 0x000fe200078ec0ff */
[----:B------:R-:W-:Y:S01]  /*44c0*/  IMAD.U32 R92, R181, 0x10000, RZ ;  /* 0x00010000b55c7824 */ /* 0x000fe200078e00ff */
[----:B------:R-:W-:Y:S01]  /*44d0*/  LOP3.LUT R41, R186, 0xffff0000, RZ, 0xc0, !PT ;  /* 0xffff0000ba297812 */ /* 0x000fe200078ec0ff */
[----:B------:R-:W-:Y:S01]  /*44e0*/  IMAD.U32 R87, R187, 0x10000, RZ ;  /* 0x00010000bb577824 */ /* 0x000fe200078e00ff */
[----:B------:R-:W-:Y:S02]  /*44f0*/  LOP3.LUT R83, R180, 0xffff0000, RZ, 0xc0, !PT ;  /* 0xffff0000b4537812 */ /* 0x000fe400078ec0ff */
[----:B------:R-:W-:Y:S01]  /*4500*/  LOP3.LUT R42, R42, 0xffff0000, RZ, 0xc0, !PT ;  /* 0xffff00002a2a7812 */ /* 0x000fe200078ec0ff */
[C---:B------:R-:W-:Y:S01]  /*4510*/  FMUL.FTZ R93, R94.reuse, R41 ;  /* 0x000000295e5d7220 */ /* 0x040fe20000410000 */
[----:B------:R-:W-:Y:S01]  /*4520*/  LOP3.LUT R84, R43, 0xffff0000, RZ, 0xc0, !PT ;  /* 0xffff00002b547812 */ /* 0x000fe200078ec0ff */
[----:B------:R-:W-:Y:S01]  /*4530*/  FMUL.FTZ R94, R94, R83 ;  /* 0x000000535e5e7220 */ /* 0x000fe20000410000 */
[----:B------:R-:W-:Y:S01]  /*4540*/  LOP3.LUT R187, R187, 0xffff0000, RZ, 0xc0, !PT ;  /* 0xffff0000bbbb7812 */ /* 0x000fe200078ec0ff */
[C---:B------:R-:W-:Y:S01]  /*4550*/  FMUL.FTZ R118, R42.reuse, R87 ;  /* 0x000000572a767220 */ /* 0x040fe20000410000 */
[----:B------:R-:W-:Y:S01]  /*4560*/  FMUL.FTZ R42, R42, R92 ;  /* 0x0000005c2a2a7220 */ /* 0x000fe20000410000 */
[----:B------:R-:W-:Y:S01]  /*4570*/  LOP3.LUT R40, R40, 0xffff0000, RZ, 0xc0, !PT ;  /* 0xffff000028287812 */ /* 0x000fe200078ec0ff */
[C---:B------:R-:W-:Y:S01]  /*4580*/  FFMA.FTZ R94, R82.reuse, R41, R94 ;  /* 0x00000029525e7223 */ /* 0x040fe2000001005e */
[----:B------:R-:W-:Y:S01]  /*4590*/  LOP3.LUT R181, R181, 0xffff0000, RZ, 0xc0, !PT ;  /* 0xffff0000b5b57812 */ /* 0x000fe200078ec0ff */
[----:B------:R-:W-:Y:S01]  /*45a0*/  FFMA.FTZ R93, R82, R83, -R93 ;  /* 0x00000053525d7223 */ /* 0x000fe2000001085d */
[----:B------:R-:W-:-:S02]  /*45b0*/  IMAD.U32 R41, R186, 0x10000, RZ ;  /* 0x00010000ba297824 */ /* 0x000fc400078e00ff */
[C---:B------:R-:W-:Y:S01]  /*45c0*/  FFMA.FTZ R118, R85.reuse, R92, -R118 ;  /* 0x0000005c55767223 */ /* 0x040fe20000010876 */
[----:B------:R-:W-:Y:S02]  /*45d0*/  IMAD.U32 R83, R180, 0x10000, RZ ;  /* 0x00010000b4537824 */ /* 0x000fe400078e00ff */
[----:B------:R-:W-:Y:S01]  /*45e0*/  FFMA.FTZ R85, R85, R87, R42 ;  /* 0x0000005755557223 */ /* 0x000fe2000001002a */
[----:B------:R-:W-:Y:S02]  /*45f0*/  IMAD.U32 R43, R43, 0x10000, RZ ;  /* 0x000100002b2b7824 */ /* 0x000fe400078e00ff */
        /* <DEDUP_REMOVED lines=11> */
[----:B------:R-:W-:-:S07]  /*46b0*/  F2FP.BF16.F32.PACK_AB R40, R40, R87 ;  /* 0x000000572828723e */ /* 0x000fce00000010ff */
.L_x_2894:
[----:B------:R-:W-:Y:S05]  /*46c0*/  BSYNC B2 ;  /* 0x0000000000027941 */ /* 0x000fea0003800000 */
.L_x_2893:
[----:B------:R-:W-:Y:S02]  /*46d0*/  ULDC.64 UR4, c[0x0][0x208] ;  /* 0x0000820000047ab9 */ /* 0x000fe40000000a00 */
[----:B--2---:R4:W-:Y:S03]  /*46e0*/  STG.E.128 desc[UR4][R60.64+0x180], R40 ;  /* 0x000180283c007986 */ /* 0x0049e6000c101d04 */
.L_x_2880:
[----:B------:R-:W-:Y:S05]  /*46f0*/  BSYNC B1 ;  /* 0x0000000000017941 */ /* 0x000fea0003800000 */
.L_x_2879:
        /* <DEDUP_REMOVED lines=18> */
[----:B------:R-:W-:Y:S01]  /*4820*/  LOP3.LUT R79, R41, 0xffff0000, RZ, 0xc0, !PT ;  /* 0xffff0000294f7812 */ /* 0x000fe200078ec0ff */
[----:B------:R-:W-:Y:S01]  /*4830*/  IMAD.U32 R41, R40, 0x10000, RZ ;  /* 0x0001000028297824 */ /* 0x000fe200078e00ff */
[C---:B------:R-:W-:Y:S01]  /*4840*/  LOP3.LUT R84, R190.reuse, 0xffff0000, RZ, 0xc0, !PT ;  /* 0xffff0000be547812 */ /* 0x040fe200078ec0ff */
[----:B------:R-:W-:Y:S01]  /*4850*/  IMAD.U32 R190, R190, 0x10000, RZ ;  /* 0x00010000bebe7824 */ /* 0x000fe200078e00ff */
[C---:B------:R-:W-:Y:S01]  /*4860*/  LOP3.LUT R80, R178.reuse, 0xffff0000, RZ, 0xc0, !PT ;  /* 0xffff0000b2507812 */ /* 0x040fe200078ec0ff */
[----:B------:R-:W-:Y:S01]  /*4870*/  IMAD.U32 R178, R178, 0x10000, RZ ;  /* 0x00010000b2b27824 */ /* 0x000fe200078e00ff */
[----:B------:R-:W-:Y:S01]  /*4880*/  PRMT R179, R179, 0x5410, R78 ;  /* 0x00005410b3b37816 */ /* 0x000fe2000000004e */
[----:B------:R-:W-:Y:S01]  /*4890*/  FMUL.FTZ R86, R79, R84 ;  /* 0x000000544f567220 */ /* 0x000fe20000410000 */
[----:B------:R-:W-:Y:S01]  /*48a0*/  LOP3.LUT R61, R42, 0xffff0000, RZ, 0xc0, !PT ;  /* 0xffff00002a3d7812 */ /* 0x000fe200078ec0ff */
[----:B------:R-:W-:-:S02]  /*48b0*/  IMAD.U32 R78, R191, 0x10000, RZ ;  /* 0x00010000bf4e7824 */ /* 0x000fc400078e00ff */
[-C--:B------:R-:W-:Y:S01]  /*48c0*/  FMUL.FTZ R83, R79, R80.reuse ;  /* 0x000000504f537220 */ /* 0x080fe20000410000 */
[----:B------:R-:W-:Y:S01]  /*48d0*/  IMAD.U32 R82, R179, 0x10000, RZ ;  /* 0x00010000b3527824 */ /* 0x000fe200078e00ff */
[----:B------:R-:W-:Y:S01]  /*48e0*/  LOP3.LUT R79, R40, 0xffff0000, RZ, 0xc0, !PT ;  /* 0xffff0000284f7812 */ /* 0x000fe200078ec0ff */
[----:B------:R-:W-:Y:S01]  /*48f0*/  FFMA.FTZ R40, R81, R80, -R86 ;  /* 0x0000005051287223 */ /* 0x000fe20000010856 */
[----:B------:R-:W-:Y:S01]  /*4900*/  FMUL.FTZ R85, R61, R78 ;  /* 0x0000004e3d557220 */ /* 0x000fe20000410000 */
[----:B------:R-:W-:Y:S01]  /*4910*/  FFMA.FTZ R81, R81, R84, R83 ;  /* 0x0000005451517223 */ /* 0x000fe20000010053 */
[----:B------:R-:W-:Y:S01]  /*4920*/  LOP3.LUT R42, R43, 0xffff0000, RZ, 0xc0, !PT ;  /* 0xffff00002b2a7812 */ /* 0x000fe200078ec0ff */
[-C--:B------:R-:W-:Y:S01]  /*4930*/  FMUL.FTZ R83, R61, R82.reuse ;  /* 0x000000523d537220 */ /* 0x080fe20000410000 */
[----:B------:R-:W-:Y:S01]  /*4940*/  LOP3.LUT R191, R191, 0xffff0000, RZ, 0xc0, !PT ;  /* 0xffff0000bfbf7812 */ /* 0x000fe200078ec0ff */
[C---:B------:R-:W-:Y:S01]  /*4950*/  FFMA.FTZ R61, R60.reuse, R82, -R85 ;  /* 0x000000523c3d7223 */ /* 0x040fe20000010855 */
[----:B------:R-:W-:Y:S01]  /*4960*/  LOP3.LUT R179, R179, 0xffff0000, RZ, 0xc0, !PT ;  /* 0xffff0000b3b37812 */ /* 0x000fe200078ec0ff */
        /* <DEDUP_REMOVED lines=15> */
.L_x_2900:
[----:B------:R-:W-:Y:S05]  /*4a60*/  BSYNC B3 ;  /* 0x0000000000037941 */ /* 0x000fea0003800000 */
.L_x_2899:
[----:B------:R-:W-:Y:S02]  /*4a70*/  ULDC.64 UR4, c[0x0][0x208] ;  /* 0x0000820000047ab9 */ /* 0x000fe40000000a00 */
[----:B--2---:R1:W-:Y:S03]  /*4a80*/  STG.E.128 desc[UR4][R54.64], R40 ;  /* 0x0000002836007986 */ /* 0x0043e6000c101d04 */
.L_x_2898:
[----:B------:R-:W-:Y:S05]  /*4a90*/  BSYNC B2 ;  /* 0x0000000000027941 */ /* 0x000fea0003800000 */
.L_x_2897:
        /* <DEDUP_REMOVED lines=9> */
[----:B------:R-:W-:Y:S02]  /*4b30*/  SHF.R.U64 R79, R74, 0x10, R75 ;  /* 0x000000104a4f7819 */ /* 0x000fe4000000124b */
[----:B------:R-:W-:Y:S02]  /*4b40*/  SHF.R.U32.HI R76, RZ, 0x10, R77 ;  /* 0x00000010ff4c7819 */ /* 0x000fe4000001164d */
[----:B------:R-:W-:Y:S02]  /*4b50*/  SHF.R.U32.HI R74, RZ, 0x10, R75 ;  /* 0x00000010ff4a7819 */ /* 0x000fe4000001164b */
[----:B------:R-:W-:Y:S01]  /*4b60*/  PRMT R174, R174, 0x5410, R61 ;  /* 0x00005410aeae7816 */ /* 0x000fe2000000003d */
[----:B------:R-:W-:Y:S01]  /*4b70*/  IMAD.U32 R61, R41, 0x10000, RZ ;  /* 0x00010000293d7824 */ /* 0x000fe200078e00ff */
[----:B------:R-:W-:-:S02]  /*4b80*/  PRMT R172, R172, 0x5410, R79 ;  /* 0x00005410acac7816 */ /* 0x000fc4000000004f */
[----:B------:R-:W-:Y:S02]  /*4b90*/  PRMT R175, R175, 0x5410, R76 ;  /* 0x00005410afaf7816 */ /* 0x000fe4000000004c */
[----:B------:R-:W-:Y:S02]  /*4ba0*/  PRMT R173, R173, 0x5410, R74 ;  /* 0x00005410adad7816 */ /* 0x000fe4000000004a */
[----:B------:R-:W-:Y:S01]  /*4bb0*/  LOP3.LUT R74, R41, 0xffff0000, RZ, 0xc0, !PT ;  /* 0xffff0000294a7812 */ /* 0x000fe200078ec0ff */
[----:B------:R-:W-:Y:S01]  /*4bc0*/  IMAD.U32 R79, R175, 0x10000, RZ ;  /* 0x00010000af4f7824 */ /* 0x000fe200078e00ff */
[----:B------:R-:W-:Y:S01]  /*4bd0*/  LOP3.LUT R78, R174, 0xffff0000, RZ, 0xc0, !PT ;  /* 0xffff0000ae4e7812 */ /* 0x000fe200078ec0ff */
[----:B------:R-:W-:Y:S01]  /*4be0*/  IMAD.U32 R77, R173, 0x10000, RZ ;  /* 0x00010000ad4d7824 */ /* 0x000fe200078e00ff */
[----:B------:R-:W-:Y:S01]  /*4bf0*/  LOP3.LUT R75, R42, 0xffff0000, RZ, 0xc0, !PT ;  /* 0xffff00002a4b7812 */ /* 0x000fe200078ec0ff */
[----:B------:R-:W-:Y:S01]  /*4c00*/  IMAD.U32 R41, R40, 0x10000, RZ ;  /* 0x0001000028297824 */ /* 0x000fe200078e00ff */
[----:B------:R-:W-:Y:S01]  /*4c10*/  LOP3.LUT R76, R172, 0xffff0000, RZ, 0xc0, !PT ;  /* 0xffff0000ac4c7812 */ /* 0x000fe200078ec0ff */
[C---:B------:R-:W-:Y:S01]  /*4c20*/  FMUL.FTZ R80, R74.reuse, R78 ;  /* 0x0000004e4a507220 */ /* 0x040fe20000410000 */
[----:B------:R-:W-:Y:S01]  /*4c30*/  LOP3.LUT R42, R43, 0xffff0000, RZ, 0xc0, !PT ;  /* 0xffff00002b2a7812 */ /* 0x000fe200078ec0ff */
[----:B------:R-:W-:Y:S01]  /*4c40*/  FMUL.FTZ R83, R75, R79 ;  /* 0x0000004f4b537220 */ /* 0x000fe20000410000 */
[----:B------:R-:W-:Y:S01]  /*4c50*/  LOP3.LUT R175, R175, 0xffff0000, RZ, 0xc0, !PT ;  /* 0xffff0000afaf7812 */ /* 0x000fe200078ec0ff */
[----:B------:R-:W-:Y:S01]  /*4c60*/  FMUL.FTZ R81, R74, R76 ;  /* 0x0000004c4a517220 */ /* 0x000fe20000410000 */
[----:B------:R-:W-:Y:S01]  /*4c70*/  LOP3.LUT R173, R173, 0xffff0000, RZ, 0xc0, !PT ;  /* 0xffff0000adad7812 */ /* 0x000fe200078ec0ff */
[----:B------:R-:W-:Y:S01]  /*4c80*/  FMUL.FTZ R75, R75, R77 ;  /* 0x0000004d4b4b7220 */ /* 0x000fe20000410000 */
[----:B------:R-:W-:Y:S01]  /*4c90*/  LOP3.LUT R40, R40, 0xffff0000, RZ, 0xc0, !PT ;  /* 0xffff000028287812 */ /* 0x000fe200078ec0ff */
[----:B------:R-:W-:-:S02]  /*4ca0*/  IMAD.U32 R174, R174, 0x10000, RZ ;  /* 0x00010000aeae7824 */ /* 0x000fc400078e00ff */
[C---:B------:R-:W-:Y:S01]  /*4cb0*/  FFMA.FTZ R80, R61.reuse, R76, -R80 ;  /* 0x0000004c3d507223 */ /* 0x040fe20000010850 */
[----:B------:R-:W-:Y:S02]  /*4cc0*/  IMAD.U32 R172, R172, 0x10000, RZ ;  /* 0x00010000acac7824 */ /* 0x000fe400078e00ff */
[----:B------:R-:W-:Y:S01]  /*4cd0*/  FFMA.FTZ R81, R61, R78, R81 ;  /* 0x0000004e3d517223 */ /* 0x000fe20000010051 */
[----:B------:R-:W-:Y:S01]  /*4ce0*/  FFMA.FTZ R83, R60, R77, -R83 ;  /* 0x0000004d3c537223 */ /* 0x000fe20000010853 */
[C---:B------:R-:W-:Y:S01]  /*4cf0*/  FMUL.FTZ R74, R42.reuse, R175 ;  /* 0x000000af2a4a7220 */ /* 0x040fe20000410000 */
[----:B------:R-:W-:Y:S01]  /*4d00*/  FMUL.FTZ R76, R42, R173 ;  /* 0x000000ad2a4c7220 */ /* 0x000fe20000410000 */
[----:B------:R-:W-:Y:S02]  /*4d10*/  IMAD.U32 R43, R43, 0x10000, RZ ;  /* 0x000100002b2b7824 */ /* 0x000fe400078e00ff */
        /* <DEDUP_REMOVED lines=11> */
[----:B------:R-:W-:-:S07]  /*4dd0*/  F2FP.BF16.F32.PACK_AB R43, R43, R74 ;  /* 0x0000004a2b2b723e */ /* 0x000fce00000010ff */
.L_x_2904:
[----:B------:R-:W-:Y:S05]  /*4de0*/  BSYNC B3 ;  /* 0x0000000000037941 */ /* 0x000fea0003800000 */
.L_x_2903:
[----:B------:R-:W-:Y:S02]  /*4df0*/  ULDC.64 UR4, c[0x0][0x208] ;  /* 0x0000820000047ab9 */ /* 0x000fe40000000a00 */
[----:B--2---:R1:W-:Y:S03]  /*4e00*/  STG.E.128 desc[UR4][R54.64+0x80], R40 ;  /* 0x0000802836007986 */ /* 0x0043e6000c101d04 */
.L_x_2902:
[----:B------:R-:W-:Y:S05]  /*4e10*/  BSYNC B2 ;  /* 0x0000000000027941 */ /* 0x000fea0003800000 */
.L_x_2901:
        /* <DEDUP_REMOVED lines=53> */
.L_x_2908:
[----:B------:R-:W-:Y:S05]  /*5170*/  BSYNC B3 ;  /* 0x0000000000037941 */ /* 0x000fea0003800000 */
.L_x_2907:
[----:B------:R-:W-:Y:S02]  /*5180*/  ULDC.64 UR4, c[0x0][0x208] ;  /* 0x0000820000047ab9 */ /* 0x000fe40000000a00 */
[----:B--2---:R1:W-:Y:S03]  /*5190*/  STG.E.128 desc[UR4][R54.64+0x100], R40 ;  /* 0x0001002836007986 */ /* 0x0043e6000c101d04 */
.L_x_2906:
[----:B------:R-:W-:Y:S05]  /*51a0*/  BSYNC B2 ;  /* 0x0000000000027941 */ /* 0x000fea0003800000 */
.L_x_2905:
[----:B------:R-:W-:-:S13]  /*51b0*/  ISETP.NE.AND P3, PT, R8, RZ, PT ;  /* 0x000000ff0800720c */ /* 0x000fda0003f65270 */
        /* <DEDUP_REMOVED lines=51> */
.L_x_2910:
[----:B------:R-:W-:Y:S05]  /*54f0*/  BSYNC B2 ;  /* 0x0000000000027941 */ /* 0x000fea0003800000 */
.L_x_2909:
[----:B------:R-:W-:Y:S02]  /*5500*/  ULDC.64 UR4, c[0x0][0x208] ;  /* 0x0000820000047ab9 */ /* 0x000fe40000000a00 */
[----:B--2---:R1:W-:Y:S03]  /*5510*/  STG.E.128 desc[UR4][R54.64+0x180], R40 ;  /* 0x0001802836007986 */ /* 0x0043e6000c101d04 */
.L_x_2896:
[----:B------:R-:W-:Y:S05]  /*5520*/  BSYNC B1 ;  /* 0x0000000000017941 */ /* 0x000fea0003800000 */
.L_x_2895:
        /* <DEDUP_REMOVED lines=54> */
.L_x_2915:
[----:B------:R-:W-:Y:S05]  /*5890*/  BSYNC B2 ;  /* 0x0000000000027941 */ /* 0x000fea0003800000 */
.L_x_2914:
[----:B------:R-:W-:Y:S02]  /*58a0*/  ULDC.64 UR4, c[0x0][0x208] ;  /* 0x0000820000047ab9 */ /* 0x000fe40000000a00 */
[----:B--2---:R1:W-:Y:S03]  /*58b0*/  STG.E.128 desc[UR4][R52.64], R40 ;  /* 0x0000002834007986 */ /* 0x0043e6000c101d04 */
.L_x_2913:
[----:B------:R-:W-:Y:S05]  /*58c0*/  BSYNC B1 ;  /* 0x0000000000017941 */ /* 0x000fea0003800000 */
.L_x_2912:
        /* <DEDUP_REMOVED lines=53> */
.L_x_2919:
[----:B------:R-:W-:Y:S05]  /*5c20*/  BSYNC B2 ;  /* 0x0000000000027941 */ /* 0x000fea0003800000 */
.L_x_2918:
[----:B------:R-:W-:Y:S02]  /*5c30*/  ULDC.64 UR4, c[0x0][0x208] ;  /* 0x0000820000047ab9 */ /* 0x000fe40000000a00 */
[----:B--2---:R1:W-:Y:S03]  /*5c40*/  STG.E.128 desc[UR4][R52.64+0x80], R40 ;  /* 0x0000802834007986 */ /* 0x0043e6000c101d04 */
.L_x_2917:
[----:B------:R-:W-:Y:S05]  /*5c50*/  BSYNC B1 ;  /* 0x0000000000017941 */ /* 0x000fea0003800000 */
.L_x_2916:
        /* <DEDUP_REMOVED lines=30> */
[C---:B------:R-:W-:Y:S01]  /*5e40*/  FMUL.FTZ R59, R43.reuse, R56 ;  /* 0x000000382b3b7220 */ /* 0x040fe20000410000 */
        /* <DEDUP_REMOVED lines=22> */
.L_x_2923:
[----:B------:R-:W-:Y:S05]  /*5fb0*/  BSYNC B2 ;  /* 0x0000000000027941 */ /* 0x000fea0003800000 */
.L_x_2922:
[----:B------:R-:W-:Y:S02]  /*5fc0*/  ULDC.64 UR4, c[0x0][0x208] ;  /* 0x0000820000047ab9 */ /* 0x000fe40000000a00 */
[----:B--2---:R1:W-:Y:S03]  /*5fd0*/  STG.E.128 desc[UR4][R52.64+0x100], R40 ;  /* 0x0001002834007986 */ /* 0x0043e6000c101d04 */
.L_x_2921:
[----:B------:R-:W-:Y:S05]  /*5fe0*/  BSYNC B1 ;  /* 0x0000000000017941 */ /* 0x000fea0003800000 */
.L_x_2920:
        /* <DEDUP_REMOVED lines=52> */
.L_x_2925:
[----:B------:R-:W-:Y:S05]  /*6330*/  BSYNC B1 ;  /* 0x0000000000017941 */ /* 0x000fea0003800000 */
.L_x_2924:
[----:B------:R-:W-:Y:S02]  /*6340*/  ULDC.64 UR4, c[0x0][0x208] ;  /* 0x0000820000047ab9 */ /* 0x000fe40000000a00 */
[----:B--2---:R1:W-:Y:S01]  /*6350*/  STG.E.128 desc[UR4][R52.64+0x180], R40 ;  /* 0x0001802834007986 */ /* 0x0043e2000c101d04 */
[----:B------:R-:W-:Y:S05]  /*6360*/  BRA `(.L_x_2911) ;  /* 0x0000004400187947 */ /* 0x000fea0003800000 */
.L_x_2869:
        /* <DEDUP_REMOVED lines=37> */
.L_x_2927:
[----:B------:R-:W-:Y:S05]  /*65c0*/  BSYNC B1 ;  /* 0x0000000000017941 */ /* 0x000fea0003800000 */
.L_x_2926:
        /* <DEDUP_REMOVED lines=67> */
.L_x_2929:
[----:B------:R-:W-:Y:S05]  /*6a00*/  BSYNC B1 ;  /* 0x0000000000017941 */ /* 0x000fea0003800000 */
.L_x_2928:
        /* <DEDUP_REMOVED lines=34> */
.L_x_2931:
[----:B------:R-:W-:Y:S05]  /*6c30*/  BSYNC B1 ;  /* 0x0000000000017941 */ /* 0x000fea0003800000 */
.L_x_2930:
[----:B------:R-:W2:Y:S01]  /*6c40*/  LDL R0, [R1+0x58] ;  /* 0x0000580001007983 */ /* 0x000ea20000100800 */
[----:B0-----:R-:W-:Y:S01]  /*6c50*/  IMAD.MOV.U32 R88, RZ, RZ, R56 ;  /* 0x000000ffff587224 */ /* 0x001fe200078e0038 */
[----:B------:R-:W-:Y:S01]  /*6c60*/  PRMT R170, R93, 0x7610, R170 ;  /* 0x000076105daa7816 */ /* 0x000fe200000000aa */
[----:B------:R-:W-:Y:S02]  /*6c70*/  IMAD.MOV.U32 R89, RZ, RZ, R57 ;  /* 0x000000ffff597224 */ /* 0x000fe400078e0039 */
[----:B------:R-:W-:-:S03]  /*6c80*/  IMAD.MOV.U32 R90, RZ, RZ, R62 ;  /* 0x000000ffff5a7224 */ /* 0x000fc600078e003e */
        /* <DEDUP_REMOVED lines=10> */
[----:B------:R-:W-:-:S03]  /*6d30*/  IMAD.MOV.U32 R90, RZ, RZ, R70 ;  /* 0x000000ffff5a7224 */ /* 0x000fc600078e0046 */
[----:B------:R-:W-:Y:S01]  /*6d40*/  PRMT R173, R88, 0x5410, R89 ;  /* 0x0000541058ad7816 */ /* 0x000fe20000000059 */
[----:B------:R-:W-:Y:S02]  /*6d50*/  IMAD.MOV.U32 R88, RZ, RZ, R68 ;  /* 0x000000ffff587224 */ /* 0x000fe400078e0044 */
[----:B------:R-:W-:-:S03]  /*6d60*/  IMAD.MOV.U32 R89, RZ, RZ, R69 ;  /* 0x000000ffff597224 */ /* 0x000fc600078e0045 */
[----:B------:R-:W-:Y:S01]  /*6d70*/  PRMT R177, R177, 0x5410, R88 ;  /* 0x00005410b1b17816 */ /* 0x000fe20000000058 */
[----:B-----5:R-:W-:Y:S01]  /*6d80*/  IMAD.MOV.U32 R88, RZ, RZ, R73 ;  /* 0x000000ffff587224 */ /* 0x020fe200078e0049 */
[----:B--2---:R-:W-:Y:S01]  /*6d90*/  R2UR UR4, R0 ;  /* 0x00000000000472ca */ /* 0x004fe200000e0000 */
[----:B------:R-:W-:-:S05]  /*6da0*/  IMAD.MOV.U32 R0, RZ, RZ, R59 ;  /* 0x000000ffff007224 */ /* 0x000fca00078e003b */
[----:B------:R-:W-:Y:S01]  /*6db0*/  PRMT R170, R170, 0x5410, R0 ;  /* 0x00005410aaaa7816 */ /* 0x000fe20000000000 */
[----:B------:R-:W-:-:S05]  /*6dc0*/  IMAD.MOV.U32 R0, RZ, RZ, R63 ;  /* 0x000000ffff007224 */ /* 0x000fca00078e003f */
[----:B------:R-:W-:Y:S01]  /*6dd0*/  PRMT R174, R0, 0x7610, R174 ;  /* 0x0000761000ae7816 */ /* 0x000fe200000000ae */
[----:B------:R-:W-:Y:S01]  /*6de0*/  IMAD.MOV.U32 R0, RZ, RZ, R67 ;  /* 0x000000ffff007224 */ /* 0x000fe200078e0043 */
[----:B------:R-:W-:Y:S02]  /*6df0*/  UISETP.NE.AND UP0, UPT, UR4, 0x3, UPT ;  /* 0x000000030400788c */ /* 0x000fe4000bf05270 */
[----:B------:R-:W-:Y:S01]  /*6e00*/  PRMT R174, R174, 0x5410, R90 ;  /* 0x00005410aeae7816 */ /* 0x000fe2000000005a */
[----:B------:R-:W-:Y:S01]  /*6e10*/  IMAD.MOV.U32 R90, RZ, RZ, R74 ;  /* 0x000000ffff5a7224 */ /* 0x000fe200078e004a */
[----:B------:R-:W-:Y:S01]  /*6e20*/  PRMT R172, R172, 0x5410, R0 ;  /* 0x00005410acac7816 */ /* 0x000fe20000000000 */
[----:B------:R-:W-:Y:S01]  /*6e30*/  IMAD.MOV.U32 R0, RZ, RZ, R71 ;  /* 0x000000ffff007224 */ /* 0x000fe200078e0047 */
[----:B------:R-:W-:Y:S02]  /*6e40*/  PLOP3.LUT P2, PT, PT, PT, UP0, 0x80, 0x0 ;  /* 0x000000000000781c */ /* 0x000fe40003f4f008 */
[----:B------:R-:W-:Y:S01]  /*6e50*/  PRMT R153, R153, 0x5410, R90 ;  /* 0x0000541099997816 */ /* 0x000fe2000000005a */
        /* <DEDUP_REMOVED lines=16> */
[----:B------:R-:W-:-:S02]  /*6f60*/  IMAD.MOV.U32 R88, RZ, RZ, R80 ;  /* 0x000000ffff587224 */ /* 0x000fc400078e0050 */
[----:B------:R-:W-:Y:S01]  /*6f70*/  IMAD.MOV.U32 R0, RZ, RZ, R81 ;  /* 0x000000ffff007224 */ /* 0x000fe200078e0051 */
[----:B------:R-:W-:Y:S01]  /*6f80*/  PRMT R154, R154, 0x5410, R89 ;  /* 0x000054109a9a7816 */ /* 0x000fe20000000059 */
[----:B------:R-:W-:-:S03]  /*6f90*/  IMAD.MOV.U32 R89, RZ, RZ, R87 ;  /* 0x000000ffff597224 */ /* 0x000fc600078e0057 */
[----:B------:R-:W-:Y:S01]  /*6fa0*/  PRMT R155, R88, 0x5410, R0 ;  /* 0x00005410589b7816 */ /* 0x000fe20000000000 */
[----:B------:R-:W-:Y:S01]  /*6fb0*/  IMAD.MOV.U32 R88, RZ, RZ, R84 ;  /* 0x000000ffff587224 */ /* 0x000fe200078e0054 */
[----:B------:R-:W-:Y:S01]  /*6fc0*/  PRMT R156, R89, 0x5410, R90 ;  /* 0x00005410599c7816 */ /* 0x000fe2000000005a */
[----:B------:R-:W-:-:S05]  /*6fd0*/  IMAD.MOV.U32 R0, RZ, RZ, R85 ;  /* 0x000000ffff007224 */ /* 0x000fca00078e0055 */
[----:B------:R-:W-:Y:S01]  /*6fe0*/  PRMT R169, R88, 0x5410, R0 ;  /* 0x0000541058a97816 */ /* 0x000fe20000000000 */
[----:B------:R-:W-:Y:S06]  /*6ff0*/  @!P2 BRA `(.L_x_2932) ;  /* 0x000000000004a947 */ /* 0x000fec0003800000 */
[----:B------:R-:W-:Y:S01]  /*7000*/  BPT.TRAP 0x1 ;  /* 0x000000040000795c */ /* 0x000fe20000300000 */
.L_x_2932:
[----:B------:R-:W-:Y:S01]  /*7010*/  IMAD R0, R19, 0x8, R18 ;  /* 0x0000000813007824 */ /* 0x000fe200078e0212 */
[----:B------:R-:W-:Y:S01]  /*7020*/  SHF.L.U32 R115, R219, 0x1f, RZ ;  /* 0x0000001fdb737819 */ /* 0x000fe200000006ff */
[----:B------:R-:W0:Y:S01]  /*7030*/  LDC R145, c[0x0][0x2f4] ;  /* 0x0000bd00ff917b82 */ /* 0x000e220000000800 */
[----:B------:R-:W-:Y:S02]  /*7040*/  BSSY B1, `(.L_x_2933) ;  /* 0x0000004000017945 */ /* 0x000fe40003800000 */
[----:B------:R-:W1:Y:S05]  /*7050*/  SYNCS.PHASECHK.TRANS64.TRYWAIT P6, [R0+URZ+0x38890], R115 ;  /* 0x03889073000075a7 */ /* 0x000e6a00080c017f */
[----:B------:R-:W2:Y:S01]  /*7060*/  LDC.64 R124, c[0x0][0x300] ;  /* 0x0000c000ff7c7b82 */ /* 0x000ea20000000a00 */
[----:B-1----:R-:W-:Y:S05]  /*7070*/  @!P6 BRA `(.L_x_2934) ;  /* 0x0000029c0028e947 */ /* 0x002fea0003800000 */
.L_x_3293:
[----:B------:R-:W-:Y:S05]  /*7080*/  BSYNC B1 ;  /* 0x0000000000017941 */ /* 0x000fea0003800000 */
.L_x_2933:
        /* <DEDUP_REMOVED lines=61> */
[----:B------:R-:W-:Y:S01]  /*7460*/  PRMT R53, R181, 0x5410, R53 ;  /* 0x00005410b5357816 */ /* 0x000fe20000000035 */
[----:B------:R-:W-:Y:S01]  /*7470*/  FFMA.FTZ R163, R162, R163, -R166 ;  /* 0x000000a3a2a37223 */ /* 0x000fe200000108a6 */
[----:B------:R-:W-:-:S02]  /*7480*/  IMAD.U32 R166, R95, 0x10000, RZ ;  /* 0x000100005fa67824 */ /* 0x000fc400078e00ff */
[----:B------:R-:W-:Y:S01]  /*7490*/  FFMA.FTZ R162, R162, R164, R165 ;  /* 0x000000a4a2a27223 */ /* 0x000fe200000100a5 */
[----:B------:R-:W-:Y:S02]  /*74a0*/  LOP3.LUT R164, R161, 0xffff0000, RZ, 0xc0, !PT ;  /* 0xffff0000a1a47812 */ /* 0x000fe400078ec0ff */
[----:B------:R-:W-:Y:S02]  /*74b0*/  LOP3.LUT R161, R160, 0xffff0000, RZ, 0xc0, !PT ;  /* 0xffff0000a0a17812 */ /* 0x000fe400078ec0ff */
[----:B------:R-:W-:Y:S02]  /*74c0*/  SHF.R.U64 R54, R54, 0x10, R55 ;  /* 0x0000001036367819 */ /* 0x000fe40000001237 */
[----:B------:R-:W-:Y:S01]  /*74d0*/  SHF.R.U64 R46, R46, 0x10, R47 ;  /* 0x000000102e2e7819 */ /* 0x000fe2000000122f */
        /* <DEDUP_REMOVED lines=9> */
[----:B------:R-:W-:Y:S01]  /*7570*/  PRMT R93, R168, 0x5410, R93 ;  /* 0x00005410a85d7816 */ /* 0x000fe2000000005d */
[----:B------:R-:W-:Y:S01]  /*7580*/  IMAD.U32 R47, R90, 0x10000, RZ ;  /* 0x000100005a2f7824 */ /* 0x000fe200078e00ff */
[----:B------:R-:W-:Y:S02]  /*7590*/  PRMT R161, R167, 0x5410, R161 ;  /* 0x00005410a7a17816 */ /* 0x000fe400000000a1 */
[----:B------:R-:W-:Y:S01]  /*75a0*/  PRMT R46, R183, 0x5432, R46 ;  /* 0x00005432b72e7816 */ /* 0x000fe2000000002e */
[C---:B------:R-:W-:Y:S01]  /*75b0*/  IMAD.U32 R165, R93.reuse, 0x10000, RZ ;  /* 0x000100005da57824 */ /* 0x040fe200078e00ff */
[----:B------:R-:W-:Y:S01]  /*75c0*/  LOP3.LUT R93, R93, 0xffff0000, RZ, 0xc0, !PT ;  /* 0xffff00005d5d7812 */ /* 0x000fe200078ec0ff */
[----:B------:R-:W-:Y:S01]  /*75d0*/  IMAD.U32 R167, R161, 0x10000, RZ ;  /* 0x00010000a1a77824 */ /* 0x000fe200078e00ff */
[----:B------:R-:W-:Y:S01]  /*75e0*/  LOP3.LUT R94, R94, 0xffff0000, RZ, 0xc0, !PT ;  /* 0xffff00005e5e7812 */ /* 0x000fe200078ec0ff */
[----:B------:R-:W-:Y:S01]  /*75f0*/  FMUL.FTZ R168, R166, R165 ;  /* 0x000000a5a6a87220 */ /* 0x000fe20000410000 */
[----:B------:R-:W-:Y:S01]  /*7600*/  LOP3.LUT R90, R90, 0xffff0000, RZ, 0xc0, !PT ;  /* 0xffff00005a5a7812 */ /* 0x000fe200078ec0ff */
[----:B------:R-:W-:Y:S01]  /*7610*/  FMUL.FTZ R166, R166, R167 ;  /* 0x000000a7a6a67220 */ /* 0x000fe20000410000 */
[----:B------:R-:W-:Y:S01]  /*7620*/  F2FP.BF16.F32.PACK_AB R160, R160, R163 ;  /* 0x000000a3a0a0723e */ /* 0x000fe200000010ff */
[C---:B------:R-:W-:Y:S01]  /*7630*/  FFMA.FTZ R167, R164.reuse, R167, -R168 ;  /* 0x000000a7a4a77223 */ /* 0x040fe200000108a8 */
[----:B------:R-:W-:Y:S01]  /*7640*/  F2FP.BF16.F32.PACK_AB R162, R89, R162 ;  /* 0x000000a259a2723e */ /* 0x000fe200000010ff */
[----:B------:R-:W-:Y:S01]  /*7650*/  FFMA.FTZ R166, R164, R165, R166 ;  /* 0x000000a5a4a67223 */ /* 0x000fe200000100a6 */
[----:B------:R-:W-:Y:S01]  /*7660*/  SHF.R.U64 R164, R44, 0x10, R45 ;  /* 0x000000102ca47819 */ /* 0x000fe2000000122d */
[----:B------:R-:W-:Y:S01]  /*7670*/  IMAD.MOV.U32 R89, RZ, RZ, R160 ;  /* 0x000000ffff597224 */ /* 0x000fe200078e00a0 */
[----:B------:R-:W-:-:S02]  /*7680*/  LOP3.LUT R45, R161, 0xffff0000, RZ, 0xc0, !PT ;  /* 0xffff0000a12d7812 */ /* 0x000fc400078ec0ff */
[----:B------:R-:W-:Y:S01]  /*7690*/  LOP3.LUT R44, R91, 0xffff0000, RZ, 0xc0, !PT ;  /* 0xffff00005b2c7812 */ /* 0x000fe200078ec0ff */
[C---:B------:R-:W-:Y:S02]  /*76a0*/  FMUL.FTZ R91, R52.reuse, R93 ;  /* 0x0000005d345b7220 */ /* 0x040fe40000410000 */
[-C--:B------:R-:W-:Y:S02]  /*76b0*/  FMUL.FTZ R52, R52, R45.reuse ;  /* 0x0000002d34347220 */ /* 0x080fe40000410000 */
[----:B------:R-:W-:Y:S01]  /*76c0*/  FFMA.FTZ R45, R44, R45, -R91 ;  /* 0x0000002d2c2d7223 */ /* 0x000fe2000001085b */
[----:B------:R-:W-:Y:S02]  /*76d0*/  IMAD.U32 R91, R88, 0x10000, RZ ;  /* 0x00010000585b7824 */ /* 0x000fe400078e00ff */
[----:B------:R-:W-:Y:S01]  /*76e0*/  FFMA.FTZ R44, R44, R93, R52 ;  /* 0x0000005d2c2c7223 */ /* 0x000fe20000010034 */
[----:B------:R-:W-:Y:S01]  /*76f0*/  PRMT R52, R184, 0x5432, R164 ;  /* 0x00005432b8347816 */ /* 0x000fe200000000a4 */
[C---:B------:R-:W-:Y:S01]  /*7700*/  IMAD.U32 R164, R92.reuse, 0x10000, RZ ;  /* 0x000100005ca47824 */ /* 0x040fe200078e00ff */
[----:B------:R-:W-:Y:S01]  /*7710*/  LOP3.LUT R92, R92, 0xffff0000, RZ, 0xc0, !PT ;  /* 0xffff00005c5c7812 */ /* 0x000fe200078ec0ff */
        /* <DEDUP_REMOVED lines=11> */
[CC--:B------:R-:W-:Y:S01]  /*77d0*/  FMUL.FTZ R91, R92.reuse, R53.reuse ;  /* 0x000000355c5b7220 */ /* 0x0c0fe20000410000 */
[-C--:B------:R-:W-:Y:S01]  /*77e0*/  FMUL.FTZ R92, R92, R52.reuse ;  /* 0x000000345c5c7220 */ /* 0x080fe20000410000 */
[C---:B------:R-:W-:Y:S01]  /*77f0*/  IMAD.U32 R93, R46.reuse, 0x10000, RZ ;  /* 0x000100002e5d7824 */ /* 0x040fe200078e00ff */
[----:B------:R-:W-:Y:S01]  /*7800*/  LOP3.LUT R46, R46, 0xffff0000, RZ, 0xc0, !PT ;  /* 0xffff00002e2e7812 */ /* 0x000fe200078ec0ff */
[----:B------:R-:W-:Y:S01]  /*7810*/  FFMA.FTZ R91, R88, R52, -R91 ;  /* 0x00000034585b7223 */ /* 0x000fe2000001085b */
[C---:B------:R-:W-:Y:S01]  /*7820*/  IMAD.U32 R52, R54.reuse, 0x10000, RZ ;  /* 0x0001000036347824 */ /* 0x040fe200078e00ff */
        /* <DEDUP_REMOVED lines=11> */
[----:B------:R-:W-:Y:S01]  /*78e0*/  F2FP.BF16.F32.PACK_AB R92, R92, R164 ;  /* 0x000000a45c5c723e */ /* 0x000fe200000010ff */
[----:B------:R-:W-:-:S02]  /*78f0*/  IMAD.MOV.U32 R93, RZ, RZ, R162 ;  /* 0x000000ffff5d7224 */ /* 0x000fc400078e00a2 */
[----:B------:R-:W-:Y:S01]  /*7900*/  F2FP.BF16.F32.PACK_AB R53, R55, R53 ;  /* 0x000000353735723e */ /* 0x000fe200000010ff */
[----:B------:R-:W-:Y:S01]  /*7910*/  IMAD.MOV.U32 R95, RZ, RZ, R44 ;  /* 0x000000ffff5f7224 */ /* 0x000fe200078e002c */
[----:B------:R-:W-:Y:S01]  /*7920*/  F2FP.BF16.F32.PACK_AB R94, R94, R88 ;  /* 0x000000585e5e723e */ /* 0x000fe200000010ff */
[----:B------:R-:W-:Y:S02]  /*7930*/  IMAD.MOV.U32 R88, RZ, RZ, R91 ;  /* 0x000000ffff587224 */ /* 0x000fe400078e005b */
[----:B------:R-:W-:Y:S02]  /*7940*/  IMAD.MOV.U32 R90, RZ, RZ, R53 ;  /* 0x000000ffff5a7224 */ /* 0x000fe400078e0035 */
[----:B------:R-:W-:-:S07]  /*7950*/  IMAD.MOV.U32 R91, RZ, RZ, R45 ;  /* 0x000000ffff5b7224 */ /* 0x000fce00078e002d */
.L_x_2940:
[----:B------:R-:W-:Y:S05]  /*7960*/  BSYNC B3 ;  /* 0x0000000000037941 */ /* 0x000fea0003800000 */
.L_x_2939:
[----:B------:R-:W-:Y:S02]  /*7970*/  ULDC.64 UR4, c[0x0][0x208] ;  /* 0x0000820000047ab9 */ /* 0x000fe40000000a00 */
[----:B0-----:R0:W-:Y:S04]  /*7980*/  STG.E.128 desc[UR4][R140.64], R88 ;  /* 0x000000588c007986 */ /* 0x0011e8000c101d04 */
[----:B--2---:R0:W-:Y:S02]  /*7990*/  @!P5 STG.E.128 desc[UR4][R142.64], R92 ;  /* 0x0000005c8e00d986 */ /* 0x0041e4000c101d04 */
.L_x_2938:
[----:B------:R-:W-:Y:S05]  /*79a0*/  BSYNC B2 ;  /* 0x0000000000027941 */ /* 0x000fea0003800000 */
.L_x_2937:
        /* <DEDUP_REMOVED lines=19> */
[----:B------:R-:W-:Y:S01]  /*7ae0*/  LEA.HI.X R89, R47, R119, R46, 0x1, P6 ;  /* 0x000000772f597211 */ /* 0x000fe200030f0c2e */
[----:B------:R-:W-:Y:S01]  /*7af0*/  IMAD R47, R19, 0x5000, R136 ;  /* 0x00005000132f7824 */ /* 0x000fe200078e0288 */
        /* <DEDUP_REMOVED lines=9> */
[----:B------:R-:W-:-:S04]  /*7b90*/  IMAD.IADD R44, R45, 0x1, R44 ;  /* 0x000000012d2c7824 */ /* 0x000fc800078e022c */
[----:B------:R-:W-:Y:S02]  /*7ba0*/  IMAD R45, R19, 0x5000, R44 ;  /* 0x00005000132d7824 */ /* 0x000fe400078e022c */
[--C-:B------:R-:W-:Y:S02]  /*7bb0*/  IMAD R44, R47, 0x2, R18.reuse ;  /* 0x000000022f2c7824 */ /* 0x100fe400078e0212 */
        /* <DEDUP_REMOVED lines=14> */
[----:B------:R-:W-:Y:S02]  /*7ca0*/  PRMT R48, R180, 0x5432, R48 ;  /* 0x00005432b4307816 */ /* 0x000fe40000000030 */
        /* <DEDUP_REMOVED lines=82> */
.L_x_2942:
[----:B------:R-:W-:Y:S05]  /*81d0*/  BSYNC B2 ;  /* 0x0000000000027941 */ /* 0x000fea0003800000 */
.L_x_2941:
[----:B------:R-:W-:Y:S02]  /*81e0*/  ULDC.64 UR4, c[0x0][0x208] ;  /* 0x0000820000047ab9 */ /* 0x000fe40000000a00 */
[----:B0-----:R3:W-:Y:S04]  /*81f0*/  STG.E.128 desc[UR4][R88.64], R44 ;  /* 0x0000002c58007986 */ /* 0x0017e8000c101d04 */
[----:B--2---:R3:W-:Y:S02]  /*8200*/  @!P5 STG.E.128 desc[UR4][R90.64], R52 ;  /* 0x000000345a00d986 */ /* 0x0047e4000c101d04 */
.L_x_2936:
[----:B------:R-:W-:Y:S05]  /*8210*/  BSYNC B1 ;  /* 0x0000000000017941 */ /* 0x000fea0003800000 */
.L_x_2935:
        /* <DEDUP_REMOVED lines=17> */
[----:B------:R-:W-:-:S05]  /*8330*/  LEA.HI.SX32 R44, R41, R14, 0x1c ;  /* 0x0000000e292c7211 */ /* 0x000fca00078fe2ff */
[----:B------:R-:W-:-:S05]  /*8340*/  IMAD.SHL.U32 R45, R44, 0x8, RZ ;  /* 0x000000082c2d7824 */ /* 0x000fca00078e00ff */
[----:B------:R-:W-:-:S13]  /*8350*/  ISETP.GE.AND P3, PT, R45, R145, PT ;  /* 0x000000912d00720c */ /* 0x000fda0003f66270 */
[--C-:B------:R-:W-:Y:S02]  /*8360*/  @!P3 SHF.R.S32.HI R47, RZ, 0x1f, R45.reuse ;  /* 0x0000001fff2fb819 */ /* 0x100fe4000001142d */
[----:B------:R-:W-:-:S04]  /*8370*/  @!P3 IADD3 R41, P5, P6, R96, R48, R45 ;  /* 0x000000306029b210 */ /* 0x000fc80007ebe02d */
[----:B------:R-:W-:Y:S02]  /*8380*/  @!P3 IADD3.X R40, R36, R54, R47, P5, P6 ;  /* 0x000000362428b210 */ /* 0x000fe40002fec42f */
[----:B------:R-:W-:Y:S02]  /*8390*/  SHF.R.S32.HI R47, RZ, 0x1f, R44 ;  /* 0x0000001fff2f7819 */ /* 0x000fe4000001142c */
[----:B------:R-:W-:Y:S02]  /*83a0*/  LEA R50, P5, R42, R118, 0x1 ;  /* 0x000000762a327211 */ /* 0x000fe400078a08ff */
[----:B------:R-:W-:Y:S02]  /*83b0*/  LEA.HI R47, R47, R44, RZ, 0x3 ;  /* 0x0000002c2f2f7211 */ /* 0x000fe400078f18ff */
[----:B------:R-:W-:Y:S02]  /*83c0*/  LOP3.LUT R44, R223, 0x38, R45, 0xf8, !PT ;  /* 0x00000038df2c7812 */ /* 0x000fe400078ef82d */
[----:B------:R-:W-:-:S02]  /*83d0*/  SHF.R.S32.HI R47, RZ, 0x3, R47 ;  /* 0x00000003ff2f7819 */ /* 0x000fc4000001142f */
[----:B------:R-:W-:Y:S02]  /*83e0*/  LOP3.LUT R44, R44, R46, RZ, 0x3c, !PT ;  /* 0x0000002e2c2c7212 */ /* 0x000fe400078e3cff */
[----:B------:R-:W-:Y:S01]  /*83f0*/  LEA.HI.X R51, R42, R119, R43, 0x1, P5 ;  /* 0x000000772a337211 */ /* 0x000fe200028f0c2b */
[----:B------:R-:W-:Y:S01]  /*8400*/  IMAD R45, R47, 0x1400, R226 ;  /* 0x000014002f2d7824 */ /* 0x000fe200078e02e2 */
[----:B------:R-:W-:-:S03]  /*8410*/  @!P3 LEA R52, P5, R41, R118, 0x1 ;  /* 0x000000762934b211 */ /* 0x000fc600078a08ff */
[----:B------:R-:W-:Y:S01]  /*8420*/  IMAD.IADD R44, R45, 0x1, R44 ;  /* 0x000000012d2c7824 */ /* 0x000fe200078e022c */
[----:B------:R-:W-:Y:S01]  /*8430*/  @!P3 LEA.HI.X R53, R41, R119, R40, 0x1, P5 ;  /* 0x000000772935b211 */ /* 0x000fe200028f0c28 */
[C---:B------:R-:W-:Y:S01]  /*8440*/  IMAD R45, R19.reuse, 0x5000, R135 ;  /* 0x00005000132d7824 */ /* 0x040fe200078e0287 */
[----:B------:R-:W-:Y:S01]  /*8450*/  ISETP.GE.AND P5, PT, R16, R116, PT ;  /* 0x000000741000720c */ /* 0x000fe20003fa6270 */
[----:B------:R-:W-:Y:S02]  /*8460*/  IMAD R47, R19, 0x5000, R44 ;  /* 0x00005000132f7824 */ /* 0x000fe400078e022c */
[--C-:B------:R-:W-:Y:S02]  /*8470*/  IMAD R42, R45, 0x2, R18.reuse ;  /* 0x000000022d2a7824 */ /* 0x100fe400078e0212 */
[----:B------:R-:W-:-:S04]  /*8480*/  IMAD R47, R47, 0x2, R18 ;  /* 0x000000022f2f7824 */ /* 0x000fc800078e0212 */
[----:B------:R-:W2:Y:S04]  /*8490*/  LDS.128 R40, [R42+0x24400] ;  /* 0x024400002a287984 */ /* 0x000ea80000000c00 */
[----:B------:R-:W3:Y:S01]  /*84a0*/  LDS.128 R44, [R47+0x24400] ;  /* 0x024400002f2c7984 */ /* 0x000ee20000000c00 */
        /* <DEDUP_REMOVED lines=51> */
[----:B------:R-:W-:Y:S01]  /*87e0*/  FFMA.FTZ R88, R43, R63, -R88 ;  /* 0x0000003f2b587223 */ /* 0x000fe20000010858 */
[----:B------:R-:W-:Y:S01]  /*87f0*/  LOP3.LUT R62, R62, 0xffff0000, RZ, 0xc0, !PT ;  /* 0xffff00003e3e7812 */ /* 0x000fe200078ec0ff */
[C---:B------:R-:W-:Y:S01]  /*8800*/  IMAD.U32 R41, R40.reuse, 0x10000, RZ ;  /* 0x0001000028297824 */ /* 0x040fe200078e00ff */
[----:B------:R-:W-:Y:S01]  /*8810*/  LOP3.LUT R63, R55, 0xffff0000, RZ, 0xc0, !PT ;  /* 0xffff0000373f7812 */ /* 0x000fe200078ec0ff */
[CC--:B------:R-:W-:Y:S01]  /*8820*/  FMUL.FTZ R55, R45.reuse, R71.reuse ;  /* 0x000000472d377220 */ /* 0x0c0fe20000410000 */
[----:B------:R-:W-:Y:S01]  /*8830*/  FMUL.FTZ R45, R45, R68 ;  /* 0x000000442d2d7220 */ /* 0x000fe20000410000 */
[----:B------:R-:W-:Y:S01]  /*8840*/  LOP3.LUT R40, R40, 0xffff0000, RZ, 0xc0, !PT ;  /* 0xffff000028287812 */ /* 0x000fe200078ec0ff */
[----:B------:R-:W-:Y:S01]  /*8850*/  FFMA.FTZ R70, R43, R70, R47 ;  /* 0x000000462b467223 */ /* 0x000fe2000001002f */
[----:B------:R-:W-:Y:S01]  /*8860*/  PRMT R61, R176, 0x5432, R61 ;  /* 0x00005432b03d7816 */ /* 0x000fe2000000003d */
[C---:B------:R-:W-:Y:S01]  /*8870*/  FMUL.FTZ R43, R44.reuse, R62 ;  /* 0x0000003e2c2b7220 */ /* 0x040fe20000410000 */
[C---:B------:R-:W-:Y:S01]  /*8880*/  FFMA.FTZ R55, R41.reuse, R68, -R55 ;  /* 0x0000004429377223 */ /* 0x040fe20000010837 */
[----:B------:R-:W-:Y:S01]  /*8890*/  FFMA.FTZ R45, R41, R71, R45 ;  /* 0x00000047292d7223 */ /* 0x000fe2000001002d */
[-C--:B------:R-:W-:Y:S01]  /*88a0*/  FMUL.FTZ R41, R44, R63.reuse ;  /* 0x0000003f2c297220 */ /* 0x080fe20000410000 */
[----:B------:R-:W-:Y:S01]  /*88b0*/  FFMA.FTZ R44, R40, R63, -R43 ;  /* 0x0000003f282c7223 */ /* 0x000fe2000001082b */
[----:B------:R-:W-:Y:S01]  /*88c0*/  LOP3.LUT R46, R46, 0xffff0000, RZ, 0xc0, !PT ;  /* 0xffff00002e2e7812 */ /* 0x000fe200078ec0ff */
[C---:B------:R-:W-:Y:S01]  /*88d0*/  IMAD.U32 R43, R61.reuse, 0x10000, RZ ;  /* 0x000100003d2b7824 */ /* 0x040fe200078e00ff */
[C---:B------:R-:W-:Y:S01]  /*88e0*/  LOP3.LUT R63, R174.reuse, 0xffff0000, RZ, 0xc0, !PT ;  /* 0xffff0000ae3f7812 */ /* 0x040fe200078ec0ff */
[----:B------:R-:W-:Y:S01]  /*88f0*/  IMAD.U32 R47, R174, 0x10000, RZ ;  /* 0x00010000ae2f7824 */ /* 0x000fe200078e00ff */
[----:B------:R-:W-:Y:S01]  /*8900*/  LOP3.LUT R61, R61, 0xffff0000, RZ, 0xc0, !PT ;  /* 0xffff00003d3d7812 */ /* 0x000fe200078ec0ff */
[----:B------:R-:W-:Y:S01]  /*8910*/  FFMA.FTZ R40, R40, R62, R41 ;  /* 0x0000003e28287223 */ /* 0x000fe20000010029 */
[----:B------:R-:W-:Y:S01]  /*8920*/  LOP3.LUT R42, R42, 0xffff0000, RZ, 0xc0, !PT ;  /* 0xffff00002a2a7812 */ /* 0x000fe200078ec0ff */
[----:B------:R-:W-:Y:S01]  /*8930*/  FMUL.FTZ R62, R94, R47 ;  /* 0x0000002f5e3e7220 */ /* 0x000fe20000410000 */
[----:B------:R-:W-:Y:S01]  /*8940*/  FMUL.FTZ R41, R46, R63 ;  /* 0x0000003f2e297220 */ /* 0x000fe20000410000 */
[----:B------:R-:W-:Y:S01]  /*8950*/  FFMA.FTZ R93, R92, R138, R93 ;  /* 0x0000008a5c5d7223 */ /* 0x000fe2000001005d */
        /* <DEDUP_REMOVED lines=17> */
[----:B------:R-:W-:-:S02]  /*8a70*/  IMAD.MOV.U32 R43, RZ, RZ, R60 ;  /* 0x000000ffff2b7224 */ /* 0x000fc400078e003c */
[----:B------:R-:W-:-:S07]  /*8a80*/  IMAD.MOV.U32 R47, RZ, RZ, R70 ;  /* 0x000000ffff2f7224 */ /* 0x000fce00078e0046 */
.L_x_2948:
[----:B------:R-:W-:Y:S05]  /*8a90*/  BSYNC B3 ;  /* 0x0000000000037941 */ /* 0x000fea0003800000 */
.L_x_2947:
[----:B------:R-:W-:Y:S02]  /*8aa0*/  ULDC.64 UR4, c[0x0][0x208] ;  /* 0x0000820000047ab9 */ /* 0x000fe40000000a00 */
[----:B--2---:R2:W-:Y:S04]  /*8ab0*/  STG.E.128 desc[UR4][R50.64], R40 ;  /* 0x0000002832007986 */ /* 0x0045e8000c101d04 */
[----:B---3--:R2:W-:Y:S02]  /*8ac0*/  @!P3 STG.E.128 desc[UR4][R52.64], R44 ;  /* 0x0000002c3400b986 */ /* 0x0085e4000c101d04 */
.L_x_2946:
[----:B------:R-:W-:Y:S05]  /*8ad0*/  BSYNC B2 ;  /* 0x0000000000027941 */ /* 0x000fea0003800000 */
.L_x_2945:
        /* <DEDUP_REMOVED lines=35> */
[----:B--2---:R-:W-:Y:S01]  /*8d10*/  IMAD.U32 R62, R43, 0x10000, RZ ;  /* 0x000100002b3e7824 */ /* 0x004fe200078e00ff */
[----:B------:R-:W-:Y:S01]  /*8d20*/  SHF.R.U32.HI R64, RZ, 0x10, R65 ;  /* 0x00000010ff407819 */ /* 0x000fe20000011641 */
[----:B---3--:R-:W-:Y:S01]  /*8d30*/  IMAD.U32 R65, R45, 0x10000, RZ ;  /* 0x000100002d417824 */ /* 0x008fe200078e00ff */
[--C-:B------:R-:W-:Y:S01]  /*8d40*/  SHF.R.U64 R52, R56, 0x10, R57.reuse ;  /* 0x0000001038347819 */ /* 0x100fe20000001239 */
[----:B------:R-:W-:Y:S01]  /*8d50*/  IMAD.U32 R61, R42, 0x10000, RZ ;  /* 0x000100002a3d7824 */ /* 0x000fe200078e00ff */
[----:B------:R-:W-:Y:S01]  /*8d60*/  SHF.R.U32.HI R56, RZ, 0x10, R57 ;  /* 0x00000010ff387819 */ /* 0x000fe20000011639 */
[----:B------:R-:W-:Y:S01]  /*8d70*/  IMAD.U32 R57, R41, 0x10000, RZ ;  /* 0x0001000029397824 */ /* 0x000fe200078e00ff */
[--C-:B------:R-:W-:Y:S01]  /*8d80*/  SHF.R.U64 R55, R66, 0x10, R67.reuse ;  /* 0x0000001042377819 */ /* 0x100fe20000001243 */
[----:B------:R-:W-:Y:S01]  /*8d90*/  IMAD.U32 R66, R47, 0x10000, RZ ;  /* 0x000100002f427824 */ /* 0x000fe200078e00ff */
[----:B------:R-:W-:-:S02]  /*8da0*/  SHF.R.U32.HI R67, RZ, 0x10, R67 ;  /* 0x00000010ff437819 */ /* 0x000fc40000011643 */
[----:B------:R-:W-:Y:S02]  /*8db0*/  PRMT R64, R173, 0x5432, R64 ;  /* 0x00005432ad407816 */ /* 0x000fe40000000040 */
[--C-:B------:R-:W-:Y:S02]  /*8dc0*/  SHF.R.U64 R53, R58, 0x10, R59.reuse ;  /* 0x000000103a357819 */ /* 0x100fe4000000123b */
[----:B------:R-:W-:Y:S01]  /*8dd0*/  SHF.R.U32.HI R59, RZ, 0x10, R59 ;  /* 0x00000010ff3b7819 */ /* 0x000fe2000001163b */
[----:B------:R-:W-:Y:S01]  /*8de0*/  IMAD.U32 R68, R64, 0x10000, RZ ;  /* 0x0001000040447824 */ /* 0x000fe200078e00ff */
[----:B------:R-:W-:Y:S02]  /*8df0*/  PRMT R56, R171, 0x5432, R56 ;  /* 0x00005432ab387816 */ /* 0x000fe40000000038 */
[C---:B------:R-:W-:Y:S01]  /*8e00*/  PRMT R55, R172.reuse, 0x5410, R55 ;  /* 0x00005410ac377816 */ /* 0x040fe20000000037 */
[----:B------:R-:W-:Y:S01]  /*8e10*/  FMUL.FTZ R70, R65, R68 ;  /* 0x0000004441467220 */ /* 0x000fe20000410000 */
[----:B------:R-:W-:-:S02]  /*8e20*/  PRMT R172, R172, 0x5432, R67 ;  /* 0x00005432acac7816 */ /* 0x000fc40000000043 */
[----:B------:R-:W-:Y:S01]  /*8e30*/  LOP3.LUT R60, R45, 0xffff0000, RZ, 0xc0, !PT ;  /* 0xffff00002d3c7812 */ /* 0x000fe200078ec0ff */
[----:B------:R-:W-:Y:S01]  /*8e40*/  IMAD.U32 R45, R44, 0x10000, RZ ;  /* 0x000100002c2d7824 */ /* 0x000fe200078e00ff */
[----:B------:R-:W-:Y:S01]  /*8e50*/  LOP3.LUT R67, R64, 0xffff0000, RZ, 0xc0, !PT ;  /* 0xffff000040437812 */ /* 0x000fe200078ec0ff */
[----:B------:R-:W-:Y:S01]  /*8e60*/  IMAD.U32 R69, R172, 0x10000, RZ ;  /* 0x00010000ac457824 */ /* 0x000fe200078e00ff */
[C---:B------:R-:W-:Y:S02]  /*8e70*/  PRMT R53, R170.reuse, 0x5410, R53 ;  /* 0x00005410aa357816 */ /* 0x040fe40000000035 */
[----:B------:R-:W-:Y:S01]  /*8e80*/  PRMT R170, R170, 0x5432, R59 ;  /* 0x00005432aaaa7816 */ /* 0x000fe2000000003b */
[----:B------:R-:W-:Y:S01]  /*8e90*/  FMUL.FTZ R71, R60, R67 ;  /* 0x000000433c477220 */ /* 0x000fe20000410000 */
[----:B------:R-:W-:Y:S01]  /*8ea0*/  PRMT R173, R173, 0x5410, R54 ;  /* 0x00005410adad7816 */ /* 0x000fe20000000036 */
[C---:B------:R-:W-:Y:S01]  /*8eb0*/  IMAD.U32 R54, R56.reuse, 0x10000, RZ ;  /* 0x0001000038367824 */ /* 0x040fe200078e00ff */
[----:B------:R-:W-:-:S02]  /*8ec0*/  LOP3.LUT R59, R56, 0xffff0000, RZ, 0xc0, !PT ;  /* 0xffff0000383b7812 */ /* 0x000fc400078ec0ff */
[----:B------:R-:W-:Y:S01]  /*8ed0*/  LOP3.LUT R58, R41, 0xffff0000, RZ, 0xc0, !PT ;  /* 0xffff0000293a7812 */ /* 0x000fe200078ec0ff */
[-C--:B------:R-:W-:Y:S01]  /*8ee0*/  FMUL.FTZ R64, R65, R54.reuse ;  /* 0x0000003641407220 */ /* 0x080fe20000410000 */
[----:B------:R-:W-:Y:S01]  /*8ef0*/  PRMT R52, R171, 0x5410, R52 ;  /* 0x00005410ab347816 */ /* 0x000fe20000000034 */
[-C--:B0-----:R-:W-:Y:S01]  /*8f00*/  FMUL.FTZ R89, R60, R59.reuse ;  /* 0x0000003b3c597220 */ /* 0x081fe20000410000 */
[C---:B------:R-:W-:Y:S01]  /*8f10*/  FFMA.FTZ R54, R57.reuse, R54, -R70 ;  /* 0x0000003639367223 */ /* 0x040fe20000010846 */
[----:B------:R-:W-:Y:S01]  /*8f20*/  FFMA.FTZ R59, R58, R59, -R71 ;  /* 0x0000003b3a3b7223 */ /* 0x000fe20000010847 */
[----:B------:R-:W-:Y:S02]  /*8f30*/  IMAD.U32 R65, R170, 0x10000, RZ ;  /* 0x00010000aa417824 */ /* 0x000fe400078e00ff */
[----:B------:R-:W-:Y:S01]  /*8f40*/  FMUL.FTZ R71, R66, R69 ;  /* 0x0000004542477220 */ /* 0x000fe20000410000 */
[----:B------:R-:W-:Y:S01]  /*8f50*/  FFMA.FTZ R57, R57, R68, R64 ;  /* 0x0000004439397223 */ /* 0x000fe20000010040 */
[----:B------:R-:W-:-:S02]  /*8f60*/  IMAD.U32 R64, R173, 0x10000, RZ ;  /* 0x00010000ad407824 */ /* 0x000fc400078e00ff */
[-C--:B------:R-:W-:Y:S01]  /*8f70*/  FMUL.FTZ R66, R66, R65.reuse ;  /* 0x0000004142427220 */ /* 0x080fe20000410000 */
[----:B------:R-:W-:Y:S02]  /*8f80*/  IMAD.U32 R60, R52, 0x10000, RZ ;  /* 0x00010000343c7824 */ /* 0x000fe400078e00ff */
[----:B------:R-:W-:Y:S01]  /*8f90*/  FFMA.FTZ R56, R62, R65, -R71 ;  /* 0x000000413e387223 */ /* 0x000fe20000010847 */
[----:B------:R-:W-:Y:S01]  /*8fa0*/  LOP3.LUT R44, R44, 0xffff0000, RZ, 0xc0, !PT ;  /* 0xffff00002c2c7812 */ /* 0x000fe200078ec0ff */
[----:B------:R-:W-:Y:S01]  /*8fb0*/  IMAD.U32 R41, R40, 0x10000, RZ ;  /* 0x0001000028297824 */ /* 0x000fe200078e00ff */
[----:B------:R-:W-:Y:S01]  /*8fc0*/  LOP3.LUT R173, R173, 0xffff0000, RZ, 0xc0, !PT ;  /* 0xffff0000adad7812 */ /* 0x000fe200078ec0ff */
[----:B------:R-:W-:Y:S01]  /*8fd0*/  FFMA.FTZ R58, R58, R67, R89 ;  /* 0x000000433a3a7223 */ /* 0x000fe20000010059 */
[----:B------:R-:W-:Y:S01]  /*8fe0*/  LOP3.LUT R65, R52, 0xffff0000, RZ, 0xc0, !PT ;  /* 0xffff000034417812 */ /* 0x000fe200078ec0ff */
[----:B------:R-:W-:Y:S01]  /*8ff0*/  FMUL.FTZ R52, R45, R64 ;  /* 0x000000402d347220 */ /* 0x000fe20000410000 */
[----:B------:R-:W-:Y:S01]  /*9000*/  LOP3.LUT R47, R47, 0xffff0000, RZ, 0xc0, !PT ;  /* 0xffff00002f2f7812 */ /* 0x000fe200078ec0ff */
[-C--:B------:R-:W-:Y:S01]  /*9010*/  FMUL.FTZ R45, R45, R60.reuse ;  /* 0x0000003c2d2d7220 */ /* 0x080fe20000410000 */
[----:B------:R-:W-:Y:S01]  /*9020*/  LOP3.LUT R172, R172, 0xffff0000, RZ, 0xc0, !PT ;  /* 0xffff0000acac7812 */ /* 0x000fe200078ec0ff */
[----:B------:R-:W-:Y:S01]  /*9030*/  FFMA.FTZ R62, R62, R69, R66 ;  /* 0x000000453e3e7223 */ /* 0x000fe20000010042 */
[----:B------:R-:W-:Y:S01]  /*9040*/  LOP3.LUT R170, R170, 0xffff0000, RZ, 0xc0, !PT ;  /* 0xffff0000aaaa7812 */ /* 0x000fe200078ec0ff */
[----:B------:R-:W-:Y:S01]  /*9050*/  FMUL.FTZ R67, R44, R173 ;  /* 0x000000ad2c437220 */ /* 0x000fe20000410000 */
[----:B------:R-:W-:Y:S01]  /*9060*/  LOP3.LUT R40, R40, 0xffff0000, RZ, 0xc0, !PT ;  /* 0xffff000028287812 */ /* 0x000fe200078ec0ff */
[-C--:B------:R-:W-:Y:S01]  /*9070*/  FMUL.FTZ R69, R44, R65.reuse ;  /* 0x000000412c457220 */ /* 0x080fe20000410000 */
[----:B------:R-:W-:Y:S01]  /*9080*/  LOP3.LUT R63, R42, 0xffff0000, RZ, 0xc0, !PT ;  /* 0xffff00002a3f7812 */ /* 0x000fe200078ec0ff */
[C---:B------:R-:W-:Y:S01]  /*9090*/  IMAD.U32 R42, R46.reuse, 0x10000, RZ ;  /* 0x000100002e2a7824 */ /* 0x040fe200078e00ff */
[----:B------:R-:W-:Y:S01]  /*90a0*/  LOP3.LUT R43, R43, 0xffff0000, RZ, 0xc0, !PT ;  /* 0xffff00002b2b7812 */ /* 0x000fe200078ec0ff */
[C---:B------:R-:W-:Y:S01]  /*90b0*/  FFMA.FTZ R52, R41.reuse, R60, -R52 ;  /* 0x0000003c29347223 */ /* 0x040fe20000010834 */
[----:B------:R-:W-:Y:S01]  /*90c0*/  FFMA.FTZ R45, R41, R64, R45 ;  /* 0x00000040292d7223 */ /* 0x000fe2000001002d */
[----:B------:R-:W-:Y:S01]  /*90d0*/  IMAD.U32 R44, R55, 0x10000, RZ ;  /* 0x00010000372c7824 */ /* 0x000fe200078e00ff */
[----:B------:R-:W-:Y:S01]  /*90e0*/  LOP3.LUT R46, R46, 0xffff0000, RZ, 0xc0, !PT ;  /* 0xffff00002e2e7812 */ /* 0x000fe200078ec0ff */
[----:B------:R-:W-:Y:S01]  /*90f0*/  FMUL.FTZ R66, R47, R172 ;  /* 0x000000ac2f427220 */ /* 0x000fe20000410000 */
[----:B------:R-:W-:Y:S01]  /*9100*/  IMAD.U32 R41, R53, 0x10000, RZ ;  /* 0x0001000035297824 */ /* 0x000fe200078e00ff */
[----:B------:R-:W-:Y:S01]  /*9110*/  LOP3.LUT R55, R55, 0xffff0000, RZ, 0xc0, !PT ;  /* 0xffff000037377812 */ /* 0x000fe200078ec0ff */
[-C--:B------:R-:W-:Y:S01]  /*9120*/  FMUL.FTZ R68, R47, R170.reuse ;  /* 0x000000aa2f447220 */ /* 0x080fe20000410000 */
[----:B------:R-:W-:Y:S01]  /*9130*/  LOP3.LUT R53, R53, 0xffff0000, RZ, 0xc0, !PT ;  /* 0xffff000035357812 */ /* 0x000fe200078ec0ff */
[----:B------:R-:W-:Y:S01]  /*9140*/  FFMA.FTZ R67, R40, R65, -R67 ;  /* 0x0000004128437223 */ /* 0x000fe20000010843 */
[C---:B------:R-:W-:Y:S01]  /*9150*/  FFMA.FTZ R47, R43.reuse, R170, -R66 ;  /* 0x000000aa2b2f7223 */ /* 0x040fe20000010842 */
[C---:B------:R-:W-:Y:S01]  /*9160*/  FMUL.FTZ R60, R42.reuse, R44 ;  /* 0x0000002c2a3c7220 */ /* 0x040fe20000410000 */
[----:B------:R-:W-:Y:S01]  /*9170*/  FMUL.FTZ R65, R42, R41 ;  /* 0x000000292a417220 */ /* 0x000fe20000410000 */
[----:B------:R-:W-:Y:S01]  /*9180*/  FFMA.FTZ R43, R43, R172, R68 ;  /* 0x000000ac2b2b7223 */ /* 0x000fe20000010044 */
[C---:B------:R-:W-:Y:S01]  /*9190*/  FMUL.FTZ R42, R46.reuse, R55 ;  /* 0x000000372e2a7220 */ /* 0x040fe20000410000 */
[----:B------:R-:W-:Y:S01]  /*91a0*/  FMUL.FTZ R46, R46, R53 ;  /* 0x000000352e2e7220 */ /* 0x000fe20000410000 */
[----:B------:R-:W-:Y:S01]  /*91b0*/  FFMA.FTZ R40, R40, R173, R69 ;  /* 0x000000ad28287223 */ /* 0x000fe20000010045 */
        /* <DEDUP_REMOVED lines=14> */
[----:B------:R-:W-:Y:S01]  /*92a0*/  IMAD.MOV.U32 R47, RZ, RZ, R62 ;  /* 0x000000ffff2f7224 */ /* 0x000fe200078e003e */
[----:B------:R-:W-:-:S07]  /*92b0*/  F2FP.BF16.F32.PACK_AB R46, R46, R65 ;  /* 0x000000412e2e723e */ /* 0x000fce00000010ff */
.L_x_2950:
[----:B------:R-:W-:Y:S05]  /*92c0*/  BSYNC B2 ;  /* 0x0000000000027941 */ /* 0x000fea0003800000 */
.L_x_2949:
[----:B------:R-:W-:Y:S02]  /*92d0*/  ULDC.64 UR4, c[0x0][0x208] ;  /* 0x0000820000047ab9 */ /* 0x000fe40000000a00 */
[----:B--2---:R4:W-:Y:S04]  /*92e0*/  STG.E.128 desc[UR4][R48.64], R40 ;  /* 0x0000002830007986 */ /* 0x0049e8000c101d04 */
[----:B---3--:R4:W-:Y:S02]  /*92f0*/  @!P3 STG.E.128 desc[UR4][R50.64], R44 ;  /* 0x0000002c3200b986 */ /* 0x0089e4000c101d04 */
.L_x_2944:
[----:B------:R-:W-:Y:S05]  /*9300*/  BSYNC B1 ;  /* 0x0000000000017941 */ /* 0x000fea0003800000 */
.L_x_2943:
        /* <DEDUP_REMOVED lines=43> */
[--C-:B------:R-:W-:Y:S01]  /*95c0*/  SHF.R.U64 R66, R84, 0x10, R85.reuse ;  /* 0x0000001054427819 */ /* 0x100fe20000001255 */
[----:B------:R-:W-:Y:S01]  /*95d0*/  IMAD.U32 R58, R45, 0x10000, RZ ;  /* 0x000100002d3a7824 */ /* 0x000fe200078e00ff */
[----:B------:R-:W-:Y:S01]  /*95e0*/  SHF.R.U32.HI R84, RZ, 0x10, R85 ;  /* 0x00000010ff547819 */ /* 0x000fe20000011655 */
[----:B--2---:R-:W-:Y:S01]  /*95f0*/  IMAD.U32 R56, R41, 0x10000, RZ ;  /* 0x0001000029387824 */ /* 0x004fe200078e00ff */
[--C-:B------:R-:W-:Y:S01]  /*9600*/  SHF.R.U64 R60, R76, 0x10, R77.reuse ;  /* 0x000000104c3c7819 */ /* 0x100fe2000000124d */
[----:B------:R-:W-:Y:S01]  /*9610*/  IMAD.U32 R62, R43, 0x10000, RZ ;  /* 0x000100002b3e7824 */ /* 0x000fe200078e00ff */
[----:B------:R-:W-:Y:S01]  /*9620*/  SHF.R.U32.HI R76, RZ, 0x10, R77 ;  /* 0x00000010ff4c7819 */ /* 0x000fe2000001164d */
[----:B------:R-:W-:Y:S01]  /*9630*/  IMAD.U32 R54, R44, 0x10000, RZ ;  /* 0x000100002c367824 */ /* 0x000fe200078e00ff */
[----:B------:R-:W-:Y:S01]  /*9640*/  LOP3.LUT R59, R47, 0xffff0000, RZ, 0xc0, !PT ;  /* 0xffff00002f3b7812 */ /* 0x000fe200078ec0ff */
[----:B------:R-:W-:Y:S01]  /*9650*/  IMAD.U32 R52, R40, 0x10000, RZ ;  /* 0x0001000028347824 */ /* 0x000fe200078e00ff */
[----:B------:R-:W-:-:S02]  /*9660*/  PRMT R47, R158, 0x5432, R65 ;  /* 0x000054329e2f7816 */ /* 0x000fc40000000041 */
[----:B------:R-:W-:Y:S02]  /*9670*/  PRMT R65, R169, 0x5432, R84 ;  /* 0x00005432a9417816 */ /* 0x000fe40000000054 */
[C---:B------:R-:W-:Y:S02]  /*9680*/  PRMT R60, R157.reuse, 0x5432, R60 ;  /* 0x000054329d3c7816 */ /* 0x040fe4000000003c */
[----:B------:R-:W-:Y:S01]  /*9690*/  PRMT R157, R157, 0x5410, R76 ;  /* 0x000054109d9d7816 */ /* 0x000fe2000000004c */
[----:B------:R-:W-:Y:S01]  /*96a0*/  IMAD.U32 R67, R65, 0x10000, RZ ;  /* 0x0001000041437824 */ /* 0x000fe200078e00ff */
[--C-:B------:R-:W-:Y:S02]  /*96b0*/  SHF.R.U64 R57, R86, 0x10, R87.reuse ;  /* 0x0000001056397819 */ /* 0x100fe40000001257 */
[----:B------:R-:W-:Y:S01]  /*96c0*/  SHF.R.U32.HI R87, RZ, 0x10, R87 ;  /* 0x00000010ff577819 */ /* 0x000fe20000011657 */
[----:B------:R-:W-:Y:S01]  /*96d0*/  FMUL.FTZ R69, R58, R67 ;  /* 0x000000433a457220 */ /* 0x000fe20000410000 */
[----:B------:R-:W-:Y:S01]  /*96e0*/  LOP3.LUT R63, R45, 0xffff0000, RZ, 0xc0, !PT ;  /* 0xffff00002d3f7812 */ /* 0x000fe200078ec0ff */
[----:B------:R-:W-:Y:S01]  /*96f0*/  IMAD.U32 R45, R157, 0x10000, RZ ;  /* 0x000100009d2d7824 */ /* 0x000fe200078e00ff */
[----:B------:R-:W-:-:S02]  /*9700*/  SHF.R.U32.HI R79, RZ, 0x10, R79 ;  /* 0x00000010ff4f7819 */ /* 0x000fc4000001164f */
[C---:B------:R-:W-:Y:S02]  /*9710*/  PRMT R57, R156.reuse, 0x5432, R57 ;  /* 0x000054329c397816 */ /* 0x040fe40000000039 */
[----:B------:R-:W-:Y:S02]  /*9720*/  PRMT R169, R169, 0x5410, R66 ;  /* 0x00005410a9a97816 */ /* 0x000fe40000000042 */
[----:B------:R-:W-:Y:S02]  /*9730*/  PRMT R156, R156, 0x5410, R87 ;  /* 0x000054109c9c7816 */ /* 0x000fe40000000057 */
[----:B------:R-:W-:Y:S01]  /*9740*/  LOP3.LUT R66, R65, 0xffff0000, RZ, 0xc0, !PT ;  /* 0xffff000041427812 */ /* 0x000fe200078ec0ff */
[-C--:B------:R-:W-:Y:S01]  /*9750*/  FMUL.FTZ R65, R58, R45.reuse ;  /* 0x0000002d3a417220 */ /* 0x080fe20000410000 */
[----:B------:R-:W-:Y:S01]  /*9760*/  PRMT R158, R158, 0x5410, R79 ;  /* 0x000054109e9e7816 */ /* 0x000fe2000000004f */
[----:B------:R-:W-:Y:S01]  /*9770*/  FFMA.FTZ R45, R56, R45, -R69 ;  /* 0x0000002d382d7223 */ /* 0x000fe20000010845 */
[----:B------:R-:W-:Y:S01]  /*9780*/  LOP3.LUT R58, R157, 0xffff0000, RZ, 0xc0, !PT ;  /* 0xffff00009d3a7812 */ /* 0x000fe200078ec0ff */
[----:B------:R-:W-:Y:S01]  /*9790*/  IMAD.U32 R69, R156, 0x10000, RZ ;  /* 0x000100009c457824 */ /* 0x000fe200078e00ff */
[----:B------:R-:W-:Y:S01]  /*97a0*/  LOP3.LUT R61, R41, 0xffff0000, RZ, 0xc0, !PT ;  /* 0xffff0000293d7812 */ /* 0x000fe200078ec0ff */
[----:B------:R-:W-:Y:S01]  /*97b0*/  FMUL.FTZ R68, R63, R66 ;  /* 0x000000423f447220 */ /* 0x000fe20000410000 */
[----:B------:R-:W-:Y:S01]  /*97c0*/  FFMA.FTZ R56, R56, R67, R65 ;  /* 0x0000004338387223 */ /* 0x000fe20000010041 */
[----:B------:R-:W-:-:S02]  /*97d0*/  IMAD.U32 R65, R158, 0x10000, RZ ;  /* 0x000100009e417824 */ /* 0x000fc400078e00ff */
[-C--:B------:R-:W-:Y:S01]  /*97e0*/  FMUL.FTZ R70, R63, R58.reuse ;  /* 0x0000003a3f467220 */ /* 0x080fe20000410000 */
[C---:B------:R-:W-:Y:S01]  /*97f0*/  FMUL.FTZ R63, R64.reuse, R69 ;  /* 0x00000045403f7220 */ /* 0x040fe20000410000 */
[C---:B------:R-:W-:Y:S01]  /*9800*/  FFMA.FTZ R58, R61.reuse, R58, -R68 ;  /* 0x0000003a3d3a7223 */ /* 0x040fe20000010844 */
[-C--:B------:R-:W-:Y:S01]  /*9810*/  FMUL.FTZ R68, R64, R65.reuse ;  /* 0x0000004140447220 */ /* 0x080fe20000410000 */
[----:B------:R-:W-:Y:S01]  /*9820*/  LOP3.LUT R156, R156, 0xffff0000, RZ, 0xc0, !PT ;  /* 0xffff00009c9c7812 */ /* 0x000fe200078ec0ff */
[----:B------:R-:W-:Y:S01]  /*9830*/  FFMA.FTZ R64, R62, R65, -R63 ;  /* 0x000000413e407223 */ /* 0x000fe2000001083f */
[----:B------:R-:W-:Y:S01]  /*9840*/  LOP3.LUT R158, R158, 0xffff0000, RZ, 0xc0, !PT ;  /* 0xffff00009e9e7812 */ /* 0x000fe200078ec0ff */
[----:B------:R-:W-:Y:S01]  /*9850*/  FFMA.FTZ R67, R61, R66, R70 ;  /* 0x000000423d437223 */ /* 0x000fe20000010046 */
[----:B------:R-:W-:Y:S02]  /*9860*/  IMAD.U32 R63, R169, 0x10000, RZ ;  /* 0x00010000a93f7824 */ /* 0x000fe400078e00ff */
[----:B------:R-:W-:Y:S01]  /*9870*/  FFMA.FTZ R68, R62, R69, R68 ;  /* 0x000000453e447223 */ /* 0x000fe20000010044 */
[----:B------:R-:W-:Y:S01]  /*9880*/  IMAD.U32 R61, R60, 0x10000, RZ ;  /* 0x000100003c3d7824 */ /* 0x000fe200078e00ff */
[----:B------:R-:W-:Y:S01]  /*9890*/  LOP3.LUT R55, R43, 0xffff0000, RZ, 0xc0, !PT ;  /* 0xffff00002b377812 */ /* 0x000fe200078ec0ff */
        /* <DEDUP_REMOVED lines=42> */
.L_x_2954:
[----:B------:R-:W-:Y:S05]  /*9b40*/  BSYNC B2 ;  /* 0x0000000000027941 */ /* 0x000fea0003800000 */
.L_x_2953:
[----:B------:R-:W-:Y:S02]  /*9b50*/  ULDC.64 UR4, c[0x0][0x208] ;  /* 0x0000820000047ab9 */ /* 0x000fe40000000a00 */
[----:B--2---:R2:W-:Y:S04]  /*9b60*/  STG.E.128 desc[UR4][R48.64], R40 ;  /* 0x0000002830007986 */ /* 0x0045e8000c101d04 */
[----:B---3--:R2:W-:Y:S02]  /*9b70*/  @!P3 STG.E.128 desc[UR4][R50.64], R44 ;  /* 0x0000002c3200b986 */ /* 0x0085e4000c101d04 */
.L_x_2952:
[----:B------:R-:W-:Y:S05]  /*9b80*/  BSYNC B1 ;  /* 0x0000000000017941 */ /* 0x000fea0003800000 */
.L_x_2951:
        /* <DEDUP_REMOVED lines=28> */
[--C-:B------:R-:W-:Y:S01]  /*9d50*/  SHF.R.U64 R66, R80, 0x10, R81.reuse ;  /* 0x0000001050427819 */ /* 0x100fe20000001251 */
[----:B---3--:R-:W-:Y:S01]  /*9d60*/  IMAD.U32 R57, R45, 0x10000, RZ ;  /* 0x000100002d397824 */ /* 0x008fe200078e00ff */
[----:B------:R-:W-:Y:S01]  /*9d70*/  SHF.R.U32.HI R80, RZ, 0x10, R81 ;  /* 0x00000010ff507819 */ /* 0x000fe20000011651 */
[----:B--2---:R-:W-:Y:S01]  /*9d80*/  IMAD.U32 R52, R41, 0x10000, RZ ;  /* 0x0001000029347824 */ /* 0x004fe200078e00ff */
[--C-:B------:R-:W-:Y:S01]  /*9d90*/  SHF.R.U64 R61, R72, 0x10, R73.reuse ;  /* 0x00000010483d7819 */ /* 0x100fe20000001249 */
[----:B------:R-:W-:Y:S01]  /*9da0*/  IMAD.U32 R59, R47, 0x10000, RZ ;  /* 0x000100002f3b7824 */ /* 0x000fe200078e00ff */
[----:B------:R-:W-:Y:S01]  /*9db0*/  SHF.R.U32.HI R73, RZ, 0x10, R73 ;  /* 0x00000010ff497819 */ /* 0x000fe20000011649 */
[----:B------:R-:W-:Y:S01]  /*9dc0*/  IMAD.U32 R55, R44, 0x10000, RZ ;  /* 0x000100002c377824 */ /* 0x000fe200078e00ff */
[----:B------:R-:W-:Y:S01]  /*9dd0*/  PRMT R63, R155, 0x5432, R80 ;  /* 0x000054329b3f7816 */ /* 0x000fe20000000050 */
[----:B------:R-:W-:Y:S01]  /*9de0*/  IMAD.U32 R50, R40, 0x10000, RZ ;  /* 0x0001000028327824 */ /* 0x000fe200078e00ff */
[----:B------:R-:W-:-:S02]  /*9df0*/  PRMT R60, R152, 0x5432, R61 ;  /* 0x00005432983c7816 */ /* 0x000fc4000000003d */
[----:B------:R-:W-:Y:S01]  /*9e00*/  PRMT R152, R152, 0x5410, R73 ;  /* 0x0000541098987816 */ /* 0x000fe20000000049 */
[----:B------:R-:W-:Y:S01]  /*9e10*/  IMAD.U32 R64, R63, 0x10000, RZ ;  /* 0x000100003f407824 */ /* 0x000fe200078e00ff */
[--C-:B------:R-:W-:Y:S02]  /*9e20*/  SHF.R.U64 R65, R82, 0x10, R83.reuse ;  /* 0x0000001052417819 */ /* 0x100fe40000001253 */
[----:B------:R-:W-:Y:S01]  /*9e30*/  SHF.R.U32.HI R83, RZ, 0x10, R83 ;  /* 0x00000010ff537819 */ /* 0x000fe20000011653 */
[----:B------:R-:W-:Y:S01]  /*9e40*/  IMAD.U32 R61, R152, 0x10000, RZ ;  /* 0x00010000983d7824 */ /* 0x000fe200078e00ff */
[--C-:B------:R-:W-:Y:S01]  /*9e50*/  SHF.R.U64 R62, R74, 0x10, R75.reuse ;  /* 0x000000104a3e7819 */ /* 0x100fe2000000124b */
[CC--:B------:R-:W-:Y:S01]  /*9e60*/  FMUL.FTZ R67, R57.reuse, R64.reuse ;  /* 0x0000004039437220 */ /* 0x0c0fe20000410000 */
[----:B------:R-:W-:Y:S01]  /*9e70*/  SHF.R.U32.HI R74, RZ, 0x10, R75 ;  /* 0x00000010ff4a7819 */ /* 0x000fe2000001164b */
[-C--:B------:R-:W-:Y:S01]  /*9e80*/  FMUL.FTZ R69, R57, R61.reuse ;  /* 0x0000003d39457220 */ /* 0x080fe20000410000 */
[----:B------:R-:W-:Y:S01]  /*9e90*/  LOP3.LUT R58, R45, 0xffff0000, RZ, 0xc0, !PT ;  /* 0xffff00002d3a7812 */ /* 0x000fe200078ec0ff */
[----:B------:R-:W-:Y:S01]  /*9ea0*/  FFMA.FTZ R67, R52, R61, -R67 ;  /* 0x0000003d34437223 */ /* 0x000fe20000010843 */
[----:B------:R-:W-:Y:S01]  /*9eb0*/  PRMT R65, R154, 0x5410, R65 ;  /* 0x000054109a417816 */ /* 0x000fe20000000041 */
[----:B------:R-:W-:Y:S01]  /*9ec0*/  FFMA.FTZ R69, R52, R64, R69 ;  /* 0x0000004034457223 */ /* 0x000fe20000010045 */
[----:B------:R-:W-:-:S02]  /*9ed0*/  LOP3.LUT R63, R63, 0xffff0000, RZ, 0xc0, !PT ;  /* 0xffff00003f3f7812 */ /* 0x000fc400078ec0ff */
[----:B------:R-:W-:Y:S02]  /*9ee0*/  PRMT R154, R154, 0x5432, R83 ;  /* 0x000054329a9a7816 */ /* 0x000fe40000000053 */
[----:B------:R-:W-:Y:S01]  /*9ef0*/  PRMT R62, R153, 0x5432, R62 ;  /* 0x00005432993e7816 */ /* 0x000fe2000000003e */
[----:B------:R-:W-:Y:S01]  /*9f00*/  FMUL.FTZ R71, R58, R63 ;  /* 0x0000003f3a477220 */ /* 0x000fe20000410000 */
[----:B------:R-:W-:Y:S01]  /*9f10*/  LOP3.LUT R54, R41, 0xffff0000, RZ, 0xc0, !PT ;  /* 0xffff000029367812 */ /* 0x000fe200078ec0ff */
[----:B------:R-:W-:Y:S01]  /*9f20*/  IMAD.U32 R61, R154, 0x10000, RZ ;  /* 0x000100009a3d7824 */ /* 0x000fe200078e00ff */
[----:B------:R-:W-:Y:S02]  /*9f30*/  PRMT R153, R153, 0x5410, R74 ;  /* 0x0000541099997816 */ /* 0x000fe4000000004a */
[----:B------:R-:W-:Y:S02]  /*9f40*/  LOP3.LUT R57, R152, 0xffff0000, RZ, 0xc0, !PT ;  /* 0xffff000098397812 */ /* 0x000fe400078ec0ff */
[----:B------:R-:W-:Y:S01]  /*9f50*/  LOP3.LUT R56, R44, 0xffff0000, RZ, 0xc0, !PT ;  /* 0xffff00002c387812 */ /* 0x000fe200078ec0ff */
[----:B------:R-:W-:Y:S01]  /*9f60*/  IMAD.U32 R52, R153, 0x10000, RZ ;  /* 0x0001000099347824 */ /* 0x000fe200078e00ff */
[----:B------:R-:W-:Y:S01]  /*9f70*/  PRMT R155, R155, 0x5410, R66 ;  /* 0x000054109b9b7816 */ /* 0x000fe20000000042 */
[-C--:B------:R-:W-:Y:S01]  /*9f80*/  FMUL.FTZ R73, R58, R57.reuse ;  /* 0x000000393a497220 */ /* 0x080fe20000410000 */
[----:B------:R-:W-:Y:S01]  /*9f90*/  FFMA.FTZ R64, R54, R57, -R71 ;  /* 0x0000003936407223 */ /* 0x000fe20000010847 */
[----:B------:R-:W-:-:S02]  /*9fa0*/  IMAD.U32 R44, R43, 0x10000, RZ ;  /* 0x000100002b2c7824 */ /* 0x000fc400078e00ff */
[C---:B------:R-:W-:Y:S01]  /*9fb0*/  FMUL.FTZ R57, R59.reuse, R61 ;  /* 0x0000003d3b397220 */ /* 0x040fe20000410000 */
[-C--:B------:R-:W-:Y:S01]  /*9fc0*/  FMUL.FTZ R58, R59, R52.reuse ;  /* 0x000000343b3a7220 */ /* 0x080fe20000410000 */
[----:B------:R-:W-:Y:S01]  /*9fd0*/  LOP3.LUT R47, R47, 0xffff0000, RZ, 0xc0, !PT ;  /* 0xffff00002f2f7812 */ /* 0x000fe200078ec0ff */
[----:B------:R-:W-:Y:S01]  /*9fe0*/  FFMA.FTZ R66, R54, R63, R73 ;  /* 0x0000003f36427223 */ /* 0x000fe20000010049 */
[----:B------:R-:W-:Y:S01]  /*9ff0*/  FFMA.FTZ R59, R44, R52, -R57 ;  /* 0x000000342c3b7223 */ /* 0x000fe20000010839 */
[----:B------:R-:W-:Y:S01]  /*a000*/  LOP3.LUT R154, R154, 0xffff0000, RZ, 0xc0, !PT ;  /* 0xffff00009a9a7812 */ /* 0x000fe200078ec0ff */
[----:B------:R-:W-:Y:S01]  /*a010*/  IMAD.U32 R54, R155, 0x10000, RZ ;  /* 0x000100009b367824 */ /* 0x000fe200078e00ff */
[----:B------:R-:W-:Y:S01]  /*a020*/  LOP3.LUT R52, R153, 0xffff0000, RZ, 0xc0, !PT ;  /* 0xffff000099347812 */ /* 0x000fe200078ec0ff */
[----:B------:R-:W-:Y:S01]  /*a030*/  FFMA.FTZ R61, R44, R61, R58 ;  /* 0x0000003d2c3d7223 */ /* 0x000fe2000001003a */
[----:B------:R-:W-:Y:S01]  /*a040*/  LOP3.LUT R45, R43, 0xffff0000, RZ, 0xc0, !PT ;  /* 0xffff00002b2d7812 */ /* 0x000fe200078ec0ff */
[----:B------:R-:W-:Y:S01]  /*a050*/  FMUL.FTZ R58, R47, R154 ;  /* 0x0000009a2f3a7220 */ /* 0x000fe20000410000 */
[----:B------:R-:W-:-:S02]  /*a060*/  IMAD.U32 R44, R60, 0x10000, RZ ;  /* 0x000100003c2c7824 */ /* 0x000fc400078e00ff */
[----:B------:R-:W-:Y:S01]  /*a070*/  FMUL.FTZ R70, R47, R52 ;  /* 0x000000342f467220 */ /* 0x000fe20000410000 */
[----:B------:R-:W-:Y:S01]  /*a080*/  LOP3.LUT R155, R155, 0xffff0000, RZ, 0xc0, !PT ;  /* 0xffff00009b9b7812 */ /* 0x000fe200078ec0ff */
[----:B------:R-:W-:Y:S01]  /*a090*/  FMUL.FTZ R47, R55, R54 ;  /* 0x00000036372f7220 */ /* 0x000fe20000410000 */
[----:B------:R-:W-:Y:S01]  /*a0a0*/  LOP3.LUT R60, R60, 0xffff0000, RZ, 0xc0, !PT ;  /* 0xffff00003c3c7812 */ /* 0x000fe200078ec0ff */
[----:B------:R-:W-:Y:S01]  /*a0b0*/  FFMA.FTZ R68, R45, R52, -R58 ;  /* 0x000000342d447223 */ /* 0x000fe2000001083a */
[----:B------:R-:W-:Y:S01]  /*a0c0*/  LOP3.LUT R41, R40, 0xffff0000, RZ, 0xc0, !PT ;  /* 0xffff000028297812 */ /* 0x000fe200078ec0ff */
[-C--:B------:R-:W-:Y:S01]  /*a0d0*/  FMUL.FTZ R58, R56, R155.reuse ;  /* 0x0000009b383a7220 */ /* 0x080fe20000410000 */
[-C--:B------:R-:W-:Y:S01]  /*a0e0*/  FFMA.FTZ R52, R50, R44.reuse, -R47 ;  /* 0x0000002c32347223 */ /* 0x080fe2000001082f */
[----:B------:R-:W-:Y:S02]  /*a0f0*/  IMAD.U32 R43, R46, 0x10000, RZ ;  /* 0x000100002e2b7824 */ /* 0x000fe400078e00ff */
[----:B------:R-:W-:Y:S01]  /*a100*/  FMUL.FTZ R55, R55, R44 ;  /* 0x0000002c37377220 */ /* 0x000fe20000410000 */
[----:B------:R-:W-:Y:S01]  /*a110*/  FMUL.FTZ R56, R56, R60 ;  /* 0x0000003c38387220 */ /* 0x000fe20000410000 */
[----:B------:R-:W-:Y:S01]  /*a120*/  IMAD.U32 R47, R65, 0x10000, RZ ;  /* 0x00010000412f7824 */ /* 0x000fe200078e00ff */
[----:B------:R-:W-:Y:S01]  /*a130*/  LOP3.LUT R46, R46, 0xffff0000, RZ, 0xc0, !PT ;  /* 0xffff00002e2e7812 */ /* 0x000fe200078ec0ff */
[----:B------:R-:W-:Y:S01]  /*a140*/  FFMA.FTZ R70, R45, R154, R70 ;  /* 0x0000009a2d467223 */ /* 0x000fe20000010046 */
[----:B------:R-:W-:Y:S01]  /*a150*/  IMAD.U32 R44, R62, 0x10000, RZ ;  /* 0x000100003e2c7824 */ /* 0x000fe200078e00ff */
[----:B------:R-:W-:Y:S01]  /*a160*/  LOP3.LUT R65, R65, 0xffff0000, RZ, 0xc0, !PT ;  /* 0xffff000041417812 */ /* 0x000fe200078ec0ff */
[----:B------:R-:W-:Y:S01]  /*a170*/  IMAD.U32 R40, R42, 0x10000, RZ ;  /* 0x000100002a287824 */ /* 0x000fe200078e00ff */
[----:B------:R-:W-:Y:S01]  /*a180*/  LOP3.LUT R45, R62, 0xffff0000, RZ, 0xc0, !PT ;  /* 0xffff00003e2d7812 */ /* 0x000fe200078ec0ff */
[----:B------:R-:W-:Y:S01]  /*a190*/  FFMA.FTZ R55, R50, R54, R55 ;  /* 0x0000003632377223 */ /* 0x000fe20000010037 */
[C---:B------:R-:W-:Y:S01]  /*a1a0*/  FFMA.FTZ R57, R41.reuse, R60, -R58 ;  /* 0x0000003c29397223 */ /* 0x040fe2000001083a */
        /* <DEDUP_REMOVED lines=20> */
.L_x_2956:
[----:B------:R-:W-:Y:S05]  /*a2f0*/  BSYNC B1 ;  /* 0x0000000000017941 */ /* 0x000fea0003800000 */
.L_x_2955:
        /* <DEDUP_REMOVED lines=12> */
.L_x_2868:
[----:B------:R-:W2:Y:S02]  /*a3c0*/  LDL R40, [R1+0x58] ;  /* 0x0000580001287983 */ /* 0x000ea40000100800 */
[----:B--2---:R-:W-:-:S13]  /*a3d0*/  R2UR UR4, R40 ;  /* 0x00000000280472ca */ /* 0x004fda00000e0000 */
[----:B------:R-:W-:-:S06]  /*a3e0*/  UISETP.NE.AND UP0, UPT, UR4, 0x3, UPT ;  /* 0x000000030400788c */ /* 0x000fcc000bf05270 */
[----:B------:R-:W-:-:S13]  /*a3f0*/  PLOP3.LUT P2, PT, PT, PT, UP0, 0x80, 0x0 ;  /* 0x000000000000781c */ /* 0x000fda0003f4f008 */
[----:B------:R-:W-:Y:S05]  /*a400*/  @!P2 BRA `(.L_x_2957) ;  /* 0x000000000004a947 */ /* 0x000fea0003800000 */
[----:B------:R-:W-:Y:S01]  /*a410*/  BPT.TRAP 0x1 ;  /* 0x000000040000795c */ /* 0x000fe20000300000 */
.L_x_2957:
        /* <DEDUP_REMOVED lines=8> */
.L_x_3294:
[----:B------:R-:W-:Y:S05]  /*a4a0*/  BSYNC B1 ;  /* 0x0000000000017941 */ /* 0x000fea0003800000 */
.L_x_2958:
        /* <DEDUP_REMOVED lines=15> */
.L_x_2961:
[----:B------:R-:W-:Y:S05]  /*a5a0*/  BSYNC B1 ;  /* 0x0000000000017941 */ /* 0x000fea0003800000 */
.L_x_2960:
[----:B-1----:R-:W-:Y:S01]  /*a5b0*/  VIADD R40, R212, 0x20 ;  /* 0x00000020d4287836 */ /* 0x002fe20000000000 */
[----:B------:R-:W-:Y:S04]  /*a5c0*/  BSSY B1, `(.L_x_2962) ;  /* 0x0000010000017945 */ /* 0x000fe80003800000 */
        /* <DEDUP_REMOVED lines=15> */
.L_x_2963:
[----:B------:R-:W-:Y:S05]  /*a6c0*/  BSYNC B1 ;  /* 0x0000000000017941 */ /* 0x000fea0003800000 */
.L_x_2962:
        /* <DEDUP_REMOVED lines=16> */
.L_x_2911:
[----:B------:R-:W-:Y:S05]  /*a7d0*/  BSYNC B0 ;  /* 0x0000000000007941 */ /* 0x000fea0003800000 */
.L_x_2867:
        /* <DEDUP_REMOVED lines=17> */
.L_x_2965:
[----:B------:R-:W-:Y:S05]  /*a8f0*/  BSYNC B0 ;  /* 0x0000000000007941 */ /* 0x000fea0003800000 */
.L_x_2964:
        /* <DEDUP_REMOVED lines=11> */
.L_x_3295:
[----:B------:R-:W-:Y:S05]  /*a9b0*/  BSYNC B0 ;  /* 0x0000000000007941 */ /* 0x000fea0003800000 */
.L_x_2966:
[----:B------:R-:W-:Y:S04]  /*a9c0*/  BSSY B0, `(.L_x_2968) ;  /* 0x000001c000007945 */ /* 0x000fe80003800000 */
[----:B------:R-:W-:Y:S05]  /*a9d0*/  @P4 BRA `(.L_x_2969) ;  /* 0x0000000000684947 */ /* 0x000fea0003800000 */
[----:B------:R-:W2:Y:S01]  /*a9e0*/  LDL R41, [R1+0x54] ;  /* 0x0000540001297983 */ /* 0x000ea20000100800 */
[----:B------:R-:W-:-:S03]  /*a9f0*/  ULDC UR6, c[0x0][0x2f4] ;  /* 0x0000bd0000067ab9 */ /* 0x000fc60000000800 */
[----:B------:R-:W3:Y:S01]  /*aa00*/  LDL R40, [R1+0x50] ;  /* 0x0000500001287983 */ /* 0x000ee20000100800 */
[----:B------:R-:W-:Y:S01]  /*aa10*/  ISETP.GE.AND P5, PT, R16, UR6, PT ;  /* 0x0000000610007c0c */ /* 0x000fe2000bfa6270 */
[----:B------:R-:W-:Y:S01]  /*aa20*/  IMAD R47, R53, UR60, RZ ;  /* 0x0000003c352f7c24 */ /* 0x000fe2000f8e02ff */
[----:B------:R-:W-:Y:S01]  /*aa30*/  ISETP.GE.AND P4, PT, R213, UR6, PT ;  /* 0x00000006d5007c0c */ /* 0x000fe2000bf86270 */
[----:B------:R-:W-:Y:S02]  /*aa40*/  IMAD.MOV.U32 R44, RZ, RZ, R38 ;  /* 0x000000ffff2c7224 */ /* 0x000fe400078e0026 */
        /* <DEDUP_REMOVED lines=10> */
[----:B------:R-:W-:-:S13]  /*aaf0*/  ISETP.GE.AND P2, PT, R220, UR6, PT ;  /* 0x00000006dc007c0c */ /* 0x000fda000bf46270 */
[----:B------:R-:W3:Y:S04]  /*ab00*/  @!P2 LDS.128 R44, [R4+0x5400] ;  /* 0x00540000042ca984 */ /* 0x000ee80000000c00 */
[----:B--2---:R-:W-:Y:S01]  /*ab10*/  @!P5 STG.E.128 desc[UR4][R54.64], R40 ;  /* 0x000000283600d986 */ /* 0x004fe2000c101d04 */
[----:B------:R-:W-:-:S03]  /*ab20*/  ISETP.GE.AND P5, PT, R221, UR6, PT ;  /* 0x00000006dd007c0c */ /* 0x000fc6000bfa6270 */
[----:B------:R-:W2:Y:S10]  /*ab30*/  @!P4 LDS.128 R40, [R4+0x2c00] ;  /* 0x002c00000428c984 */ /* 0x000eb40000000c00 */
[----:B------:R-:W4:Y:S04]  /*ab40*/  @!P5 LDS.128 R48, [R4+0x7c00] ;  /* 0x007c00000430d984 */ /* 0x000f280000000c00 */
[----:B---3--:R3:W-:Y:S04]  /*ab50*/  @!P2 STG.E.128 desc[UR4][R54.64+0x100], R44 ;  /* 0x0001002c3600a986 */ /* 0x0087e8000c101d04 */
[----:B--2---:R3:W-:Y:S04]  /*ab60*/  @!P4 STG.E.128 desc[UR4][R54.64+0x80], R40 ;  /* 0x000080283600c986 */ /* 0x0047e8000c101d04 */
[----:B----4-:R3:W-:Y:S02]  /*ab70*/  @!P5 STG.E.128 desc[UR4][R54.64+0x180], R48 ;  /* 0x000180303600d986 */ /* 0x0107e4000c101d04 */
.L_x_2969:
[----:B------:R-:W-:Y:S05]  /*ab80*/  BSYNC B0 ;  /* 0x0000000000007941 */ /* 0x000fea0003800000 */
.L_x_2968:
[----:B---3--:R-:W2:Y:S04]  /*ab90*/  LDL R42, [R1+0x54] ;  /* 0x00005400012a7983 */ /* 0x008ea80000100800 */
[----:B------:R-:W3:Y:S01]  /*aba0*/  LDL R41, [R1+0x50] ;  /* 0x0000500001297983 */ /* 0x000ee20000100800 */
[----:B------:R-:W-:Y:S01]  /*abb0*/  VIADD R40, R212, 0x20 ;  /* 0x00000020d4287836 */ /* 0x000fe20000000000 */
[----:B------:R-:W-:Y:S04]  /*abc0*/  BSSY B0, `(.L_x_2970) ;  /* 0x000001f000007945 */ /* 0x000fe80003800000 */
[----:B------:R-:W-:Y:S01]  /*abd0*/  ISETP.GE.AND P2, PT, R40, R3, PT ;  /* 0x000000032800720c */ /* 0x000fe20003f46270 */
[----:B--2---:R-:W-:-:S02]  /*abe0*/  IMAD.MOV.U32 R57, RZ, RZ, R42 ;  /* 0x000000ffff397224 */ /* 0x004fc400078e002a */
[----:B---3--:R-:W-:-:S10]  /*abf0*/  IMAD.MOV.U32 R56, RZ, RZ, R41 ;  /* 0x000000ffff387224 */ /* 0x008fd400078e0029 */
[----:B------:R-:W-:Y:S05]  /*ac00*/  @P2 BRA `(.L_x_2971) ;  /* 0x0000000000682947 */ /* 0x000fea0003800000 */
[----:B------:R-:W-:Y:S01]  /*ac10*/  ULDC UR6, c[0x0][0x2f4] ;  /* 0x0000bd0000067ab9 */ /* 0x000fe20000000800 */
[----:B------:R-:W-:Y:S01]  /*ac20*/  IADD3 R47, P4, R52, 0x20, RZ ;  /* 0x00000020342f7810 */ /* 0x000fe20007f9e0ff */
[----:B------:R-:W-:Y:S01]  /*ac30*/  IMAD.MOV.U32 R45, RZ, RZ, R5 ;  /* 0x000000ffff2d7224 */ /* 0x000fe200078e0005 */
[----:B------:R-:W-:Y:S02]  /*ac40*/  ISETP.GE.AND P2, PT, R16, UR6, PT ;  /* 0x0000000610007c0c */ /* 0x000fe4000bf46270 */
[----:B------:R-:W-:Y:S01]  /*ac50*/  R2UR UR4, R57 ;  /* 0x00000000390472ca */ /* 0x000fe200000e0000 */
[----:B------:R-:W-:Y:S01]  /*ac60*/  IMAD.X R44, RZ, RZ, R53, P4 ;  /* 0x000000ffff2c7224 */ /* 0x000fe200020e0635 */
[----:B------:R-:W-:Y:S02]  /*ac70*/  R2UR UR7, R56 ;  /* 0x00000000380772ca */ /* 0x000fe400000e0000 */
[----:B------:R-:W-:Y:S01]  /*ac80*/  ISETP.GE.AND P5, PT, R213, UR6, PT ;  /* 0x00000006d5007c0c */ /* 0x000fe2000bfa6270 */
[----:B------:R-:W-:-:S02]  /*ac90*/  IMAD R46, R44, UR60, RZ ;  /* 0x0000003c2c2e7c24 */ /* 0x000fc4000f8e02ff */
[----:B------:R-:W-:-:S04]  /*aca0*/  IMAD.MOV.U32 R44, RZ, RZ, R38 ;  /* 0x000000ffff2c7224 */ /* 0x000fc800078e0026 */
[----:B------:R-:W2:Y:S01]  /*acb0*/  @!P2 LDS.128 R40, [R4+0x1400] ;  /* 0x001400000428a984 */ /* 0x000ea20000000c00 */
[----:B------:R-:W-:-:S04]  /*acc0*/  IMAD.WIDE.U32 R44, R47, UR60, R44 ;  /* 0x0000003c2f2c7c25 */ /* 0x000fc8000f8e002c */
[----:B------:R-:W-:Y:S01]  /*acd0*/  IMAD R47, R47, UR61, R46 ;  /* 0x0000003d2f2f7c24 */ /* 0x000fe2000f8e022e */
[----:B------:R-:W-:Y:S01]  /*ace0*/  LEA R54, P4, R44, UR4, 0x1 ;  /* 0x000000042c367c11 */ /* 0x000fe2000f8808ff */
[----:B------:R-:W-:Y:S02]  /*acf0*/  ULDC.64 UR4, c[0x0][0x208] ;  /* 0x0000820000047ab9 */ /* 0x000fe40000000a00 */
[----:B------:R-:W-:-:S05]  /*ad00*/  IMAD.IADD R45, R45, 0x1, R47 ;  /* 0x000000012d2d7824 */ /* 0x000fca00078e022f */
        /* <DEDUP_REMOVED lines=10> */
.L_x_2971:
[----:B------:R-:W-:Y:S05]  /*adb0*/  BSYNC B0 ;  /* 0x0000000000007941 */ /* 0x000fea0003800000 */
.L_x_2970:
[----:B---3--:R-:W-:Y:S01]  /*adc0*/  VIADD R40, R212, 0x40 ;  /* 0x00000040d4287836 */ /* 0x008fe20000000000 */
[----:B------:R-:W-:Y:S04]  /*add0*/  BSSY B0, `(.L_x_2972) ;  /* 0x000001d000007945 */ /* 0x000fe80003800000 */
[----:B------:R-:W-:-:S13]  /*ade0*/  ISETP.GE.AND P2, PT, R40, R3, PT ;  /* 0x000000032800720c */ /* 0x000fda0003f46270 */
[----:B------:R-:W-:Y:S05]  /*adf0*/  @P2 BRA `(.L_x_2973) ;  /* 0x0000000000682947 */ /* 0x000fea0003800000 */
[----:B------:R-:W-:Y:S01]  /*ae00*/  ULDC UR6, c[0x0][0x2f4] ;  /* 0x0000bd0000067ab9 */ /* 0x000fe20000000800 */
[----:B------:R-:W-:Y:S01]  /*ae10*/  IADD3 R3, P4, R52, 0x40, RZ ;  /* 0x0000004034037810 */ /* 0x000fe20007f9e0ff */
[----:B------:R-:W-:Y:S01]  /*ae20*/  IMAD.MOV.U32 R44, RZ, RZ, R38 ;  /* 0x000000ffff2c7224 */ /* 0x000fe200078e0026 */
[----:B------:R-:W-:Y:S01]  /*ae30*/  ISETP.GE.AND P2, PT, R16, UR6, PT ;  /* 0x0000000610007c0c */ /* 0x000fe2000bf46270 */
[----:B------:R-:W-:Y:S01]  /*ae40*/  IMAD.MOV.U32 R45, RZ, RZ, R5 ;  /* 0x000000ffff2d7224 */ /* 0x000fe200078e0005 */
[----:B------:R-:W-:Y:S01]  /*ae50*/  R2UR UR4, R57 ;  /* 0x00000000390472ca */ /* 0x000fe200000e0000 */
[----:B------:R-:W-:Y:S01]  /*ae60*/  IMAD.X R52, RZ, RZ, R53, P4 ;  /* 0x000000ffff347224 */ /* 0x000fe200020e0635 */
[----:B------:R-:W-:Y:S01]  /*ae70*/  R2UR UR7, R56 ;  /* 0x00000000380772ca */ /* 0x000fe200000e0000 */
[----:B------:R-:W-:Y:S01]  /*ae80*/  IMAD.WIDE.U32 R44, R3, UR60, R44 ;  /* 0x0000003c032c7c25 */ /* 0x000fe2000f8e002c */
[----:B------:R-:W-:-:S03]  /*ae90*/  ISETP.GE.AND P5, PT, R213, UR6, PT ;  /* 0x00000006d5007c0c */ /* 0x000fc6000bfa6270 */
[----:B------:R-:W-:-:S04]  /*aea0*/  IMAD R52, R52, UR60, RZ ;  /* 0x0000003c34347c24 */ /* 0x000fc8000f8e02ff */
[----:B------:R-:W2:Y:S01]  /*aeb0*/  @!P2 LDS.128 R40, [R4+0x2400] ;  /* 0x002400000428a984 */ /* 0x000ea20000000c00 */
[----:B------:R-:W-:Y:S01]  /*aec0*/  IMAD R3, R3, UR61, R52 ;  /* 0x0000003d03037c24 */ /* 0x000fe2000f8e0234 */
[----:B------:R-:W-:Y:S01]  /*aed0*/  LEA R52, P4, R44, UR4, 0x1 ;  /* 0x000000042c347c11 */ /* 0x000fe2000f8808ff */
[----:B------:R-:W-:Y:S02]  /*aee0*/  ULDC.64 UR4, c[0x0][0x208] ;  /* 0x0000820000047ab9 */ /* 0x000fe40000000a00 */
[----:B------:R-:W-:-:S05]  /*aef0*/  IMAD.IADD R3, R45, 0x1, R3 ;  /* 0x000000012d037824 */ /* 0x000fca00078e0203 */
[----:B------:R-:W-:Y:S02]  /*af00*/  LEA.HI.X R53, R44, UR7, R3, 0x1, P4 ;  /* 0x000000072c357c11 */ /* 0x000fe4000a0f0c03 */
[----:B------:R-:W-:Y:S01]  /*af10*/  ISETP.GE.AND P4, PT, R220, UR6, PT ;  /* 0x00000006dc007c0c */ /* 0x000fe2000bf86270 */
[----:B------:R-:W3:Y:S04]  /*af20*/  @!P5 LDS.128 R44, [R4+0x4c00] ;  /* 0x004c0000042cd984 */ /* 0x000ee80000000c00 */
[----:B--2---:R-:W-:Y:S01]  /*af30*/  @!P2 STG.E.128 desc[UR4][R52.64], R40 ;  /* 0x000000283400a986 */ /* 0x004fe2000c101d04 */
[----:B------:R-:W-:-:S07]  /*af40*/  ISETP.GE.AND P2, PT, R221, UR6, PT ;  /* 0x00000006dd007c0c */ /* 0x000fce000bf46270 */
[----:B------:R-:W2:Y:S04]  /*af50*/  @!P4 LDS.128 R40, [R4+0x7400] ;  /* 0x007400000428c984 */ /* 0x000ea80000000c00 */
[----:B---3--:R-:W-:Y:S04]  /*af60*/  @!P5 STG.E.128 desc[UR4][R52.64+0x80], R44 ;  /* 0x0000802c3400d986 */ /* 0x008fe8000c101d04 */
[----:B------:R-:W3:Y:S04]  /*af70*/  @!P2 LDS.128 R48, [R4+0x9c00] ;  /* 0x009c00000430a984 */ /* 0x000ee80000000c00 */
[----:B--2---:R2:W-:Y:S04]  /*af80*/  @!P4 STG.E.128 desc[UR4][R52.64+0x100], R40 ;  /* 0x000100283400c986 */ /* 0x0045e8000c101d04 */
[----:B---3--:R2:W-:Y:S02]  /*af90*/  @!P2 STG.E.128 desc[UR4][R52.64+0x180], R48 ;  /* 0x000180303400a986 */ /* 0x0085e4000c101d04 */
.L_x_2973:
[----:B------:R-:W-:Y:S05]  /*afa0*/  BSYNC B0 ;  /* 0x0000000000007941 */ /* 0x000fea0003800000 */
.L_x_2972:
[----:B------:R-:W-:Y:S01]  /*afb0*/  @!PT LDS RZ, [RZ] ;  /* 0x00000000fffff984 */ /* 0x000fe20000000800 */
[----:B------:R-:W-:Y:S01]  /*afc0*/  @!PT LDS RZ, [RZ] ;  /* 0x00000000fffff984 */ /* 0x000fe20000000800 */
[----:B------:R-:W-:Y:S01]  /*afd0*/  @!PT LDS RZ, [RZ] ;  /* 0x00000000fffff984 */ /* 0x000fe20000000800 */
[----:B------:R-:W-:Y:S01]  /*afe0*/  @!PT LDS RZ, [RZ] ;  /* 0x00000000fffff984 */ /* 0x000fe20000000800 */
[----:B------:R3:W-:Y:S06]  /*aff0*/  MEMBAR.ALL.CTA ;  /* 0x0000000000007992 */ /* 0x0007ec0000008000 */
[----:B---3--:R-:W3:Y:S01]  /*b000*/  FENCE.VIEW.ASYNC.S ;  /* 0x00000000000073c6 */ /* 0x008ee20000000000 */
[----:B01----:R-:W-:Y:S01]  /*b010*/  @!P3 VIADD R0, R0, 0x388c0 ;  /* 0x000388c00000b836 */ /* 0x003fe20000000000 */
[----:B---3--:R0:W-:Y:S01]  /*b020*/  BAR.SYNC.DEFER_BLOCKING R151, 0x80 ;  /* 0x000200970000751d */ /* 0x0081e20000010000 */
[----:B------:R-:W-:Y:S01]  /*b030*/  ISETP.NE.AND P4, PT, R114, RZ, PT ;  /* 0x000000ff7200720c */ /* 0x000fe20003f85270 */
[----:B------:R-:W-:-:S02]  /*b040*/  VIADD R19, R19, 0x1 ;  /* 0x0000000113137836 */ /* 0x000fc40000000000 */
[----:B------:R-:W-:Y:S02]  /*b050*/  @!P3 PRMT R0, RZ, 0x654, R0 ;  /* 0x00000654ff00b816 */ /* 0x000fe40000000000 */
[----:B------:R-:W-:Y:S02]  /*b060*/  PLOP3.LUT P2, PT, PT, PT, PT, 0x8, 0x0 ;  /* 0x000000000000781c */ /* 0x000fe40003f4e170 */
[----:B------:R1:W-:Y:S01]  /*b070*/  @!P3 SYNCS.ARRIVE.TRANS64.RED.A1T0 RZ, [R0+URZ], RZ ;  /* 0x000000ff00ffb9a7 */ /* 0x0003e2000810043f */
[----:B------:R-:W-:-:S04]  /*b080*/  ISETP.NE.AND P3, PT, R19, 0x2, PT ;  /* 0x000000021300780c */ /* 0x000fc80003f65270 */
[----:B------:R-:W-:Y:S02]  /*b090*/  SEL R19, R19, RZ, P3 ;  /* 0x000000ff13137207 */ /* 0x000fe40001800000 */
[----:B-1----:R-:W-:-:S04]  /*b0a0*/  SEL R0, RZ, 0x1, P3 ;  /* 0x00000001ff007807 */ /* 0x002fc80001800000 */
[----:B------:R-:W-:Y:S01]  /*b0b0*/  LOP3.LUT R219, R219, R0, RZ, 0x3c, !PT ;  /* 0x00000000dbdb7212 */ /* 0x000fe200078e3cff */
[----:B0-----:R-:W-:Y:S06]  /*b0c0*/  @P4 BRA `(.L_x_2974) ;  /* 0xffffff7400a84947 */ /* 0x001fec000383ffff */
.L_x_2862:
[----:B------:R-:W0:Y:S01]  /*b0d0*/  LDC R0, c[0x0][0x448] ;  /* 0x00011200ff007b82 */ /* 0x000e220000000800 */
[----:B------:R-:W-:Y:S01]  /*b0e0*/  BSSY B0, `(.L_x_2975) ;  /* 0x0000055000007945 */ /* 0x000fe20003800000 */
[----:B------:R-:W-:Y:S02]  /*b0f0*/  CS2R R6, SRZ ;  /* 0x0000000000067805 */ /* 0x000fe4000001ff00 */
[----:B------:R-:W-:Y:S01]  /*b100*/  CS2R R146, SRZ ;  /* 0x0000000000927805 */ /* 0x000fe2000001ff00 */
[----:B------:R-:W-:Y:S01]  /*b110*/  IMAD.MOV.U32 R145, RZ, RZ, RZ ;  /* 0x000000ffff917224 */ /* 0x000fe200078e00ff */
        /* <DEDUP_REMOVED lines=19> */
[----:B0-----:R-:W-:Y:S01]  /*b250*/  ISETP.NE.AND P0, PT, R0, 0x1, PT ;  /* 0x000000010000780c */ /* 0x001fe20003f05270 */
[----:B------:R-:W-:Y:S01]  /*b260*/  VIADD R0, R230, 0x7f ;  /* 0x0000007fe6007836 */ /* 0x000fe20000000000 */
[----:B------:R-:W-:Y:S02]  /*b270*/  CS2R R156, SRZ ;  /* 0x00000000009c7805 */ /* 0x000fe4000001ff00 */
[----:B------:R-:W-:-:S02]  /*b280*/  CS2R R174, SRZ ;  /* 0x0000000000ae7805 */ /* 0x000fc4000001ff00 */
[----:B------:R-:W-:Y:S02]  /*b290*/  CS2R R56, SRZ ;  /* 0x0000000000387805 */ /* 0x000fe4000001ff00 */
[----:B------:R-:W-:Y:S02]  /*b2a0*/  CS2R R46, SRZ ;  /* 0x00000000002e7805 */ /* 0x000fe4000001ff00 */
[----:B------:R-:W-:Y:S02]  /*b2b0*/  CS2R R44, SRZ ;  /* 0x00000000002c7805 */ /* 0x000fe4000001ff00 */
[----:B--2---:R-:W-:Y:S02]  /*b2c0*/  CS2R R42, SRZ ;  /* 0x00000000002a7805 */ /* 0x004fe4000001ff00 */
[----:B------:R-:W-:Y:S02]  /*b2d0*/  CS2R R154, SRZ ;  /* 0x00000000009a7805 */ /* 0x000fe4000001ff00 */
[----:B------:R-:W-:-:S02]  /*b2e0*/  CS2R R172, SRZ ;  /* 0x0000000000ac7805 */ /* 0x000fc4000001ff00 */
[----:B------:R-:W-:Y:S02]  /*b2f0*/  CS2R R40, SRZ ;  /* 0x0000000000287805 */ /* 0x000fe4000001ff00 */
[----:B------:R-:W-:Y:S02]  /*b300*/  CS2R R36, SRZ ;  /* 0x0000000000247805 */ /* 0x000fe4000001ff00 */
[----:B------:R-:W-:Y:S01]  /*b310*/  CS2R R98, SRZ ;  /* 0x0000000000627805 */ /* 0x000fe2000001ff00 */
[----:B------:R-:W0:Y:S01]  /*b320*/  @P0 LDC R3, c[0x0][0x44c] ;  /* 0x00011300ff030b82 */ /* 0x000e220000000800 */
[----:B------:R-:W-:Y:S02]  /*b330*/  CS2R R152, SRZ ;  /* 0x0000000000987805 */ /* 0x000fe4000001ff00 */
[----:B------:R-:W-:Y:S02]  /*b340*/  CS2R R170, SRZ ;  /* 0x0000000000aa7805 */ /* 0x000fe4000001ff00 */
[----:B------:R-:W-:-:S02]  /*b350*/  CS2R R94, SRZ ;  /* 0x00000000005e7805 */ /* 0x000fc4000001ff00 */
[----:B------:R-:W-:Y:S02]  /*b360*/  CS2R R90, SRZ ;  /* 0x00000000005a7805 */ /* 0x000fe4000001ff00 */
[----:B------:R-:W-:Y:S02]  /*b370*/  CS2R R64, SRZ ;  /* 0x0000000000407805 */ /* 0x000fe4000001ff00 */
[----:B------:R-:W-:Y:S02]  /*b380*/  CS2R R168, SRZ ;  /* 0x0000000000a87805 */ /* 0x000fe4000001ff00 */
[----:B------:R-:W-:Y:S01]  /*b390*/  CS2R R86, SRZ ;  /* 0x0000000000567805 */ /* 0x000fe2000001ff00 */
[----:B------:R-:W1:Y:S01]  /*b3a0*/  @P0 LDC R2, c[0x0][0x450] ;  /* 0x00011400ff020b82 */ /* 0x000e620000000800 */
        /* <DEDUP_REMOVED lines=14> */
[----:B------:R-:W-:Y:S01]  /*b490*/  CS2R R28, SRZ ;  /* 0x00000000001c7805 */ /* 0x000fe2000001ff00 */
[----:B0-----:R-:W-:Y:S01]  /*b4a0*/  @P0 IMAD.HI.U32 R3, R0, R3, RZ ;  /* 0x0000000300030227 */ /* 0x001fe200078e00ff */
[----:B------:R-:W-:-:S02]  /*b4b0*/  CS2R R14, SRZ ;  /* 0x00000000000e7805 */ /* 0x000fc4000001ff00 */
[----:B------:R-:W-:Y:S02]  /*b4c0*/  CS2R R12, SRZ ;  /* 0x00000000000c7805 */ /* 0x000fe4000001ff00 */
[----:B------:R-:W-:Y:S01]  /*b4d0*/  CS2R R38, SRZ ;  /* 0x0000000000267805 */ /* 0x000fe2000001ff00 */
[----:B------:R-:W-:Y:S01]  /*b4e0*/  IMAD.MOV.U32 R24, RZ, RZ, RZ ;  /* 0x000000ffff187224 */ /* 0x000fe200078e00ff */
[----:B------:R-:W-:Y:S02]  /*b4f0*/  CS2R R34, SRZ ;  /* 0x0000000000227805 */ /* 0x000fe4000001ff00 */
[----:B------:R-:W-:Y:S01]  /*b500*/  CS2R R32, SRZ ;  /* 0x0000000000207805 */ /* 0x000fe2000001ff00 */
[----:B------:R-:W-:Y:S01]  /*b510*/  IMAD.MOV.U32 R31, RZ, RZ, RZ ;  /* 0x000000ffff1f7224 */ /* 0x000fe200078e00ff */
[----:B-1----:R-:W-:Y:S02]  /*b520*/  @P0 SHF.R.U32.HI R0, RZ, R2, R3 ;  /* 0x00000002ff000219 */ /* 0x002fe40000011603 */
[----:B------:R-:W-:-:S02]  /*b530*/  CS2R R10, SRZ ;  /* 0x00000000000a7805 */ /* 0x000fc4000001ff00 */
[----:B------:R-:W-:Y:S01]  /*b540*/  PLOP3.LUT P0, PT, PT, PT, PT, 0x80, 0x0 ;  /* 0x000000000000781c */ /* 0x000fe20003f0f070 */
[----:B------:R-:W-:Y:S02]  /*b550*/  IMAD.MOV.U32 R9, RZ, RZ, RZ ;  /* 0x000000ffff097224 */ /* 0x000fe400078e00ff */
[----:B------:R-:W-:Y:S01]  /*b560*/  IMAD.IADD R0, R149, 0x1, R0 ;  /* 0x0000000195007824 */ /* 0x000fe200078e0200 */
[----:B------:R-:W-:-:S03]  /*b570*/  CS2R R148, SRZ ;  /* 0x0000000000947805 */ /* 0x000fc6000001ff00 */
[----:B------:R-:W-:-:S05]  /*b580*/  IMAD.HI R0, R0, 0x66666667, RZ ;  /* 0x6666666700007827 */ /* 0x000fca00078e02ff */
[----:B------:R-:W-:-:S04]  /*b590*/  SHF.R.U32.HI R3, RZ, 0x1f, R0 ;  /* 0x0000001fff037819 */ /* 0x000fc80000011600 */
[----:B------:R-:W-:Y:S01]  /*b5a0*/  LEA.HI.SX32 R3, R0, R3, 0x1b ;  /* 0x0000000300037211 */ /* 0x000fe200078fdaff */
[----:B------:R-:W-:-:S03]  /*b5b0*/  IMAD.MOV.U32 R0, RZ, RZ, RZ ;  /* 0x000000ffff007224 */ /* 0x000fc600078e00ff */
[----:B------:R-:W-:Y:S01]  /*b5c0*/  VIMNMX R84, R150, R3, PT ;  /* 0x0000000396547248 */ /* 0x000fe20003fe0100 */
[----:B------:R-:W-:Y:S01]  /*b5d0*/  IMAD.MOV.U32 R150, RZ, RZ, RZ ;  /* 0x000000ffff967224 */ /* 0x000fe200078e00ff */
[----:B------:R-:W-:Y:S02]  /*b5e0*/  CS2R R2, SRZ ;  /* 0x0000000000027805 */ /* 0x000fe4000001ff00 */
[----:B------:R-:W-:Y:S01]  /*b5f0*/  ISETP.GE.AND P1, PT, R84, 0x1, PT ;  /* 0x000000015400780c */ /* 0x000fe20003f26270 */
[----:B------:R-:W-:-:S12]  /*b600*/  @P2 BRA `(.L_x_2976) ;  /* 0x0000000000082947 */ /* 0x000fd80003800000 */
[----:B------:R-:W0:Y:S02]  /*b610*/  FENCE.VIEW.ASYNC.G ;  /* 0x00000000000073c6 */ /* 0x000e240000000100 */
[----:B0-----:R-:W-:Y:S06]  /*b620*/  BAR.ARV 0xc, 0x180 ;  /* 0x0306000000007b1d */ /* 0x001fec0000002000 */
.L_x_2976:
[----:B------:R-:W-:Y:S05]  /*b630*/  BSYNC B0 ;  /* 0x0000000000007941 */ /* 0x000fea0003800000 */
.L_x_2975:
[----:B------:R-:W-:Y:S02]  /*b640*/  IMAD.MOV.U32 R25, RZ, RZ, RZ ;  /* 0x000000ffff197224 */ /* 0x000fe400078e00ff */
[----:B------:R-:W-:Y:S01]  /*b650*/  IMAD.MOV.U32 R8, RZ, RZ, RZ ;  /* 0x000000ffff087224 */ /* 0x000fe200078e00ff */
[----:B------:R-:W-:Y:S06]  /*b660*/  @!P1 BRA `(.L_x_2977) ;  /* 0x0000019400f89947 */ /* 0x000fec0003800000 */
[----:B------:R-:W2:Y:S04]  /*b670*/  LDL R20, [R1+0x7c] ;  /* 0x00007c0001147983 */ /* 0x000ea80000100800 */
[----:B------:R-:W3:Y:S04]  /*b680*/  LDL R21, [R1+0x64] ;  /* 0x0000640001157983 */ /* 0x000ee80000100800 */
[----:B--2---:R-:W0:Y:S01]  /*b690*/  SHFL.IDX PT, R0, R20, RZ, 0x1f ;  /* 0x00001fff14007589 */ /* 0x004e2200000e0000 */
[----:B---3--:R-:W-:-:S13]  /*b6a0*/  R2UR UR4, R21 ;  /* 0x00000000150472ca */ /* 0x008fda00000e0000 */
[----:B------:R-:W-:Y:S01]  /*b6b0*/  ULOP3.LUT UP0, URZ, UR4, 0x9f, URZ, 0xc0, !UPT ;  /* 0x0000009f043f7892 */ /* 0x000fe2000f80c03f */
[----:B0-----:R-:W-:-:S04]  /*b6c0*/  LEA.HI R2, R0, R0, RZ, 0x1 ;  /* 0x0000000000027211 */ /* 0x001fc800078f08ff */
[----:B------:R-:W-:Y:S02]  /*b6d0*/  LOP3.LUT R3, R2, 0x1e, RZ, 0xc0, !PT ;  /* 0x0000001e02037812 */ /* 0x000fe400078ec0ff */
[----:B------:R-:W-:-:S03]  /*b6e0*/  PLOP3.LUT P0, PT, PT, PT, UP0, 0x80, 0x0 ;  /* 0x000000000000781c */ /* 0x000fc60003f0f008 */
[----:B------:R-:W-:-:S05]  /*b6f0*/  IMAD.IADD R3, R0, 0x1, -R3 ;  /* 0x0000000100037824 */ /* 0x000fca00078e0a03 */
[----:B------:R-:W-:-:S04]  /*b700*/  LEA R3, R3, UR4, 0xd ;  /* 0x0000000403037c11 */ /* 0x000fc8000f8e68ff */
        /* <DEDUP_REMOVED lines=19> */
.L_x_2978:
        /* <DEDUP_REMOVED lines=13> */
.L_x_2982:
[----:B-1----:R1:W2:Y:S02]  /*b910*/  SYNCS.PHASECHK.TRANS64.TRYWAIT P0, [R18+URZ+0x38800], R3 ;  /* 0x03880003120075a7 */ /* 0x0022a4000800017f */
[----:B--2---:R-:W-:Y:S05]  /*b920*/  @!P0 NANOSLEEP.SYNCS 0x989680 ;  /* 0x009896800000895d */ /* 0x004fea0003900000 */
[----:B------:R-:W2:Y:S02]  /*b930*/  @!P0 SYNCS.PHASECHK.TRANS64 P0, [R18+URZ+0x38800], R3 ;  /* 0x03880003120085a7 */ /* 0x000ea4000800007f */
[----:B--2---:R-:W-:Y:S05]  /*b940*/  @!P0 BRA `(.L_x_2982) ;  /* 0xfffffffc00f08947 */ /* 0x004fea000383ffff */
.L_x_2981:
[----:B------:R-:W-:Y:S05]  /*b950*/  BSYNC B0 ;  /* 0x0000000000007941 */ /* 0x000fea0003800000 */
.L_x_2980:
[----:B------:R-:W-:Y:S05]  /*b960*/  BRA `(.L_x_2983) ;  /* 0x0000009c00c07947 */ /* 0x000fea0003800000 */
.L_x_2979:
[----:B------:R-:W2:Y:S01]  /*b970*/  LDL R26, [R1+0x64] ;  /* 0x00006400011a7983 */ /* 0x000ea20000100800 */
[----:B-----5:R-:W-:Y:S01]  /*b980*/  SHF.R.S32.HI R0, RZ, 0x1f, R144 ;  /* 0x0000001fff007819 */ /* 0x020fe20000011490 */
[----:B------:R-:W-:-:S04]  /*b990*/  ULDC.64 UR6, c[0x0][0x408] ;  /* 0x0001020000067ab9 */ /* 0x000fc80000000a00 */
[----:B------:R-:W-:-:S04]  /*b9a0*/  IMAD R5, R0, UR6, RZ ;  /* 0x0000000600057c24 */ /* 0x000fc8000f8e02ff */
[----:B------:R-:W-:Y:S01]  /*b9b0*/  IMAD R5, R144, UR7, R5 ;  /* 0x0000000790057c24 */ /* 0x000fe2000f8e0205 */
[----:B--2---:R-:W-:-:S13]  /*b9c0*/  R2UR UR4, R26 ;  /* 0x000000001a0472ca */ /* 0x004fda00000e0000 */
[----:B------:R-:W-:-:S03]  /*b9d0*/  ULOP3.LUT UP0, URZ, UR4, 0x3ff, URZ, 0xc0, !UPT ;  /* 0x000003ff043f7892 */ /* 0x000fc6000f80c03f */
[----:B------:R-:W-:Y:S02]  /*b9e0*/  ULDC.64 UR4, c[0x0][0x3f8] ;  /* 0x0000fe0000047ab9 */ /* 0x000fe40000000a00 */
[----:B------:R-:W-:Y:S01]  /*b9f0*/  IMAD R3, R0, UR4, RZ ;  /* 0x0000000400037c24 */ /* 0x000fe2000f8e02ff */
[----:B------:R-:W-:Y:S01]  /*ba00*/  PLOP3.LUT P0, PT, PT, PT, UP0, 0x80, 0x0 ;  /* 0x000000000000781c */ /* 0x000fe20003f0f008 */
[----:B------:R-:W-:-:S04]  /*ba10*/  IMAD.WIDE.U32 R24, R144, UR4, RZ ;  /* 0x0000000490187c25 */ /* 0x000fc8000f8e00ff */
        /* <DEDUP_REMOVED lines=21> */
.L_x_2984:
[----:B------:R-:W-:Y:S01]  /*bb70*/  ULDC.U8 UR4, c[0x0][0x410] ;  /* 0x0001040000047ab9 */ /* 0x000fe20000000000 */
[----:B------:R-:W-:Y:S01]  /*bb80*/  R2UR UR5, R26 ;  /* 0x000000001a0572ca */ /* 0x000fe200000e0000 */
[----:B------:R-:W-:Y:S01]  /*bb90*/  IMAD.IADD R74, R212, 0x1, R230 ;  /* 0x00000001d44a7824 */ /* 0x000fe200078e02e6 */
[----:B------:R-:W-:Y:S01]  /*bba0*/  ISETP.NE.AND P0, PT, RZ, UR4, PT ;  /* 0x00000004ff007c0c */ /* 0x000fe2000bf05270 */
[----:B------:R-:W-:Y:S02]  /*bbb0*/  BSSY B0, `(.L_x_2985) ;  /* 0x00009c3000007945 */ /* 0x000fe40003800000 */
[----:B------:R-:W-:-:S08]  /*bbc0*/  IMAD R7, R237, 0x20, R74 ;  /* 0x00000020ed077824 */ /* 0x000fd000078e024a */
[----:B------:R-:W-:Y:S02]  /*bbd0*/  LEA R3, R233, UR5, 0x1 ;  /* 0x00000005e9037c11 */ /* 0x000fe4000f8e08ff */
        /* <DEDUP_REMOVED lines=10> */
[----:B------:R-:W-:-:S02]  /*bc80*/  SHF.R.S32.HI R89, RZ, 0x1f, R22 ;  /* 0x0000001fff597819 */ /* 0x000fc40000011416 */
        /* <DEDUP_REMOVED lines=12> */
[C---:B------:R-:W-:Y:S01]  /*bd50*/  IMAD.WIDE.U32 R8, R7.reuse, UR6, R8 ;  /* 0x0000000607087c25 */ /* 0x040fe2000f8e0008 */
[----:B------:R-:W-:Y:S01]  /*bd60*/  LEA R6, P0, R4, UR4, 0x1 ;  /* 0x0000000404067c11 */ /* 0x000fe2000f8008ff */
[----:B------:R-:W-:Y:S02]  /*bd70*/  UMOV UR4, 0xffffffff ;  /* 0xffffffff00047882 */ /* 0x000fe40000000000 */
[----:B------:R-:W-:Y:S01]  /*bd80*/  IMAD R13, R7, UR7, R0 ;  /* 0x00000007070d7c24 */ /* 0x000fe2000f8e0200 */
[----:B------:R-:W-:Y:S01]  /*bd90*/  ULDC.64 UR6, c[0x0][0x400] ;  /* 0x0001000000067ab9 */ /* 0x000fe20000000a00 */
[----:B------:R-:W-:Y:S01]  /*bda0*/  IMAD.IADD R7, R5, 0x1, R11 ;  /* 0x0000000105077824 */ /* 0x000fe200078e020b */
[----:B------:R-:W-:Y:S01]  /*bdb0*/  LEA R0, P1, R8, UR6, 0x1 ;  /* 0x0000000608007c11 */ /* 0x000fe2000f8208ff */
[----:B------:R-:W-:-:S03]  /*bdc0*/  IMAD.IADD R5, R9, 0x1, R13 ;  /* 0x0000000109057824 */ /* 0x000fc600078e020d */
[----:B------:R-:W-:Y:S02]  /*bdd0*/  LEA.HI.X R7, R4, UR5, R7, 0x1, P0 ;  /* 0x0000000504077c11 */ /* 0x000fe400080f0c07 */
[----:B------:R-:W-:Y:S01]  /*bde0*/  LEA.HI.X R8, R8, UR7, R5, 0x1, P1 ;  /* 0x0000000708087c11 */ /* 0x000fe200088f0c05 */
[----:B------:R-:W-:Y:S06]  /*bdf0*/  BRA.DIV UR4, `(.L_x_2987) ;  /* 0x0000025204047947 */ /* 0x000fec000b800000 */
[----:B------:R0:W1:Y:S04]  /*be00*/  SHFL.IDX PT, R4, R7, RZ, 0x181f ;  /* 0x00181fff07047589 */ /* 0x00006800000e0000 */
[----:B------:R0:W2:Y:S04]  /*be10*/  SHFL.IDX PT, R5, R6, RZ, 0x181f ;  /* 0x00181fff06057589 */ /* 0x0000a800000e0000 */
[----:B------:R0:W3:Y:S04]  /*be20*/  SHFL.IDX PT, R9, R8, RZ, 0x181f ;  /* 0x00181fff08097589 */ /* 0x0000e800000e0000 */
[----:B------:R0:W4:Y:S02]  /*be30*/  SHFL.IDX PT, R14, R0, RZ, 0x181f ;  /* 0x00181fff000e7589 */ /* 0x00012400000e0000 */
.L_x_3301:
        /* <DEDUP_REMOVED lines=25> */
[CC--:B--2---:R-:W-:Y:S01]  /*bfd0*/  @!P3 IADD3 R10, P5, R5.reuse, R12.reuse, RZ ;  /* 0x0000000c050ab210 */ /* 0x0c4fe20007fbe0ff */
[----:B------:R-:W-:Y:S01]  /*bfe0*/  @!P0 IMAD.SHL.U32 R15, R216, 0x2, RZ ;  /* 0x00000002d80f8824 */ /* 0x000fe200078e00ff */
[----:B----4-:R-:W-:Y:S02]  /*bff0*/  @!P3 IADD3 R12, P4, R14, R12, RZ ;  /* 0x0000000c0e0cb210 */ /* 0x010fe40007f9e0ff */
[-C--:B------:R-:W-:Y:S01]  /*c000*/  @!P2 IADD3 R20, P6, R5, R24.reuse, RZ ;  /* 0x000000180514a210 */ /* 0x080fe20007fde0ff */
[----:B-1----:R-:W-:Y:S01]  /*c010*/  @!P3 IMAD.X R11, R4, 0x1, R13, P5 ;  /* 0x00000001040bb824 */ /* 0x002fe200028e060d */
[----:B------:R-:W-:Y:S01]  /*c020*/  @!P1 SHF.L.U64.HI R29, R214, 0x1, R75 ;  /* 0x00000001d61d9819 */ /* 0x000fe2000001024b */
[----:B---3--:R-:W-:Y:S01]  /*c030*/  @!P3 IMAD.X R13, R9, 0x1, R13, P4 ;  /* 0x00000001090db824 */ /* 0x008fe200020e060d */
[----:B------:R-:W-:Y:S01]  /*c040*/  @!P2 IADD3 R24, P5, R14, R24, RZ ;  /* 0x000000180e18a210 */ /* 0x000fe20007fbe0ff */
[----:B------:R-:W-:Y:S01]  /*c050*/  @!P2 IMAD.X R21, R4, 0x1, R25, P6 ;  /* 0x000000010415a824 */ /* 0x000fe200030e0619 */
[----:B------:R-:W-:-:S02]  /*c060*/  @!P1 IADD3 R26, P4, R5, R28, RZ ;  /* 0x0000001c051a9210 */ /* 0x000fc40007f9e0ff */
[----:B------:R-:W-:Y:S02]  /*c070*/  CS2R R72, SRZ ;  /* 0x0000000000487805 */ /* 0x000fe4000001ff00 */
[----:B------:R-:W-:Y:S01]  /*c080*/  @!P1 IADD3 R28, P6, R14, R28, RZ ;  /* 0x0000001c0e1c9210 */ /* 0x000fe20007fde0ff */
[----:B------:R-:W-:Y:S01]  /*c090*/  @!P2 IMAD.X R25, R9, 0x1, R25, P5 ;  /* 0x000000010919a824 */ /* 0x000fe200028e0619 */
[----:B------:R-:W-:Y:S01]  /*c0a0*/  @!P0 SHF.L.U64.HI R32, R216, 0x1, R87 ;  /* 0x00000001d8208819 */ /* 0x000fe20000010257 */
[----:B------:R-:W-:Y:S01]  /*c0b0*/  @!P1 IMAD.X R27, R4, 0x1, R29, P4 ;  /* 0x00000001041b9824 */ /* 0x000fe200020e061d */
[-C--:B------:R-:W-:Y:S02]  /*c0c0*/  @!P0 IADD3 R30, P5, R5, R15.reuse, RZ ;  /* 0x0000000f051e8210 */ /* 0x080fe40007fbe0ff */
[----:B------:R-:W-:Y:S02]  /*c0d0*/  CS2R R70, SRZ ;  /* 0x0000000000467805 */ /* 0x000fe4000001ff00 */
[----:B------:R-:W-:-:S02]  /*c0e0*/  @!P0 IADD3 R14, P4, R14, R15, RZ ;  /* 0x0000000f0e0e8210 */ /* 0x000fc40007f9e0ff */
[----:B------:R-:W-:Y:S02]  /*c0f0*/  CS2R R68, SRZ ;  /* 0x0000000000447805 */ /* 0x000fe4000001ff00 */
[----:B------:R-:W-:Y:S02]  /*c100*/  CS2R R66, SRZ ;  /* 0x0000000000427805 */ /* 0x000fe4000001ff00 */
[----:B------:R-:W-:Y:S02]  /*c110*/  CS2R R62, SRZ ;  /* 0x00000000003e7805 */ /* 0x000fe4000001ff00 */
[----:B------:R-:W-:Y:S01]  /*c120*/  CS2R R64, SRZ ;  /* 0x0000000000407805 */ /* 0x000fe2000001ff00 */
[C---:B------:R-:W-:Y:S01]  /*c130*/  @!P1 IMAD.X R29, R9.reuse, 0x1, R29, P6 ;  /* 0x00000001091d9824 */ /* 0x040fe200030e061d */
        /* <DEDUP_REMOVED lines=10> */
.L_x_2989:
[----:B------:R-:W-:Y:S05]  /*c1e0*/  BSYNC B1 ;  /* 0x0000000000017941 */ /* 0x000fea0003800000 */
.L_x_2988:
[----:B-1---5:R-:W-:Y:S01]  /*c1f0*/  IMAD.MOV.U32 R4, RZ, RZ, R62 ;  /* 0x000000ffff047224 */ /* 0x022fe200078e003e */
[----:B------:R-:W-:Y:S01]  /*c200*/  UMOV UR4, 0xffffffff ;  /* 0xffffffff00047882 */ /* 0x000fe20000000000 */
[----:B--2---:R-:W-:Y:S01]  /*c210*/  IMAD.MOV.U32 R5, RZ, RZ, R63 ;  /* 0x000000ffff057224 */ /* 0x004fe200078e003f */
[----:B------:R-:W-:Y:S01]  /*c220*/  CS2R R46, SRZ ;  /* 0x00000000002e7805 */ /* 0x000fe2000001ff00 */
        /* <DEDUP_REMOVED lines=35> */
.L_x_3307:
        /* <DEDUP_REMOVED lines=24> */
[CC--:B---3--:R-:W-:Y:S01]  /*c5e0*/  @!P3 IADD3 R28, P5, R5.reuse, R30.reuse, RZ ;  /* 0x0000001e051cb210 */ /* 0x0c8fe20007fbe0ff */
[----:B------:R-:W-:Y:S01]  /*c5f0*/  @!P0 IMAD.SHL.U32 R32, R216, 0x2, RZ ;  /* 0x00000002d8208824 */ /* 0x000fe200078e00ff */
[----:B----4-:R-:W-:Y:S02]  /*c600*/  @!P3 IADD3 R30, P4, R14, R30, RZ ;  /* 0x0000001e0e1eb210 */ /* 0x010fe40007f9e0ff */
[-C--:B------:R-:W-:Y:S01]  /*c610*/  @!P2 IADD3 R26, P6, R5, R20.reuse, RZ ;  /* 0x00000014051aa210 */ /* 0x080fe20007fde0ff */
[--C-:B--2---:R-:W-:Y:S01]  /*c620*/  @!P3 IMAD.X R29, R4, 0x1, R10.reuse, P5 ;  /* 0x00000001041db824 */ /* 0x104fe200028e060a */
[----:B------:R-:W-:Y:S01]  /*c630*/  @!P2 IADD3 R20, P5, R14, R20, RZ ;  /* 0x000000140e14a210 */ /* 0x000fe20007fbe0ff */
[----:B0-----:R-:W-:Y:S01]  /*c640*/  @!P3 IMAD.X R31, R9, 0x1, R10, P4 ;  /* 0x00000001091fb824 */ /* 0x001fe200020e060a */
[----:B------:R-:W-:Y:S01]  /*c650*/  @!P1 SHF.L.U64.HI R13, R214, 0x1, R75 ;  /* 0x00000001d60d9819 */ /* 0x000fe2000001024b */
[--C-:B------:R-:W-:Y:S01]  /*c660*/  @!P2 IMAD.X R27, R4, 0x1, R11.reuse, P6 ;  /* 0x00000001041ba824 */ /* 0x100fe200030e060b */
[-C--:B------:R-:W-:Y:S01]  /*c670*/  @!P1 IADD3 R24, P4, R5, R12.reuse, RZ ;  /* 0x0000000c05189210 */ /* 0x080fe20007f9e0ff */
[----:B------:R-:W-:Y:S01]  /*c680*/  @!P2 IMAD.X R21, R9, 0x1, R11, P5 ;  /* 0x000000010915a824 */ /* 0x000fe200028e060b */
[----:B------:R-:W-:-:S02]  /*c690*/  @!P1 IADD3 R10, P6, R14, R12, RZ ;  /* 0x0000000c0e0a9210 */ /* 0x000fc40007fde0ff */
[----:B------:R-:W-:Y:S02]  /*c6a0*/  CS2R R54, SRZ ;  /* 0x0000000000367805 */ /* 0x000fe4000001ff00 */
[----:B------:R-:W-:Y:S01]  /*c6b0*/  @!P0 SHF.L.U64.HI R15, R216, 0x1, R87 ;  /* 0x00000001d80f8819 */ /* 0x000fe20000010257 */
[--C-:B------:R-:W-:Y:S01]  /*c6c0*/  @!P1 IMAD.X R25, R4, 0x1, R13.reuse, P4 ;  /* 0x0000000104199824 */ /* 0x100fe200020e060d */
[-C--:B------:R-:W-:Y:S01]  /*c6d0*/  @!P0 IADD3 R12, P5, R5, R32.reuse, RZ ;  /* 0x00000020050c8210 */ /* 0x080fe20007fbe0ff */
[----:B------:R-:W-:Y:S01]  /*c6e0*/  @!P1 IMAD.X R11, R9, 0x1, R13, P6 ;  /* 0x00000001090b9824 */ /* 0x000fe200030e060d */
[----:B------:R-:W-:Y:S02]  /*c6f0*/  @!P0 IADD3 R14, P4, R14, R32, RZ ;  /* 0x000000200e0e8210 */ /* 0x000fe40007f9e0ff */
[----:B------:R-:W-:Y:S02]  /*c700*/  CS2R R56, SRZ ;  /* 0x0000000000387805 */ /* 0x000fe4000001ff00 */
[----:B------:R-:W-:Y:S01]  /*c710*/  CS2R R50, SRZ ;  /* 0x0000000000327805 */ /* 0x000fe2000001ff00 */
[----:B------:R-:W-:Y:S01]  /*c720*/  @!P0 IMAD.X R13, R4, 0x1, R15, P5 ;  /* 0x00000001040d8824 */ /* 0x000fe200028e060f */
[----:B------:R-:W-:-:S02]  /*c730*/  CS2R R52, SRZ ;  /* 0x0000000000347805 */ /* 0x000fc4000001ff00 */
[----:B------:R-:W-:Y:S02]  /*c740*/  CS2R R46, SRZ ;  /* 0x00000000002e7805 */ /* 0x000fe4000001ff00 */
[----:B------:R-:W-:Y:S01]  /*c750*/  CS2R R48, SRZ ;  /* 0x0000000000307805 */ /* 0x000fe2000001ff00 */
[----:B------:R-:W-:Y:S01]  /*c760*/  @!P0 IMAD.X R15, R9, 0x1, R15, P4 ;  /* 0x00000001090f8824 */ /* 0x000fe200020e060f */
[----:B------:R0:W5:Y:S04]  /*c770*/  @!P3 LD.E.64 R58, desc[UR6][R28.64] ;  /* 0x000000061c3ab980 */ /* 0x000168000c101b00 */
[----:B------:R0:W5:Y:S04]  /*c780*/  @!P3 LD.E.64 R60, desc[UR6][R30.64] ;  /* 0x000000061e3cb980 */ /* 0x000168000c101b00 */
[----:B------:R0:W5:Y:S04]  /*c790*/  @!P2 LD.E.64 R54, desc[UR6][R26.64] ;  /* 0x000000061a36a980 */ /* 0x000168000c101b00 */
[----:B------:R0:W5:Y:S04]  /*c7a0*/  @!P2 LD.E.64 R56, desc[UR6][R20.64] ;  /* 0x000000061438a980 */ /* 0x000168000c101b00 */
[----:B------:R0:W5:Y:S04]  /*c7b0*/  @!P1 LD.E.64 R50, desc[UR6][R24.64] ;  /* 0x0000000618329980 */ /* 0x000168000c101b00 */
[----:B------:R0:W5:Y:S04]  /*c7c0*/  @!P1 LD.E.64 R52, desc[UR6][R10.64] ;  /* 0x000000060a349980 */ /* 0x000168000c101b00 */
[----:B------:R0:W5:Y:S04]  /*c7d0*/  @!P0 LD.E.64 R46, desc[UR6][R12.64] ;  /* 0x000000060c2e8980 */ /* 0x000168000c101b00 */
[----:B------:R0:W5:Y:S02]  /*c7e0*/  @!P0 LD.E.64 R48, desc[UR6][R14.64] ;  /* 0x000000060e308980 */ /* 0x000164000c101b00 */
.L_x_2992:
[----:B------:R-:W-:Y:S05]  /*c7f0*/  BSYNC B1 ;  /* 0x0000000000017941 */ /* 0x000fea0003800000 */
.L_x_2991:
[----:B--2--5:R-:W-:Y:S01]  /*c800*/  IMAD.MOV.U32 R4, RZ, RZ, R46 ;  /* 0x000000ffff047224 */ /* 0x024fe200078e002e */
[----:B------:R-:W-:Y:S01]  /*c810*/  UMOV UR4, 0xffffffff ;  /* 0xffffffff00047882 */ /* 0x000fe20000000000 */
[----:B---3--:R-:W-:Y:S02]  /*c820*/  IMAD.MOV.U32 R5, RZ, RZ, R47 ;  /* 0x000000ffff057224 */ /* 0x008fe400078e002f */
        /* <DEDUP_REMOVED lines=35> */
.L_x_3313:
        /* <DEDUP_REMOVED lines=27> */
[----:B0-----:R-:W-:Y:S02]  /*cc10*/  @!P3 IADD3 R32, P4, R14, R32, RZ ;  /* 0x000000200e20b210 */ /* 0x001fe40007f9e0ff */
[-C--:B------:R-:W-:Y:S01]  /*cc20*/  @!P2 IADD3 R30, P6, R5, R24.reuse, RZ ;  /* 0x00000018051ea210 */ /* 0x080fe20007fde0ff */
[--C-:B--2---:R-:W-:Y:S01]  /*cc30*/  @!P3 IMAD.X R81, R4, 0x1, R10.reuse, P5 ;  /* 0x000000010451b824 */ /* 0x104fe200028e060a */
[----:B------:R-:W-:Y:S01]  /*cc40*/  @!P2 IADD3 R24, P5, R14, R24, RZ ;  /* 0x000000180e18a210 */ /* 0x000fe20007fbe0ff */
[----:B------:R-:W-:Y:S01]  /*cc50*/  @!P3 IMAD.X R33, R9, 0x1, R10, P4 ;  /* 0x000000010921b824 */ /* 0x000fe200020e060a */
        /* <DEDUP_REMOVED lines=26> */
.L_x_2995:
[----:B------:R-:W-:Y:S05]  /*ce00*/  BSYNC B1 ;  /* 0x0000000000017941 */ /* 0x000fea0003800000 */
.L_x_2994:
        /* <DEDUP_REMOVED lines=37> */
[----:B-1----:R-:W1:Y:S04]  /*d060*/  SHFL.IDX PT, R8, R8, 0x3, 0x181f ;  /* 0x00781f0008087f89 */ /* 0x002e6800000e0000 */
[----:B0---4-:R-:W4:Y:S02]  /*d070*/  SHFL.IDX PT, R0, R0, 0x3, 0x181f ;  /* 0x00781f0000007f89 */ /* 0x011f2400000e0000 */
.L_x_3319:
[----:B------:R-:W5:Y:S01]  /*d080*/  LDL R7, [R1+0x60] ;  /* 0x0000600001077983 */ /* 0x000f620000100800 */
        /* <DEDUP_REMOVED lines=9> */
[----:B-----5:R-:W-:-:S04]  /*d120*/  LEA.HI R6, R7, R7, RZ, 0x1 ;  /* 0x0000000707067211 */ /* 0x020fc800078f08ff */
[----:B------:R-:W-:-:S05]  /*d130*/  LOP3.LUT R6, R6, 0xfffffffe, RZ, 0xc0, !PT ;  /* 0xfffffffe06067812 */ /* 0x000fca00078ec0ff */
[----:B------:R-:W-:Y:S01]  /*d140*/  IMAD.IADD R145, R7, 0x1, -R6 ;  /* 0x0000000107917824 */ /* 0x000fe200078e0a06 */
[----:B------:R-:W-:-:S04]  /*d150*/  CS2R R6, SRZ ;  /* 0x0000000000067805 */ /* 0x000fc8000001ff00 */
        /* <DEDUP_REMOVED lines=16> */
[----:B------:R-:W-:Y:S01]  /*d260*/  @!P0 IMAD.SHL.U32 R7, R216, 0x2, RZ ;  /* 0x00000002d8078824 */ /* 0x000fe200078e00ff */
[----:B----4-:R-:W-:Y:S02]  /*d270*/  @!P3 IADD3 R100, P4, R0, R101, RZ ;  /* 0x000000650064b210 */ /* 0x010fe40007f9e0ff */
[----:B------:R-:W-:Y:S01]  /*d280*/  @!P1 SHF.L.U64.HI R75, R214, 0x1, R75 ;  /* 0x00000001d64b9819 */ /* 0x000fe2000001024b */
[--C-:B--2---:R-:W-:Y:S01]  /*d290*/  @!P3 IMAD.X R107, R9, 0x1, R89.reuse, P5 ;  /* 0x00000001096bb824 */ /* 0x104fe200028e0659 */
[-C--:B------:R-:W-:Y:S01]  /*d2a0*/  @!P2 IADD3 R98, P6, R10, R97.reuse, RZ ;  /* 0x000000610a62a210 */ /* 0x080fe20007fde0ff */
[----:B-1----:R-:W-:Y:S01]  /*d2b0*/  @!P3 IMAD.X R101, R8, 0x1, R89, P4 ;  /* 0x000000010865b824 */ /* 0x002fe200020e0659 */
[----:B------:R-:W-:-:S02]  /*d2c0*/  @!P2 IADD3 R96, P5, R0, R97, RZ ;  /* 0x000000610060a210 */ /* 0x000fc40007fbe0ff */
[-C--:B------:R-:W-:Y:S01]  /*d2d0*/  @!P1 IADD3 R80, P4, R10, R5.reuse, RZ ;  /* 0x000000050a509210 */ /* 0x080fe20007f9e0ff */
[C-C-:B------:R-:W-:Y:S01]  /*d2e0*/  @!P2 IMAD.X R99, R9.reuse, 0x1, R88.reuse, P6 ;  /* 0x000000010963a824 */ /* 0x140fe200030e0658 */
[----:B------:R-:W-:Y:S01]  /*d2f0*/  @!P0 SHF.L.U64.HI R87, R216, 0x1, R87 ;  /* 0x00000001d8578819 */ /* 0x000fe20000010257 */
[----:B------:R-:W-:Y:S01]  /*d300*/  @!P2 IMAD.X R97, R8, 0x1, R88, P5 ;  /* 0x000000010861a824 */ /* 0x000fe200028e0658 */
[----:B------:R-:W-:Y:S01]  /*d310*/  @!P1 IADD3 R74, P6, R0, R5, RZ ;  /* 0x00000005004a9210 */ /* 0x000fe20007fde0ff */
[----:B------:R-:W-:Y:S01]  /*d320*/  @!P1 IMAD.X R81, R9, 0x1, R75, P4 ;  /* 0x0000000109519824 */ /* 0x000fe200020e064b */
[-C--:B------:R-:W-:Y:S02]  /*d330*/  @!P0 IADD3 R10, P5, R10, R7.reuse, RZ ;  /* 0x000000070a0a8210 */ /* 0x080fe40007fbe0ff */
[----:B------:R-:W-:Y:S02]  /*d340*/  CS2R R20, SRZ ;  /* 0x0000000000147805 */ /* 0x000fe4000001ff00 */
[----:B------:R-:W-:-:S02]  /*d350*/  @!P0 IADD3 R88, P4, R0, R7, RZ ;  /* 0x0000000700588210 */ /* 0x000fc40007f9e0ff */
[----:B------:R-:W-:Y:S02]  /*d360*/  CS2R R24, SRZ ;  /* 0x0000000000187805 */ /* 0x000fe4000001ff00 */
[----:B------:R-:W-:Y:S02]  /*d370*/  CS2R R12, SRZ ;  /* 0x00000000000c7805 */ /* 0x000fe4000001ff00 */
[----:B------:R-:W-:Y:S02]  /*d380*/  CS2R R14, SRZ ;  /* 0x00000000000e7805 */ /* 0x000fe4000001ff00 */
[----:B------:R-:W-:Y:S02]  /*d390*/  CS2R R4, SRZ ;  /* 0x0000000000047805 */ /* 0x000fe4000001ff00 */
[----:B------:R-:W-:Y:S01]  /*d3a0*/  CS2R R6, SRZ ;  /* 0x0000000000067805 */ /* 0x000fe2000001ff00 */
[----:B------:R-:W-:Y:S01]  /*d3b0*/  @!P1 IMAD.X R75, R8, 0x1, R75, P6 ;  /* 0x00000001084b9824 */ /* 0x000fe200030e064b */
[----:B------:R0:W5:Y:S01]  /*d3c0*/  @!P3 LD.E.64 R30, desc[UR6][R106.64] ;  /* 0x000000066a1eb980 */ /* 0x000162000c101b00 */
[----:B------:R-:W-:-:S02]  /*d3d0*/  @!P0 IMAD.X R11, R9, 0x1, R87, P5 ;  /* 0x00000001090b8824 */ /* 0x000fc400028e0657 */
        /* <DEDUP_REMOVED lines=8> */
.L_x_2998:
[----:B------:R-:W-:Y:S05]  /*d460*/  BSYNC B1 ;  /* 0x0000000000017941 */ /* 0x000fea0003800000 */
.L_x_2997:
[----:B------:R-:W4:Y:S01]  /*d470*/  SYNCS.PHASECHK.TRANS64.TRYWAIT P0, [R18+URZ+0x38800], R145 ;  /* 0x03880091120075a7 */ /* 0x000f22000800017f */
[----:B-1---5:R-:W-:Y:S01]  /*d480*/  IMAD.MOV.U32 R8, RZ, RZ, R5 ;  /* 0x000000ffff087224 */ /* 0x022fe200078e0005 */
[----:B0-----:R-:W-:Y:S01]  /*d490*/  VIADDMNMX R75, R125, -R230, 0x80, PT ;  /* 0x000000807d4b7446 */ /* 0x001fe200038009e6 */
[----:B--2---:R-:W-:Y:S01]  /*d4a0*/  IMAD.MOV.U32 R9, RZ, RZ, R12 ;  /* 0x000000ffff097224 */ /* 0x004fe200078e000c */
[----:B------:R-:W-:Y:S01]  /*d4b0*/  BSSY B1, `(.L_x_2999) ;  /* 0x000001e000017945 */ /* 0x000fe20003800000 */
        /* <DEDUP_REMOVED lines=22> */
[----:B----4-:R-:W-:Y:S01]  /*d620*/  IMAD.MOV.U32 R0, RZ, RZ, R4 ;  /* 0x000000ffff007224 */ /* 0x010fe200078e0004 */
[----:B------:R-:W-:Y:S01]  /*d630*/  ISETP.GE.AND P1, PT, R212, R75, PT ;  /* 0x0000004bd400720c */ /* 0x000fe20003f26270 */
[----:B------:R-:W-:Y:S01]  /*d640*/  IMAD.MOV.U32 R8, RZ, RZ, R32 ;  /* 0x000000ffff087224 */ /* 0x000fe200078e0020 */
[----:B------:R-:W-:Y:S01]  /*d650*/  PRMT R97, R10, 0x7610, R97 ;  /* 0x000076100a617816 */ /* 0x000fe20000000061 */
[----:B------:R-:W-:Y:S01]  /*d660*/  IMAD.MOV.U32 R9, RZ, RZ, R33 ;  /* 0x000000ffff097224 */ /* 0x000fe200078e0021 */
[----:B------:R-:W-:Y:S01]  /*d670*/  PRMT R98, R11, 0x7610, R98 ;  /* 0x000076100b627816 */ /* 0x000fe20000000062 */
[----:B------:R-:W-:Y:S08]  /*d680*/  @!P0 BRA `(.L_x_3000) ;  /* 0x0000023c00a48947 */ /* 0x000ff00003800000 */
.L_x_3320:
[----:B------:R-:W-:Y:S05]  /*d690*/  BSYNC B1 ;  /* 0x0000000000017941 */ /* 0x000fea0003800000 */
.L_x_2999:
[----:B------:R-:W-:Y:S01]  /*d6a0*/  BSSY B1, `(.L_x_3001) ;  /* 0x00000cb000017945 */ /* 0x000fe20003800000 */
[----:B------:R-:W-:Y:S02]  /*d6b0*/  PRMT R101, R8, 0x7610, R101 ;  /* 0x0000761008657816 */ /* 0x000fe40000000065 */
[----:B------:R-:W-:Y:S01]  /*d6c0*/  PRMT R106, R9, 0x7610, R106 ;  /* 0x00007610096a7816 */ /* 0x000fe2000000006a */
[----:B------:R-:W-:Y:S06]  /*d6d0*/  @P1 BRA `(.L_x_3002) ;  /* 0x0000000c001c1947 */ /* 0x000fec0003800000 */
[----:B------:R-:W1:Y:S01]  /*d6e0*/  LDC R9, c[0x0][0x3f4] ;  /* 0x0000fd00ff097b82 */ /* 0x000e620000000800 */
[----:B------:R-:W-:Y:S01]  /*d6f0*/  BSSY B2, `(.L_x_3003) ;  /* 0x0000034000027945 */ /* 0x000fe20003800000 */
[-C--:B-1----:R-:W-:Y:S02]  /*d700*/  ISETP.GE.AND P0, PT, R22, R9.reuse, PT ;  /* 0x000000091600720c */ /* 0x082fe40003f06270 */
[-C--:B------:R-:W-:Y:S02]  /*d710*/  ISETP.GE.AND P1, PT, R215, R9.reuse, PT ;  /* 0x00000009d700720c */ /* 0x080fe40003f26270 */
[-C--:B------:R-:W-:Y:S02]  /*d720*/  ISETP.GE.AND P2, PT, R214, R9.reuse, PT ;  /* 0x00000009d600720c */ /* 0x080fe40003f46270 */
[----:B------:R-:W-:-:S07]  /*d730*/  ISETP.GE.AND P3, PT, R216, R9, PT ;  /* 0x00000009d800720c */ /* 0x000fce0003f66270 */
[----:B------:R-:W-:Y:S06]  /*d740*/  @P0 BRA `(.L_x_3004) ;  /* 0x0000000000b80947 */ /* 0x000fec0003800000 */
[----:B------:R-:W1:Y:S01]  /*d750*/  LDS.128 R8, [R3] ;  /* 0x0000000003087984 */ /* 0x000e620000000c00 */
        /* <DEDUP_REMOVED lines=10> */
[----:B------:R-:W-:Y:S02]  /*d800*/  PRMT R141, R141, 0x5410, R78 ;  /* 0x000054108d8d7816 */ /* 0x000fe4000000004e */
[----:B------:R-:W-:Y:S02]  /*d810*/  LOP3.LUT R142, R142, 0xffff0000, RZ, 0xc0, !PT ;  /* 0xffff00008e8e7812 */ /* 0x000fe400078ec0ff */
[C---:B-1----:R-:W-:Y:S01]  /*d820*/  LOP3.LUT R77, R10.reuse, 0xffff0000, RZ, 0xc0, !PT ;  /* 0xffff00000a4d7812 */ /* 0x042fe200078ec0ff */
[----:B------:R-:W-:Y:S01]  /*d830*/  IMAD.U32 R76, R10, 0x10000, RZ ;  /* 0x000100000a4c7824 */ /* 0x000fe200078e00ff */
[C---:B------:R-:W-:Y:S01]  /*d840*/  LOP3.LUT R79, R11.reuse, 0xffff0000, RZ, 0xc0, !PT ;  /* 0xffff00000b4f7812 */ /* 0x040fe200078ec0ff */
[----:B------:R-:W-:-:S02]  /*d850*/  IMAD.U32 R78, R11, 0x10000, RZ ;  /* 0x000100000b4e7824 */ /* 0x000fc400078e00ff */
[C---:B0-----:R-:W-:Y:S01]  /*d860*/  FMUL.FTZ R145, R77.reuse, R125 ;  /* 0x0000007d4d917220 */ /* 0x041fe20000410000 */
[-C--:B------:R-:W-:Y:S01]  /*d870*/  FMUL.FTZ R146, R77, R107.reuse ;  /* 0x0000006b4d927220 */ /* 0x080fe20000410000 */
[----:B------:R-:W-:Y:S01]  /*d880*/  FMUL.FTZ R77, R79, R144 ;  /* 0x000000904f4d7220 */ /* 0x000fe20000410000 */
[----:B------:R-:W-:Y:S02]  /*d890*/  IMAD.U32 R10, R8, 0x10000, RZ ;  /* 0x00010000080a7824 */ /* 0x000fe400078e00ff */
[C---:B------:R-:W-:Y:S01]  /*d8a0*/  FFMA.FTZ R145, R76.reuse, R107, -R145 ;  /* 0x0000006b4c917223 */ /* 0x040fe20000010891 */
[----:B------:R-:W-:Y:S02]  /*d8b0*/  IMAD.U32 R11, R9, 0x10000, RZ ;  /* 0x00010000090b7824 */ /* 0x000fe400078e00ff */
[----:B------:R-:W-:Y:S01]  /*d8c0*/  FFMA.FTZ R146, R76, R125, R146 ;  /* 0x0000007d4c927223 */ /* 0x000fe20000010092 */
        /* <DEDUP_REMOVED lines=22> */
.L_x_3004:
[----:B------:R-:W-:Y:S05]  /*da30*/  BSYNC B2 ;  /* 0x0000000000027941 */ /* 0x000fea0003800000 */
.L_x_3003:
[----:B------:R-:W-:Y:S04]  /*da40*/  BSSY B2, `(.L_x_3005) ;  /* 0x0000030000027945 */ /* 0x000fe80003800000 */
[----:B------:R-:W-:Y:S05]  /*da50*/  @P1 BRA `(.L_x_3006) ;  /* 0x0000000000b81947 */ /* 0x000fea0003800000 */
[----:B-1----:R-:W1:Y:S01]  /*da60*/  LDS.128 R8, [R3+0x4000] ;  /* 0x0040000003087984 */ /* 0x002e620000000c00 */
        /* <DEDUP_REMOVED lines=12> */
[C---:B-1----:R-:W-:Y:S01]  /*db30*/  LOP3.LUT R71, R10.reuse, 0xffff0000, RZ, 0xc0, !PT ;  /* 0xffff00000a477812 */ /* 0x042fe200078ec0ff */
        /* <DEDUP_REMOVED lines=32> */
.L_x_3006:
[----:B------:R-:W-:Y:S05]  /*dd40*/  BSYNC B2 ;  /* 0x0000000000027941 */ /* 0x000fea0003800000 */
.L_x_3005:
[----:B------:R-:W-:Y:S04]  /*dd50*/  BSSY B2, `(.L_x_3007) ;  /* 0x0000030000027945 */ /* 0x000fe80003800000 */
[----:B------:R-:W-:Y:S05]  /*dd60*/  @P2 BRA `(.L_x_3008) ;  /* 0x0000000000b82947 */ /* 0x000fea0003800000 */
[----:B-12---:R-:W1:Y:S01]  /*dd70*/  LDS.128 R8, [R3+0x8000] ;  /* 0x0080000003087984 */ /* 0x006e620000000c00 */
        /* <DEDUP_REMOVED lines=12> */
[C---:B-1----:R-:W-:Y:S01]  /*de40*/  LOP3.LUT R67, R10.reuse, 0xffff0000, RZ, 0xc0, !PT ;  /* 0xffff00000a437812 */ /* 0x042fe200078ec0ff */
[----:B------:R-:W-:Y:S01]  /*de50*/  IMAD.U32 R66, R10, 0x10000, RZ ;  /* 0x000100000a427824 */ /* 0x000fe200078e00ff */
[C---:B------:R-:W-:Y:S01]  /*de60*/  LOP3.LUT R69, R11.reuse, 0xffff0000, RZ, 0xc0, !PT ;  /* 0xffff00000b457812 */ /* 0x040fe200078ec0ff */
[----:B------:R-:W-:-:S02]  /*de70*/  IMAD.U32 R68, R11, 0x10000, RZ ;  /* 0x000100000b447824 */ /* 0x000fc400078e00ff */
[C---:B------:R-:W-:Y:S01]  /*de80*/  FMUL.FTZ R76, R67.reuse, R70 ;  /* 0x00000046434c7220 */ /* 0x040fe20000410000 */
[-C--:B------:R-:W-:Y:S01]  /*de90*/  FMUL.FTZ R73, R67, R71.reuse ;  /* 0x0000004743497220 */ /* 0x080fe20000410000 */
[C---:B------:R-:W-:Y:S01]  /*dea0*/  FMUL.FTZ R67, R69.reuse, R136 ;  /* 0x0000008845437220 */ /* 0x040fe20000410000 */
[----:B------:R-:W-:Y:S02]  /*deb0*/  IMAD.U32 R10, R8, 0x10000, RZ ;  /* 0x00010000080a7824 */ /* 0x000fe400078e00ff */
[----:B------:R-:W-:Y:S01]  /*dec0*/  FFMA.FTZ R77, R66, R71, R76 ;  /* 0x00000047424d7223 */ /* 0x000fe2000001004c */
[-C--:B------:R-:W-:Y:S01]  /*ded0*/  FMUL.FTZ R71, R69, R133.reuse ;  /* 0x0000008545477220 */ /* 0x080fe20000410000 */
[----:B------:R-:W-:Y:S01]  /*dee0*/  FFMA.FTZ R133, R68, R133, -R67 ;  /* 0x0000008544857223 */ /* 0x000fe20000010843 */
[----:B------:R-:W-:Y:S02]  /*def0*/  IMAD.U32 R11, R9, 0x10000, RZ ;  /* 0x00010000090b7824 */ /* 0x000fe400078e00ff */
[----:B------:R-:W-:Y:S01]  /*df00*/  FFMA.FTZ R72, R66, R70, -R73 ;  /* 0x0000004642487223 */ /* 0x000fe20000010849 */
[----:B------:R-:W-:Y:S01]  /*df10*/  IMAD.U32 R67, R134, 0x10000, RZ ;  /* 0x0001000086437824 */ /* 0x000fe200078e00ff */
[----:B------:R-:W-:Y:S01]  /*df20*/  LOP3.LUT R8, R8, 0xffff0000, RZ, 0xc0, !PT ;  /* 0xffff000008087812 */ /* 0x000fe200078ec0ff */
[----:B------:R-:W-:Y:S01]  /*df30*/  IMAD.U32 R69, R135, 0x10000, RZ ;  /* 0x0001000087457824 */ /* 0x000fe200078e00ff */
[----:B------:R-:W-:Y:S01]  /*df40*/  LOP3.LUT R9, R9, 0xffff0000, RZ, 0xc0, !PT ;  /* 0xffff000009097812 */ /* 0x000fe200078ec0ff */
[----:B------:R-:W-:Y:S01]  /*df50*/  FFMA.FTZ R136, R68, R136, R71 ;  /* 0x0000008844887223 */ /* 0x000fe20000010047 */
[----:B------:R-:W-:Y:S01]  /*df60*/  LOP3.LUT R66, R135, 0xffff0000, RZ, 0xc0, !PT ;  /* 0xffff000087427812 */ /* 0x000fe200078ec0ff */
[----:B------:R-:W-:Y:S01]  /*df70*/  FMUL.FTZ R71, R8, R69 ;  /* 0x0000004508477220 */ /* 0x000fe20000410000 */
        /* <DEDUP_REMOVED lines=11> */
[----:B------:R-:W-:-:S05]  /*e030*/  F2FP.BF16.F32.PACK_AB R9, R66, R9 ;  /* 0x000000094209723e */ /* 0x000fca00000010ff */
[----:B------:R3:W-:Y:S02]  /*e040*/  STS.128 [R3+0x8000], R8 ;  /* 0x0080000803007388 */ /* 0x0007e40000000c00 */
.L_x_3008:
[----:B------:R-:W-:Y:S05]  /*e050*/  BSYNC B2 ;  /* 0x0000000000027941 */ /* 0x000fea0003800000 */
.L_x_3007:
[----:B------:R-:W-:Y:S05]  /*e060*/  @P3 BRA `(.L_x_3002) ;  /* 0x0000000000b83947 */ /* 0x000fea0003800000 */
[----:B-123--:R-:W1:Y:S01]  /*e070*/  LDS.128 R8, [R3+0xc000] ;  /* 0x00c0000003087984 */ /* 0x00ee620000000c00 */
        /* <DEDUP_REMOVED lines=45> */
.L_x_3002:
[----:B------:R-:W-:Y:S05]  /*e350*/  BSYNC B1 ;  /* 0x0000000000017941 */ /* 0x000fea0003800000 */
.L_x_3001:
[----:B-1234-:R-:W-:Y:S01]  /*e360*/  VIADD R8, R212, 0x20 ;  /* 0x00000020d4087836 */ /* 0x01efe20000000000 */
[----:B------:R-:W-:Y:S04]  /*e370*/  BSSY B1, `(.L_x_3009) ;  /* 0x00000ca000017945 */ /* 0x000fe80003800000 */
[----:B------:R-:W-:-:S13]  /*e380*/  ISETP.GE.AND P0, PT, R8, R75, PT ;  /* 0x0000004b0800720c */ /* 0x000fda0003f06270 */
[----:B------:R-:W-:Y:S05]  /*e390*/  @P0 BRA `(.L_x_3010) ;  /* 0x0000000c001c0947 */ /* 0x000fea0003800000 */
[----:B------:R-:W1:Y:S01]  /*e3a0*/  LDC R9, c[0x0][0x3f4] ;  /* 0x0000fd00ff097b82 */ /* 0x000e620000000800 */
[----:B------:R-:W-:Y:S01]  /*e3b0*/  BSSY B2, `(.L_x_3011) ;  /* 0x0000034000027945 */ /* 0x000fe20003800000 */
[-C--:B-1----:R-:W-:Y:S02]  /*e3c0*/  ISETP.GE.AND P0, PT, R22, R9.reuse, PT ;  /* 0x000000091600720c */ /* 0x082fe40003f06270 */
[-C--:B------:R-:W-:Y:S02]  /*e3d0*/  ISETP.GE.AND P1, PT, R215, R9.reuse, PT ;  /* 0x00000009d700720c */ /* 0x080fe40003f26270 */
[-C--:B------:R-:W-:Y:S02]  /*e3e0*/  ISETP.GE.AND P2, PT, R214, R9.reuse, PT ;  /* 0x00000009d600720c */ /* 0x080fe40003f46270 */
[----:B------:R-:W-:-:S07]  /*e3f0*/  ISETP.GE.AND P3, PT, R216, R9, PT ;  /* 0x00000009d800720c */ /* 0x000fce0003f66270 */
[----:B------:R-:W-:Y:S06]  /*e400*/  @P0 BRA `(.L_x_3012) ;  /* 0x0000000000b80947 */ /* 0x000fec0003800000 */
[----:B------:R-:W1:Y:S01]  /*e410*/  LDS.128 R8, [R3+0x1000] ;  /* 0x0010000003087984 */ /* 0x000e620000000c00 */
        /* <DEDUP_REMOVED lines=45> */
.L_x_3012:
[----:B------:R-:W-:Y:S05]  /*e6f0*/  BSYNC B2 ;  /* 0x0000000000027941 */ /* 0x000fea0003800000 */
.L_x_3011:
[----:B------:R-:W-:Y:S04]  /*e700*/  BSSY B2, `(.L_x_3013) ;  /* 0x0000030000027945 */ /* 0x000fe80003800000 */
[----:B------:R-:W-:Y:S05]  /*e710*/  @P1 BRA `(.L_x_3014) ;  /* 0x0000000000b81947 */ /* 0x000fea0003800000 */
[----:B-1----:R-:W1:Y:S01]  /*e720*/  LDS.128 R8, [R3+0x5000] ;  /* 0x0050000003087984 */ /* 0x002e620000000c00 */
        /* <DEDUP_REMOVED lines=45> */
.L_x_3014:
[----:B------:R-:W-:Y:S05]  /*ea00*/  BSYNC B2 ;  /* 0x0000000000027941 */ /* 0x000fea0003800000 */
.L_x_3013:
[----:B------:R-:W-:Y:S04]  /*ea10*/  BSSY B2, `(.L_x_3015) ;  /* 0x0000030000027945 */ /* 0x000fe80003800000 */
[----:B------:R-:W-:Y:S05]  /*ea20*/  @P2 BRA `(.L_x_3016) ;  /* 0x0000000000b82947 */ /* 0x000fea0003800000 */
[----:B-12---:R-:W1:Y:S01]  /*ea30*/  LDS.128 R8, [R3+0x9000] ;  /* 0x0090000003087984 */ /* 0x006e620000000c00 */
        /* <DEDUP_REMOVED lines=45> */
.L_x_3016:
[----:B------:R-:W-:Y:S05]  /*ed10*/  BSYNC B2 ;  /* 0x0000000000027941 */ /* 0x000fea0003800000 */
.L_x_3015:
        /* <DEDUP_REMOVED lines=47> */
.L_x_3010:
[----:B------:R-:W-:Y:S05]  /*f010*/  BSYNC B1 ;  /* 0x0000000000017941 */ /* 0x000fea0003800000 */
.L_x_3009:
        /* <DEDUP_REMOVED lines=57> */
.L_x_3020:
[----:B------:R-:W-:Y:S05]  /*f3b0*/  BSYNC B2 ;  /* 0x0000000000027941 */ /* 0x000fea0003800000 */
.L_x_3019:
        /* <DEDUP_REMOVED lines=48> */
.L_x_3022:
[----:B------:R-:W-:Y:S05]  /*f6c0*/  BSYNC B2 ;  /* 0x0000000000027941 */ /* 0x000fea0003800000 */
.L_x_3021:
        /* <DEDUP_REMOVED lines=48> */
.L_x_3024:
[----:B------:R-:W-:Y:S05]  /*f9d0*/  BSYNC B2 ;  /* 0x0000000000027941 */ /* 0x000fea0003800000 */
.L_x_3023:
        /* <DEDUP_REMOVED lines=47> */
.L_x_3018:
[----:B------:R-:W-:Y:S05]  /*fcd0*/  BSYNC B1 ;  /* 0x0000000000017941 */ /* 0x000fea0003800000 */
.L_x_3017:
[----:B-1234-:R-:W-:-:S05]  /*fce0*/  VIADD R8, R212, 0x60 ;  /* 0x00000060d4087836 */ /* 0x01efca0000000000 */
        /* <DEDUP_REMOVED lines=55> */
.L_x_3027:
[----:B------:R-:W-:Y:S05]  /*10060*/  BSYNC B1 ;  /* 0x0000000000017941 */ /* 0x000fea0003800000 */
.L_x_3026:
        /* <DEDUP_REMOVED lines=48> */
.L_x_3029:
[----:B------:R-:W-:Y:S05]  /*10370*/  BSYNC B1 ;  /* 0x0000000000017941 */ /* 0x000fea0003800000 */
.L_x_3028:
        /* <DEDUP_REMOVED lines=48> */
.L_x_3031:
[----:B------:R-:W-:Y:S05]  /*10680*/  BSYNC B1 ;  /* 0x0000000000017941 */ /* 0x000fea0003800000 */
.L_x_3030:
[----:B------:R-:W-:Y:S05]  /*10690*/  @P3 BRA `(.L_x_3025) ;  /* 0x0000005000503947 */ /* 0x000fea0003800000 */
[----:B-123--:R-:W1:Y:S01]  /*106a0*/  LDS.128 R8, [R3+0xf000] ;  /* 0x00f0000003087984 */ /* 0x00ee620000000c00 */
        /* <DEDUP_REMOVED lines=21> */
[----:B------:R-:W-:Y:S01]  /*10800*/  FMUL.FTZ R9, R11, R81 ;  /* 0x000000510b097220 */ /* 0x000fe20000410000 */
[-C--:B------:R-:W-:Y:S01]  /*10810*/  FMUL.FTZ R7, R7, R13.reuse ;  /* 0x0000000d07077220 */ /* 0x080fe20000410000 */
[-C--:B------:R-:W-:Y:S01]  /*10820*/  FMUL.FTZ R11, R11, R74.reuse ;  /* 0x0000004a0b0b7220 */ /* 0x080fe20000410000 */
[----:B------:R-:W-:Y:S01]  /*10830*/  FFMA.FTZ R15, R6, R13, -R15 ;  /* 0x0000000d060f7223 */ /* 0x000fe2000001080f */
[----:B------:R-:W-:Y:S01]  /*10840*/  FFMA.FTZ R74, R10, R74, -R9 ;  /* 0x0000004a0a4a7223 */ /* 0x000fe20000010809 */
[----:B------:R-:W-:Y:S01]  /*10850*/  FFMA.FTZ R14, R6, R14, R7 ;  /* 0x0000000e060e7223 */ /* 0x000fe20000010007 */
[C---:B------:R-:W-:Y:S01]  /*10860*/  IMAD.U32 R9, R80.reuse, 0x10000, RZ ;  /* 0x0001000050097824 */ /* 0x040fe200078e00ff */
[----:B------:R-:W-:Y:S01]  /*10870*/  LOP3.LUT R80, R80, 0xffff0000, RZ, 0xc0, !PT ;  /* 0xffff000050507812 */ /* 0x000fe200078ec0ff */
[C---:B------:R-:W-:Y:S01]  /*10880*/  IMAD.U32 R7, R12.reuse, 0x10000, RZ ;  /* 0x000100000c077824 */ /* 0x040fe200078e00ff */
[----:B------:R-:W-:Y:S01]  /*10890*/  LOP3.LUT R12, R12, 0xffff0000, RZ, 0xc0, !PT ;  /* 0xffff00000c0c7812 */ /* 0x000fe200078ec0ff */
[----:B------:R-:W-:Y:S01]  /*108a0*/  FFMA.FTZ R81, R10, R81, R11 ;  /* 0x000000510a517223 */ /* 0x000fe2000001000b */
[----:B------:R-:W-:Y:S01]  /*108b0*/  FMUL.FTZ R11, R4, R9 ;  /* 0x00000009040b7220 */ /* 0x000fe20000410000 */
[----:B------:R-:W-:Y:S01]  /*108c0*/  FMUL.FTZ R10, R8, R80 ;  /* 0x00000050080a7220 */ /* 0x000fe20000410000 */
        /* <DEDUP_REMOVED lines=12> */
.L_x_2986:
[----:B------:R-:W0:Y:S01]  /*10990*/  LDC R10, c[0x0][0x448] ;  /* 0x00011200ff0a7b82 */ /* 0x000e220000000800 */
[----:B------:R-:W-:Y:S01]  /*109a0*/  ULDC.64 UR4, c[0x0][0x3f8] ;  /* 0x0000fe0000047ab9 */ /* 0x000fe20000000a00 */
[----:B------:R-:W-:Y:S01]  /*109b0*/  ULDC.64 UR6, c[0x0][0x408] ;  /* 0x0001020000067ab9 */ /* 0x000fe20000000a00 */
[----:B------:R-:W-:Y:S01]  /*109c0*/  IMAD.MOV.U32 R25, RZ, RZ, R27 ;  /* 0x000000ffff197224 */ /* 0x000fe200078e001b */
[----:B------:R-:W-:Y:S01]  /*109d0*/  SHF.R.S32.HI R92, RZ, 0x1f, R213 ;  /* 0x0000001fff5c7819 */ /* 0x000fe200000114d5 */
[----:B------:R-:W-:Y:S01]  /*109e0*/  IMAD.MOV.U32 R145, RZ, RZ, R29 ;  /* 0x000000ffff917224 */ /* 0x000fe200078e001d */
[----:B------:R-:W-:Y:S02]  /*109f0*/  SHF.R.S32.HI R79, RZ, 0x1f, R16 ;  /* 0x0000001fff4f7819 */ /* 0x000fe40000011410 */
[----:B------:R-:W-:Y:S02]  /*10a00*/  LEA.HI R94, R92, R213, RZ, 0x3 ;  /* 0x000000d55c5e7211 */ /* 0x000fe400078f18ff */
        /* <DEDUP_REMOVED lines=20> */
[----:B------:R-:W-:Y:S02]  /*10b50*/  LEA.HI.X R8, R144, UR7, R11, 0x1, P1 ;  /* 0x0000000790087c11 */ /* 0x000fe400088f0c0b */
[----:B------:R-:W-:Y:S01]  /*10b60*/  SHF.R.S32.HI R0, RZ, 0x3, R94 ;  /* 0x00000003ff007819 */ /* 0x000fe2000001145e */
[----:B------:R-:W-:Y:S06]  /*10b70*/  BRA.DIV UR4, `(.L_x_3032) ;  /* 0x0000020a047c7947 */ /* 0x000fec000b800000 */
[----:B------:R0:W1:Y:S04]  /*10b80*/  SHFL.IDX PT, R5, R9, RZ, 0x181f ;  /* 0x00181fff09057589 */ /* 0x00006800000e0000 */
[----:B------:R0:W2:Y:S04]  /*10b90*/  SHFL.IDX PT, R4, R7, RZ, 0x181f ;  /* 0x00181fff07047589 */ /* 0x0000a800000e0000 */
[----:B------:R0:W3:Y:S04]  /*10ba0*/  SHFL.IDX PT, R21, R8, RZ, 0x181f ;  /* 0x00181fff08157589 */ /* 0x0000e800000e0000 */
[----:B------:R0:W4:Y:S02]  /*10bb0*/  SHFL.IDX PT, R14, R6, RZ, 0x181f ;  /* 0x00181fff060e7589 */ /* 0x00012400000e0000 */
.L_x_3326:
        /* <DEDUP_REMOVED lines=21> */
[----:B------:R-:W-:Y:S01]  /*10d10*/  @!P2 SHF.L.U64.HI R24, R16, 0x1, R79 ;  /* 0x000000011018a819 */ /* 0x000fe2000001024f */
[----:B------:R-:W-:-:S03]  /*10d20*/  @!P3 IMAD.SHL.U32 R13, R0, 0x8, RZ ;  /* 0x00000008000db824 */ /* 0x000fc600078e00ff */
[-C--:B------:R-:W-:Y:S01]  /*10d30*/  @!P2 IADD3 R4, P0, R4, R15.reuse, RZ ;  /* 0x0000000f0404a210 */ /* 0x080fe20007f1e0ff */
[----:B------:R-:W-:Y:S01]  /*10d40*/  @!P3 IMAD.WIDE R10, R13, 0x2, R10 ;  /* 0x000000020d0ab825 */ /* 0x000fe200078e020a */
[----:B----4-:R-:W-:-:S03]  /*10d50*/  @!P2 IADD3 R20, P1, R14, R15, RZ ;  /* 0x0000000f0e14a210 */ /* 0x010fc60007f3e0ff */
[----:B---3--:R-:W-:Y:S01]  /*10d60*/  IMAD.MOV.U32 R15, RZ, RZ, R21 ;  /* 0x000000ffff0f7224 */ /* 0x008fe200078e0015 */
[----:B------:R-:W-:Y:S02]  /*10d70*/  CS2R R64, SRZ ;  /* 0x0000000000407805 */ /* 0x000fe4000001ff00 */
[----:B------:R-:W-:Y:S02]  /*10d80*/  CS2R R66, SRZ ;  /* 0x0000000000427805 */ /* 0x000fe4000001ff00 */
[----:B------:R-:W-:Y:S02]  /*10d90*/  CS2R R60, SRZ ;  /* 0x00000000003c7805 */ /* 0x000fe4000001ff00 */
[----:B------:R-:W-:Y:S02]  /*10da0*/  CS2R R62, SRZ ;  /* 0x00000000003e7805 */ /* 0x000fe4000001ff00 */
[----:B------:R-:W-:Y:S02]  /*10db0*/  CS2R R68, SRZ ;  /* 0x0000000000447805 */ /* 0x000fe4000001ff00 */
[----:B------:R-:W-:Y:S01]  /*10dc0*/  CS2R R70, SRZ ;  /* 0x0000000000467805 */ /* 0x000fe2000001ff00 */
[----:B------:R-:W-:Y:S01]  /*10dd0*/  @!P3 IMAD.WIDE R12, R13, 0x2, R14 ;  /* 0x000000020d0cb825 */ /* 0x000fe200078e020e */
[----:B------:R1:W5:Y:S03]  /*10de0*/  @!P3 LD.E.128 R56, desc[UR6][R10.64] ;  /* 0x000000060a38b980 */ /* 0x000366000c101d00 */
[--C-:B------:R-:W-:Y:S01]  /*10df0*/  @!P2 IMAD.X R5, R5, 0x1, R24.reuse, P0 ;  /* 0x000000010505a824 */ /* 0x100fe200000e0618 */
[----:B------:R1:W5:Y:S01]  /*10e00*/  @!P3 LD.E.128 R64, desc[UR6][R12.64] ;  /* 0x000000060c40b980 */ /* 0x000362000c101d00 */
[----:B------:R-:W-:-:S03]  /*10e10*/  @!P2 IMAD.X R21, R21, 0x1, R24, P1 ;  /* 0x000000011515a824 */ /* 0x000fc600008e0618 */
[----:B------:R1:W5:Y:S04]  /*10e20*/  @!P2 LD.E.128 R60, desc[UR6][R4.64] ;  /* 0x00000006043ca980 */ /* 0x000368000c101d00 */
[----:B------:R1:W5:Y:S02]  /*10e30*/  @!P2 LD.E.128 R68, desc[UR6][R20.64] ;  /* 0x000000061444a980 */ /* 0x000364000c101d00 */
.L_x_3034:
[----:B------:R-:W-:Y:S05]  /*10e40*/  BSYNC B1 ;  /* 0x0000000000017941 */ /* 0x000fea0003800000 */
.L_x_3033:
[----:B-12--5:R-:W-:Y:S01]  /*10e50*/  IMAD.MOV.U32 R4, RZ, RZ, R68 ;  /* 0x000000ffff047224 */ /* 0x026fe200078e0044 */
[----:B------:R-:W-:Y:S01]  /*10e60*/  UMOV UR4, 0xffffffff ;  /* 0xffffffff00047882 */ /* 0x000fe20000000000 */
        /* <DEDUP_REMOVED lines=34> */
[----:B------:R1:W0:Y:S04]  /*11090*/  SHFL.IDX PT, R4, R7, 0x1, 0x181f ;  /* 0x00381f0007047f89 */ /* 0x00022800000e0000 */
[----:B---3--:R1:W3:Y:S04]  /*110a0*/  SHFL.IDX PT, R21, R8, 0x1, 0x181f ;  /* 0x00381f0008157f89 */ /* 0x0082e800000e0000 */
[----:B----4-:R1:W4:Y:S02]  /*110b0*/  SHFL.IDX PT, R14, R6, 0x1, 0x181f ;  /* 0x00381f00060e7f89 */ /* 0x01032400000e0000 */
.L_x_3332:
        /* <DEDUP_REMOVED lines=12> */
[----:B0-----:R-:W-:Y:S01]  /*11180*/  IMAD.MOV.U32 R12, RZ, RZ, R4 ;  /* 0x000000ffff0c7224 */ /* 0x001fe200078e0004 */
[----:B------:R-:W-:Y:S01]  /*11190*/  ISETP.GE.AND P2, PT, R16, UR4, PT ;  /* 0x0000000410007c0c */ /* 0x000fe2000bf46270 */
[----:B--2---:R-:W-:Y:S01]  /*111a0*/  IMAD.MOV.U32 R13, RZ, RZ, R5 ;  /* 0x000000ffff0d7224 */ /* 0x004fe200078e0005 */
        /* <DEDUP_REMOVED lines=8> */
[-C--:B------:R-:W-:Y:S02]  /*11230*/  @!P2 IADD3 R4, P0, R4, R11.reuse, RZ ;  /* 0x0000000b0404a210 */ /* 0x080fe40007f1e0ff */
[----:B------:R-:W-:Y:S02]  /*11240*/  CS2R R48, SRZ ;  /* 0x0000000000307805 */ /* 0x000fe4000001ff00 */
[----:B----4-:R-:W-:Y:S02]  /*11250*/  @!P2 IADD3 R10, P1, R14, R11, RZ ;  /* 0x0000000b0e0aa210 */ /* 0x010fe40007f3e0ff */
[----:B------:R-:W-:Y:S02]  /*11260*/  CS2R R50, SRZ ;  /* 0x0000000000327805 */ /* 0x000fe4000001ff00 */
[----:B------:R-:W-:Y:S02]  /*11270*/  CS2R R44, SRZ ;  /* 0x00000000002c7805 */ /* 0x000fe4000001ff00 */
[----:B------:R-:W-:-:S02]  /*11280*/  CS2R R46, SRZ ;  /* 0x00000000002e7805 */ /* 0x000fc4000001ff00 */
[----:B------:R-:W-:Y:S02]  /*11290*/  CS2R R52, SRZ ;  /* 0x0000000000347805 */ /* 0x000fe4000001ff00 */
[----:B------:R-:W-:Y:S01]  /*112a0*/  CS2R R54, SRZ ;  /* 0x0000000000367805 */ /* 0x000fe2000001ff00 */
[----:B------:R-:W-:-:S04]  /*112b0*/  @!P3 IMAD.WIDE R12, R25, 0x2, R12 ;  /* 0x00000002190cb825 */ /* 0x000fc800078e020c */
[----:B------:R-:W-:Y:S01]  /*112c0*/  @!P3 IMAD.WIDE R14, R25, 0x2, R14 ;  /* 0x00000002190eb825 */ /* 0x000fe200078e020e */
[----:B------:R0:W5:Y:S03]  /*112d0*/  @!P3 LD.E.128 R40, desc[UR6][R12.64] ;  /* 0x000000060c28b980 */ /* 0x000166000c101d00 */
[--C-:B------:R-:W-:Y:S01]  /*112e0*/  @!P2 IMAD.X R5, R5, 0x1, R20.reuse, P0 ;  /* 0x000000010505a824 */ /* 0x100fe200000e0614 */
[----:B------:R0:W5:Y:S01]  /*112f0*/  @!P3 LD.E.128 R48, desc[UR6][R14.64] ;  /* 0x000000060e30b980 */ /* 0x000162000c101d00 */
[----:B------:R-:W-:-:S03]  /*11300*/  @!P2 IMAD.X R11, R21, 0x1, R20, P1 ;  /* 0x00000001150ba824 */ /* 0x000fc600008e0614 */
[----:B------:R0:W5:Y:S04]  /*11310*/  @!P2 LD.E.128 R44, desc[UR6][R4.64] ;  /* 0x00000006042ca980 */ /* 0x000168000c101d00 */
[----:B------:R0:W5:Y:S02]  /*11320*/  @!P2 LD.E.128 R52, desc[UR6][R10.64] ;  /* 0x000000060a34a980 */ /* 0x000164000c101d00 */
.L_x_3037:
[----:B------:R-:W-:Y:S05]  /*11330*/  BSYNC B1 ;  /* 0x0000000000017941 */ /* 0x000fea0003800000 */
.L_x_3036:
[----:B0----5:R-:W-:Y:S01]  /*11340*/  IMAD.MOV.U32 R4, RZ, RZ, R52 ;  /* 0x000000ffff047224 */ /* 0x021fe200078e0034 */
        /* <DEDUP_REMOVED lines=35> */
[----:B---3--:R3:W0:Y:S04]  /*11580*/  SHFL.IDX PT, R21, R8, 0x2, 0x181f ;  /* 0x00581f0008157f89 */ /* 0x00862800000e0000 */
[----:B----4-:R3:W4:Y:S02]  /*11590*/  SHFL.IDX PT, R14, R6, 0x2, 0x181f ;  /* 0x00581f00060e7f89 */ /* 0x01072400000e0000 */
.L_x_3338:
        /* <DEDUP_REMOVED lines=13> */
[----:B0-----:R-:W-:Y:S01]  /*11670*/  IMAD.MOV.U32 R12, RZ, RZ, R4 ;  /* 0x000000ffff0c7224 */ /* 0x001fe200078e0004 */
[----:B------:R-:W-:Y:S01]  /*11680*/  ISETP.GE.AND P2, PT, R16, UR4, PT ;  /* 0x0000000410007c0c */ /* 0x000fe2000bf46270 */
[----:B--2---:R-:W-:Y:S01]  /*11690*/  IMAD.MOV.U32 R13, RZ, RZ, R5 ;  /* 0x000000ffff0d7224 */ /* 0x004fe200078e0005 */
[----:B------:R-:W-:Y:S01]  /*116a0*/  ISETP.GE.AND P3, PT, R213, UR4, PT ;  /* 0x00000004d5007c0c */ /* 0x000fe2000bf66270 */
[----:B------:R-:W-:Y:S01]  /*116b0*/  IMAD.MOV.U32 R15, RZ, RZ, R21 ;  /* 0x000000ffff0f7224 */ /* 0x000fe200078e0015 */
        /* <DEDUP_REMOVED lines=14> */
[----:B------:R-:W-:Y:S02]  /*117a0*/  CS2R R36, SRZ ;  /* 0x0000000000247805 */ /* 0x000fe4000001ff00 */
[----:B------:R-:W-:Y:S01]  /*117b0*/  CS2R R38, SRZ ;  /* 0x0000000000267805 */ /* 0x000fe2000001ff00 */
[--C-:B------:R-:W-:Y:S01]  /*117c0*/  @!P2 IMAD.X R5, R5, 0x1, R20.reuse, P0 ;  /* 0x000000010505a824 */ /* 0x100fe200000e0614 */
[----:B------:R0:W5:Y:S01]  /*117d0*/  @!P3 LD.E.128 R24, desc[UR6][R72.64] ;  /* 0x000000064818b980 */ /* 0x000162000c101d00 */
[----:B------:R-:W-:-:S03]  /*117e0*/  @!P2 IMAD.X R11, R21, 0x1, R20, P1 ;  /* 0x00000001150ba824 */ /* 0x000fc600008e0614 */
[----:B------:R0:W5:Y:S04]  /*117f0*/  @!P3 LD.E.128 R32, desc[UR6][R12.64] ;  /* 0x000000060c20b980 */ /* 0x000168000c101d00 */
[----:B------:R0:W5:Y:S04]  /*11800*/  @!P2 LD.E.128 R28, desc[UR6][R4.64] ;  /* 0x00000006041ca980 */ /* 0x000168000c101d00 */
[----:B------:R0:W5:Y:S02]  /*11810*/  @!P2 LD.E.128 R36, desc[UR6][R10.64] ;  /* 0x000000060a24a980 */ /* 0x000164000c101d00 */
.L_x_3040:
[----:B------:R-:W-:Y:S05]  /*11820*/  BSYNC B1 ;  /* 0x0000000000017941 */ /* 0x000fea0003800000 */
.L_x_3039:
        /* <DEDUP_REMOVED lines=36> */
[----:B------:R0:W0:Y:S04]  /*11a70*/  SHFL.IDX PT, R20, R7, 0x3, 0x181f ;  /* 0x00781f0007147f89 */ /* 0x00002800000e0000 */
[----:B------:R0:W0:Y:S04]  /*11a80*/  SHFL.IDX PT, R77, R8, 0x3, 0x181f ;  /* 0x00781f00084d7f89 */ /* 0x00002800000e0000 */
[----:B------:R0:W0:Y:S02]  /*11a90*/  SHFL.IDX PT, R76, R6, 0x3, 0x181f ;  /* 0x00781f00064c7f89 */ /* 0x00002400000e0000 */
.L_x_3344:
[----:B------:R-:W5:Y:S01]  /*11aa0*/  LDL R13, [R1+0x60] ;  /* 0x00006000010d7983 */ /* 0x000f620000100800 */
[----:B------:R-:W-:Y:S01]  /*11ab0*/  VIADD R74, R74, 0x60 ;  /* 0x000000604a4a7836 */ /* 0x000fe20000000000 */
[----:B------:R-:W-:Y:S01]  /*11ac0*/  BSSY B1, `(.L_x_3042) ;  /* 0x0000029000017945 */ /* 0x000fe20003800000 */
[----:B01-3--:R-:W-:Y:S02]  /*11ad0*/  CS2R R6, SRZ ;  /* 0x0000000000067805 */ /* 0x00bfe4000001ff00 */
[----:B------:R-:W-:Y:S02]  /*11ae0*/  CS2R R10, SRZ ;  /* 0x00000000000a7805 */ /* 0x000fe4000001ff00 */
[----:B----4-:R-:W-:Y:S02]  /*11af0*/  CS2R R14, SRZ ;  /* 0x00000000000e7805 */ /* 0x010fe4000001ff00 */
[----:B------:R-:W-:Y:S02]  /*11b00*/  ISETP.GE.AND P0, PT, R74, R87, PT ;  /* 0x000000574a00720c */ /* 0x000fe40003f06270 */
[----:B------:R-:W-:-:S02]  /*11b10*/  CS2R R72, SRZ ;  /* 0x0000000000487805 */ /* 0x000fc4000001ff00 */
[----:B------:R-:W-:Y:S02]  /*11b20*/  CS2R R74, SRZ ;  /* 0x00000000004a7805 */ /* 0x000fe4000001ff00 */
[----:B-----5:R-:W-:-:S04]  /*11b30*/  LEA.HI R8, R13, R13, RZ, 0x1 ;  /* 0x0000000d0d087211 */ /* 0x020fc800078f08ff */
[----:B------:R-:W-:Y:S02]  /*11b40*/  LOP3.LUT R12, R8, 0xfffffffe, RZ, 0xc0, !PT ;  /* 0xfffffffe080c7812 */ /* 0x000fe400078ec0ff */
[----:B------:R-:W-:-:S03]  /*11b50*/  CS2R R8, SRZ ;  /* 0x0000000000087805 */ /* 0x000fc6000001ff00 */
[----:B------:R-:W-:Y:S01]  /*11b60*/  IMAD.IADD R91, R13, 0x1, -R12 ;  /* 0x000000010d5b7824 */ /* 0x000fe200078e0a0c */
[----:B------:R-:W-:-:S04]  /*11b70*/  CS2R R12, SRZ ;  /* 0x00000000000c7805 */ /* 0x000fc8000001ff00 */
[----:B------:R-:W-:Y:S01]  /*11b80*/  SHF.L.U32 R91, R91, 0x1f, RZ ;  /* 0x0000001f5b5b7819 */ /* 0x000fe200000006ff */
[----:B------:R-:W-:Y:S06]  /*11b90*/  @P0 BRA `(.L_x_3043) ;  /* 0x00000000006c0947 */ /* 0x000fec0003800000 */
[----:B------:R-:W-:Y:S01]  /*11ba0*/  ULDC UR4, c[0x0][0x3f4] ;  /* 0x0000fd0000047ab9 */ /* 0x000fe20000000800 */
[----:B------:R-:W-:Y:S01]  /*11bb0*/  IMAD.MOV.U32 R4, RZ, RZ, R20 ;  /* 0x000000ffff047224 */ /* 0x000fe200078e0014 */
[----:B------:R-:W-:Y:S01]  /*11bc0*/  ISETP.GE.AND P2, PT, R16, UR4, PT ;  /* 0x0000000410007c0c */ /* 0x000fe2000bf46270 */
[----:B--2---:R-:W-:Y:S01]  /*11bd0*/  IMAD.MOV.U32 R5, RZ, RZ, R21 ;  /* 0x000000ffff057224 */ /* 0x004fe200078e0015 */
        /* <DEDUP_REMOVED lines=9> */
[----:B------:R-:W-:Y:S02]  /*11c70*/  @!P2 IADD3 R78, P1, R76, R7, RZ ;  /* 0x000000074c4ea210 */ /* 0x000fe40007f3e0ff */
[----:B------:R-:W-:Y:S02]  /*11c80*/  CS2R R8, SRZ ;  /* 0x0000000000087805 */ /* 0x000fe4000001ff00 */
[----:B------:R-:W-:Y:S01]  /*11c90*/  CS2R R10, SRZ ;  /* 0x00000000000a7805 */ /* 0x000fe2000001ff00 */
[--C-:B------:R-:W-:Y:S01]  /*11ca0*/  @!P2 IMAD.X R21, R21, 0x1, R6.reuse, P0 ;  /* 0x000000011515a824 */ /* 0x100fe200000e0606 */
[----:B------:R-:W-:Y:S01]  /*11cb0*/  CS2R R12, SRZ ;  /* 0x00000000000c7805 */ /* 0x000fe2000001ff00 */
[----:B------:R-:W-:Y:S01]  /*11cc0*/  @!P2 IMAD.X R79, R77, 0x1, R6, P1 ;  /* 0x000000014d4fa824 */ /* 0x000fe200008e0606 */
[----:B------:R-:W-:-:S02]  /*11cd0*/  CS2R R14, SRZ ;  /* 0x00000000000e7805 */ /* 0x000fc4000001ff00 */
[----:B------:R-:W-:Y:S02]  /*11ce0*/  CS2R R4, SRZ ;  /* 0x0000000000047805 */ /* 0x000fe4000001ff00 */
[----:B------:R-:W-:Y:S01]  /*11cf0*/  CS2R R6, SRZ ;  /* 0x0000000000067805 */ /* 0x000fe2000001ff00 */
[----:B------:R-:W-:Y:S01]  /*11d00*/  @!P3 IMAD.WIDE R80, R81, 0x2, R76 ;  /* 0x000000025150b825 */ /* 0x000fe200078e024c */
[----:B------:R0:W5:Y:S04]  /*11d10*/  @!P3 LD.E.128 R72, desc[UR6][R82.64] ;  /* 0x000000065248b980 */ /* 0x000168000c101d00 */
[----:B------:R0:W5:Y:S04]  /*11d20*/  @!P3 LD.E.128 R8, desc[UR6][R80.64] ;  /* 0x000000065008b980 */ /* 0x000168000c101d00 */
[----:B------:R0:W5:Y:S04]  /*11d30*/  @!P2 LD.E.128 R12, desc[UR6][R20.64] ;  /* 0x00000006140ca980 */ /* 0x000168000c101d00 */
[----:B------:R0:W5:Y:S02]  /*11d40*/  @!P2 LD.E.128 R4, desc[UR6][R78.64] ;  /* 0x000000064e04a980 */ /* 0x000164000c101d00 */
.L_x_3043:
[----:B------:R-:W-:Y:S05]  /*11d50*/  BSYNC B1 ;  /* 0x0000000000017941 */ /* 0x000fea0003800000 */
.L_x_3042:
[----:B------:R-:W1:Y:S01]  /*11d60*/  SYNCS.PHASECHK.TRANS64.TRYWAIT P0, [R18+URZ+0x38800], R91 ;  /* 0x0388005b120075a7 */ /* 0x000e62000800017f */
[----:B-----5:R-:W-:Y:S01]  /*11d70*/  IMAD.MOV.U32 R76, RZ, RZ, R6 ;  /* 0x000000ffff4c7224 */ /* 0x020fe200078e0006 */
[----:B------:R-:W-:Y:S01]  /*11d80*/  BSSY B1, `(.L_x_3044) ;  /* 0x0000020000017945 */ /* 0x000fe20003800000 */
        /* <DEDUP_REMOVED lines=13> */
[----:B--2---:R-:W-:Y:S01]  /*11e60*/  IMAD.MOV.U32 R21, RZ, RZ, R5 ;  /* 0x000000ffff157224 */ /* 0x004fe200078e0005 */
        /* <DEDUP_REMOVED lines=12> */
[----:B------:R-:W-:Y:S01]  /*11f30*/  ISETP.GE.AND P1, PT, R212, R20, PT ;  /* 0x00000014d400720c */ /* 0x000fe20003f26270 */
[----:B------:R-:W-:Y:S01]  /*11f40*/  IMAD.MOV.U32 R77, RZ, RZ, R75 ;  /* 0x000000ffff4d7224 */ /* 0x000fe200078e004b */
[----:B------:R-:W-:-:S02]  /*11f50*/  PRMT R88, R78, 0x7610, R88 ;  /* 0x000076104e587816 */ /* 0x000fc40000000058 */
[----:B------:R-:W-:Y:S01]  /*11f60*/  PRMT R89, R79, 0x7610, R89 ;  /* 0x000076104f597816 */ /* 0x000fe20000000059 */
[----:B-1----:R-:W-:Y:S08]  /*11f70*/  @!P0 BRA `(.L_x_3045) ;  /* 0x000001fc00408947 */ /* 0x002ff00003800000 */
.L_x_3345:
[----:B------:R-:W-:Y:S05]  /*11f80*/  BSYNC B1 ;  /* 0x0000000000017941 */ /* 0x000fea0003800000 */
.L_x_3044:
[----:B------:R-:W-:Y:S01]  /*11f90*/  BSSY B1, `(.L_x_3046) ;  /* 0x00000db000017945 */ /* 0x000fe20003800000 */
[----:B------:R-:W-:Y:S02]  /*11fa0*/  PRMT R90, R76, 0x7610, R90 ;  /* 0x000076104c5a7816 */ /* 0x000fe4000000005a */
[----:B0-----:R-:W-:Y:S01]  /*11fb0*/  PRMT R91, R77, 0x7610, R91 ;  /* 0x000076104d5b7816 */ /* 0x001fe2000000005b */
[----:B------:R-:W-:Y:S06]  /*11fc0*/  @P1 BRA `(.L_x_3047) ;  /* 0x0000000c005c1947 */ /* 0x000fec0003800000 */
[----:B------:R-:W0:Y:S01]  /*11fd0*/  LDC R142, c[0x0][0x3f4] ;  /* 0x0000fd00ff8e7b82 */ /* 0x000e220000000800 */
[----:B------:R-:W-:Y:S01]  /*11fe0*/  BSSY B2, `(.L_x_3048) ;  /* 0x000006c000027945 */ /* 0x000fe20003800000 */
[----:B------:R-:W-:Y:S01]  /*11ff0*/  IMAD.SHL.U32 R161, R212, 0x40, RZ ;  /* 0x00000040d4a17824 */ /* 0x000fe200078e00ff */
[-C--:B0-----:R-:W-:Y:S02]  /*12000*/  ISETP.GE.AND P0, PT, R16, R142.reuse, PT ;  /* 0x0000008e1000720c */ /* 0x081fe40003f06270 */
[----:B------:R-:W-:-:S11]  /*12010*/  ISETP.GE.AND P1, PT, R213, R142, PT ;  /* 0x0000008ed500720c */ /* 0x000fd60003f26270 */
[----:B------:R-:W-:Y:S05]  /*12020*/  @P0 BRA `(.L_x_3049) ;  /* 0x00000004009c0947 */ /* 0x000fea0003800000 */
[----:B------:R-:W-:Y:S02]  /*12030*/  LEA.HI R76, R142, R237, RZ, 0x1d ;  /* 0x000000ed8e4c7211 */ /* 0x000fe400078fe8ff */
[--C-:B------:R-:W-:Y:S02]  /*12040*/  SHF.R.U64 R60, R60, 0x10, R61.reuse ;  /* 0x000000103c3c7819 */ /* 0x100fe4000000123d */
[----:B------:R-:W-:Y:S01]  /*12050*/  SHF.R.S32.HI R79, RZ, 0x1f, R76 ;  /* 0x0000001fff4f7819 */ /* 0x000fe2000001144c */
[----:B------:R-:W-:Y:S01]  /*12060*/  IMAD.SHL.U32 R77, R76, 0x8, RZ ;  /* 0x000000084c4d7824 */ /* 0x000fe200078e00ff */
[----:B------:R-:W-:Y:S02]  /*12070*/  SHF.R.U32.HI R151, RZ, 0x10, R61 ;  /* 0x00000010ff977819 */ /* 0x000fe4000001163d */
[----:B------:R-:W-:Y:S02]  /*12080*/  LEA.HI R79, R79, R76, RZ, 0x3 ;  /* 0x0000004c4f4f7211 */ /* 0x000fe400078f18ff */
[----:B------:R-:W-:-:S02]  /*12090*/  LOP3.LUT R77, R77, 0x38, RZ, 0xc0, !PT ;  /* 0x000000384d4d7812 */ /* 0x000fc400078ec0ff */
[----:B------:R-:W-:Y:S01]  /*120a0*/  SHF.R.U64 R61, R62, 0x10, R63 ;  /* 0x000000103e3d7819 */ /* 0x000fe2000000123f */
[----:B------:R-:W-:Y:S01]  /*120b0*/  IMAD.SHL.U32 R79, R79, 0x400, RZ ;  /* 0x000004004f4f7824 */ /* 0x000fe200078e00ff */
[----:B------:R-:W-:Y:S02]  /*120c0*/  LOP3.LUT R76, R77, 0x1c0, R161, 0xf8, !PT ;  /* 0x000001c04d4c7812 */ /* 0x000fe400078ef8a1 */
[----:B------:R-:W-:Y:S02]  /*120d0*/  SHF.R.U64 R62, R68, 0x10, R69 ;  /* 0x00000010443e7819 */ /* 0x000fe40000001245 */
[----:B------:R-:W-:Y:S02]  /*120e0*/  LOP3.LUT R76, R76, R229, RZ, 0x3c, !PT ;  /* 0x000000e54c4c7212 */ /* 0x000fe400078e3cff */
[----:B------:R-:W-:Y:S02]  /*120f0*/  LOP3.LUT R79, R79, 0x7fffe000, RZ, 0xc0, !PT ;  /* 0x7fffe0004f4f7812 */ /* 0x000fe400078ec0ff */
[----:B------:R-:W-:-:S02]  /*12100*/  SHF.R.U32.HI R150, RZ, 0x10, R63 ;  /* 0x00000010ff967819 */ /* 0x000fc4000001163f */
[----:B------:R-:W-:Y:S02]  /*12110*/  IADD3 R143, R76, R79, R228 ;  /* 0x0000004f4c8f7210 */ /* 0x000fe40007ffe0e4 */
[----:B------:R-:W0:Y:S01]  /*12120*/  LDS.128 R76, [R3] ;  /* 0x00000000034c7984 */ /* 0x000e220000000c00 */
[----:B------:R-:W-:Y:S02]  /*12130*/  SHF.R.U32.HI R68, RZ, 0x10, R69 ;  /* 0x00000010ff447819 */ /* 0x000fe40000011645 */
[----:B------:R-:W-:Y:S01]  /*12140*/  IMAD R143, R143, 0x2, R18 ;  /* 0x000000028f8f7824 */ /* 0x000fe200078e0212 */
[----:B------:R-:W-:Y:S02]  /*12150*/  SHF.R.U64 R63, R70, 0x10, R71 ;  /* 0x00000010463f7819 */ /* 0x000fe40000001247 */
[----:B------:R-:W-:Y:S02]  /*12160*/  PRMT R149, R149, 0x5410, R60 ;  /* 0x0000541095957816 */ /* 0x000fe4000000003c */
[----:B------:R-:W1:Y:S01]  /*12170*/  LDS.128 R80, [R143+0x14400] ;  /* 0x014400008f507984 */ /* 0x000e620000000c00 */
[----:B------:R-:W-:-:S02]  /*12180*/  PRMT R147, R147, 0x5410, R62 ;  /* 0x0000541093937816 */ /* 0x000fc4000000003e */
[----:B------:R-:W-:Y:S01]  /*12190*/  PRMT R148, R148, 0x5410, R151 ;  /* 0x0000541094947816 */ /* 0x000fe20000000097 */
[----:B------:R-:W-:Y:S01]  /*121a0*/  IMAD.U32 R154, R149, 0x10000, RZ ;  /* 0x00010000959a7824 */ /* 0x000fe200078e00ff */
[----:B------:R-:W-:Y:S01]  /*121b0*/  PRMT R60, R86, 0x5432, R61 ;  /* 0x00005432563c7816 */ /* 0x000fe2000000003d */
[----:B------:R-:W-:Y:S01]  /*121c0*/  IMAD.U32 R156, R147, 0x10000, RZ ;  /* 0x00010000939c7824 */ /* 0x000fe200078e00ff */
[----:B------:R-:W-:Y:S02]  /*121d0*/  PRMT R145, R145, 0x5410, R68 ;  /* 0x0000541091917816 */ /* 0x000fe40000000044 */
[----:B------:R-:W-:Y:S02]  /*121e0*/  PRMT R61, R85, 0x5432, R150 ;  /* 0x00005432553d7816 */ /* 0x000fe40000000096 */
[----:B------:R-:W-:Y:S01]  /*121f0*/  PRMT R146, R146, 0x5410, R63 ;  /* 0x0000541092927816 */ /* 0x000fe2000000003f */
[----:B------:R-:W-:Y:S01]  /*12200*/  IMAD.U32 R155, R145, 0x10000, RZ ;  /* 0x00010000919b7824 */ /* 0x000fe200078e00ff */
[----:B------:R-:W-:-:S02]  /*12210*/  SHF.R.U32.HI R71, RZ, 0x10, R71 ;  /* 0x00000010ff477819 */ /* 0x000fc40000011647 */
[----:B------:R-:W-:Y:S02]  /*12220*/  LOP3.LUT R149, R149, 0xffff0000, RZ, 0xc0, !PT ;  /* 0xffff000095957812 */ /* 0x000fe400078ec0ff */
[----:B------:R-:W-:Y:S02]  /*12230*/  PRMT R144, R144, 0x5410, R71 ;  /* 0x0000541090907816 */ /* 0x000fe40000000047 */
[----:B------:R-:W-:Y:S01]  /*12240*/  LOP3.LUT R145, R145, 0xffff0000, RZ, 0xc0, !PT ;  /* 0xffff000091917812 */ /* 0x000fe200078ec0ff */
        /* <DEDUP_REMOVED lines=8> */
[----:B-1----:R-:W-:Y:S01]  /*122d0*/  IMAD.U32 R79, R80, 0x10000, RZ ;  /* 0x00010000504f7824 */ /* 0x002fe200078e00ff */
[C---:B------:R-:W-:Y:S01]  /*122e0*/  LOP3.LUT R69, R82.reuse, 0xffff0000, RZ, 0xc0, !PT ;  /* 0xffff000052457812 */ /* 0x040fe200078ec0ff */
[----:B------:R-:W-:Y:S01]  /*122f0*/  IMAD.U32 R70, R82, 0x10000, RZ ;  /* 0x0001000052467824 */ /* 0x000fe200078e00ff */
[----:B------:R-:W-:Y:S01]  /*12300*/  LOP3.LUT R82, R83, 0xffff0000, RZ, 0xc0, !PT ;  /* 0xffff000053527812 */ /* 0x000fe200078ec0ff */
[----:B------:R-:W-:Y:S01]  /*12310*/  FMUL.FTZ R158, R79, R156 ;  /* 0x0000009c4f9e7220 */ /* 0x000fe20000410000 */
[----:B------:R-:W-:-:S02]  /*12320*/  IMAD.U32 R152, R81, 0x10000, RZ ;  /* 0x0001000051987824 */ /* 0x000fc400078e00ff */
[-C--:B------:R-:W-:Y:S01]  /*12330*/  FMUL.FTZ R160, R79, R154.reuse ;  /* 0x0000009a4fa07220 */ /* 0x080fe20000410000 */
[----:B------:R-:W-:Y:S01]  /*12340*/  IMAD.U32 R153, R83, 0x10000, RZ ;  /* 0x0001000053997824 */ /* 0x000fe200078e00ff */
[----:B------:R-:W-:Y:S01]  /*12350*/  LOP3.LUT R71, R80, 0xffff0000, RZ, 0xc0, !PT ;  /* 0xffff000050477812 */ /* 0x000fe200078ec0ff */
[----:B------:R-:W-:Y:S02]  /*12360*/  IMAD.U32 R83, R148, 0x10000, RZ ;  /* 0x0001000094537824 */ /* 0x000fe400078e00ff */
[----:B------:R-:W-:Y:S01]  /*12370*/  FFMA.FTZ R79, R151, R154, -R158 ;  /* 0x0000009a974f7223 */ /* 0x000fe2000001089e */
[----:B------:R-:W-:Y:S01]  /*12380*/  LOP3.LUT R80, R81, 0xffff0000, RZ, 0xc0, !PT ;  /* 0xffff000051507812 */ /* 0x000fe200078ec0ff */
[----:B------:R-:W-:Y:S02]  /*12390*/  IMAD.U32 R158, R144, 0x10000, RZ ;  /* 0x00010000909e7824 */ /* 0x000fe400078e00ff */
[----:B------:R-:W-:Y:S01]  /*123a0*/  FMUL.FTZ R157, R152, R155 ;  /* 0x0000009b989d7220 */ /* 0x000fe20000410000 */
[----:B------:R-:W-:Y:S01]  /*123b0*/  FFMA.FTZ R81, R151, R156, R160 ;  /* 0x0000009c97517223 */ /* 0x000fe200000100a0 */
[----:B------:R-:W-:-:S02]  /*123c0*/  IMAD.U32 R154, R61, 0x10000, RZ ;  /* 0x000100003d9a7824 */ /* 0x000fc400078e00ff */
[-C--:B------:R-:W-:Y:S01]  /*123d0*/  FMUL.FTZ R159, R152, R83.reuse ;  /* 0x00000053989f7220 */ /* 0x080fe20000410000 */
[----:B------:R-:W-:Y:S01]  /*123e0*/  LOP3.LUT R151, R147, 0xffff0000, RZ, 0xc0, !PT ;  /* 0xffff000093977812 */ /* 0x000fe200078ec0ff */
[C---:B------:R-:W-:Y:S01]  /*123f0*/  FMUL.FTZ R152, R153.reuse, R158 ;  /* 0x0000009e99987220 */ /* 0x040fe20000410000 */
[C---:B------:R-:W-:Y:S01]  /*12400*/  FFMA.FTZ R83, R150.reuse, R83, -R157 ;  /* 0x0000005396537223 */ /* 0x040fe2000001089d */
        /* <DEDUP_REMOVED lines=8> */
[C---:B------:R-:W-:Y:S01]  /*12490*/  IMAD.U32 R149, R146.reuse, 0x10000, RZ ;  /* 0x0001000092957824 */ /* 0x040fe200078e00ff */
[----:B------:R-:W-:Y:S01]  /*124a0*/  LOP3.LUT R146, R146, 0xffff0000, RZ, 0xc0, !PT ;  /* 0xffff000092927812 */ /* 0x000fe200078ec0ff */
[C---:B------:R-:W-:Y:S01]  /*124b0*/  IMAD.U32 R71, R60.reuse, 0x10000, RZ ;  /* 0x000100003c477824 */ /* 0x040fe200078e00ff */
[----:B------:R-:W-:Y:S01]  /*124c0*/  LOP3.LUT R60, R60, 0xffff0000, RZ, 0xc0, !PT ;  /* 0xffff00003c3c7812 */ /* 0x000fe200078ec0ff */
[C---:B------:R-:W-:Y:S01]  /*124d0*/  FMUL.FTZ R154, R70.reuse, R149 ;  /* 0x00000095469a7220 */ /* 0x040fe20000410000 */
[----:B------:R-:W-:Y:S01]  /*124e0*/  LOP3.LUT R61, R61, 0xffff0000, RZ, 0xc0, !PT ;  /* 0xffff00003d3d7812 */ /* 0x000fe200078ec0ff */
[----:B------:R-:W-:Y:S01]  /*124f0*/  FMUL.FTZ R70, R70, R71 ;  /* 0x0000004746467220 */ /* 0x000fe20000410000 */
[----:B------:R-:W-:Y:S01]  /*12500*/  FMUL.FTZ R155, R80, R145 ;  /* 0x00000091509b7220 */ /* 0x000fe20000410000 */
[C---:B------:R-:W-:Y:S01]  /*12510*/  FFMA.FTZ R154, R63.reuse, R71, -R154 ;  /* 0x000000473f9a7223 */ /* 0x040fe2000001089a */
[----:B------:R-:W-:Y:S01]  /*12520*/  LOP3.LUT R71, R144, 0xffff0000, RZ, 0xc0, !PT ;  /* 0xffff000090477812 */ /* 0x000fe200078ec0ff */
[----:B------:R-:W-:Y:S01]  /*12530*/  FFMA.FTZ R70, R63, R149, R70 ;  /* 0x000000953f467223 */ /* 0x000fe20000010046 */
[----:B------:R-:W-:Y:S01]  /*12540*/  FMUL.FTZ R152, R80, R153 ;  /* 0x0000009950987220 */ /* 0x000fe20000410000 */
[----:B------:R-:W-:Y:S01]  /*12550*/  FFMA.FTZ R68, R68, R151, R157 ;  /* 0x0000009744447223 */ /* 0x000fe2000001009d */
[C---:B------:R-:W-:Y:S01]  /*12560*/  FMUL.FTZ R63, R69.reuse, R146 ;  /* 0x00000092453f7220 */ /* 0x040fe20000410000 */
[C---:B------:R-:W-:Y:S01]  /*12570*/  FMUL.FTZ R151, R82.reuse, R71 ;  /* 0x0000004752977220 */ /* 0x040fe20000410000 */
[-C--:B------:R-:W-:Y:S01]  /*12580*/  FMUL.FTZ R69, R69, R60.reuse ;  /* 0x0000003c45457220 */ /* 0x080fe20000410000 */
[----:B------:R-:W-:Y:S01]  /*12590*/  FMUL.FTZ R82, R82, R61 ;  /* 0x0000003d52527220 */ /* 0x000fe20000410000 */
[C---:B------:R-:W-:Y:S01]  /*125a0*/  FFMA.FTZ R80, R76.reuse, R153, -R155 ;  /* 0x000000994c507223 */ /* 0x040fe2000001089b */
        /* <DEDUP_REMOVED lines=15> */
.L_x_3049:
[----:B------:R-:W-:Y:S05]  /*126a0*/  BSYNC B2 ;  /* 0x0000000000027941 */ /* 0x000fea0003800000 */
.L_x_3048:
[----:B------:R-:W-:Y:S05]  /*126b0*/  @P1 BRA `(.L_x_3047) ;  /* 0x0000000400a01947 */ /* 0x000fea0003800000 */
[----:B------:R-:W2:Y:S01]  /*126c0*/  LDL R83, [R1+0x78] ;  /* 0x0000780001537983 */ /* 0x000ea20000100800 */
[----:B------:R-:W-:Y:S02]  /*126d0*/  LEA.HI R142, R142, R0, RZ, 0x1d ;  /* 0x000000008e8e7211 */ /* 0x000fe400078fe8ff */
[--C-:B------:R-:W-:Y:S02]  /*126e0*/  SHF.R.U64 R77, R58, 0x10, R59.reuse ;  /* 0x000000103a4d7819 */ /* 0x100fe4000000123b */
[----:B0-----:R-:W-:Y:S01]  /*126f0*/  SHF.R.S32.HI R61, RZ, 0x1f, R142 ;  /* 0x0000001fff3d7819 */ /* 0x001fe2000001148e */
        /* <DEDUP_REMOVED lines=12> */
[----:B------:R-:W-:Y:S02]  /*127c0*/  PRMT R134, R134, 0x5410, R59 ;  /* 0x0000541086867816 */ /* 0x000fe4000000003b */
[----:B------:R-:W-:Y:S01]  /*127d0*/  PRMT R138, R138, 0x5410, R79 ;  /* 0x000054108a8a7816 */ /* 0x000fe2000000004f */
[----:B------:R-:W-:Y:S01]  /*127e0*/  IMAD R3, R3, 0x2, R18 ;  /* 0x0000000203037824 */ /* 0x000fe200078e0212 */
[----:B------:R-:W-:Y:S01]  /*127f0*/  SHF.R.U32.HI R56, RZ, 0x10, R57 ;  /* 0x00000010ff387819 */ /* 0x000fe20000011639 */
[----:B------:R-:W-:Y:S01]  /*12800*/  IMAD.U32 R78, R134, 0x10000, RZ ;  /* 0x00010000864e7824 */ /* 0x000fe200078e00ff */
[----:B------:R-:W-:Y:S02]  /*12810*/  SHF.R.U64 R57, R66, 0x10, R67 ;  /* 0x0000001042397819 */ /* 0x000fe40000001243 */
[----:B------:R-:W0:Y:S01]  /*12820*/  LDS.128 R68, [R3+0x14400] ;  /* 0x0144000003447984 */ /* 0x000e220000000c00 */
[----:B------:R-:W-:-:S02]  /*12830*/  PRMT R135, R135, 0x5410, R64 ;  /* 0x0000541087877816 */ /* 0x000fc40000000040 */
[----:B------:R-:W-:Y:S02]  /*12840*/  SHF.R.U32.HI R66, RZ, 0x10, R67 ;  /* 0x00000010ff427819 */ /* 0x000fe40000011643 */
[----:B------:R-:W-:Y:S01]  /*12850*/  PRMT R139, R139, 0x5410, R56 ;  /* 0x000054108b8b7816 */ /* 0x000fe20000000038 */
[----:B------:R-:W-:Y:S01]  /*12860*/  IMAD.U32 R80, R135, 0x10000, RZ ;  /* 0x0001000087507824 */ /* 0x000fe200078e00ff */
[----:B------:R-:W-:Y:S02]  /*12870*/  PRMT R136, R136, 0x5410, R57 ;  /* 0x0000541088887816 */ /* 0x000fe40000000039 */
[----:B------:R-:W-:Y:S02]  /*12880*/  PRMT R137, R137, 0x5410, R66 ;  /* 0x0000541089897816 */ /* 0x000fe40000000042 */
[----:B------:R-:W-:Y:S02]  /*12890*/  PRMT R141, R141, 0x5410, R58 ;  /* 0x000054108d8d7816 */ /* 0x000fe4000000003a */
[----:B------:R-:W-:Y:S01]  /*128a0*/  PRMT R140, R140, 0x5410, R77 ;  /* 0x000054108c8c7816 */ /* 0x000fe2000000004d */
[----:B0-----:R-:W-:Y:S01]  /*128b0*/  IMAD.U32 R59, R68, 0x10000, RZ ;  /* 0x00010000443b7824 */ /* 0x001fe200078e00ff */
[C---:B------:R-:W-:Y:S01]  /*128c0*/  LOP3.LUT R58, R70.reuse, 0xffff0000, RZ, 0xc0, !PT ;  /* 0xffff0000463a7812 */ /* 0x040fe200078ec0ff */
[----:B------:R-:W-:Y:S01]  /*128d0*/  IMAD.U32 R76, R70, 0x10000, RZ ;  /* 0x00010000464c7824 */ /* 0x000fe200078e00ff */
[----:B------:R-:W-:Y:S01]  /*128e0*/  LOP3.LUT R70, R71, 0xffff0000, RZ, 0xc0, !PT ;  /* 0xffff000047467812 */ /* 0x000fe200078ec0ff */
[----:B------:R-:W-:Y:S01]  /*128f0*/  FMUL.FTZ R82, R59, R78 ;  /* 0x0000004e3b527220 */ /* 0x000fe20000410000 */
[----:B------:R-:W-:Y:S01]  /*12900*/  IMAD.U32 R77, R71, 0x10000, RZ ;  /* 0x00010000474d7824 */ /* 0x000fe200078e00ff */
[----:B------:R-:W-:Y:S01]  /*12910*/  LOP3.LUT R68, R68, 0xffff0000, RZ, 0xc0, !PT ;  /* 0xffff000044447812 */ /* 0x000fe200078ec0ff */
[----:B------:R-:W-:Y:S01]  /*12920*/  IMAD.U32 R71, R139, 0x10000, RZ ;  /* 0x000100008b477824 */ /* 0x000fe200078e00ff */
[----:B--2---:R-:W0:Y:S02]  /*12930*/  LDS.128 R60, [R83] ;  /* 0x00000000533c7984 */ /* 0x004e240000000c00 */
[C---:B0-----:R-:W-:Y:S01]  /*12940*/  IMAD.U32 R65, R60.reuse, 0x10000, RZ ;  /* 0x000100003c417824 */ /* 0x041fe200078e00ff */
[----:B------:R-:W-:Y:S01]  /*12950*/  LOP3.LUT R64, R60, 0xffff0000, RZ, 0xc0, !PT ;  /* 0xffff00003c407812 */ /* 0x000fe200078ec0ff */
[----:B------:R-:W-:Y:S01]  /*12960*/  IMAD.U32 R60, R138, 0x10000, RZ ;  /* 0x000100008a3c7824 */ /* 0x000fe200078e00ff */
[C---:B------:R-:W-:Y:S01]  /*12970*/  LOP3.LUT R56, R62.reuse, 0xffff0000, RZ, 0xc0, !PT ;  /* 0xffff00003e387812 */ /* 0x040fe200078ec0ff */
[----:B------:R-:W-:Y:S01]  /*12980*/  IMAD.U32 R57, R62, 0x10000, RZ ;  /* 0x000100003e397824 */ /* 0x000fe200078e00ff */
[C---:B------:R-:W-:Y:S01]  /*12990*/  LOP3.LUT R62, R63.reuse, 0xffff0000, RZ, 0xc0, !PT ;  /* 0xffff00003f3e7812 */ /* 0x040fe200078ec0ff */
[----:B------:R-:W-:-:S02]  /*129a0*/  IMAD.U32 R67, R63, 0x10000, RZ ;  /* 0x000100003f437824 */ /* 0x000fc400078e00ff */
[-C--:B------:R-:W-:Y:S01]  /*129b0*/  FMUL.FTZ R142, R59, R60.reuse ;  /* 0x0000003c3b8e7220 */ /* 0x080fe20000410000 */
[----:B------:R-:W-:Y:S02]  /*129c0*/  IMAD.U32 R63, R69, 0x10000, RZ ;  /* 0x00010000453f7824 */ /* 0x000fe400078e00ff */
[----:B------:R-:W-:Y:S01]  /*129d0*/  FFMA.FTZ R59, R65, R60, -R82 ;  /* 0x0000003c413b7223 */ /* 0x000fe20000010852 */
[----:B------:R-:W-:Y:S02]  /*129e0*/  IMAD.U32 R66, R61, 0x10000, RZ ;  /* 0x000100003d427824 */ /* 0x000fe400078e00ff */
[----:B------:R-:W-:Y:S01]  /*129f0*/  FFMA.FTZ R60, R65, R78, R142 ;  /* 0x0000004e413c7223 */ /* 0x000fe2000001008e */
[----:B------:R-:W-:Y:S02]  /*12a00*/  IMAD.U32 R82, R137, 0x10000, RZ ;  /* 0x0001000089527824 */ /* 0x000fe400078e00ff */
[----:B------:R-:W-:Y:S01]  /*12a10*/  FMUL.FTZ R79, R63, R80 ;  /* 0x000000503f4f7220 */ /* 0x000fe20000410000 */
[----:B------:R-:W-:-:S02]  /*12a20*/  IMAD.U32 R78, R141, 0x10000, RZ ;  /* 0x000100008d4e7824 */ /* 0x000fc400078e00ff */
[-C--:B------:R-:W-:Y:S01]  /*12a30*/  FMUL.FTZ R65, R63, R71.reuse ;  /* 0x000000473f417220 */ /* 0x080fe20000410000 */
[C---:B------:R-:W-:Y:S01]  /*12a40*/  FMUL.FTZ R142, R77.reuse, R82 ;  /* 0x000000524d8e7220 */ /* 0x040fe20000410000 */
[----:B------:R-:W-:Y:S01]  /*12a50*/  FFMA.FTZ R63, R66, R71, -R79 ;  /* 0x00000047423f7223 */ /* 0x000fe2000001084f */
[----:B------:R-:W-:Y:S01]  /*12a60*/  LOP3.LUT R79, R134, 0xffff0000, RZ, 0xc0, !PT ;  /* 0xffff0000864f7812 */ /* 0x000fe200078ec0ff */
[----:B------:R-:W-:Y:S01]  /*12a70*/  FMUL.FTZ R77, R77, R78 ;  /* 0x0000004e4d4d7220 */ /* 0x000fe20000410000 */
[----:B------:R-:W-:Y:S01]  /*12a80*/  LOP3.LUT R71, R138, 0xffff0000, RZ, 0xc0, !PT ;  /* 0xffff00008a477812 */ /* 0x000fe200078ec0ff */
[----:B------:R-:W-:Y:S01]  /*12a90*/  FFMA.FTZ R66, R66, R80, R65 ;  /* 0x0000005042427223 */ /* 0x000fe20000010041 */
[C---:B------:R-:W-:Y:S01]  /*12aa0*/  FFMA.FTZ R65, R67.reuse, R78, -R142 ;  /* 0x0000004e43417223 */ /* 0x040fe2000001088e */
[----:B------:R-:W-:Y:S01]  /*12ab0*/  FFMA.FTZ R81, R67, R82, R77 ;  /* 0x0000005243517223 */ /* 0x000fe2000001004d */
[----:B------:R-:W-:Y:S01]  /*12ac0*/  LOP3.LUT R69, R69, 0xffff0000, RZ, 0xc0, !PT ;  /* 0xffff000045457812 */ /* 0x000fe200078ec0ff */
[C---:B------:R-:W-:Y:S01]  /*12ad0*/  FMUL.FTZ R67, R68.reuse, R79 ;  /* 0x0000004f44437220 */ /* 0x040fe20000410000 */
[----:B------:R-:W-:Y:S01]  /*12ae0*/  LOP3.LUT R80, R135, 0xffff0000, RZ, 0xc0, !PT ;  /* 0xffff000087507812 */ /* 0x000fe200078ec0ff */
[----:B------:R-:W-:Y:S01]  /*12af0*/  FMUL.FTZ R77, R68, R71 ;  /* 0x00000047444d7220 */ /* 0x000fe20000410000 */
[----:B------:R-:W-:Y:S01]  /*12b00*/  LOP3.LUT R78, R139, 0xffff0000, RZ, 0xc0, !PT ;  /* 0xffff00008b4e7812 */ /* 0x000fe200078ec0ff */
[----:B------:R-:W-:-:S02]  /*12b10*/  IMAD.U32 R68, R136, 0x10000, RZ ;  /* 0x0001000088447824 */ /* 0x000fc400078e00ff */
[C---:B------:R-:W-:Y:S01]  /*12b20*/  FFMA.FTZ R82, R64.reuse, R71, -R67 ;  /* 0x0000004740527223 */ /* 0x040fe20000010843 */
[----:B------:R-:W-:Y:S01]  /*12b30*/  FFMA.FTZ R77, R64, R79, R77 ;  /* 0x0000004f404d7223 */ /* 0x000fe2000001004d */
[----:B------:R-:W-:Y:S01]  /*12b40*/  LOP3.LUT R61, R61, 0xffff0000, RZ, 0xc0, !PT ;  /* 0xffff00003d3d7812 */ /* 0x000fe200078ec0ff */
[----:B------:R-:W-:Y:S02]  /*12b50*/  IMAD.U32 R67, R140, 0x10000, RZ ;  /* 0x000100008c437824 */ /* 0x000fe400078e00ff */
[C---:B------:R-:W-:Y:S01]  /*12b60*/  FMUL.FTZ R134, R69.reuse, R80 ;  /* 0x0000005045867220 */ /* 0x040fe20000410000 */
[C---:B------:R-:W-:Y:S01]  /*12b70*/  FMUL.FTZ R64, R76.reuse, R68 ;  /* 0x000000444c407220 */ /* 0x040fe20000410000 */
[-C--:B------:R-:W-:Y:S01]  /*12b80*/  FMUL.FTZ R69, R69, R78.reuse ;  /* 0x0000004e45457220 */ /* 0x080fe20000410000 */
[-C--:B------:R-:W-:Y:S01]  /*12b90*/  FMUL.FTZ R76, R76, R67.reuse ;  /* 0x000000434c4c7220 */ /* 0x080fe20000410000 */
[----:B------:R-:W-:Y:S01]  /*12ba0*/  FFMA.FTZ R134, R61, R78, -R134 ;  /* 0x0000004e3d867223 */ /* 0x000fe20000010886 */
[----:B------:R-:W-:Y:S01]  /*12bb0*/  FFMA.FTZ R64, R57, R67, -R64 ;  /* 0x0000004339407223 */ /* 0x000fe20000010840 */
[----:B------:R-:W-:Y:S01]  /*12bc0*/  FFMA.FTZ R69, R61, R80, R69 ;  /* 0x000000503d457223 */ /* 0x000fe20000010045 */
[----:B------:R-:W-:Y:S01]  /*12bd0*/  LOP3.LUT R67, R136, 0xffff0000, RZ, 0xc0, !PT ;  /* 0xffff000088437812 */ /* 0x000fe200078ec0ff */
[----:B------:R-:W-:Y:S01]  /*12be0*/  FFMA.FTZ R76, R57, R68, R76 ;  /* 0x00000044394c7223 */ /* 0x000fe2000001004c */
[----:B------:R-:W-:-:S02]  /*12bf0*/  LOP3.LUT R137, R137, 0xffff0000, RZ, 0xc0, !PT ;  /* 0xffff000089897812 */ /* 0x000fc400078ec0ff */
[----:B------:R-:W-:Y:S01]  /*12c00*/  LOP3.LUT R61, R140, 0xffff0000, RZ, 0xc0, !PT ;  /* 0xffff00008c3d7812 */ /* 0x000fe200078ec0ff */
[----:B------:R-:W-:Y:S01]  /*12c10*/  FMUL.FTZ R57, R58, R67 ;  /* 0x000000433a397220 */ /* 0x000fe20000410000 */
[----:B------:R-:W-:Y:S01]  /*12c20*/  LOP3.LUT R141, R141, 0xffff0000, RZ, 0xc0, !PT ;  /* 0xffff00008d8d7812 */ /* 0x000fe200078ec0ff */
[----:B------:R-:W-:Y:S01]  /*12c30*/  FMUL.FTZ R79, R70, R137 ;  /* 0x00000089464f7220 */ /* 0x000fe20000410000 */
[----:B------:R-:W-:Y:S01]  /*12c40*/  F2FP.BF16.F32.PACK_AB R60, R77, R60 ;  /* 0x0000003c4d3c723e */ /* 0x000fe200000010ff */
[-C--:B------:R-:W-:Y:S01]  /*12c50*/  FMUL.FTZ R58, R58, R61.reuse ;  /* 0x0000003d3a3a7220 */ /* 0x080fe20000410000 */
[----:B------:R-:W-:Y:S01]  /*12c60*/  FFMA.FTZ R71, R56, R61, -R57 ;  /* 0x0000003d38477223 */ /* 0x000fe20000010839 */
[-C--:B------:R-:W-:Y:S01]  /*12c70*/  FMUL.FTZ R70, R70, R141.reuse ;  /* 0x0000008d46467220 */ /* 0x080fe20000410000 */
[----:B------:R-:W-:Y:S01]  /*12c80*/  FFMA.FTZ R68, R62, R141, -R79 ;  /* 0x0000008d3e447223 */ /* 0x000fe2000001084f */
[----:B------:R-:W-:Y:S01]  /*12c90*/  FFMA.FTZ R67, R56, R67, R58 ;  /* 0x0000004338437223 */ /* 0x000fe2000001003a */
[----:B------:R-:W-:Y:S01]  /*12ca0*/  F2FP.BF16.F32.PACK_AB R56, R82, R59 ;  /* 0x0000003b5238723e */ /* 0x000fe200000010ff */
[----:B------:R-:W-:Y:S01]  /*12cb0*/  FFMA.FTZ R70, R62, R137, R70 ;  /* 0x000000893e467223 */ /* 0x000fe20000010046 */
[----:B------:R-:W-:-:S02]  /*12cc0*/  F2FP.BF16.F32.PACK_AB R57, R134, R63 ;  /* 0x0000003f8639723e */ /* 0x000fc400000010ff */
[----:B------:R-:W-:Y:S02]  /*12cd0*/  F2FP.BF16.F32.PACK_AB R58, R71, R64 ;  /* 0x00000040473a723e */ /* 0x000fe400000010ff */
[----:B------:R-:W-:Y:S02]  /*12ce0*/  F2FP.BF16.F32.PACK_AB R59, R68, R65 ;  /* 0x00000041443b723e */ /* 0x000fe400000010ff */
[----:B------:R-:W-:Y:S02]  /*12cf0*/  F2FP.BF16.F32.PACK_AB R61, R69, R66 ;  /* 0x00000042453d723e */ /* 0x000fe400000010ff */
[----:B------:R-:W-:Y:S01]  /*12d00*/  F2FP.BF16.F32.PACK_AB R62, R67, R76 ;  /* 0x0000004c433e723e */ /* 0x000fe200000010ff */
[----:B------:R1:W-:Y:S01]  /*12d10*/  STS.128 [R83], R56 ;  /* 0x0000003853007388 */ /* 0x0003e20000000c00 */
[----:B------:R-:W-:-:S05]  /*12d20*/  F2FP.BF16.F32.PACK_AB R63, R70, R81 ;  /* 0x00000051463f723e */ /* 0x000fca00000010ff */
[----:B------:R1:W-:Y:S02]  /*12d30*/  STS.128 [R3+0x14400], R60 ;  /* 0x0144003c03007388 */ /* 0x0003e40000000c00 */
.L_x_3047:
[----:B------:R-:W-:Y:S05]  /*12d40*/  BSYNC B1 ;  /* 0x0000000000017941 */ /* 0x000fea0003800000 */
.L_x_3046:
[----:B01----:R-:W-:Y:S01]  /*12d50*/  VIADD R3, R212, 0x20 ;  /* 0x00000020d4037836 */ /* 0x003fe20000000000 */
[----:B------:R-:W-:Y:S04]  /*12d60*/  BSSY B1, `(.L_x_3050) ;  /* 0x00000e4000017945 */ /* 0x000fe80003800000 */
[----:B------:R-:W-:-:S13]  /*12d70*/  ISETP.GE.AND P0, PT, R3, R20, PT ;  /* 0x000000140300720c */ /* 0x000fda0003f06270 */
[----:B------:R-:W-:Y:S05]  /*12d80*/  @P0 BRA `(.L_x_3051) ;  /* 0x0000000c00840947 */ /* 0x000fea0003800000 */
[----:B------:R0:W5:Y:S01]  /*12d90*/  LDL R77, [R1+0x64] ;  /* 0x00006400014d7983 */ /* 0x0001620000100800 */
[----:B------:R-:W1:Y:S01]  /*12da0*/  LDC R3, c[0x0][0x3f4] ;  /* 0x0000fd00ff037b82 */ /* 0x000e620000000800 */
[----:B------:R-:W-:Y:S01]  /*12db0*/  BSSY B2, `(.L_x_3052) ;  /* 0x000006f000027945 */ /* 0x000fe20003800000 */
[----:B------:R-:W-:Y:S02]  /*12dc0*/  SHF.R.U32.HI R71, RZ, 0x3, R223 ;  /* 0x00000003ff477819 */ /* 0x000fe400000116df */
[-C--:B-1----:R-:W-:Y:S02]  /*12dd0*/  ISETP.GE.AND P0, PT, R16, R3.reuse, PT ;  /* 0x000000031000720c */ /* 0x082fe40003f06270 */
[----:B------:R-:W-:-:S11]  /*12de0*/  ISETP.GE.AND P1, PT, R213, R3, PT ;  /* 0x00000003d500720c */ /* 0x000fd60003f26270 */
[----:B0-----:R-:W-:Y:S05]  /*12df0*/  @P0 BRA `(.L_x_3053) ;  /* 0x0000000400a80947 */ /* 0x001fea0003800000 */
[----:B------:R-:W-:Y:S02]  /*12e00*/  LEA.HI R56, R3, R237, RZ, 0x1d ;  /* 0x000000ed03387211 */ /* 0x000fe400078fe8ff */
[----:B-----5:R-:W-:Y:S02]  /*12e10*/  R2UR UR4, R77 ;  /* 0x000000004d0472ca */ /* 0x020fe400000e0000 */
[----:B------:R-:W-:Y:S01]  /*12e20*/  SHF.R.S32.HI R57, RZ, 0x1f, R56 ;  /* 0x0000001fff397819 */ /* 0x000fe20000011438 */
[----:B------:R-:W-:Y:S01]  /*12e30*/  IMAD.SHL.U32 R58, R56, 0x8, RZ ;  /* 0x00000008383a7824 */ /* 0x000fe200078e00ff */
[----:B------:R-:W-:Y:S02]  /*12e40*/  LOP3.LUT R59, R223, 0x38, R16, 0xf8, !PT ;  /* 0x00000038df3b7812 */ /* 0x000fe400078ef810 */
[----:B------:R-:W-:Y:S02]  /*12e50*/  LEA.HI R57, R57, R56, RZ, 0x3 ;  /* 0x0000003839397211 */ /* 0x000fe400078f18ff */
[----:B------:R-:W-:-:S02]  /*12e60*/  LOP3.LUT R56, R223, 0x38, R58, 0xf8, !PT ;  /* 0x00000038df387812 */ /* 0x000fc400078ef83a */
[----:B------:R-:W-:Y:S01]  /*12e70*/  LOP3.LUT R59, R226, R59, R71, 0xf6, !PT ;  /* 0x0000003be23b7212 */ /* 0x000fe200078ef647 */
[----:B------:R-:W-:Y:S01]  /*12e80*/  IMAD.SHL.U32 R58, R57, 0x400, RZ ;  /* 0x00000400393a7824 */ /* 0x000fe200078e00ff */
[----:B------:R-:W-:Y:S02]  /*12e90*/  LOP3.LUT R57, R56, R71, RZ, 0x3c, !PT ;  /* 0x0000004738397212 */ /* 0x000fe400078e3cff */
[----:B------:R-:W-:Y:S02]  /*12ea0*/  LEA R64, R59, UR4, 0x1 ;  /* 0x000000043b407c11 */ /* 0x000fe4000f8e08ff */
[----:B------:R-:W-:Y:S02]  /*12eb0*/  LOP3.LUT R58, R58, 0x7fffe000, RZ, 0xc0, !PT ;  /* 0x7fffe0003a3a7812 */ /* 0x000fe400078ec0ff */
[----:B------:R-:W-:Y:S02]  /*12ec0*/  SHF.R.U64 R67, R46, 0x10, R47 ;  /* 0x000000102e437819 */ /* 0x000fe4000000122f */
[----:B------:R-:W-:-:S02]  /*12ed0*/  IADD3 R65, R57, R58, R226 ;  /* 0x0000003a39417210 */ /* 0x000fc40007ffe0e2 */
[----:B------:R-:W0:Y:S01]  /*12ee0*/  LDS.128 R56, [R64] ;  /* 0x0000000040387984 */ /* 0x000e220000000c00 */
[----:B------:R-:W-:Y:S02]  /*12ef0*/  SHF.R.U32.HI R46, RZ, 0x10, R47 ;  /* 0x00000010ff2e7819 */ /* 0x000fe4000001162f */
[----:B------:R-:W-:Y:S01]  /*12f00*/  IMAD R65, R65, 0x2, R18 ;  /* 0x0000000241417824 */ /* 0x000fe200078e0212 */
[----:B------:R-:W-:Y:S02]  /*12f10*/  SHF.R.U64 R69, R44, 0x10, R45 ;  /* 0x000000102c457819 */ /* 0x000fe4000000122d */
[--C-:B------:R-:W-:Y:S02]  /*12f20*/  SHF.R.U64 R47, R52, 0x10, R53.reuse ;  /* 0x00000010342f7819 */ /* 0x100fe40000001235 */
[----:B------:R-:W1:Y:S01]  /*12f30*/  LDS.128 R60, [R65+0x14400] ;  /* 0x01440000413c7984 */ /* 0x000e620000000c00 */
[----:B------:R-:W-:Y:S02]  /*12f40*/  SHF.R.U32.HI R52, RZ, 0x10, R53 ;  /* 0x00000010ff347819 */ /* 0x000fe40000011635 */
[----:B------:R-:W-:-:S02]  /*12f50*/  SHF.R.U32.HI R44, RZ, 0x10, R45 ;  /* 0x00000010ff2c7819 */ /* 0x000fc4000001162d */
[--C-:B------:R-:W-:Y:S02]  /*12f60*/  SHF.R.U64 R45, R54, 0x10, R55.reuse ;  /* 0x00000010362d7819 */ /* 0x100fe40000001237 */
[----:B------:R-:W-:Y:S02]  /*12f70*/  SHF.R.U32.HI R54, RZ, 0x10, R55 ;  /* 0x00000010ff367819 */ /* 0x000fe40000011637 */
[----:B------:R-:W-:Y:S02]  /*12f80*/  PRMT R130, R130, 0x5410, R69 ;  /* 0x0000541082827816 */ /* 0x000fe40000000045 */
[----:B------:R-:W-:Y:S02]  /*12f90*/  PRMT R126, R126, 0x5410, R47 ;  /* 0x000054107e7e7816 */ /* 0x000fe4000000002f */
[----:B------:R-:W-:Y:S02]  /*12fa0*/  PRMT R127, R127, 0x5410, R52 ;  /* 0x000054107f7f7816 */ /* 0x000fe40000000034 */
[----:B------:R-:W-:Y:S01]  /*12fb0*/  PRMT R133, R133, 0x5410, R46 ;  /* 0x0000541085857816 */ /* 0x000fe2000000002e */
[----:B------:R-:W-:Y:S01]  /*12fc0*/  IMAD.U32 R68, R126, 0x10000, RZ ;  /* 0x000100007e447824 */ /* 0x000fe200078e00ff */
[----:B------:R-:W-:Y:S01]  /*12fd0*/  PRMT R128, R128, 0x5410, R45 ;  /* 0x0000541080807816 */ /* 0x000fe2000000002d */
[----:B------:R-:W-:Y:S01]  /*12fe0*/  IMAD.U32 R70, R127, 0x10000, RZ ;  /* 0x000100007f467824 */ /* 0x000fe200078e00ff */
[----:B------:R-:W-:Y:S01]  /*12ff0*/  PRMT R132, R132, 0x5410, R67 ;  /* 0x0000541084847816 */ /* 0x000fe20000000043 */
[----:B------:R-:W-:Y:S01]  /*13000*/  IMAD.U32 R67, R130, 0x10000, RZ ;  /* 0x0001000082437824 */ /* 0x000fe200078e00ff */
[----:B------:R-:W-:-:S02]  /*13010*/  PRMT R129, R129, 0x5410, R54 ;  /* 0x0000541081817816 */ /* 0x000fc40000000036 */
[----:B------:R-:W-:Y:S02]  /*13020*/  PRMT R131, R131, 0x5410, R44 ;  /* 0x0000541083837816 */ /* 0x000fe4000000002c */
[----:B------:R-:W-:Y:S02]  /*13030*/  LOP3.LUT R126, R126, 0xffff0000, RZ, 0xc0, !PT ;  /* 0xffff00007e7e7812 */ /* 0x000fe400078ec0ff */
[----:B------:R-:W-:Y:S02]  /*13040*/  LOP3.LUT R130, R130, 0xffff0000, RZ, 0xc0, !PT ;  /* 0xffff000082827812 */ /* 0x000fe400078ec0ff */
        /* <DEDUP_REMOVED lines=15> */
[C---:B------:R-:W-:Y:S01]  /*13140*/  FMUL.FTZ R76, R54.reuse, R68 ;  /* 0x00000044364c7220 */ /* 0x040fe20000410000 */
[----:B------:R-:W-:Y:S01]  /*13150*/  FMUL.FTZ R78, R54, R67 ;  /* 0x00000043364e7220 */ /* 0x000fe20000410000 */
[C---:B------:R-:W-:Y:S01]  /*13160*/  IMAD.U32 R66, R63.reuse, 0x10000, RZ ;  /* 0x000100003f427824 */ /* 0x040fe200078e00ff */
[----:B------:R-:W-:Y:S01]  /*13170*/  LOP3.LUT R62, R63, 0xffff0000, RZ, 0xc0, !PT ;  /* 0xffff00003f3e7812 */ /* 0x000fe200078ec0ff */
[----:B------:R-:W-:-:S02]  /*13180*/  IMAD.U32 R54, R131, 0x10000, RZ ;  /* 0x0001000083367824 */ /* 0x000fc400078e00ff */
[----:B------:R-:W-:Y:S01]  /*13190*/  FMUL.FTZ R80, R57, R70 ;  /* 0x0000004639507220 */ /* 0x000fe20000410000 */
[----:B------:R-:W-:Y:S02]  /*131a0*/  IMAD.U32 R63, R129, 0x10000, RZ ;  /* 0x00010000813f7824 */ /* 0x000fe400078e00ff */
[C---:B------:R-:W-:Y:S01]  /*131b0*/  FFMA.FTZ R76, R45.reuse, R67, -R76 ;  /* 0x000000432d4c7223 */ /* 0x040fe2000001084c */
[----:B------:R-:W-:Y:S01]  /*131c0*/  FFMA.FTZ R78, R45, R68, R78 ;  /* 0x000000442d4e7223 */ /* 0x000fe2000001004e */
[----:B------:R-:W-:Y:S02]  /*131d0*/  IMAD.U32 R45, R133, 0x10000, RZ ;  /* 0x00010000852d7824 */ /* 0x000fe400078e00ff */
[-C--:B------:R-:W-:Y:S01]  /*131e0*/  FMUL.FTZ R68, R57, R54.reuse ;  /* 0x0000003639447220 */ /* 0x080fe20000410000 */
[C---:B------:R-:W-:Y:S01]  /*131f0*/  FFMA.FTZ R80, R47.reuse, R54, -R80 ;  /* 0x000000362f507223 */ /* 0x040fe20000010850 */
[C---:B------:R-:W-:Y:S01]  /*13200*/  FMUL.FTZ R54, R66.reuse, R63 ;  /* 0x0000003f42367220 */ /* 0x040fe20000410000 */
[----:B------:R-:W-:Y:S01]  /*13210*/  FMUL.FTZ R82, R66, R45 ;  /* 0x0000002d42527220 */ /* 0x000fe20000410000 */
[----:B------:R-:W-:Y:S01]  /*13220*/  FFMA.FTZ R68, R47, R70, R68 ;  /* 0x000000462f447223 */ /* 0x000fe20000010044 */
[----:B------:R-:W-:-:S02]  /*13230*/  IMAD.U32 R47, R128, 0x10000, RZ ;  /* 0x00010000802f7824 */ /* 0x000fc400078e00ff */
[----:B------:R-:W-:Y:S01]  /*13240*/  FFMA.FTZ R66, R53, R45, -R54 ;  /* 0x0000002d35427223 */ /* 0x000fe20000010836 */
[----:B------:R-:W-:Y:S01]  /*13250*/  FMUL.FTZ R45, R55, R126 ;  /* 0x0000007e372d7220 */ /* 0x000fe20000410000 */
[----:B------:R-:W-:Y:S01]  /*13260*/  FFMA.FTZ R82, R53, R63, R82 ;  /* 0x0000003f35527223 */ /* 0x000fe20000010052 */
[-C--:B------:R-:W-:Y:S01]  /*13270*/  FMUL.FTZ R55, R55, R130.reuse ;  /* 0x0000008237377220 */ /* 0x080fe20000410000 */
[----:B------:R-:W-:Y:S01]  /*13280*/  FMUL.FTZ R63, R59, R47 ;  /* 0x0000002f3b3f7220 */ /* 0x000fe20000410000 */
[----:B------:R-:W-:Y:S01]  /*13290*/  FFMA.FTZ R53, R46, R130, -R45 ;  /* 0x000000822e357223 */ /* 0x000fe2000001082d */
[----:B------:R-:W-:Y:S01]  /*132a0*/  IMAD.U32 R45, R132, 0x10000, RZ ;  /* 0x00010000842d7824 */ /* 0x000fe200078e00ff */
[----:B------:R-:W-:Y:S01]  /*132b0*/  LOP3.LUT R128, R128, 0xffff0000, RZ, 0xc0, !PT ;  /* 0xffff000080807812 */ /* 0x000fe200078ec0ff */
[----:B------:R-:W-:Y:S01]  /*132c0*/  FFMA.FTZ R55, R46, R126, R55 ;  /* 0x0000007e2e377223 */ /* 0x000fe20000010037 */
[----:B------:R-:W-:Y:S01]  /*132d0*/  LOP3.LUT R129, R129, 0xffff0000, RZ, 0xc0, !PT ;  /* 0xffff000081817812 */ /* 0x000fe200078ec0ff */
[-C--:B------:R-:W-:Y:S01]  /*132e0*/  FMUL.FTZ R59, R59, R45.reuse ;  /* 0x0000002d3b3b7220 */ /* 0x080fe20000410000 */
[----:B------:R-:W-:Y:S01]  /*132f0*/  LOP3.LUT R131, R131, 0xffff0000, RZ, 0xc0, !PT ;  /* 0xffff000083837812 */ /* 0x000fe200078ec0ff */
[----:B------:R-:W-:Y:S01]  /*13300*/  FFMA.FTZ R46, R52, R45, -R63 ;  /* 0x0000002d342e7223 */ /* 0x000fe2000001083f */
[----:B------:R-:W-:Y:S01]  /*13310*/  LOP3.LUT R132, R132, 0xffff0000, RZ, 0xc0, !PT ;  /* 0xffff000084847812 */ /* 0x000fe200078ec0ff */
[----:B------:R-:W-:Y:S01]  /*13320*/  FFMA.FTZ R54, R52, R47, R59 ;  /* 0x0000002f34367223 */ /* 0x000fe2000001003b */
[----:B------:R-:W-:Y:S01]  /*13330*/  LOP3.LUT R133, R133, 0xffff0000, RZ, 0xc0, !PT ;  /* 0xffff000085857812 */ /* 0x000fe200078ec0ff */
[C---:B------:R-:W-:Y:S01]  /*13340*/  FMUL.FTZ R45, R61.reuse, R128 ;  /* 0x000000803d2d7220 */ /* 0x040fe20000410000 */
[----:B------:R-:W-:Y:S01]  /*13350*/  FMUL.FTZ R57, R60, R127 ;  /* 0x0000007f3c397220 */ /* 0x000fe20000410000 */
[----:B------:R-:W-:Y:S01]  /*13360*/  FMUL.FTZ R59, R62, R129 ;  /* 0x000000813e3b7220 */ /* 0x000fe20000410000 */
[----:B------:R-:W-:Y:S01]  /*13370*/  FMUL.FTZ R60, R60, R131 ;  /* 0x000000833c3c7220 */ /* 0x000fe20000410000 */
[-C--:B------:R-:W-:Y:S01]  /*13380*/  FMUL.FTZ R61, R61, R132.reuse ;  /* 0x000000843d3d7220 */ /* 0x080fe20000410000 */
[----:B------:R-:W-:Y:S01]  /*13390*/  FMUL.FTZ R62, R62, R133 ;  /* 0x000000853e3e7220 */ /* 0x000fe20000410000 */
[----:B------:R-:W-:Y:S01]  /*133a0*/  FFMA.FTZ R47, R44, R132, -R45 ;  /* 0x000000842c2f7223 */ /* 0x000fe2000001082d */
[----:B------:R-:W-:Y:S01]  /*133b0*/  FFMA.FTZ R57, R56, R131, -R57 ;  /* 0x0000008338397223 */ /* 0x000fe20000010839 */
[----:B------:R-:W-:Y:S01]  /*133c0*/  FFMA.FTZ R59, R58, R133, -R59 ;  /* 0x000000853a3b7223 */ /* 0x000fe2000001083b */
        /* <DEDUP_REMOVED lines=13> */
.L_x_3053:
[----:B------:R-:W-:Y:S05]  /*134a0*/  BSYNC B2 ;  /* 0x0000000000027941 */ /* 0x000fea0003800000 */
.L_x_3052:
[----:B------:R-:W-:Y:S05]  /*134b0*/  @P1 BRA `(.L_x_3051) ;  /* 0x0000000400b81947 */ /* 0x000fea0003800000 */
[----:B------:R-:W-:Y:S02]  /*134c0*/  LEA.HI R3, R3, R0, RZ, 0x1d ;  /* 0x0000000003037211 */ /* 0x000fe400078fe8ff */
[----:B------:R-:W-:Y:S02]  /*134d0*/  LEA.HI R92, R92, R213, RZ, 0x6 ;  /* 0x000000d55c5c7211 */ /* 0x000fe400078f30ff */
[----:B0-----:R-:W-:Y:S01]  /*134e0*/  SHF.R.S32.HI R46, RZ, 0x1f, R3 ;  /* 0x0000001fff2e7819 */ /* 0x001fe20000011403 */
[----:B------:R-:W-:Y:S01]  /*134f0*/  IMAD.SHL.U32 R44, R3, 0x8, RZ ;  /* 0x00000008032c7824 */ /* 0x000fe200078e00ff */
[----:B------:R-:W-:Y:S01]  /*13500*/  LOP3.LUT R94, R223, 0x38, R94, 0xf8, !PT ;  /* 0x00000038df5e7812 */ /* 0x000fe200078ef85e */
[----:B------:R-:W-:Y:S01]  /*13510*/  IMAD.SHL.U32 R92, R92, 0x80, RZ ;  /* 0x000000805c5c7824 */ /* 0x000fe200078e00ff */
[----:B------:R-:W-:Y:S02]  /*13520*/  LEA.HI R46, R46, R3, RZ, 0x3 ;  /* 0x000000032e2e7211 */ /* 0x000fe400078f18ff */
[----:B-----5:R-:W-:-:S02]  /*13530*/  R2UR UR4, R77 ;  /* 0x000000004d0472ca */ /* 0x020fc400000e0000 */
[----:B------:R-:W-:Y:S01]  /*13540*/  LOP3.LUT R94, R94, R71, RZ, 0x3c, !PT ;  /* 0x000000475e5e7212 */ /* 0x000fe200078e3cff */
[----:B------:R-:W-:Y:S01]  /*13550*/  IMAD.SHL.U32 R46, R46, 0x400, RZ ;  /* 0x000004002e2e7824 */ /* 0x000fe200078e00ff */
[----:B------:R-:W-:Y:S02]  /*13560*/  LOP3.LUT R45, R92, 0xffffe000, RZ, 0xc0, !PT ;  /* 0xffffe0005c2d7812 */ /* 0x000fe400078ec0ff */
[----:B------:R-:W-:Y:S02]  /*13570*/  LOP3.LUT R3, R223, 0x38, R44, 0xf8, !PT ;  /* 0x00000038df037812 */ /* 0x000fe400078ef82c */
[----:B------:R-:W-:Y:S02]  /*13580*/  IADD3 R94, R94, R45, R226 ;  /* 0x0000002d5e5e7210 */ /* 0x000fe40007ffe0e2 */
[----:B------:R-:W-:Y:S02]  /*13590*/  LOP3.LUT R45, R3, R71, RZ, 0x3c, !PT ;  /* 0x00000047032d7212 */ /* 0x000fe400078e3cff */
[----:B------:R-:W-:-:S02]  /*135a0*/  LOP3.LUT R46, R46, 0x7fffe000, RZ, 0xc0, !PT ;  /* 0x7fffe0002e2e7812 */ /* 0x000fc400078ec0ff */
[----:B------:R-:W-:Y:S02]  /*135b0*/  LEA R3, R94, UR4, 0x1 ;  /* 0x000000045e037c11 */ /* 0x000fe4000f8e08ff */
[----:B------:R-:W-:Y:S02]  /*135c0*/  IADD3 R53, R45, R46, R226 ;  /* 0x0000002e2d357210 */ /* 0x000fe40007ffe0e2 */
[----:B------:R-:W-:Y:S01]  /*135d0*/  SHF.R.U64 R59, R40, 0x10, R41 ;  /* 0x00000010283b7819 */ /* 0x000fe20000001229 */
[----:B------:R-:W0:Y:S01]  /*135e0*/  LDS.128 R44, [R3] ;  /* 0x00000000032c7984 */ /* 0x000e220000000c00 */
[----:B------:R-:W-:Y:S01]  /*135f0*/  SHF.R.U64 R57, R42, 0x10, R43 ;  /* 0x000000102a397819 */ /* 0x000fe2000000122b */
[----:B------:R-:W-:Y:S01]  /*13600*/  IMAD R56, R53, 0x2, R18 ;  /* 0x0000000235387824 */ /* 0x000fe200078e0212 */
[----:B------:R-:W-:Y:S02]  /*13610*/  SHF.R.U32.HI R40, RZ, 0x10, R41 ;  /* 0x00000010ff287819 */ /* 0x000fe40000011629 */
[----:B------:R-:W-:-:S02]  /*13620*/  SHF.R.U32.HI R42, RZ, 0x10, R43 ;  /* 0x00000010ff2a7819 */ /* 0x000fc4000001162b */
[----:B------:R-:W1:Y:S01]  /*13630*/  LDS.128 R52, [R56+0x14400] ;  /* 0x0144000038347984 */ /* 0x000e620000000c00 */
        /* <DEDUP_REMOVED lines=8> */
[----:B------:R-:W-:Y:S01]  /*136c0*/  PRMT R122, R122, 0x5410, R59 ;  /* 0x000054107a7a7816 */ /* 0x000fe2000000003b */
[----:B------:R-:W-:Y:S01]  /*136d0*/  IMAD.U32 R59, R118, 0x10000, RZ ;  /* 0x00010000763b7824 */ /* 0x000fe200078e00ff */
[----:B------:R-:W-:Y:S02]  /*136e0*/  PRMT R119, R119, 0x5410, R48 ;  /* 0x0000541077777816 */ /* 0x000fe40000000030 */
[----:B------:R-:W-:Y:S01]  /*136f0*/  PRMT R121, R121, 0x5410, R50 ;  /* 0x0000541079797816 */ /* 0x000fe20000000032 */
[----:B------:R-:W-:Y:S01]  /*13700*/  IMAD.U32 R58, R122, 0x10000, RZ ;  /* 0x000100007a3a7824 */ /* 0x000fe200078e00ff */
[----:B------:R-:W-:-:S02]  /*13710*/  PRMT R124, R124, 0x5410, R57 ;  /* 0x000054107c7c7816 */ /* 0x000fc40000000039 */
        /* <DEDUP_REMOVED lines=29> */
[C---:B------:R-:W-:Y:S01]  /*138f0*/  FMUL.FTZ R47, R57.reuse, R58 ;  /* 0x0000003a392f7220 */ /* 0x040fe20000410000 */
        /* <DEDUP_REMOVED lines=15> */
[----:B------:R-:W-:Y:S01]  /*139f0*/  FFMA.FTZ R50, R44, R123, -R47 ;  /* 0x0000007b2c327223 */ /* 0x000fe2000001082f */
[----:B------:R-:W-:Y:S01]  /*13a00*/  LOP3.LUT R124, R124, 0xffff0000, RZ, 0xc0, !PT ;  /* 0xffff00007c7c7812 */ /* 0x000fe200078ec0ff */
[----:B------:R-:W-:Y:S01]  /*13a10*/  FFMA.FTZ R52, R44, R119, R52 ;  /* 0x000000772c347223 */ /* 0x000fe20000010034 */
[----:B------:R-:W-:Y:S01]  /*13a20*/  LOP3.LUT R121, R121, 0xffff0000, RZ, 0xc0, !PT ;  /* 0xffff000079797812 */ /* 0x000fe200078ec0ff */
[-C--:B------:R-:W-:Y:S01]  /*13a30*/  FMUL.FTZ R44, R51, R40.reuse ;  /* 0x00000028332c7220 */ /* 0x080fe20000410000 */
[----:B------:R-:W-:Y:S01]  /*13a40*/  LOP3.LUT R125, R125, 0xffff0000, RZ, 0xc0, !PT ;  /* 0xffff00007d7d7812 */ /* 0x000fe200078ec0ff */
[----:B------:R-:W-:Y:S01]  /*13a50*/  FFMA.FTZ R58, R43, R40, -R58 ;  /* 0x000000282b3a7223 */ /* 0x000fe2000001083a */
[----:B------:R-:W-:Y:S01]  /*13a60*/  FMUL.FTZ R40, R53, R120 ;  /* 0x0000007835287220 */ /* 0x000fe20000410000 */
[----:B------:R-:W-:Y:S01]  /*13a70*/  FFMA.FTZ R48, R41, R118, R48 ;  /* 0x0000007629307223 */ /* 0x000fe20000010030 */
        /* <DEDUP_REMOVED lines=18> */
.L_x_3051:
[----:B------:R-:W-:Y:S05]  /*13ba0*/  BSYNC B1 ;  /* 0x0000000000017941 */ /* 0x000fea0003800000 */
.L_x_3050:
[----:B-1----:R-:W-:Y:S01]  /*13bb0*/  VIADD R3, R212, 0x40 ;  /* 0x00000040d4037836 */ /* 0x002fe20000000000 */
[----:B------:R-:W-:Y:S04]  /*13bc0*/  BSSY B1, `(.L_x_3054) ;  /* 0x00000dd000017945 */ /* 0x000fe80003800000 */
[----:B------:R-:W-:-:S13]  /*13bd0*/  ISETP.GE.AND P0, PT, R3, R20, PT ;  /* 0x000000140300720c */ /* 0x000fda0003f06270 */
[----:B------:R-:W-:Y:S05]  /*13be0*/  @P0 BRA `(.L_x_3055) ;  /* 0x0000000c00680947 */ /* 0x000fea0003800000 */
[----:B------:R-:W1:Y:S01]  /*13bf0*/  LDC R3, c[0x0][0x3f4] ;  /* 0x0000fd00ff037b82 */ /* 0x000e620000000800 */
[----:B------:R-:W-:Y:S01]  /*13c00*/  BSSY B2, `(.L_x_3056) ;  /* 0x0000070000027945 */ /* 0x000fe20003800000 */
[----:B0-----:R-:W-:Y:S02]  /*13c10*/  SHF.R.U32.HI R54, RZ, 0x3, R224 ;  /* 0x00000003ff367819 */ /* 0x001fe400000116e0 */
[-C--:B-1----:R-:W-:Y:S02]  /*13c20*/  ISETP.GE.AND P0, PT, R16, R3.reuse, PT ;  /* 0x000000031000720c */ /* 0x082fe40003f06270 */
[----:B------:R-:W-:-:S11]  /*13c30*/  ISETP.GE.AND P1, PT, R213, R3, PT ;  /* 0x00000003d500720c */ /* 0x000fd60003f26270 */
[----:B------:R-:W-:Y:S05]  /*13c40*/  @P0 BRA `(.L_x_3057) ;  /* 0x0000000400ac0947 */ /* 0x000fea0003800000 */
[----:B------:R-:W2:Y:S01]  /*13c50*/  LDL R40, [R1+0x64] ;  /* 0x0000640001287983 */ /* 0x000ea20000100800 */
[----:B------:R-:W-:Y:S02]  /*13c60*/  LOP3.LUT R42, R224, 0x38, R16, 0xf8, !PT ;  /* 0x00000038e02a7812 */ /* 0x000fe400078ef810 */
[--C-:B------:R-:W-:Y:S02]  /*13c70*/  SHF.R.U64 R51, R30, 0x10, R31.reuse ;  /* 0x000000101e337819 */ /* 0x100fe4000000121f */
[----:B------:R-:W-:Y:S02]  /*13c80*/  LOP3.LUT R42, R227, R42, R54, 0xf6, !PT ;  /* 0x0000002ae32a7212 */ /* 0x000fe400078ef636 */
        /* <DEDUP_REMOVED lines=19> */
[----:B--2---:R-:W-:Y:S02]  /*13dc0*/  R2UR UR4, R40 ;  /* 0x00000000280472ca */ /* 0x004fe400000e0000 */
[----:B------:R-:W-:-:S04]  /*13dd0*/  LEA.HI R40, R3, R237, RZ, 0x1d ;  /* 0x000000ed03287211 */ /* 0x000fc800078fe8ff */
[----:B------:R-:W-:Y:S01]  /*13de0*/  SHF.R.S32.HI R43, RZ, 0x1f, R40 ;  /* 0x0000001fff2b7819 */ /* 0x000fe20000011428 */
[----:B------:R-:W-:-:S03]  /*13df0*/  IMAD.SHL.U32 R41, R40, 0x8, RZ ;  /* 0x0000000828297824 */ /* 0x000fc600078e00ff */
[----:B------:R-:W-:Y:S02]  /*13e00*/  LEA.HI R43, R43, R40, RZ, 0x3 ;  /* 0x000000282b2b7211 */ /* 0x000fe400078f18ff */
[----:B------:R-:W-:Y:S02]  /*13e10*/  LOP3.LUT R40, R224, 0x38, R41, 0xf8, !PT ;  /* 0x00000038e0287812 */ /* 0x000fe400078ef829 */
[----:B------:R-:W-:Y:S01]  /*13e20*/  LEA R48, R42, UR4, 0x1 ;  /* 0x000000042a307c11 */ /* 0x000fe2000f8e08ff */
[----:B------:R-:W-:Y:S01]  /*13e30*/  IMAD.SHL.U32 R43, R43, 0x400, RZ ;  /* 0x000004002b2b7824 */ /* 0x000fe200078e00ff */
[----:B------:R-:W-:-:S04]  /*13e40*/  LOP3.LUT R40, R40, R54, RZ, 0x3c, !PT ;  /* 0x0000003628287212 */ /* 0x000fc800078e3cff */
        /* <DEDUP_REMOVED lines=75> */
.L_x_3057:
[----:B------:R-:W-:Y:S05]  /*14300*/  BSYNC B2 ;  /* 0x0000000000027941 */ /* 0x000fea0003800000 */
.L_x_3056:
[----:B------:R-:W-:Y:S05]  /*14310*/  @P1 BRA `(.L_x_3055) ;  /* 0x00000004009c1947 */ /* 0x000fea0003800000 */
[----:B------:R-:W2:Y:S01]  /*14320*/  LDL R44, [R1+0x74] ;  /* 0x00007400012c7983 */ /* 0x000ea20000100800 */
[----:B------:R-:W-:Y:S02]  /*14330*/  LEA.HI R3, R3, R0, RZ, 0x1d ;  /* 0x0000000003037211 */ /* 0x000fe400078fe8ff */
[----:B------:R-:W-:Y:S02]  /*14340*/  SHF.R.U64 R43, R24, 0x10, R25 ;  /* 0x00000010182b7819 */ /* 0x000fe40000001219 */
[----:B0-----:R-:W-:Y:S01]  /*14350*/  SHF.R.S32.HI R28, RZ, 0x1f, R3 ;  /* 0x0000001fff1c7819 */ /* 0x001fe20000011403 */
[----:B------:R-:W-:Y:S01]  /*14360*/  IMAD.SHL.U32 R29, R3, 0x8, RZ ;  /* 0x00000008031d7824 */ /* 0x000fe200078e00ff */
[----:B------:R-:W-:Y:S02]  /*14370*/  SHF.R.U32.HI R40, RZ, 0x10, R25 ;  /* 0x00000010ff287819 */ /* 0x000fe40000011619 */
[----:B------:R-:W-:Y:S02]  /*14380*/  LEA.HI R28, R28, R3, RZ, 0x3 ;  /* 0x000000031c1c7211 */ /* 0x000fe400078f18ff */
[----:B------:R-:W-:-:S02]  /*14390*/  LOP3.LUT R3, R224, 0x38, R29, 0xf8, !PT ;  /* 0x00000038e0037812 */ /* 0x000fc400078ef81d */
[----:B------:R-:W-:Y:S01]  /*143a0*/  SHF.R.U64 R41, R26, 0x10, R27 ;  /* 0x000000101a297819 */ /* 0x000fe2000000121b */
[----:B------:R-:W-:Y:S01]  /*143b0*/  IMAD.SHL.U32 R29, R28, 0x400, RZ ;  /* 0x000004001c1d7824 */ /* 0x000fe200078e00ff */
[----:B------:R-:W-:Y:S02]  /*143c0*/  LOP3.LUT R28, R3, R54, RZ, 0x3c, !PT ;  /* 0x00000036031c7212 */ /* 0x000fe400078e3cff */
[----:B------:R-:W-:Y:S02]  /*143d0*/  SHF.R.U64 R24, R32, 0x10, R33 ;  /* 0x0000001020187819 */ /* 0x000fe40000001221 */
[----:B------:R-:W-:Y:S02]  /*143e0*/  LOP3.LUT R3, R29, 0x7fffe000, RZ, 0xc0, !PT ;  /* 0x7fffe0001d037812 */ /* 0x000fe400078ec0ff */
[----:B------:R-:W-:Y:S02]  /*143f0*/  SHF.R.U64 R25, R34, 0x10, R35 ;  /* 0x0000001022197819 */ /* 0x000fe40000001223 */
[----:B------:R-:W-:-:S02]  /*14400*/  IADD3 R3, R28, R3, R227 ;  /* 0x000000031c037210 */ /* 0x000fc40007ffe0e3 */
[----:B------:R-:W-:Y:S02]  /*14410*/  SHF.R.U32.HI R26, RZ, 0x10, R27 ;  /* 0x00000010ff1a7819 */ /* 0x000fe4000001161b */
[----:B------:R-:W-:Y:S01]  /*14420*/  SHF.R.U32.HI R32, RZ, 0x10, R33 ;  /* 0x00000010ff207819 */ /* 0x000fe20000011621 */
[----:B------:R-:W-:Y:S01]  /*14430*/  IMAD R3, R3, 0x2, R18 ;  /* 0x0000000203037824 */ /* 0x000fe200078e0212 */
[----:B------:R-:W-:Y:S02]  /*14440*/  PRMT R93, R93, 0x5410, R24 ;  /* 0x000054105d5d7816 */ /* 0x000fe40000000018 */
[----:B------:R-:W-:Y:S02]  /*14450*/  PRMT R96, R96, 0x5410, R25 ;  /* 0x0000541060607816 */ /* 0x000fe40000000019 */
[----:B------:R-:W0:Y:S01]  /*14460*/  LDS.128 R36, [R3+0x14400] ;  /* 0x0144000003247984 */ /* 0x000e220000000c00 */
[----:B------:R-:W-:Y:S01]  /*14470*/  PRMT R98, R98, 0x5410, R43 ;  /* 0x0000541062627816 */ /* 0x000fe2000000002b */
[----:B------:R-:W-:Y:S01]  /*14480*/  IMAD.U32 R42, R93, 0x10000, RZ ;  /* 0x000100005d2a7824 */ /* 0x000fe200078e00ff */
[----:B------:R-:W-:-:S02]  /*14490*/  PRMT R101, R101, 0x5410, R26 ;  /* 0x0000541065657816 */ /* 0x000fc4000000001a */
[----:B------:R-:W-:Y:S02]  /*144a0*/  SHF.R.U32.HI R34, RZ, 0x10, R35 ;  /* 0x00000010ff227819 */ /* 0x000fe40000011623 */
[----:B------:R-:W-:Y:S02]  /*144b0*/  PRMT R95, R95, 0x5410, R32 ;  /* 0x000054105f5f7816 */ /* 0x000fe40000000020 */
[----:B------:R-:W-:Y:S01]  /*144c0*/  PRMT R100, R100, 0x5410, R41 ;  /* 0x0000541064647816 */ /* 0x000fe20000000029 */
[C---:B------:R-:W-:Y:S01]  /*144d0*/  IMAD.U32 R41, R98.reuse, 0x10000, RZ ;  /* 0x0001000062297824 */ /* 0x040fe200078e00ff */
[----:B------:R-:W-:Y:S01]  /*144e0*/  PRMT R97, R97, 0x5410, R34 ;  /* 0x0000541061617816 */ /* 0x000fe20000000022 */
[----:B------:R-:W-:Y:S01]  /*144f0*/  IMAD.U32 R43, R95, 0x10000, RZ ;  /* 0x000100005f2b7824 */ /* 0x000fe200078e00ff */
[----:B------:R-:W-:Y:S02]  /*14500*/  PRMT R99, R99, 0x5410, R40 ;  /* 0x0000541063637816 */ /* 0x000fe40000000028 */
[----:B------:R-:W-:-:S02]  /*14510*/  LOP3.LUT R98, R98, 0xffff0000, RZ, 0xc0, !PT ;  /* 0xffff000062627812 */ /* 0x000fc400078ec0ff */
[----:B------:R-:W-:Y:S02]  /*14520*/  LOP3.LUT R95, R95, 0xffff0000, RZ, 0xc0, !PT ;  /* 0xffff00005f5f7812 */ /* 0x000fe400078ec0ff */
[----:B0-----:R-:W-:Y:S01]  /*14530*/  LOP3.LUT R33, R36, 0xffff0000, RZ, 0xc0, !PT ;  /* 0xffff000024217812 */ /* 0x001fe200078ec0ff */
[----:B------:R-:W-:Y:S02]  /*14540*/  IMAD.U32 R34, R37, 0x10000, RZ ;  /* 0x0001000025227824 */ /* 0x000fe400078e00ff */
[----:B------:R-:W-:Y:S02]  /*14550*/  IMAD.U32 R35, R38, 0x10000, RZ ;  /* 0x0001000026237824 */ /* 0x000fe400078e00ff */
[----:B------:R-:W-:Y:S02]  /*14560*/  IMAD.U32 R40, R39, 0x10000, RZ ;  /* 0x0001000027287824 */ /* 0x000fe400078e00ff */
[----:B------:R-:W-:Y:S01]  /*14570*/  FMUL.FTZ R47, R34, R43 ;  /* 0x0000002b222f7220 */ /* 0x000fe20000410000 */
[----:B--2---:R-:W0:Y:S02]  /*14580*/  LDS.128 R28, [R44] ;  /* 0x000000002c1c7984 */ /* 0x004e240000000c00 */
        /* <DEDUP_REMOVED lines=8> */
[----:B------:R-:W-:Y:S01]  /*14610*/  IMAD.U32 R31, R36, 0x10000, RZ ;  /* 0x00010000241f7824 */ /* 0x000fe200078e00ff */
[----:B------:R-:W-:-:S02]  /*14620*/  LOP3.LUT R36, R37, 0xffff0000, RZ, 0xc0, !PT ;  /* 0xffff000025247812 */ /* 0x000fc400078ec0ff */
[----:B------:R-:W-:Y:S01]  /*14630*/  LOP3.LUT R37, R38, 0xffff0000, RZ, 0xc0, !PT ;  /* 0xffff000026257812 */ /* 0x000fe200078ec0ff */
[-C--:B------:R-:W-:Y:S01]  /*14640*/  FMUL.FTZ R45, R31, R42.reuse ;  /* 0x0000002a1f2d7220 */ /* 0x080fe20000410000 */
[----:B------:R-:W-:Y:S01]  /*14650*/  LOP3.LUT R38, R39, 0xffff0000, RZ, 0xc0, !PT ;  /* 0xffff000027267812 */ /* 0x000fe200078ec0ff */
[-C--:B------:R-:W-:Y:S01]  /*14660*/  FMUL.FTZ R39, R31, R41.reuse ;  /* 0x000000291f277220 */ /* 0x080fe20000410000 */
[----:B------:R-:W-:Y:S02]  /*14670*/  IMAD.U32 R31, R99, 0x10000, RZ ;  /* 0x00010000631f7824 */ /* 0x000fe400078e00ff */
[C---:B------:R-:W-:Y:S01]  /*14680*/  FFMA.FTZ R45, R24.reuse, R41, -R45 ;  /* 0x00000029182d7223 */ /* 0x040fe2000001082d */
[----:B------:R-:W-:Y:S02]  /*14690*/  IMAD.U32 R41, R97, 0x10000, RZ ;  /* 0x0001000061297824 */ /* 0x000fe400078e00ff */
[----:B------:R-:W-:Y:S01]  /*146a0*/  FFMA.FTZ R42, R24, R42, R39 ;  /* 0x0000002a182a7223 */ /* 0x000fe20000010027 */
[----:B------:R-:W-:-:S02]  /*146b0*/  IMAD.U32 R39, R101, 0x10000, RZ ;  /* 0x0001000065277824 */ /* 0x000fc400078e00ff */
[-C--:B------:R-:W-:Y:S01]  /*146c0*/  FMUL.FTZ R49, R34, R31.reuse ;  /* 0x0000001f22317220 */ /* 0x080fe20000410000 */
[----:B------:R-:W-:Y:S01]  /*146d0*/  FFMA.FTZ R47, R26, R31, -R47 ;  /* 0x0000001f1a2f7223 */ /* 0x000fe2000001082f */
[C---:B------:R-:W-:Y:S01]  /*146e0*/  FMUL.FTZ R31, R40.reuse, R41 ;  /* 0x00000029281f7220 */ /* 0x040fe20000410000 */
[----:B------:R-:W-:Y:S01]  /*146f0*/  LOP3.LUT R34, R93, 0xffff0000, RZ, 0xc0, !PT ;  /* 0xffff00005d227812 */ /* 0x000fe200078ec0ff */
[-C--:B------:R-:W-:Y:S01]  /*14700*/  FMUL.FTZ R40, R40, R39.reuse ;  /* 0x0000002728287220 */ /* 0x080fe20000410000 */
[----:B------:R-:W-:Y:S01]  /*14710*/  LOP3.LUT R99, R99, 0xffff0000, RZ, 0xc0, !PT ;  /* 0xffff000063637812 */ /* 0x000fe200078ec0ff */
[----:B------:R-:W-:Y:S01]  /*14720*/  FFMA.FTZ R39, R32, R39, -R31 ;  /* 0x0000002720277223 */ /* 0x000fe2000001081f */
[----:B------:R-:W-:Y:S01]  /*14730*/  FFMA.FTZ R49, R26, R43, R49 ;  /* 0x0000002b1a317223 */ /* 0x000fe20000010031 */
[----:B------:R-:W-:Y:S01]  /*14740*/  FFMA.FTZ R40, R32, R41, R40 ;  /* 0x0000002920287223 */ /* 0x000fe20000010028 */
[C---:B------:R-:W-:Y:S01]  /*14750*/  FMUL.FTZ R24, R33.reuse, R34 ;  /* 0x0000002221187220 */ /* 0x040fe20000410000 */
[----:B------:R-:W-:Y:S01]  /*14760*/  FMUL.FTZ R32, R33, R98 ;  /* 0x0000006221207220 */ /* 0x000fe20000410000 */
[----:B------:R-:W-:-:S02]  /*14770*/  IMAD.U32 R26, R96, 0x10000, RZ ;  /* 0x00010000601a7824 */ /* 0x000fc400078e00ff */
[C---:B------:R-:W-:Y:S01]  /*14780*/  FMUL.FTZ R31, R36.reuse, R95 ;  /* 0x0000005f241f7220 */ /* 0x040fe20000410000 */
[C---:B------:R-:W-:Y:S01]  /*14790*/  FFMA.FTZ R98, R25.reuse, R98, -R24 ;  /* 0x0000006219627223 */ /* 0x040fe20000010818 */
[-C--:B------:R-:W-:Y:S01]  /*147a0*/  FMUL.FTZ R36, R36, R99.reuse ;  /* 0x0000006324247220 */ /* 0x080fe20000410000 */
[----:B------:R-:W-:Y:S02]  /*147b0*/  IMAD.U32 R24, R100, 0x10000, RZ ;  /* 0x0001000064187824 */ /* 0x000fe400078e00ff */
[----:B------:R-:W-:Y:S01]  /*147c0*/  FFMA.FTZ R25, R25, R34, R32 ;  /* 0x0000002219197223 */ /* 0x000fe20000010020 */
        /* <DEDUP_REMOVED lines=24> */
[----:B------:R-:W-:-:S02]  /*14950*/  F2FP.BF16.F32.PACK_AB R29, R36, R49 ;  /* 0x00000031241d723e */ /* 0x000fc400000010ff */
[----:B------:R-:W-:Y:S01]  /*14960*/  F2FP.BF16.F32.PACK_AB R31, R97, R40 ;  /* 0x00000028611f723e */ /* 0x000fe200000010ff */
[----:B------:R1:W-:Y:S04]  /*14970*/  STS.128 [R44], R24 ;  /* 0x000000182c007388 */ /* 0x0003e80000000c00 */
[----:B------:R1:W-:Y:S02]  /*14980*/  STS.128 [R3+0x14400], R28 ;  /* 0x0144001c03007388 */ /* 0x0003e40000000c00 */
.L_x_3055:
[----:B------:R-:W-:Y:S05]  /*14990*/  BSYNC B1 ;  /* 0x0000000000017941 */ /* 0x000fea0003800000 */
.L_x_3054:
[----:B-1----:R-:W-:-:S05]  /*149a0*/  VIADD R3, R212, 0x60 ;  /* 0x00000060d4037836 */ /* 0x002fca0000000000 */
        /* <DEDUP_REMOVED lines=16> */
[----:B------:R-:W-:Y:S02]  /*14ab0*/  LOP3.LUT R25, R42, 0x38, R16, 0xf8, !PT ;  /* 0x000000382a197812 */ /* 0x000fe400078ef810 */
[--C-:B------:R-:W-:Y:S02]  /*14ac0*/  SHF.R.U64 R35, R12, 0x10, R13.reuse ;  /* 0x000000100c237819 */ /* 0x100fe4000000120d */
[----:B-----5:R-:W-:Y:S02]  /*14ad0*/  LOP3.LUT R25, R38, R25, R40, 0xf6, !PT ;  /* 0x0000001926197212 */ /* 0x020fe400078ef628 */
[----:B------:R-:W-:Y:S02]  /*14ae0*/  SHF.R.U32.HI R12, RZ, 0x10, R13 ;  /* 0x00000010ff0c7819 */ /* 0x000fe4000001160d */
[----:B------:R-:W-:Y:S02]  /*14af0*/  SHF.R.U64 R13, R4, 0x10, R5 ;  /* 0x00000010040d7819 */ /* 0x000fe40000001205 */
[----:B------:R-:W-:-:S02]  /*14b00*/  SHF.R.U64 R33, R14, 0x10, R15 ;  /* 0x000000100e217819 */ /* 0x000fc4000000120f */
[----:B------:R-:W-:Y:S02]  /*14b10*/  SHF.R.U32.HI R14, RZ, 0x10, R15 ;  /* 0x00000010ff0e7819 */ /* 0x000fe4000001160f */
[----:B------:R-:W-:Y:S02]  /*14b20*/  PRMT R102, R102, 0x5410, R13 ;  /* 0x0000541066667816 */ /* 0x000fe4000000000d */
[----:B------:R-:W-:Y:S02]  /*14b30*/  SHF.R.U32.HI R4, RZ, 0x10, R5 ;  /* 0x00000010ff047819 */ /* 0x000fe40000011605 */
[----:B------:R-:W-:Y:S01]  /*14b40*/  PRMT R106, R106, 0x5410, R35 ;  /* 0x000054106a6a7816 */ /* 0x000fe20000000023 */
[----:B------:R-:W-:Y:S01]  /*14b50*/  IMAD.U32 R35, R102, 0x10000, RZ ;  /* 0x0001000066237824 */ /* 0x000fe200078e00ff */
[--C-:B------:R-:W-:Y:S02]  /*14b60*/  SHF.R.U64 R5, R6, 0x10, R7.reuse ;  /* 0x0000001006057819 */ /* 0x100fe40000001207 */
        /* <DEDUP_REMOVED lines=10> */
[----:B------:R-:W-:Y:S02]  /*14c10*/  LOP3.LUT R106, R106, 0xffff0000, RZ, 0xc0, !PT ;  /* 0xffff00006a6a7812 */ /* 0x000fe400078ec0ff */
        /* <DEDUP_REMOVED lines=30> */
[C---:B------:R-:W-:Y:S01]  /*14e00*/  IMAD.U32 R29, R31.reuse, 0x10000, RZ ;  /* 0x000100001f1d7824 */ /* 0x040fe200078e00ff */
[----:B------:R-:W-:Y:S01]  /*14e10*/  LOP3.LUT R30, R31, 0xffff0000, RZ, 0xc0, !PT ;  /* 0xffff00001f1e7812 */ /* 0x000fe200078ec0ff */
[----:B------:R-:W-:Y:S01]  /*14e20*/  FMUL.FTZ R41, R14, R33 ;  /* 0x000000210e297220 */ /* 0x000fe20000410000 */
[----:B------:R-:W-:-:S02]  /*14e30*/  IMAD.U32 R31, R107, 0x10000, RZ ;  /* 0x000100006b1f7824 */ /* 0x000fc400078e00ff */
[----:B------:R-:W-:Y:S01]  /*14e40*/  FFMA.FTZ R39, R4, R33, -R39 ;  /* 0x0000002104277223 */ /* 0x000fe20000010827 */
[----:B------:R-:W-:Y:S02]  /*14e50*/  IMAD.U32 R14, R105, 0x10000, RZ ;  /* 0x00010000690e7824 */ /* 0x000fe400078e00ff */
[----:B------:R-:W-:Y:S01]  /*14e60*/  FMUL.FTZ R33, R20, R37 ;  /* 0x0000002514217220 */ /* 0x000fe20000410000 */
[----:B------:R-:W-:Y:S01]  /*14e70*/  FFMA.FTZ R41, R4, R35, R41 ;  /* 0x0000002304297223 */ /* 0x000fe20000010029 */
[----:B------:R-:W-:Y:S02]  /*14e80*/  IMAD.U32 R4, R109, 0x10000, RZ ;  /* 0x000100006d047824 */ /* 0x000fe400078e00ff */
[-C--:B------:R-:W-:Y:S01]  /*14e90*/  FMUL.FTZ R35, R20, R31.reuse ;  /* 0x0000001f14237220 */ /* 0x080fe20000410000 */
[C---:B------:R-:W-:Y:S01]  /*14ea0*/  FMUL.FTZ R20, R29.reuse, R14 ;  /* 0x0000000e1d147220 */ /* 0x040fe20000410000 */
[C---:B------:R-:W-:Y:S01]  /*14eb0*/  FFMA.FTZ R33, R6.reuse, R31, -R33 ;  /* 0x0000001f06217223 */ /* 0x040fe20000010821 */
[-C--:B------:R-:W-:Y:S01]  /*14ec0*/  FMUL.FTZ R31, R29, R4.reuse ;  /* 0x000000041d1f7220 */ /* 0x080fe20000410000 */
[----:B------:R-:W-:Y:S01]  /*14ed0*/  LOP3.LUT R107, R107, 0xffff0000, RZ, 0xc0, !PT ;  /* 0xffff00006b6b7812 */ /* 0x000fe200078ec0ff */
[----:B------:R-:W-:Y:S01]  /*14ee0*/  FFMA.FTZ R29, R13, R4, -R20 ;  /* 0x000000040d1d7223 */ /* 0x000fe20000010814 */
[----:B------:R-:W-:Y:S01]  /*14ef0*/  FMUL.FTZ R4, R15, R102 ;  /* 0x000000660f047220 */ /* 0x000fe20000410000 */
[----:B------:R-:W-:Y:S01]  /*14f00*/  FFMA.FTZ R35, R6, R37, R35 ;  /* 0x0000002506237223 */ /* 0x000fe20000010023 */
[----:B------:R-:W-:Y:S01]  /*14f10*/  FFMA.FTZ R31, R13, R14, R31 ;  /* 0x0000000e0d1f7223 */ /* 0x000fe2000001001f */
[----:B------:R-:W-:Y:S01]  /*14f20*/  FMUL.FTZ R14, R15, R106 ;  /* 0x0000006a0f0e7220 */ /* 0x000fe20000410000 */
[----:B------:R-:W-:-:S02]  /*14f30*/  IMAD.U32 R6, R104, 0x10000, RZ ;  /* 0x0001000068067824 */ /* 0x000fc400078e00ff */
[C---:B------:R-:W-:Y:S01]  /*14f40*/  FMUL.FTZ R13, R28.reuse, R103 ;  /* 0x000000671c0d7220 */ /* 0x040fe20000410000 */
[----:B------:R-:W-:Y:S01]  /*14f50*/  FFMA.FTZ R106, R5, R106, -R4 ;  /* 0x0000006a056a7223 */ /* 0x000fe20000010804 */
        /* <DEDUP_REMOVED lines=31> */
.L_x_3059:
[----:B------:R-:W-:Y:S05]  /*15150*/  BSYNC B1 ;  /* 0x0000000000017941 */ /* 0x000fea0003800000 */
.L_x_3058:
[----:B------:R-:W-:Y:S05]  /*15160*/  @P1 BRA `(.L_x_3025) ;  /* 0x00000004009c1947 */ /* 0x000fea0003800000 */
[----:B------:R-:W2:Y:S01]  /*15170*/  LDL R32, [R1+0x70] ;  /* 0x0000700001207983 */ /* 0x000ea20000100800 */
[----:B------:R-:W-:Y:S02]  /*15180*/  LEA.HI R0, R34, R0, RZ, 0x1d ;  /* 0x0000000022007211 */ /* 0x000fe400078fe8ff */
[----:B------:R-:W-:Y:S02]  /*15190*/  SHF.R.U64 R26, R8, 0x10, R9 ;  /* 0x00000010081a7819 */ /* 0x000fe40000001209 */
[----:B0-----:R-:W-:Y:S01]  /*151a0*/  SHF.R.S32.HI R5, RZ, 0x1f, R0 ;  /* 0x0000001fff057819 */ /* 0x001fe20000011400 */
[----:B------:R-:W-:Y:S01]  /*151b0*/  IMAD.SHL.U32 R3, R0, 0x8, RZ ;  /* 0x0000000800037824 */ /* 0x000fe200078e00ff */
[----:B------:R-:W-:Y:S02]  /*151c0*/  SHF.R.U64 R27, R72, 0x10, R73 ;  /* 0x00000010481b7819 */ /* 0x000fe40000001249 */
[----:B------:R-:W-:Y:S02]  /*151d0*/  LEA.HI R5, R5, R0, RZ, 0x3 ;  /* 0x0000000005057211 */ /* 0x000fe400078f18ff */
[----:B------:R-:W-:-:S02]  /*151e0*/  LOP3.LUT R0, R42, 0x38, R3, 0xf8, !PT ;  /* 0x000000382a007812 */ /* 0x000fc400078ef803 */
[----:B------:R-:W-:Y:S01]  /*151f0*/  SHF.R.U32.HI R8, RZ, 0x10, R9 ;  /* 0x00000010ff087819 */ /* 0x000fe20000011609 */
[----:B------:R-:W-:Y:S01]  /*15200*/  IMAD.SHL.U32 R5, R5, 0x400, RZ ;  /* 0x0000040005057824 */ /* 0x000fe200078e00ff */
[----:B------:R-:W-:Y:S02]  /*15210*/  LOP3.LUT R0, R0, R40, RZ, 0x3c, !PT ;  /* 0x0000002800007212 */ /* 0x000fe400078e3cff */
[----:B------:R-:W-:Y:S02]  /*15220*/  PRMT R26, R21, 0x5410, R26 ;  /* 0x00005410151a7816 */ /* 0x000fe4000000001a */
[----:B------:R-:W-:Y:S02]  /*15230*/  LOP3.LUT R3, R5, 0x7fffe000, RZ, 0xc0, !PT ;  /* 0x7fffe00005037812 */ /* 0x000fe400078ec0ff */
[----:B------:R-:W-:Y:S02]  /*15240*/  SHF.R.U64 R25, R74, 0x10, R75 ;  /* 0x000000104a197819 */ /* 0x000fe4000000124b */
[----:B-----5:R-:W-:-:S02]  /*15250*/  IADD3 R3, R0, R3, R38 ;  /* 0x0000000300037210 */ /* 0x020fc40007ffe026 */
[----:B------:R-:W-:Y:S02]  /*15260*/  SHF.R.U64 R9, R10, 0x10, R11 ;  /* 0x000000100a097819 */ /* 0x000fe4000000120b */
[----:B------:R-:W-:Y:S01]  /*15270*/  PRMT R88, R88, 0x5410, R27 ;  /* 0x0000541058587816 */ /* 0x000fe2000000001b */
[----:B------:R-:W-:Y:S01]  /*15280*/  IMAD R3, R3, 0x2, R18 ;  /* 0x0000000203037824 */ /* 0x000fe200078e0212 */
[----:B------:R-:W-:Y:S01]  /*15290*/  SHF.R.U32.HI R72, RZ, 0x10, R73 ;  /* 0x00000010ff487819 */ /* 0x000fe20000011649 */
[----:B------:R-:W-:Y:S01]  /*152a0*/  IMAD.U32 R27, R26, 0x10000, RZ ;  /* 0x000100001a1b7824 */ /* 0x000fe200078e00ff */
[----:B------:R-:W-:Y:S02]  /*152b0*/  SHF.R.U32.HI R10, RZ, 0x10, R11 ;  /* 0x00000010ff0a7819 */ /* 0x000fe4000001160b */
[----:B------:R-:W0:Y:S01]  /*152c0*/  LDS.128 R12, [R3+0x14400] ;  /* 0x01440000030c7984 */ /* 0x000e220000000c00 */
[----:B------:R-:W-:Y:S02]  /*152d0*/  PRMT R85, R85, 0x5410, R8 ;  /* 0x0000541055557816 */ /* 0x000fe40000000008 */
[----:B------:R-:W-:Y:S01]  /*152e0*/  PRMT R90, R90, 0x5410, R25 ;  /* 0x000054105a5a7816 */ /* 0x000fe20000000019 */
[----:B------:R-:W-:Y:S01]  /*152f0*/  IMAD.U32 R25, R88, 0x10000, RZ ;  /* 0x0001000058197824 */ /* 0x000fe200078e00ff */
[----:B------:R-:W-:Y:S01]  /*15300*/  SHF.R.U32.HI R74, RZ, 0x10, R75 ;  /* 0x00000010ff4a7819 */ /* 0x000fe2000001164b */
[----:B------:R-:W-:Y:S01]  /*15310*/  IMAD.U32 R29, R85, 0x10000, RZ ;  /* 0x00010000551d7824 */ /* 0x000fe200078e00ff */
[----:B------:R-:W-:-:S02]  /*15320*/  PRMT R89, R89, 0x5410, R72 ;  /* 0x0000541059597816 */ /* 0x000fc40000000048 */
[----:B------:R-:W-:Y:S02]  /*15330*/  PRMT R87, R87, 0x5410, R10 ;  /* 0x0000541057577816 */ /* 0x000fe4000000000a */
[----:B------:R-:W-:Y:S02]  /*15340*/  PRMT R91, R91, 0x5410, R74 ;  /* 0x000054105b5b7816 */ /* 0x000fe4000000004a */
[----:B------:R-:W-:Y:S01]  /*15350*/  PRMT R86, R86, 0x5410, R9 ;  /* 0x0000541056567816 */ /* 0x000fe20000000009 */
[C---:B0-----:R-:W-:Y:S01]  /*15360*/  IMAD.U32 R11, R12.reuse, 0x10000, RZ ;  /* 0x000100000c0b7824 */ /* 0x041fe200078e00ff */
[----:B------:R-:W-:Y:S01]  /*15370*/  LOP3.LUT R12, R12, 0xffff0000, RZ, 0xc0, !PT ;  /* 0xffff00000c0c7812 */ /* 0x000fe200078ec0ff */
[C---:B------:R-:W-:Y:S01]  /*15380*/  IMAD.U32 R20, R13.reuse, 0x10000, RZ ;  /* 0x000100000d147824 */ /* 0x040fe200078e00ff */
[----:B------:R-:W-:Y:S01]  /*15390*/  LOP3.LUT R13, R13, 0xffff0000, RZ, 0xc0, !PT ;  /* 0xffff00000d0d7812 */ /* 0x000fe200078ec0ff */
[C---:B------:R-:W-:Y:S01]  /*153a0*/  FMUL.FTZ R31, R11.reuse, R27 ;  /* 0x0000001b0b1f7220 */ /* 0x040fe20000410000 */
[----:B------:R-:W-:Y:S01]  /*153b0*/  FMUL.FTZ R33, R11, R25 ;  /* 0x000000190b217220 */ /* 0x000fe20000410000 */
[----:B------:R-:W-:-:S02]  /*153c0*/  IMAD.U32 R11, R89, 0x10000, RZ ;  /* 0x00010000590b7824 */ /* 0x000fc400078e00ff */
[C---:B------:R-:W-:Y:S01]  /*153d0*/  FMUL.FTZ R35, R20.reuse, R29 ;  /* 0x0000001d14237220 */ /* 0x040fe20000410000 */
[C---:B------:R-:W-:Y:S01]  /*153e0*/  IMAD.U32 R24, R15.reuse, 0x10000, RZ ;  /* 0x000100000f187824 */ /* 0x040fe200078e00ff */
[----:B------:R-:W-:Y:S01]  /*153f0*/  LOP3.LUT R15, R15, 0xffff0000, RZ, 0xc0, !PT ;  /* 0xffff00000f0f7812 */ /* 0x000fe200078ec0ff */
[----:B------:R-:W-:Y:S01]  /*15400*/  FMUL.FTZ R37, R20, R11 ;  /* 0x0000000b14257220 */ /* 0x000fe20000410000 */
[C---:B------:R-:W-:Y:S01]  /*15410*/  IMAD.U32 R21, R14.reuse, 0x10000, RZ ;  /* 0x000100000e157824 */ /* 0x040fe200078e00ff */
[----:B------:R-:W-:Y:S01]  /*15420*/  LOP3.LUT R14, R14, 0xffff0000, RZ, 0xc0, !PT ;  /* 0xffff00000e0e7812 */ /* 0x000fe200078ec0ff */
[----:B--2---:R-:W0:Y:S02]  /*15430*/  LDS.128 R4, [R32] ;  /* 0x0000000020047984 */ /* 0x004e240000000c00 */
[C---:B0-----:R-:W-:Y:S01]  /*15440*/  IMAD.U32 R0, R4.reuse, 0x10000, RZ ;  /* 0x0001000004007824 */ /* 0x041fe200078e00ff */
[----:B------:R-:W-:Y:S01]  /*15450*/  LOP3.LUT R4, R4, 0xffff0000, RZ, 0xc0, !PT ;  /* 0xffff000004047812 */ /* 0x000fe200078ec0ff */
[C---:B------:R-:W-:Y:S01]  /*15460*/  IMAD.U32 R8, R5.reuse, 0x10000, RZ ;  /* 0x0001000005087824 */ /* 0x040fe200078e00ff */
[----:B------:R-:W-:Y:S01]  /*15470*/  LOP3.LUT R5, R5, 0xffff0000, RZ, 0xc0, !PT ;  /* 0xffff000005057812 */ /* 0x000fe200078ec0ff */
[----:B------:R-:W-:Y:S01]  /*15480*/  FFMA.FTZ R28, R0, R25, -R31 ;  /* 0x00000019001c7223 */ /* 0x000fe2000001081f */
[----:B------:R-:W-:-:S02]  /*15490*/  IMAD.U32 R31, R87, 0x10000, RZ ;  /* 0x00010000571f7824 */ /* 0x000fc400078e00ff */
[----:B------:R-:W-:Y:S01]  /*154a0*/  FFMA.FTZ R35, R8, R11, -R35 ;  /* 0x0000000b08237223 */ /* 0x000fe20000010823 */
[----:B------:R-:W-:Y:S02]  /*154b0*/  IMAD.U32 R25, R91, 0x10000, RZ ;  /* 0x000100005b197824 */ /* 0x000fe400078e00ff */
[----:B------:R-:W-:Y:S01]  /*154c0*/  FFMA.FTZ R33, R0, R27, R33 ;  /* 0x0000001b00217223 */ /* 0x000fe20000010021 */
[----:B------:R-:W-:Y:S02]  /*154d0*/  IMAD.U32 R10, R7, 0x10000, RZ ;  /* 0x00010000070a7824 */ /* 0x000fe400078e00ff */
[C---:B------:R-:W-:Y:S01]  /*154e0*/  FMUL.FTZ R11, R24.reuse, R31 ;  /* 0x0000001f180b7220 */ /* 0x040fe20000410000 */
[----:B------:R-:W-:Y:S01]  /*154f0*/  FMUL.FTZ R24, R24, R25 ;  /* 0x0000001918187220 */ /* 0x000fe20000410000 */
[----:B------:R-:W-:Y:S01]  /*15500*/  LOP3.LUT R27, R26, 0xffff0000, RZ, 0xc0, !PT ;  /* 0xffff00001a1b7812 */ /* 0x000fe200078ec0ff */
[----:B------:R-:W-:Y:S01]  /*15510*/  FFMA.FTZ R37, R8, R29, R37 ;  /* 0x0000001d08257223 */ /* 0x000fe20000010025 */
[----:B------:R-:W-:Y:S01]  /*15520*/  FFMA.FTZ R30, R10, R25, -R11 ;  /* 0x000000190a1e7223 */ /* 0x000fe2000001080b */
[----:B------:R-:W-:Y:S01]  /*15530*/  LOP3.LUT R11, R88, 0xffff0000, RZ, 0xc0, !PT ;  /* 0xffff0000580b7812 */ /* 0x000fe200078ec0ff */
[----:B------:R-:W-:Y:S01]  /*15540*/  FFMA.FTZ R31, R10, R31, R24 ;  /* 0x0000001f0a1f7223 */ /* 0x000fe20000010018 */
[----:B------:R-:W-:Y:S01]  /*15550*/  LOP3.LUT R10, R85, 0xffff0000, RZ, 0xc0, !PT ;  /* 0xffff0000550a7812 */ /* 0x000fe200078ec0ff */
[C---:B------:R-:W-:Y:S01]  /*15560*/  FMUL.FTZ R25, R12.reuse, R27 ;  /* 0x0000001b0c197220 */ /* 0x040fe20000410000 */
[----:B------:R-:W-:Y:S01]  /*15570*/  LOP3.LUT R0, R89, 0xffff0000, RZ, 0xc0, !PT ;  /* 0xffff000059007812 */ /* 0x000fe200078ec0ff */
[----:B------:R-:W-:Y:S01]  /*15580*/  FMUL.FTZ R29, R12, R11 ;  /* 0x0000000b0c1d7220 */ /* 0x000fe20000410000 */
[----:B------:R-:W-:-:S02]  /*15590*/  IMAD.U32 R12, R86, 0x10000, RZ ;  /* 0x00010000560c7824 */ /* 0x000fc400078e00ff */
[C---:B------:R-:W-:Y:S01]  /*155a0*/  FMUL.FTZ R24, R13.reuse, R10 ;  /* 0x0000000a0d187220 */ /* 0x040fe20000410000 */
[C---:B------:R-:W-:Y:S01]  /*155b0*/  FFMA.FTZ R25, R4.reuse, R11, -R25 ;  /* 0x0000000b04197223 */ /* 0x040fe20000010819 */
[----:B------:R-:W-:Y:S01]  /*155c0*/  FMUL.FTZ R13, R13, R0 ;  /* 0x000000000d0d7220 */ /* 0x000fe20000410000 */
[----:B------:R-:W-:Y:S01]  /*155d0*/  FFMA.FTZ R20, R4, R27, R29 ;  /* 0x0000001b04147223 */ /* 0x000fe2000001001d */
[----:B------:R-:W-:Y:S02]  /*155e0*/  IMAD.U32 R9, R6, 0x10000, RZ ;  /* 0x0001000006097824 */ /* 0x000fe400078e00ff */
[----:B------:R-:W-:Y:S01]  /*155f0*/  FMUL.FTZ R4, R21, R12 ;  /* 0x0000000c15047220 */ /* 0x000fe20000410000 */
[----:B------:R-:W-:Y:S02]  /*15600*/  IMAD.U32 R8, R90, 0x10000, RZ ;  /* 0x000100005a087824 */ /* 0x000fe400078e00ff */
[C---:B------:R-:W-:Y:S01]  /*15610*/  FFMA.FTZ R10, R5.reuse, R10, R13 ;  /* 0x0000000a050a7223 */ /* 0x040fe2000001000d */
[----:B------:R-:W-:Y:S01]  /*15620*/  FFMA.FTZ R24, R5, R0, -R24 ;  /* 0x0000000005187223 */ /* 0x000fe20000010818 */
[----:B------:R-:W-:Y:S01]  /*15630*/  LOP3.LUT R11, R86, 0xffff0000, RZ, 0xc0, !PT ;  /* 0xffff0000560b7812 */ /* 0x000fe200078ec0ff */
[-C--:B------:R-:W-:Y:S01]  /*15640*/  FMUL.FTZ R26, R21, R8.reuse ;  /* 0x00000008151a7220 */ /* 0x080fe20000410000 */
[----:B------:R-:W-:Y:S01]  /*15650*/  FFMA.FTZ R13, R9, R8, -R4 ;  /* 0x00000008090d7223 */ /* 0x000fe20000010804 */
[----:B------:R-:W-:-:S02]  /*15660*/  LOP3.LUT R5, R90, 0xffff0000, RZ, 0xc0, !PT ;  /* 0xffff00005a057812 */ /* 0x000fc400078ec0ff */
[----:B------:R-:W-:Y:S01]  /*15670*/  LOP3.LUT R4, R87, 0xffff0000, RZ, 0xc0, !PT ;  /* 0xffff000057047812 */ /* 0x000fe200078ec0ff */
[----:B------:R-:W-:Y:S01]  /*15680*/  FFMA.FTZ R26, R9, R12, R26 ;  /* 0x0000000c091a7223 */ /* 0x000fe2000001001a */
[----:B------:R-:W-:Y:S01]  /*15690*/  LOP3.LUT R0, R91, 0xffff0000, RZ, 0xc0, !PT ;  /* 0xffff00005b007812 */ /* 0x000fe200078ec0ff */
[----:B------:R-:W-:Y:S01]  /*156a0*/  FMUL.FTZ R9, R14, R11 ;  /* 0x0000000b0e097220 */ /* 0x000fe20000410000 */
[----:B------:R-:W-:Y:S01]  /*156b0*/  LOP3.LUT R6, R6, 0xffff0000, RZ, 0xc0, !PT ;  /* 0xffff000006067812 */ /* 0x000fe200078ec0ff */
[-C--:B------:R-:W-:Y:S01]  /*156c0*/  FMUL.FTZ R14, R14, R5.reuse ;  /* 0x000000050e0e7220 */ /* 0x080fe20000410000 */
[----:B------:R-:W-:Y:S01]  /*156d0*/  LOP3.LUT R7, R7, 0xffff0000, RZ, 0xc0, !PT ;  /* 0xffff000007077812 */ /* 0x000fe200078ec0ff */
        /* <DEDUP_REMOVED lines=16> */
.L_x_3025:
[----:B------:R-:W-:Y:S05]  /*157e0*/  BSYNC B0 ;  /* 0x0000000000007941 */ /* 0x000fea0003800000 */
.L_x_2985:
        /* <DEDUP_REMOVED lines=8> */
.L_x_2983:
[----:B------:R-:W2:Y:S02]  /*15870*/  LDL R0, [R1+0x58] ;  /* 0x0000580001007983 */ /* 0x000ea40000100800 */
[----:B--2---:R-:W-:-:S13]  /*15880*/  R2UR UR4, R0 ;  /* 0x00000000000472ca */ /* 0x004fda00000e0000 */
[----:B------:R-:W-:-:S05]  /*15890*/  IMAD.U32 R0, RZ, RZ, UR4 ;  /* 0x00000004ff007e24 */ /* 0x000fca000f8e00ff */
[----:B------:R-:W-:-:S13]  /*158a0*/  ISETP.NE.AND P0, PT, R0, 0x3, PT ;  /* 0x000000030000780c */ /* 0x000fda0003f05270 */
[----:B------:R-:W-:Y:S05]  /*158b0*/  @!P0 BRA `(.L_x_3060) ;  /* 0x0000000000048947 */ /* 0x000fea0003800000 */
[----:B------:R-:W-:Y:S01]  /*158c0*/  BPT.TRAP 0x1 ;  /* 0x000000040000795c */ /* 0x000fe20000300000 */
.L_x_3060:
[----:B------:R-:W-:Y:S01]  /*158d0*/  IMAD R0, R217, 0x8, R18 ;  /* 0x00000008d9007824 */ /* 0x000fe200078e0212 */
[----:B01-34-:R-:W-:-:S04]  /*158e0*/  SHF.L.U32 R3, R218, 0x1f, RZ ;  /* 0x0000001fda037819 */ /* 0x01bfc800000006ff */
[----:B------:R0:W1:Y:S01]  /*158f0*/  SYNCS.PHASECHK.TRANS64.TRYWAIT P2, [R0+URZ+0x38830], R3 ;  /* 0x03883003000075a7 */ /* 0x000062000804017f */
[----:B------:R-:W-:Y:S05]  /*15900*/  @!P0 BRA `(.L_x_3061) ;  /* 0x0000000000048947 */ /* 0x000fea0003800000 */
[----:B------:R-:W-:Y:S01]  /*15910*/  BPT.TRAP 0x1 ;  /* 0x000000040000795c */ /* 0x000fe20000300000 */
.L_x_3061:
[----:B------:R-:W2:Y:S02]  /*15920*/  S2R R4, SR_TID.X ;  /* 0x0000000000047919 */ /* 0x000ea40000002100 */
[----:B--2---:R-:W-:-:S04]  /*15930*/  LOP3.LUT R4, R4, 0x7f, RZ, 0xc0, !PT ;  /* 0x0000007f04047812 */ /* 0x004fc800078ec0ff */
[----:B------:R-:W-:Y:S01]  /*15940*/  ISETP.NE.AND P1, PT, R4, RZ, PT ;  /* 0x000000ff0400720c */ /* 0x000fe20003f25270 */
[----:B-1----:R-:W-:-:S12]  /*15950*/  @P2 BRA `(.L_x_3062) ;  /* 0x0000000000082947 */ /* 0x002fd80003800000 */
[----:B------:R-:W1:Y:S02]  /*15960*/  SYNCS.PHASECHK.TRANS64.TRYWAIT P2, [R0+URZ+0x38830], R3 ;  /* 0x03883003000075a7 */ /* 0x000e64000804017f */
[----:B-1----:R-:W-:Y:S05]  /*15970*/  @!P2 BRA `(.L_x_3063) ;  /* 0x000001c000d4a947 */ /* 0x002fea0003800000 */
.L_x_3062:
        /* <DEDUP_REMOVED lines=17> */
[----:B------:R-:W-:Y:S01]  /*15a90*/  IMAD.MOV.U32 R9, RZ, RZ, 0x40000040 ;  /* 0x40000040ff097424 */ /* 0x000fe200078e00ff */
[----:B------:R-:W-:Y:S01]  /*15aa0*/  UMOV UR57, 0x40000040 ;  /* 0x4000004000397882 */ /* 0x000fe20000000000 */
[----:B------:R-:W-:Y:S01]  /*15ab0*/  IMAD R2, R217, 0xa00, R222 ;  /* 0x00000a00d9027824 */ /* 0x000fe200078e02de */
[----:B------:R-:W-:Y:S01]  /*15ac0*/  R2UR UR11, R3 ;  /* 0x00000000030b72ca */ /* 0x000fe200000e0000 */
[----:B------:R-:W-:Y:S01]  /*15ad0*/  UIADD3 UR56, UR12, 0x804, URZ ;  /* 0x000008040c387890 */ /* 0x000fe2000fffe03f */
[----:B------:R-:W-:Y:S01]  /*15ae0*/  R2UR UR39, R9 ;  /* 0x00000000092772ca */ /* 0x000fe200000e0000 */
[----:B------:R-:W-:Y:S01]  /*15af0*/  UMOV UR8, UR12 ;  /* 0x0000000c00087c82 */ /* 0x000fe20008000000 */
[C---:B------:R-:W-:Y:S01]  /*15b00*/  R2UR UR10, R2.reuse ;  /* 0x00000000020a72ca */ /* 0x040fe200000e0000 */
[C---:B------:R-:W-:Y:S01]  /*15b10*/  VIADD R4, R2.reuse, 0x80 ;  /* 0x0000008002047836 */ /* 0x040fe20000000000 */
[----:B------:R-:W-:Y:S01]  /*15b20*/  UMOV UR4, UR8 ;  /* 0x0000000800047c82 */ /* 0x000fe20008000000 */
[----:B------:R-:W-:Y:S01]  /*15b30*/  VIADD R6, R2, 0x200 ;  /* 0x0000020002067836 */ /* 0x000fe20000000000 */
[----:B------:R-:W-:Y:S01]  /*15b40*/  UIADD3 UR52, UR12, 0x806, URZ ;  /* 0x000008060c347890 */ /* 0x000fe2000fffe03f */
[----:B------:R-:W-:Y:S01]  /*15b50*/  IMAD.U32 R10, RZ, RZ, UR8 ;  /* 0x00000008ff0a7e24 */ /* 0x000fe2000f8e00ff */
[----:B------:R-:W-:Y:S01]  /*15b60*/  R2UR UR6, R4 ;  /* 0x00000000040672ca */ /* 0x000fe200000e0000 */
[----:B------:R-:W-:Y:S01]  /*15b70*/  VIADD R4, R2, 0x100 ;  /* 0x0000010002047836 */ /* 0x000fe20000000000 */
[----:B------:R-:W-:Y:S01]  /*15b80*/  UMOV UR53, 0x40000040 ;  /* 0x4000004000357882 */ /* 0x000fe20000000000 */
[----:B------:R-:W-:Y:S01]  /*15b90*/  UIADD3 UR48, UR12, 0xc00, URZ ;  /* 0x00000c000c307890 */ /* 0x000fe2000fffe03f */
[----:B------:R0:W-:Y:S01]  /*15ba0*/  STL.64 [R1+0x48], R10 ;  /* 0x0000480a01007387 */ /* 0x0001e20000100a00 */
[----:B------:R-:W-:Y:S01]  /*15bb0*/  UMOV UR49, 0x40000040 ;  /* 0x4000004000317882 */ /* 0x000fe20000000000 */
[----:B------:R-:W-:Y:S01]  /*15bc0*/  UIADD3 UR44, UR12, 0xc02, URZ ;  /* 0x00000c020c2c7890 */ /* 0x000fe2000fffe03f */
[----:B------:R-:W-:Y:S01]  /*15bd0*/  HGMMA.64x16x16.F32.BF16 R56, gdesc[UR8], RZ, !UPT, gsb0 ;  /* 0x00200000083879f0 */ /* 0x000fe2000c0018ff */
[----:B------:R-:W-:Y:S01]  /*15be0*/  R2UR UR10, R6 ;  /* 0x00000000060a72ca */ /* 0x000fe200000e0000 */
[C---:B------:R-:W-:Y:S01]  /*15bf0*/  VIADD R6, R2.reuse, 0x202 ;  /* 0x0000020202067836 */ /* 0x040fe20000000000 */
[----:B------:R-:W-:Y:S01]  /*15c00*/  R2UR UR11, R7 ;  /* 0x00000000070b72ca */ /* 0x000fe200000e0000 */
[----:B------:R-:W-:Y:S01]  /*15c10*/  IMAD.MOV.U32 R7, RZ, RZ, 0x40000040 ;  /* 0x40000040ff077424 */ /* 0x000fe200078e00ff */
[----:B------:R-:W-:Y:S01]  /*15c20*/  UMOV UR45, 0x40000040 ;  /* 0x40000040002d7882 */ /* 0x000fe20000000000 */
[----:B------:R-:W-:Y:S01]  /*15c30*/  UIADD3 UR40, UR12, 0xc04, URZ ;  /* 0x00000c040c287890 */ /* 0x000fe2000fffe03f */
[----:B------:R-:W-:Y:S01]  /*15c40*/  VIADD R8, R2, 0x786 ;  /* 0x0000078602087836 */ /* 0x000fe20000000000 */
[----:B------:R-:W-:Y:S01]  /*15c50*/  UMOV UR41, 0x40000040 ;  /* 0x4000004000297882 */ /* 0x000fe20000000000 */
[----:B0-----:R-:W-:Y:S01]  /*15c60*/  IMAD.U32 R11, RZ, RZ, UR17 ;  /* 0x00000011ff0b7e24 */ /* 0x001fe2000f8e00ff */
[----:B------:R-:W-:Y:S01]  /*15c70*/  UIADD3 UR36, UR12, 0xc06, URZ ;  /* 0x00000c060c247890 */ /* 0x000fe2000fffe03f */
[----:B------:R-:W0:Y:S01]  /*15c80*/  LDC R3, c[0x0][0x448] ;  /* 0x00011200ff037b82 */ /* 0x000e220000000800 */
[----:B------:R-:W-:Y:S01]  /*15c90*/  R2UR UR38, R8 ;  /* 0x00000000082672ca */ /* 0x000fe200000e0000 */
[----:B------:R-:W-:Y:S01]  /*15ca0*/  UMOV UR37, 0x40000040 ;  /* 0x4000004000257882 */ /* 0x000fe20000000000 */
[----:B------:R-:W-:Y:S01]  /*15cb0*/  VIADD R8, R2, 0x886 ;  /* 0x0000088602087836 */ /* 0x000fe20000000000 */
[----:B------:R-:W-:Y:S01]  /*15cc0*/  BSSY B0, `(.L_x_3064) ;  /* 0x0000932000007945 */ /* 0x000fe20003800000 */
[----:B------:R-:W-:Y:S01]  /*15cd0*/  IMAD.MOV.U32 R9, RZ, RZ, 0x40000040 ;  /* 0x40000040ff097424 */ /* 0x000fe200078e00ff */
[----:B------:R-:W-:Y:S01]  /*15ce0*/  CS2R R150, SRZ ;  /* 0x0000000000967805 */ /* 0x000fe2000001ff00 */
[----:B------:R-:W-:Y:S01]  /*15cf0*/  @!P1 VIADD R0, R0, 0x38840 ;  /* 0x0003884000009836 */ /* 0x000fe20000000000 */
[----:B------:R-:W-:-:S02]  /*15d00*/  CS2R R148, SRZ ;  /* 0x0000000000947805 */ /* 0x000fc4000001ff00 */
[----:B------:R-:W-:Y:S02]  /*15d10*/  CS2R R146, SRZ ;  /* 0x0000000000927805 */ /* 0x000fe4000001ff00 */
[----:B-----5:R-:W-:Y:S02]  /*15d20*/  CS2R R144, SRZ ;  /* 0x0000000000907805 */ /* 0x020fe4000001ff00 */
[----:B------:R-:W-:Y:S02]  /*15d30*/  CS2R R142, SRZ ;  /* 0x00000000008e7805 */ /* 0x000fe4000001ff00 */
[----:B------:R-:W-:Y:S02]  /*15d40*/  @!P1 PRMT R0, RZ, 0x654, R0 ;  /* 0x00000654ff009816 */ /* 0x000fe40000000000 */
        /* <DEDUP_REMOVED lines=12> */
[----:B------:R-:W-:Y:S01]  /*15e10*/  IMAD.IADD R3, R235, 0x1, R230 ;  /* 0x00000001eb037824 */ /* 0x000fe200078e02e6 */
        /* <DEDUP_REMOVED lines=14> */
[----:B------:R-:W-:-:S02]  /*15f00*/  WARPGROUP.DEPBAR.LE gsb0, 0x0 ;  /* 0x00008000000079c5 */ /* 0x000fc40000010000 */
[----:B------:R-:W-:-:S06]  /*15f10*/  WARPGROUP.ARRIVE ;  /* 0x00000000000079c5 */ /* 0x000fcc0000000000 */
        /* <DEDUP_REMOVED lines=428> */
[----:B------:R-:W-:Y:S01]  /*179e0*/  STL.64 [R1], R10 ;  /* 0x0000000a01007387 */ /* 0x000fe20000100a00 */
[----:B------:R-:W-:Y:S02]  /*179f0*/  WARPGROUP.DEPBAR.LE gsb0, 0x0 ;  /* 0x00008000000079c5 */ /* 0x000fe40000010000 */
[----:B------:R-:W-:-:S06]  /*17a00*/  WARPGROUP.ARRIVE ;  /* 0x00000000000079c5 */ /* 0x000fcc0000000000 */
[----:B------:R-:W-:Y:S01]  /*17a10*/  HGMMA.64x16x16.F32.BF16 R24, gdesc[UR8], R24, gsb0 ;  /* 0x00200000081879f0 */ /* 0x000fe20008001818 */
[----:B------:R-:W-:Y:S01]  /*17a20*/  UMOV UR8, UR14 ;  /* 0x0000000e00087c82 */ /* 0x000fe20008000000 */
[----:B------:R-:W-:Y:S01]  /*17a30*/  UMOV UR9, UR15 ;  /* 0x0000000f00097c82 */ /* 0x000fe20008000000 */
[----:B------:R-:W-:Y:S02]  /*17a40*/  WARPGROUP.DEPBAR.LE gsb0, 0x0 ;  /* 0x00008000000079c5 */ /* 0x000fe40000010000 */
[----:B------:R-:W-:-:S06]  /*17a50*/  WARPGROUP.ARRIVE ;  /* 0x00000000000079c5 */ /* 0x000fcc0000000000 */
[----:B------:R-:W-:Y:S03]  /*17a60*/  HGMMA.64x16x16.F32.BF16 R56, gdesc[UR16], R56, gsb0 ;  /* 0x00200000103879f0 */ /* 0x000fe60008001838 */
        /* <DEDUP_REMOVED lines=224> */
[----:B------:R-:W-:Y:S02]  /*18870*/  R2UR UR10, R4 ;  /* 0x00000000040a72ca */ /* 0x000fe400000e0000 */
[----:B------:R-:W-:Y:S01]  /*18880*/  R2UR UR11, R5 ;  /* 0x00000000050b72ca */ /* 0x000fe200000e0000 */
[----:B------:R-:W0:Y:S08]  /*18890*/  @P2 LDC R4, c[0x0][0x44c] ;  /* 0x00011300ff042b82 */ /* 0x000e300000000800 */
[----:B------:R-:W1:Y:S01]  /*188a0*/  @P2 LDC R5, c[0x0][0x450] ;  /* 0x00011400ff052b82 */ /* 0x000e620000000800 */
[----:B0-----:R-:W-:Y:S01]  /*188b0*/  @P2 IMAD.HI.U32 R4, R3, R4, RZ ;  /* 0x0000000403042227 */ /* 0x001fe200078e00ff */
[----:B------:R-:W-:-:S02]  /*188c0*/  WARPGROUP.DEPBAR.LE gsb0, 0x0 ;  /* 0x00008000000079c5 */ /* 0x000fc40000010000 */
        /* <DEDUP_REMOVED lines=18> */
[----:B------:R-:W-:Y:S01]  /*189f0*/  IMAD.MOV.U32 R6, RZ, RZ, R3 ;  /* 0x000000ffff067224 */ /* 0x000fe200078e0003 */
[----:B-1----:R-:W-:Y:S01]  /*18a00*/  @P2 SHF.R.U32.HI R6, RZ, R5, R4 ;  /* 0x00000005ff062219 */ /* 0x002fe20000011604 */
[----:B------:R-:W-:Y:S02]  /*18a10*/  VIADD R4, R2, 0x906 ;  /* 0x0000090602047836 */ /* 0x000fe40000000000 */
[----:B------:R-:W-:Y:S02]  /*18a20*/  IMAD.MOV.U32 R5, RZ, RZ, 0x40000040 ;  /* 0x40000040ff057424 */ /* 0x000fe400078e00ff */
[----:B------:R-:W-:-:S02]  /*18a30*/  IMAD.MOV.U32 R7, RZ, RZ, -0x50 ;  /* 0xffffffb0ff077424 */ /* 0x000fc400078e00ff */
[C---:B------:R-:W-:Y:S02]  /*18a40*/  IMAD R3, R84.reuse, -0x50, R232 ;  /* 0xffffffb054037824 */ /* 0x040fe400078e02e8 */
[----:B------:R-:W-:Y:S02]  /*18a50*/  IMAD R7, R84, R7, 0x51 ;  /* 0x0000005154077424 */ /* 0x000fe400078e0207 */
[----:B------:R-:W-:Y:S02]  /*18a60*/  VIADD R3, R3, 0x50 ;  /* 0x0000005003037836 */ /* 0x000fe40000000000 */
[----:B------:R-:W-:Y:S02]  /*18a70*/  IMAD R7, R234, -0x2, R7 ;  /* 0xfffffffeea077824 */ /* 0x000fe400078e0207 */
[----:B------:R-:W-:-:S03]  /*18a80*/  VIADD R2, R2, 0x986 ;  /* 0x0000098602027836 */ /* 0x000fc60000000000 */
[----:B------:R-:W-:Y:S01]  /*18a90*/  IADD3 R7, -R231, R7, R232 ;  /* 0x00000007e7077210 */ /* 0x000fe20007ffe1e8 */
[----:B------:R-:W-:Y:S02]  /*18aa0*/  WARPGROUP.DEPBAR.LE gsb0, 0x0 ;  /* 0x00008000000079c5 */ /* 0x000fe40000010000 */
[----:B------:R-:W-:-:S06]  /*18ab0*/  WARPGROUP.ARRIVE ;  /* 0x00000000000079c5 */ /* 0x000fcc0000000000 */
[----:B------:R-:W-:Y:S01]  /*18ac0*/  HGMMA.64x16x16.F32.BF16 R56, gdesc[UR36], R56, gsb0 ;  /* 0x00200000243879f0 */ /* 0x000fe20008001838 */
[----:B------:R-:W-:Y:S01]  /*18ad0*/  ULDC UR38, c[0x0][0x988] ;  /* 0x0002620000267ab9 */ /* 0x000fe20000000800 */
[----:B------:R-:W-:Y:S01]  /*18ae0*/  ULDC UR39, c[0x0][0x988] ;  /* 0x0002620000277ab9 */ /* 0x000fe20000000800 */
[----:B------:R-:W-:Y:S02]  /*18af0*/  WARPGROUP.DEPBAR.LE gsb0, 0x0 ;  /* 0x00008000000079c5 */ /* 0x000fe40000010000 */
[----:B------:R-:W-:-:S06]  /*18b00*/  WARPGROUP.ARRIVE ;  /* 0x00000000000079c5 */ /* 0x000fcc0000000000 */
[----:B------:R-:W-:Y:S01]  /*18b10*/  HGMMA.64x16x16.F32.BF16 R48, gdesc[UR4], R48, gsb0 ;  /* 0x00200000043079f0 */ /* 0x000fe20008001830 */
[----:B------:R-:W-:Y:S01]  /*18b20*/  R2UR UR6, R8 ;  /* 0x00000000080672ca */ /* 0x000fe200000e0000 */
[----:B------:R-:W-:Y:S01]  /*18b30*/  UMOV UR4, UR36 ;  /* 0x0000002400047c82 */ /* 0x000fe20008000000 */
[----:B------:R-:W-:Y:S01]  /*18b40*/  R2UR UR7, R9 ;  /* 0x00000000090772ca */ /* 0x000fe200000e0000 */
[----:B------:R-:W-:Y:S01]  /*18b50*/  UMOV UR5, UR37 ;  /* 0x0000002500057c82 */ /* 0x000fe20008000000 */
[----:B------:R-:W0:Y:S04]  /*18b60*/  SHFL.IDX PT, R8, R6, 0x1, 0x1c1f ;  /* 0x003c1f0006087f89 */ /* 0x000e2800000e0000 */
[----:B------:R-:W1:Y:S01]  /*18b70*/  SHFL.IDX PT, R6, R6, RZ, 0x1c1f ;  /* 0x001c1fff06067589 */ /* 0x000e6200000e0000 */
[----:B------:R-:W-:-:S02]  /*18b80*/  WARPGROUP.DEPBAR.LE gsb0, 0x0 ;  /* 0x00008000000079c5 */ /* 0x000fc40000010000 */
[----:B------:R-:W-:-:S06]  /*18b90*/  WARPGROUP.ARRIVE ;  /* 0x00000000000079c5 */ /* 0x000fcc0000000000 */
[----:B------:R-:W-:Y:S01]  /*18ba0*/  HGMMA.64x16x16.F32.BF16 R40, gdesc[UR4], R40, gsb0 ;  /* 0x00200000042879f0 */ /* 0x000fe20008001828 */
[----:B------:R-:W-:Y:S01]  /*18bb0*/  R2UR UR6, R4 ;  /* 0x00000000040672ca */ /* 0x000fe200000e0000 */
[----:B------:R-:W-:Y:S01]  /*18bc0*/  UMOV UR4, UR36 ;  /* 0x0000002400047c82 */ /* 0x000fe20008000000 */
[----:B------:R-:W-:Y:S01]  /*18bd0*/  R2UR UR7, R5 ;  /* 0x00000000050772ca */ /* 0x000fe200000e0000 */
[----:B------:R-:W-:Y:S01]  /*18be0*/  UMOV UR5, UR37 ;  /* 0x0000002500057c82 */ /* 0x000fe20008000000 */
[----:B------:R-:W-:Y:S02]  /*18bf0*/  IMAD R4, R234, -0x2, R3 ;  /* 0xfffffffeea047824 */ /* 0x000fe400078e0203 */
[----:B------:R-:W-:-:S03]  /*18c00*/  IMAD.MOV.U32 R3, RZ, RZ, 0x40000040 ;  /* 0x40000040ff037424 */ /* 0x000fc600078e00ff */
[-CC-:B0-----:R-:W-:Y:S02]  /*18c10*/  VIADDMNMX R8, R8, R7.reuse, R4.reuse, PT ;  /* 0x0000000708087246 */ /* 0x181fe40003800104 */
[----:B-1----:R-:W-:Y:S02]  /*18c20*/  VIADDMNMX R7, R6, R7, R4, PT ;  /* 0x0000000706077246 */ /* 0x002fe40003800104 */
[C---:B------:R-:W-:Y:S02]  /*18c30*/  ISETP.GT.AND P3, PT, R8.reuse, RZ, PT ;  /* 0x000000ff0800720c */ /* 0x040fe40003f64270 */
[C---:B------:R-:W-:Y:S02]  /*18c40*/  ISETP.GT.AND P4, PT, R8.reuse, 0x1, PT ;  /* 0x000000010800780c */ /* 0x040fe40003f84270 */
[----:B------:R-:W-:Y:S02]  /*18c50*/  ISETP.GT.AND P5, PT, R8, 0x8, PT ;  /* 0x000000080800780c */ /* 0x000fe40003fa4270 */
[----:B------:R-:W-:-:S02]  /*18c60*/  FSEL R58, R58, -INF , P3 ;  /* 0xff8000003a3a7808 */ /* 0x000fc40001800000 */
[----:B------:R-:W-:Y:S02]  /*18c70*/  FSEL R59, R59, -INF , P4 ;  /* 0xff8000003b3b7808 */ /* 0x000fe40002000000 */
[----:B------:R-:W-:Y:S02]  /*18c80*/  ISETP.GT.AND P3, PT, R8, 0x9, PT ;  /* 0x000000090800780c */ /* 0x000fe40003f64270 */
[----:B------:R-:W-:Y:S02]  /*18c90*/  FSEL R62, R62, -INF , P5 ;  /* 0xff8000003e3e7808 */ /* 0x000fe40002800000 */
[C---:B------:R-:W-:Y:S02]  /*18ca0*/  ISETP.GT.AND P4, PT, R8.reuse, 0x10, PT ;  /* 0x000000100800780c */ /* 0x040fe40003f84270 */
[----:B------:R-:W-:Y:S02]  /*18cb0*/  FSEL R64, R63, -INF , P3 ;  /* 0xff8000003f407808 */ /* 0x000fe40001800000 */
[----:B------:R-:W-:-:S02]  /*18cc0*/  ISETP.GT.AND P3, PT, R8, 0x11, PT ;  /* 0x000000110800780c */ /* 0x000fc40003f64270 */
[----:B------:R-:W-:Y:S02]  /*18cd0*/  FSEL R50, R50, -INF , P4 ;  /* 0xff80000032327808 */ /* 0x000fe40002000000 */
[C---:B------:R-:W-:Y:S02]  /*18ce0*/  ISETP.GT.AND P4, PT, R8.reuse, 0x18, PT ;  /* 0x000000180800780c */ /* 0x040fe40003f84270 */
[----:B------:R-:W-:Y:S02]  /*18cf0*/  FSEL R66, R51, -INF , P3 ;  /* 0xff80000033427808 */ /* 0x000fe40001800000 */
[----:B------:R-:W-:Y:S02]  /*18d00*/  ISETP.GT.AND P3, PT, R8, 0x19, PT ;  /* 0x000000190800780c */ /* 0x000fe40003f64270 */
[----:B------:R-:W-:Y:S02]  /*18d10*/  FSEL R54, R54, -INF , P4 ;  /* 0xff80000036367808 */ /* 0x000fe40002000000 */
[----:B------:R-:W-:-:S02]  /*18d20*/  ISETP.GT.AND P4, PT, R8, 0x20, PT ;  /* 0x000000200800780c */ /* 0x000fc40003f84270 */
[----:B------:R-:W-:Y:S02]  /*18d30*/  FSEL R68, R55, -INF , P3 ;  /* 0xff80000037447808 */ /* 0x000fe40001800000 */
[----:B------:R-:W-:Y:S02]  /*18d40*/  ISETP.GT.AND P3, PT, R8, 0x21, PT ;  /* 0x000000210800780c */ /* 0x000fe40003f64270 */
[----:B------:R-:W-:Y:S01]  /*18d50*/  ISETP.GT.AND P5, PT, R7, 0x8, PT ;  /* 0x000000080700780c */ /* 0x000fe20003fa4270 */
[----:B------:R-:W-:Y:S02]  /*18d60*/  WARPGROUP.DEPBAR.LE gsb0, 0x0 ;  /* 0x00008000000079c5 */ /* 0x000fe40000010000 */
[----:B------:R-:W-:Y:S01]  /*18d70*/  WARPGROUP.ARRIVE ;  /* 0x00000000000079c5 */ /* 0x000fe20000000000 */
[----:B------:R-:W-:Y:S02]  /*18d80*/  FSEL R42, R42, -INF , P4 ;  /* 0xff8000002a2a7808 */ /* 0x000fe40002000000 */
[----:B------:R-:W-:-:S02]  /*18d90*/  ISETP.GT.AND P4, PT, R8, 0x28, PT ;  /* 0x000000280800780c */ /* 0x000fc40003f84270 */
[----:B------:R-:W-:Y:S01]  /*18da0*/  FSEL R70, R43, -INF , P3 ;  /* 0xff8000002b467808 */ /* 0x000fe20001800000 */
[----:B------:R-:W-:Y:S01]  /*18db0*/  HGMMA.64x16x16.F32.BF16 R32, gdesc[UR4], R32, gsb0 ;  /* 0x00200000042079f0 */ /* 0x000fe20008001820 */
[----:B------:R-:W-:Y:S01]  /*18dc0*/  R2UR UR6, R2 ;  /* 0x00000000020672ca */ /* 0x000fe200000e0000 */
[----:B------:R-:W-:Y:S01]  /*18dd0*/  UMOV UR4, UR36 ;  /* 0x0000002400047c82 */ /* 0x000fe20008000000 */
[----:B------:R-:W-:Y:S01]  /*18de0*/  R2UR UR7, R3 ;  /* 0x00000000030772ca */ /* 0x000fe200000e0000 */
[----:B------:R-:W-:Y:S01]  /*18df0*/  UMOV UR5, UR37 ;  /* 0x0000002500057c82 */ /* 0x000fe20008000000 */
        /* <DEDUP_REMOVED lines=18> */
[----:B------:R-:W-:-:S04]  /*18f20*/  FMNMX.FTZ R3, R46, R3, !PT ;  /* 0x000000032e037209 */ /* 0x000fc80007810000 */
        /* <DEDUP_REMOVED lines=9> */
[----:B------:R-:W-:-:S02]  /*18fc0*/  ISETP.GT.AND P3, PT, R8, 0x39, PT ;  /* 0x000000390800780c */ /* 0x000fc40003f64270 */
[----:B------:R-:W-:Y:S02]  /*18fd0*/  FSEL R78, R38, -INF , P4 ;  /* 0xff800000264e7808 */ /* 0x000fe40002000000 */
[----:B------:R-:W-:Y:S02]  /*18fe0*/  FMNMX.FTZ R3, R76, R3, !PT ;  /* 0x000000034c037209 */ /* 0x000fe40007810000 */
[----:B------:R-:W-:Y:S02]  /*18ff0*/  ISETP.GT.AND P4, PT, R8, 0x40, PT ;  /* 0x000000400800780c */ /* 0x000fe40003f84270 */
[----:B------:R-:W-:Y:S02]  /*19000*/  FSEL R80, R39, -INF , P3 ;  /* 0xff80000027507808 */ /* 0x000fe40001800000 */
[----:B------:R-:W-:Y:S02]  /*19010*/  FMNMX.FTZ R3, R78, R3, !PT ;  /* 0x000000034e037209 */ /* 0x000fe40007810000 */
[----:B------:R-:W-:-:S02]  /*19020*/  ISETP.GT.AND P3, PT, R8, 0x41, PT ;  /* 0x000000410800780c */ /* 0x000fc40003f64270 */
[----:B------:R-:W-:Y:S01]  /*19030*/  FMNMX.FTZ R3, R80, R3, !PT ;  /* 0x0000000350037209 */ /* 0x000fe20007810000 */
[----:B------:R-:W-:Y:S02]  /*19040*/  WARPGROUP.DEPBAR.LE gsb0, 0x0 ;  /* 0x00008000000079c5 */ /* 0x000fe40000010000 */
[----:B------:R-:W-:Y:S01]  /*19050*/  FSEL R82, R26, -INF , P4 ;  /* 0xff8000001a527808 */ /* 0x000fe20002000000 */
[----:B------:R0:W-:Y:S01]  /*19060*/  @!P1 SYNCS.ARRIVE.TRANS64.RED.A1T0 RZ, [R0+URZ], RZ ;  /* 0x000000ff00ff99a7 */ /* 0x0001e2000810043f */
[----:B------:R-:W-:Y:S02]  /*19070*/  ISETP.GT.AND P4, PT, R8, 0x48, PT ;  /* 0x000000480800780c */ /* 0x000fe40003f84270 */
[----:B------:R-:W-:Y:S02]  /*19080*/  FSEL R86, R27, -INF , P3 ;  /* 0xff8000001b567808 */ /* 0x000fe40001800000 */
[----:B------:R-:W-:Y:S02]  /*19090*/  FMNMX.FTZ R3, R82, R3, !PT ;  /* 0x0000000352037209 */ /* 0x000fe40007810000 */
[----:B------:R-:W-:Y:S01]  /*190a0*/  ISETP.GT.AND P3, PT, R8, 0x49, PT ;  /* 0x000000490800780c */ /* 0x000fe20003f64270 */
[----:B------:R-:W1:Y:S01]  /*190b0*/  @P2 LDC R27, c[0x0][0x44c] ;  /* 0x00011300ff1b2b82 */ /* 0x000e620000000800 */
[----:B------:R-:W-:-:S02]  /*190c0*/  FSEL R88, R30, -INF , P4 ;  /* 0xff8000001e587808 */ /* 0x000fc40002000000 */
[----:B------:R-:W-:Y:S02]  /*190d0*/  FMNMX.FTZ R3, R86, R3, !PT ;  /* 0x0000000356037209 */ /* 0x000fe40007810000 */
[----:B------:R-:W-:Y:S02]  /*190e0*/  FSEL R90, R31, -INF , P3 ;  /* 0xff8000001f5a7808 */ /* 0x000fe40001800000 */
[----:B------:R-:W-:Y:S02]  /*190f0*/  FMNMX.FTZ R3, R88, R3, !PT ;  /* 0x0000000358037209 */ /* 0x000fe40007810000 */
[C---:B------:R-:W-:Y:S02]  /*19100*/  ISETP.GT.AND P3, PT, R7.reuse, RZ, PT ;  /* 0x000000ff0700720c */ /* 0x040fe40003f64270 */
[----:B------:R-:W-:Y:S02]  /*19110*/  FMNMX.FTZ R3, R90, R3, !PT ;  /* 0x000000035a037209 */ /* 0x000fe40007810000 */
[----:B------:R-:W-:-:S02]  /*19120*/  ISETP.GT.AND P4, PT, R7, 0x1, PT ;  /* 0x000000010700780c */ /* 0x000fc40003f84270 */
[----:B------:R-:W-:Y:S01]  /*19130*/  FSEL R56, R56, -INF , P3 ;  /* 0xff80000038387808 */ /* 0x000fe20001800000 */
[----:B------:R-:W2:Y:S01]  /*19140*/  SHFL.BFLY PT, R2, R3, 0x2, 0x1f ;  /* 0x0c401f0003027f89 */ /* 0x000ea200000e0000 */
[----:B------:R-:W-:Y:S02]  /*19150*/  FSEL R57, R57, -INF , P4 ;  /* 0xff80000039397808 */ /* 0x000fe40002000000 */
[----:B------:R-:W-:Y:S02]  /*19160*/  FSEL R8, R61, -INF , P6 ;  /* 0xff8000003d087808 */ /* 0x000fe40003000000 */
[C---:B------:R-:W-:Y:S02]  /*19170*/  ISETP.GT.AND P3, PT, R7.reuse, 0x10, PT ;  /* 0x000000100700780c */ /* 0x040fe40003f64270 */
[----:B------:R-:W-:Y:S01]  /*19180*/  ISETP.GT.AND P4, PT, R7, 0x11, PT ;  /* 0x000000110700780c */ /* 0x000fe20003f84270 */
[----:B-1----:R-:W-:Y:S01]  /*19190*/  @P2 IMAD.HI.U32 R27, R230, R27, RZ ;  /* 0x0000001be61b2227 */ /* 0x002fe200078e00ff */
[----:B------:R-:W-:-:S02]  /*191a0*/  FSEL R48, R48, -INF , P3 ;  /* 0xff80000030307808 */ /* 0x000fc40001800000 */
[----:B------:R-:W-:Y:S02]  /*191b0*/  FSEL R10, R49, -INF , P4 ;  /* 0xff800000310a7808 */ /* 0x000fe40002000000 */
[C---:B------:R-:W-:Y:S02]  /*191c0*/  ISETP.GT.AND P3, PT, R7.reuse, 0x19, PT ;  /* 0x000000190700780c */ /* 0x040fe40003f64270 */
[----:B------:R-:W-:Y:S02]  /*191d0*/  ISETP.GT.AND P4, PT, R7, 0x20, PT ;  /* 0x000000200700780c */ /* 0x000fe40003f84270 */
[----:B------:R-:W-:Y:S02]  /*191e0*/  FSEL R12, R53, -INF , P3 ;  /* 0xff800000350c7808 */ /* 0x000fe40001800000 */
[----:B------:R-:W-:Y:S02]  /*191f0*/  ISETP.GT.AND P3, PT, R7, 0x21, PT ;  /* 0x000000210700780c */ /* 0x000fe40003f64270 */
[----:B------:R-:W-:-:S02]  /*19200*/  FSEL R40, R40, -INF , P4 ;  /* 0xff80000028287808 */ /* 0x000fc40002000000 */
[----:B------:R-:W-:Y:S02]  /*19210*/  ISETP.GT.AND P4, PT, R7, 0x28, PT ;  /* 0x000000280700780c */ /* 0x000fe40003f84270 */
[----:B--2---:R-:W-:Y:S02]  /*19220*/  FMNMX.FTZ R2, R3, R2, !PT ;  /* 0x0000000203027209 */ /* 0x004fe40007810000 */
[----:B------:R-:W-:Y:S02]  /*19230*/  FMNMX.FTZ R3, R56, R57, !PT ;  /* 0x0000003938037209 */ /* 0x000fe40007810000 */
[----:B------:R-:W-:Y:S01]  /*19240*/  FSEL R14, R41, -INF , P3 ;  /* 0xff800000290e7808 */ /* 0x000fe20001800000 */
[----:B------:R-:W1:Y:S01]  /*19250*/  SHFL.BFLY PT, R5, R2, 0x1, 0x1f ;  /* 0x0c201f0002057f89 */ /* 0x000e6200000e0000 */
[----:B------:R-:W-:Y:S02]  /*19260*/  ISETP.GT.AND P3, PT, R7, 0x29, PT ;  /* 0x000000290700780c */ /* 0x000fe40003f64270 */
[----:B------:R-:W-:-:S02]  /*19270*/  FSEL R44, R44, -INF , P4 ;  /* 0xff8000002c2c7808 */ /* 0x000fc40002000000 */
[----:B------:R-:W-:Y:S02]  /*19280*/  FSEL R20, R45, -INF , P3 ;  /* 0xff8000002d147808 */ /* 0x000fe40001800000 */
[C---:B------:R-:W-:Y:S02]  /*19290*/  ISETP.GT.AND P3, PT, R7.reuse, 0x30, PT ;  /* 0x000000300700780c */ /* 0x040fe40003f64270 */
[C---:B------:R-:W-:Y:S02]  /*192a0*/  ISETP.GT.AND P4, PT, R7.reuse, 0x31, PT ;  /* 0x000000310700780c */ /* 0x040fe40003f84270 */
[----:B------:R-:W-:Y:S02]  /*192b0*/  FSEL R32, R32, -INF , P3 ;  /* 0xff80000020207808 */ /* 0x000fe40001800000 */
[----:B------:R-:W-:Y:S02]  /*192c0*/  ISETP.GT.AND P3, PT, R7, 0x38, PT ;  /* 0x000000380700780c */ /* 0x000fe40003f64270 */
[----:B------:R-:W-:-:S02]  /*192d0*/  FSEL R26, R33, -INF , P4 ;  /* 0xff800000211a7808 */ /* 0x000fc40002000000 */
[----:B------:R-:W-:Y:S02]  /*192e0*/  ISETP.GT.AND P4, PT, R7, 0x39, PT ;  /* 0x000000390700780c */ /* 0x000fe40003f84270 */
[----:B------:R-:W-:Y:S02]  /*192f0*/  FSEL R36, R36, -INF , P3 ;  /* 0xff80000024247808 */ /* 0x000fe40001800000 */
[----:B------:R-:W-:Y:S02]  /*19300*/  FSEL R30, R37, -INF , P4 ;  /* 0xff800000251e7808 */ /* 0x000fe40002000000 */
[C---:B------:R-:W-:Y:S02]  /*19310*/  ISETP.GT.AND P3, PT, R7.reuse, 0x40, PT ;  /* 0x000000400700780c */ /* 0x040fe40003f64270 */
[----:B-1----:R-:W-:Y:S02]  /*19320*/  FMNMX.FTZ R4, R2, R5, !PT ;  /* 0x0000000502047209 */ /* 0x002fe40007810000 */
[----:B------:R-:W-:Y:S01]  /*19330*/  FMNMX.FTZ R5, R60, R3, !PT ;  /* 0x000000033c057209 */ /* 0x000fe20007810000 */
[----:B------:R-:W-:Y:S01]  /*19340*/  IMAD.U32 R3, RZ, RZ, UR4 ;  /* 0x00000004ff037e24 */ /* 0x000fe2000f8e00ff */
[----:B------:R-:W-:-:S02]  /*19350*/  ISETP.GT.AND P4, PT, R7, 0x41, PT ;  /* 0x000000410700780c */ /* 0x000fc40003f84270 */
[----:B------:R-:W-:Y:S01]  /*19360*/  FMNMX.FTZ R5, R8, R5, !PT ;  /* 0x0000000508057209 */ /* 0x000fe20007810000 */
[----:B------:R-:W-:Y:S01]  /*19370*/  FMUL.FTZ R2, R4, R3 ;  /* 0x0000000304027220 */ /* 0x000fe20000410000 */
[----:B------:R-:W-:Y:S02]  /*19380*/  FSEL R24, R24, -INF , P3 ;  /* 0xff80000018187808 */ /* 0x000fe40001800000 */
[----:B------:R-:W-:Y:S02]  /*19390*/  FMNMX.FTZ R5, R48, R5, !PT ;  /* 0x0000000530057209 */ /* 0x000fe40007810000 */
[----:B------:R-:W-:Y:S02]  /*193a0*/  ISETP.GT.AND P3, PT, R7, 0x48, PT ;  /* 0x000000480700780c */ /* 0x000fe40003f64270 */
[----:B------:R-:W-:Y:S02]  /*193b0*/  FMNMX.FTZ R5, R10, R5, !PT ;  /* 0x000000050a057209 */ /* 0x000fe40007810000 */
[----:B------:R-:W-:-:S02]  /*193c0*/  FSEL R34, R25, -INF , P4 ;  /* 0xff80000019227808 */ /* 0x000fc40002000000 */
[----:B------:R-:W-:Y:S02]  /*193d0*/  FMNMX.FTZ R5, R52, R5, !PT ;  /* 0x0000000534057209 */ /* 0x000fe40007810000 */
[----:B------:R-:W-:Y:S02]  /*193e0*/  ISETP.GT.AND P4, PT, R7, 0x49, PT ;  /* 0x000000490700780c */ /* 0x000fe40003f84270 */
[----:B------:R-:W-:Y:S02]  /*193f0*/  FMNMX.FTZ R5, R12, R5, !PT ;  /* 0x000000050c057209 */ /* 0x000fe40007810000 */
[----:B------:R-:W-:Y:S02]  /*19400*/  FSEL R28, R28, -INF , P3 ;  /* 0xff8000001c1c7808 */ /* 0x000fe40001800000 */
[----:B------:R-:W-:Y:S02]  /*19410*/  FMNMX.FTZ R5, R40, R5, !PT ;  /* 0x0000000528057209 */ /* 0x000fe40007810000 */
[----:B------:R-:W-:-:S02]  /*19420*/  FSETP.NEU.FTZ.AND P6, PT, R4, -INF , PT ;  /* 0xff8000000400780b */ /* 0x000fc40003fdd000 */
[----:B------:R-:W-:Y:S02]  /*19430*/  FMNMX.FTZ R5, R14, R5, !PT ;  /* 0x000000050e057209 */ /* 0x000fe40007810000 */
[----:B------:R-:W-:Y:S02]  /*19440*/  FSEL R38, R29, -INF , P4 ;  /* 0xff8000001d267808 */ /* 0x000fe40002000000 */
[----:B------:R-:W-:Y:S02]  /*19450*/  FMNMX.FTZ R5, R44, R5, !PT ;  /* 0x000000052c057209 */ /* 0x000fe40007810000 */
[----:B------:R-:W-:Y:S02]  /*19460*/  FSEL R9, R2, RZ, P6 ;  /* 0x000000ff02097208 */ /* 0x000fe40003000000 */
[----:B------:R-:W-:-:S03]  /*19470*/  FMNMX.FTZ R5, R20, R5, !PT ;  /* 0x0000000514057209 */ /* 0x000fc60007810000 */
[--C-:B------:R-:W-:Y:S01]  /*19480*/  FFMA.FTZ R205, R50, R3, -R9.reuse ;  /* 0x0000000332cd7223 */ /* 0x100fe20000010809 */
[----:B------:R-:W-:Y:S01]  /*19490*/  FMNMX.FTZ R5, R32, R5, !PT ;  /* 0x0000000520057209 */ /* 0x000fe20007810000 */
[-CC-:B------:R-:W-:Y:S01]  /*194a0*/  FFMA.FTZ R209, R58, R3.reuse, -R9.reuse ;  /* 0x000000033ad17223 */ /* 0x180fe20000010809 */
[-CC-:B------:R-:W-:Y:S01]  /*194b0*/  FFMA.FTZ R2, R59, R3.reuse, -R9.reuse ;  /* 0x000000033b027223 */ /* 0x180fe20000010809 */
[--C-:B------:R-:W-:Y:S01]  /*194c0*/  FFMA.FTZ R211, R62, R3, -R9.reuse ;  /* 0x000000033ed37223 */ /* 0x100fe20000010809 */
[----:B------:R-:W-:Y:S01]  /*194d0*/  FMNMX.FTZ R5, R26, R5, !PT ;  /* 0x000000051a057209 */ /* 0x000fe20007810000 */
[-CC-:B------:R-:W-:Y:S01]  /*194e0*/  FFMA.FTZ R6, R64, R3.reuse, -R9.reuse ;  /* 0x0000000340067223 */ /* 0x180fe20000010809 */
[--C-:B------:R-:W-:Y:S01]  /*194f0*/  FFMA.FTZ R66, R66, R3, -R9.reuse ;  /* 0x0000000342427223 */ /* 0x100fe20000010809 */
[----:B------:R-:W-:Y:S01]  /*19500*/  MUFU.EX2 R209, R209 ;  /* 0x000000d100d17308 */ /* 0x000fe20000000800 */
[----:B------:R-:W-:Y:S01]  /*19510*/  FMNMX.FTZ R5, R36, R5, !PT ;  /* 0x0000000524057209 */ /* 0x000fe20007810000 */
[-CC-:B------:R-:W-:Y:S01]  /*19520*/  FFMA.FTZ R54, R54, R3.reuse, -R9.reuse ;  /* 0x0000000336367223 */ /* 0x180fe20000010809 */
[-CC-:B------:R-:W-:Y:S01]  /*19530*/  FFMA.FTZ R68, R68, R3.reuse, -R9.reuse ;  /* 0x0000000344447223 */ /* 0x180fe20000010809 */
[--C-:B------:R-:W-:Y:S01]  /*19540*/  FFMA.FTZ R42, R42, R3, -R9.reuse ;  /* 0x000000032a2a7223 */ /* 0x100fe20000010809 */
[----:B------:R-:W-:Y:S01]  /*19550*/  FMNMX.FTZ R5, R30, R5, !PT ;  /* 0x000000051e057209 */ /* 0x000fe20007810000 */
[-CC-:B------:R-:W-:Y:S01]  /*19560*/  FFMA.FTZ R70, R70, R3.reuse, -R9.reuse ;  /* 0x0000000346467223 */ /* 0x180fe20000010809 */
[--C-:B------:R-:W-:Y:S01]  /*19570*/  FFMA.FTZ R46, R46, R3, -R9.reuse ;  /* 0x000000032e2e7223 */ /* 0x100fe20000010809 */
[----:B------:R-:W1:Y:S01]  /*19580*/  MUFU.EX2 R2, R2 ;  /* 0x0000000200027308 */ /* 0x000e620000000800 */
        /* <DEDUP_REMOVED lines=13> */
[----:B------:R-:W-:Y:S01]  /*19660*/  FFMA.FTZ R90, R90, R3, -R9 ;  /* 0x000000035a5a7223 */ /* 0x000fe20000010809 */
[----:B------:R-:W-:Y:S01]  /*19670*/  CS2R R64, SRZ ;  /* 0x0000000000407805 */ /* 0x000fe2000001ff00 */
[----:B------:R-:W-:Y:S01]  /*19680*/  MUFU.EX2 R6, R6 ;  /* 0x0000000600067308 */ /* 0x000fe20000000800 */
[----:B------:R-:W-:Y:S01]  /*19690*/  CS2R R62, SRZ ;  /* 0x00000000003e7805 */ /* 0x000fe2000001ff00 */
[----:B------:R-:W2:Y:S01]  /*196a0*/  SHFL.BFLY PT, R50, R5, 0x2, 0x1f ;  /* 0x0c401f0005327f89 */ /* 0x000ea200000e0000 */
[----:B------:R-:W-:-:S05]  /*196b0*/  CS2R R58, SRZ ;  /* 0x00000000003a7805 */ /* 0x000fca000001ff00 */
[----:B------:R-:W-:Y:S08]  /*196c0*/  MUFU.EX2 R205, R205 ;  /* 0x000000cd00cd7308 */ /* 0x000ff00000000800 */
[----:B------:R-:W-:Y:S08]  /*196d0*/  MUFU.EX2 R66, R66 ;  /* 0x0000004200427308 */ /* 0x000ff00000000800 */
[----:B------:R-:W-:Y:S01]  /*196e0*/  MUFU.EX2 R54, R54 ;  /* 0x0000003600367308 */ /* 0x000fe20000000800 */
[----:B--2---:R-:W-:-:S05]  /*196f0*/  FMNMX.FTZ R50, R5, R50, !PT ;  /* 0x0000003205327209 */ /* 0x004fca0007810000 */
[----:B------:R-:W2:Y:S02]  /*19700*/  SHFL.BFLY PT, R5, R50, 0x1, 0x1f ;  /* 0x0c201f0032057f89 */ /* 0x000ea400000e0000 */
[----:B------:R3:W-:Y:S08]  /*19710*/  MUFU.EX2 R207, R68 ;  /* 0x0000004400cf7308 */ /* 0x0007f00000000800 */
[----:B------:R-:W-:Y:S01]  /*19720*/  MUFU.EX2 R42, R42 ;  /* 0x0000002a002a7308 */ /* 0x000fe20000000800 */
[----:B---3--:R-:W-:-:S07]  /*19730*/  CS2R R68, SRZ ;  /* 0x0000000000447805 */ /* 0x008fce000001ff00 */
[----:B------:R3:W-:Y:S01]  /*19740*/  MUFU.EX2 R201, R70 ;  /* 0x0000004600c97308 */ /* 0x0007e20000000800 */
[----:B--2---:R-:W-:-:S07]  /*19750*/  FMNMX.FTZ R5, R50, R5, !PT ;  /* 0x0000000532057209 */ /* 0x004fce0007810000 */
[----:B------:R-:W-:Y:S01]  /*19760*/  MUFU.EX2 R46, R46 ;  /* 0x0000002e002e7308 */ /* 0x000fe20000000800 */
[----:B------:R-:W2:Y:S01]  /*19770*/  @P2 LDC R50, c[0x0][0x450] ;  /* 0x00011400ff322b82 */ /* 0x000ea20000000800 */
[----:B---3--:R-:W-:Y:S02]  /*19780*/  CS2R R70, SRZ ;  /* 0x0000000000467805 */ /* 0x008fe4000001ff00 */
[C---:B------:R-:W-:Y:S01]  /*19790*/  FSETP.NEU.FTZ.AND P3, PT, R5.reuse, -INF , PT ;  /* 0xff8000000500780b */ /* 0x040fe20003f7d000 */
[----:B------:R-:W-:-:S03]  /*197a0*/  FMUL.FTZ R7, R5, R3 ;  /* 0x0000000305077220 */ /* 0x000fc60000410000 */
[----:B------:R3:W-:Y:S02]  /*197b0*/  MUFU.EX2 R203, R72 ;  /* 0x0000004800cb7308 */ /* 0x0007e40000000800 */
[----:B------:R-:W-:-:S05]  /*197c0*/  FSEL R7, R7, RZ, P3 ;  /* 0x000000ff07077208 */ /* 0x000fca0001800000 */
[-CC-:B------:R-:W-:Y:S01]  /*197d0*/  FFMA.FTZ R56, R56, R3.reuse, -R7.reuse ;  /* 0x0000000338387223 */ /* 0x180fe20000010807 */
        /* <DEDUP_REMOVED lines=17> */
[-CC-:B------:R-:W-:Y:S01]  /*198f0*/  FFMA.FTZ R24, R24, R3.reuse, -R7.reuse ;  /* 0x0000000318187223 */ /* 0x180fe20000010807 */
[-CC-:B------:R-:W-:Y:S01]  /*19900*/  FFMA.FTZ R34, R34, R3.reuse, -R7.reuse ;  /* 0x0000000322227223 */ /* 0x180fe20000010807 */
[-CC-:B------:R-:W-:Y:S01]  /*19910*/  FFMA.FTZ R28, R28, R3.reuse, -R7.reuse ;  /* 0x000000031c1c7223 */ /* 0x180fe20000010807 */
[----:B------:R-:W-:Y:S01]  /*19920*/  FFMA.FTZ R38, R38, R3, -R7 ;  /* 0x0000000326267223 */ /* 0x000fe20000010807 */
[----:B------:R1:W-:Y:S01]  /*19930*/  MUFU.EX2 R9, R8 ;  /* 0x0000000800097308 */ /* 0x0003e20000000800 */
[----:B---3--:R-:W-:-:S07]  /*19940*/  CS2R R72, SRZ ;  /* 0x0000000000487805 */ /* 0x008fce000001ff00 */
[----:B------:R-:W3:Y:S01]  /*19950*/  MUFU.EX2 R60, R60 ;  /* 0x0000003c003c7308 */ /* 0x000ee20000000800 */
[----:B-1----:R-:W-:Y:S01]  /*19960*/  FADD.FTZ R8, R209, R2 ;  /* 0x00000002d1087221 */ /* 0x002fe20000010000 */
[----:B------:R-:W-:Y:S02]  /*19970*/  F2FP.BF16.F32.PACK_AB R209, R2, R209 ;  /* 0x000000d102d1723e */ /* 0x000fe400000010ff */
[----:B----4-:R-:W-:Y:S01]  /*19980*/  F2FP.BF16.F32.PACK_AB R208, R57, R56 ;  /* 0x0000003839d0723e */ /* 0x010fe200000010ff */
[----:B------:R-:W-:Y:S01]  /*19990*/  FADD.FTZ R25, R211, R8 ;  /* 0x00000008d3197221 */ /* 0x000fe20000010000 */
[C---:B------:R-:W-:Y:S02]  /*199a0*/  F2FP.BF16.F32.PACK_AB R211, R6.reuse, R211 ;  /* 0x000000d306d3723e */ /* 0x040fe400000010ff */
[----:B------:R-:W-:Y:S01]  /*199b0*/  MUFU.EX2 R48, R48 ;  /* 0x0000003000307308 */ /* 0x000fe20000000800 */
[----:B------:R-:W-:Y:S01]  /*199c0*/  FADD.FTZ R8, R6, R25 ;  /* 0x0000001906087221 */ /* 0x000fe20000010000 */
[----:B------:R-:W-:Y:S01]  /*199d0*/  FADD.FTZ R25, R56, R57 ;  /* 0x0000003938197221 */ /* 0x000fe20000010000 */
[----:B------:R-:W-:-:S05]  /*199e0*/  CS2R R56, SRZ ;  /* 0x0000000000387805 */ /* 0x000fca000001ff00 */
[----:B------:R1:W4:Y:S01]  /*199f0*/  MUFU.EX2 R11, R10 ;  /* 0x0000000a000b7308 */ /* 0x0003220000000800 */
[----:B---3--:R-:W-:-:S07]  /*19a00*/  F2FP.BF16.F32.PACK_AB R210, R9, R60 ;  /* 0x0000003c09d2723e */ /* 0x008fce00000010ff */
[----:B------:R-:W-:Y:S01]  /*19a10*/  MUFU.EX2 R52, R52 ;  /* 0x0000003400347308 */ /* 0x000fe20000000800 */
[----:B-1----:R-:W-:Y:S01]  /*19a20*/  IMAD.MOV.U32 R10, RZ, RZ, R230 ;  /* 0x000000ffff0a7224 */ /* 0x002fe200078e00e6 */
[----:B--2---:R-:W-:Y:S01]  /*19a30*/  @P2 SHF.R.U32.HI R10, RZ, R50, R27 ;  /* 0x00000032ff0a2219 */ /* 0x004fe2000001161b */
[----:B------:R-:W-:Y:S01]  /*19a40*/  FADD.FTZ R27, R205, R8 ;  /* 0x00000008cd1b7221 */ /* 0x000fe20000010000 */
[----:B------:R-:W-:Y:S01]  /*19a50*/  FADD.FTZ R8, R60, R25 ;  /* 0x000000193c087221 */ /* 0x000fe20000010000 */
[C---:B------:R-:W-:Y:S02]  /*19a60*/  F2FP.BF16.F32.PACK_AB R205, R66.reuse, R205 ;  /* 0x000000cd42cd723e */ /* 0x040fe400000010ff */
[----:B------:R-:W-:Y:S01]  /*19a70*/  CS2R R60, SRZ ;  /* 0x00000000003c7805 */ /* 0x000fe2000001ff00 */
[----:B------:R-:W-:Y:S01]  /*19a80*/  FADD.FTZ R27, R66, R27 ;  /* 0x0000001b421b7221 */ /* 0x000fe20000010000 */
[----:B------:R1:W2:Y:S01]  /*19a90*/  MUFU.EX2 R13, R12 ;  /* 0x0000000c000d7308 */ /* 0x0002a20000000800 */
[----:B----4-:R-:W-:-:S02]  /*19aa0*/  F2FP.BF16.F32.PACK_AB R204, R11, R48 ;  /* 0x000000300bcc723e */ /* 0x010fc400000010ff */
[----:B------:R-:W-:Y:S02]  /*19ab0*/  CS2R R66, SRZ ;  /* 0x0000000000427805 */ /* 0x000fe4000001ff00 */
[----:B------:R-:W-:-:S03]  /*19ac0*/  CS2R R50, SRZ ;  /* 0x0000000000327805 */ /* 0x000fc6000001ff00 */
[----:B------:R-:W3:Y:S01]  /*19ad0*/  MUFU.EX2 R40, R40 ;  /* 0x0000002800287308 */ /* 0x000ee20000000800 */
[----:B-1----:R-:W-:Y:S01]  /*19ae0*/  IADD3 R12, R10, R232, -R231 ;  /* 0x000000e80a0c7210 */ /* 0x002fe20007ffe8e7 */
[----:B------:R-:W-:Y:S01]  /*19af0*/  FADD.FTZ R10, R54, R27 ;  /* 0x0000001b360a7221 */ /* 0x000fe20000010000 */
[----:B------:R-:W-:-:S03]  /*19b00*/  FADD.FTZ R27, R9, R8 ;  /* 0x00000008091b7221 */ /* 0x000fc60000010000 */
[----:B------:R-:W-:Y:S01]  /*19b10*/  FADD.FTZ R29, R207, R10 ;  /* 0x0000000acf1d7221 */ /* 0x000fe20000010000 */
[----:B0-----:R-:W-:Y:S01]  /*19b20*/  FADD.FTZ R0, R48, R27 ;  /* 0x0000001b30007221 */ /* 0x001fe20000010000 */
[----:B------:R-:W0:Y:S01]  /*19b30*/  MUFU.EX2 R74, R74 ;  /* 0x0000004a004a7308 */ /* 0x000e220000000800 */
[----:B------:R-:W-:-:S04]  /*19b40*/  IMAD.HI R12, R12, 0x66666667, RZ ;  /* 0x666666670c0c7827 */ /* 0x000fc800078e02ff */
[----:B------:R-:W-:Y:S01]  /*19b50*/  FADD.FTZ R8, R42, R29 ;  /* 0x0000001d2a087221 */ /* 0x000fe20000010000 */
[----:B------:R-:W-:Y:S01]  /*19b60*/  FADD.FTZ R27, R11, R0 ;  /* 0x000000000b1b7221 */ /* 0x000fe20000010000 */
[----:B--2---:R-:W-:Y:S02]  /*19b70*/  F2FP.BF16.F32.PACK_AB R206, R13, R52 ;  /* 0x000000340dce723e */ /* 0x004fe400000010ff */
[----:B------:R-:W-:Y:S01]  /*19b80*/  CS2R R48, SRZ ;  /* 0x0000000000307805 */ /* 0x000fe2000001ff00 */
[----:B------:R-:W-:Y:S01]  /*19b90*/  FADD.FTZ R29, R201, R8 ;  /* 0x00000008c91d7221 */ /* 0x000fe20000010000 */
[----:B------:R-:W-:Y:S01]  /*19ba0*/  FADD.FTZ R0, R52, R27 ;  /* 0x0000001b34007221 */ /* 0x000fe20000010000 */
[----:B------:R-:W1:Y:S01]  /*19bb0*/  MUFU.EX2 R15, R14 ;  /* 0x0000000e000f7308 */ /* 0x000e620000000800 */
[----:B------:R-:W-:Y:S01]  /*19bc0*/  SHF.R.U32.HI R225, RZ, 0x1f, R12 ;  /* 0x0000001fffe17819 */ /* 0x000fe2000001160c */
[----:B------:R-:W-:Y:S01]  /*19bd0*/  FADD.FTZ R8, R46, R29 ;  /* 0x0000001d2e087221 */ /* 0x000fe20000010000 */
[----:B------:R-:W-:Y:S01]  /*19be0*/  FADD.FTZ R29, R13, R0 ;  /* 0x000000000d1d7221 */ /* 0x000fe20000010000 */
[----:B------:R-:W-:-:S02]  /*19bf0*/  F2FP.BF16.F32.PACK_AB R207, R207, R54 ;  /* 0x00000036cfcf723e */ /* 0x000fc400000010ff */
[----:B------:R-:W-:Y:S01]  /*19c00*/  CS2R R54, SRZ ;  /* 0x0000000000367805 */ /* 0x000fe2000001ff00 */
[----:B------:R-:W-:Y:S01]  /*19c10*/  FADD.FTZ R31, R203, R8 ;  /* 0x00000008cb1f7221 */ /* 0x000fe20000010000 */
[----:B---3--:R-:W-:Y:S01]  /*19c20*/  FADD.FTZ R0, R40, R29 ;  /* 0x0000001d28007221 */ /* 0x008fe20000010000 */
[----:B------:R2:W3:Y:S01]  /*19c30*/  MUFU.EX2 R197, R76 ;  /* 0x0000004c00c57308 */ /* 0x0004e20000000800 */
[----:B------:R-:W-:Y:S01]  /*19c40*/  LEA.HI.SX32 R225, R12, R225, 0x1b ;  /* 0x000000e10ce17211 */ /* 0x000fe200078fdaff */
[----:B0-----:R-:W-:Y:S01]  /*19c50*/  FADD.FTZ R8, R74, R31 ;  /* 0x0000001f4a087221 */ /* 0x001fe20000010000 */
[----:B------:R-:W-:Y:S02]  /*19c60*/  F2FP.BF16.F32.PACK_AB R201, R201, R42 ;  /* 0x0000002ac9c9723e */ /* 0x000fe400000010ff */
[----:B------:R-:W-:Y:S02]  /*19c70*/  CS2R R52, SRZ ;  /* 0x0000000000347805 */ /* 0x000fe4000001ff00 */
[----:B------:R-:W-:-:S02]  /*19c80*/  VIMNMX R225, RZ, R225, !PT ;  /* 0x000000e1ffe17248 */ /* 0x000fc40007fe0100 */
[----:B------:R-:W-:Y:S02]  /*19c90*/  CS2R R42, SRZ ;  /* 0x00000000002a7805 */ /* 0x000fe4000001ff00 */
[----:B------:R-:W-:Y:S01]  /*19ca0*/  F2FP.BF16.F32.PACK_AB R203, R203, R46 ;  /* 0x0000002ecbcb723e */ /* 0x000fe200000010ff */
[----:B------:R-:W0:Y:S01]  /*19cb0*/  MUFU.EX2 R44, R44 ;  /* 0x0000002c002c7308 */ /* 0x000e220000000800 */
[C---:B-1----:R-:W-:Y:S01]  /*19cc0*/  FADD.FTZ R7, R15.reuse, R0 ;  /* 0x000000000f077221 */ /* 0x042fe20000010000 */
[----:B------:R-:W-:Y:S02]  /*19cd0*/  F2FP.BF16.F32.PACK_AB R200, R15, R40 ;  /* 0x000000280fc8723e */ /* 0x000fe400000010ff */
[----:B--2---:R-:W-:Y:S02]  /*19ce0*/  CS2R R76, SRZ ;  /* 0x00000000004c7805 */ /* 0x004fe4000001ff00 */
[----:B------:R-:W-:Y:S02]  /*19cf0*/  CS2R R46, SRZ ;  /* 0x00000000002e7805 */ /* 0x000fe4000001ff00 */
[----:B------:R-:W-:Y:S01]  /*19d00*/  CS2R R40, SRZ ;  /* 0x0000000000287805 */ /* 0x000fe2000001ff00 */
[----:B------:R-:W1:Y:S01]  /*19d10*/  MUFU.EX2 R78, R78 ;  /* 0x0000004e004e7308 */ /* 0x000e620000000800 */
[C---:B---3--:R-:W-:Y:S01]  /*19d20*/  FADD.FTZ R29, R197.reuse, R8 ;  /* 0x00000008c51d7221 */ /* 0x048fe20000010000 */
[----:B------:R-:W-:Y:S01]  /*19d30*/  VIADD R8, R84, 0xfffffffe ;  /* 0xfffffffe54087836 */ /* 0x000fe20000000000 */
[----:B------:R-:W-:-:S02]  /*19d40*/  F2FP.BF16.F32.PACK_AB R197, R197, R74 ;  /* 0x0000004ac5c5723e */ /* 0x000fc400000010ff */
[----:B------:R-:W-:Y:S02]  /*19d50*/  CS2R R84, SRZ ;  /* 0x0000000000547805 */ /* 0x000fe4000001ff00 */
[----:B------:R-:W-:Y:S02]  /*19d60*/  CS2R R74, SRZ ;  /* 0x00000000004a7805 */ /* 0x000fe4000001ff00 */
[----:B------:R-:W-:Y:S01]  /*19d70*/  ISETP.GE.AND P3, PT, R8, R225, PT ;  /* 0x000000e10800720c */ /* 0x000fe20003f66270 */
[----:B------:R-:W2:Y:S01]  /*19d80*/  MUFU.EX2 R21, R20 ;  /* 0x0000001400157308 */ /* 0x000ea20000000800 */
[----:B0-----:R-:W-:-:S07]  /*19d90*/  FADD.FTZ R0, R44, R7 ;  /* 0x000000072c007221 */ /* 0x001fce0000010000 */
[----:B------:R0:W3:Y:S01]  /*19da0*/  MUFU.EX2 R199, R80 ;  /* 0x0000005000c77308 */ /* 0x0000e20000000800 */
[----:B-1----:R-:W-:-:S07]  /*19db0*/  FADD.FTZ R2, R78, R29 ;  /* 0x0000001d4e027221 */ /* 0x002fce0000010000 */
[----:B------:R-:W1:Y:S01]  /*19dc0*/  MUFU.EX2 R32, R32 ;  /* 0x0000002000207308 */ /* 0x000e620000000800 */
[C---:B--2---:R-:W-:Y:S01]  /*19dd0*/  FADD.FTZ R29, R21.reuse, R0 ;  /* 0x00000000151d7221 */ /* 0x044fe20000010000 */
[----:B------:R-:W-:Y:S02]  /*19de0*/  F2FP.BF16.F32.PACK_AB R202, R21, R44 ;  /* 0x0000002c15ca723e */ /* 0x000fe400000010ff */
[----:B0-----:R-:W-:Y:S02]  /*19df0*/  CS2R R80, SRZ ;  /* 0x0000000000507805 */ /* 0x001fe4000001ff00 */
[----:B------:R-:W-:Y:S02]  /*19e00*/  CS2R R44, SRZ ;  /* 0x00000000002c7805 */ /* 0x000fe4000001ff00 */
[----:B------:R-:W0:Y:S01]  /*19e10*/  MUFU.EX2 R82, R82 ;  /* 0x0000005200527308 */ /* 0x000e220000000800 */
[C---:B---3--:R-:W-:Y:S01]  /*19e20*/  FADD.FTZ R31, R199.reuse, R2 ;  /* 0x00000002c71f7221 */ /* 0x048fe20000010000 */
[----:B------:R-:W-:-:S02]  /*19e30*/  F2FP.BF16.F32.PACK_AB R199, R199, R78 ;  /* 0x0000004ec7c7723e */ /* 0x000fc400000010ff */
[----:B------:R-:W-:-:S04]  /*19e40*/  CS2R R78, SRZ ;  /* 0x00000000004e7805 */ /* 0x000fc8000001ff00 */
[----:B------:R-:W2:Y:S01]  /*19e50*/  MUFU.EX2 R25, R26 ;  /* 0x0000001a00197308 */ /* 0x000ea20000000800 */
[----:B-1----:R-:W-:-:S07]  /*19e60*/  FADD.FTZ R0, R32, R29 ;  /* 0x0000001d20007221 */ /* 0x002fce0000010000 */
[----:B------:R1:W3:Y:S01]  /*19e70*/  MUFU.EX2 R193, R86 ;  /* 0x0000005600c17308 */ /* 0x0002e20000000800 */
[----:B0-----:R-:W-:-:S07]  /*19e80*/  FADD.FTZ R2, R82, R31 ;  /* 0x0000001f52027221 */ /* 0x001fce0000010000 */
[----:B------:R-:W0:Y:S01]  /*19e90*/  MUFU.EX2 R36, R36 ;  /* 0x0000002400247308 */ /* 0x000e220000000800 */
[C---:B--2---:R-:W-:Y:S01]  /*19ea0*/  FADD.FTZ R29, R25.reuse, R0 ;  /* 0x00000000191d7221 */ /* 0x044fe20000010000 */
[----:B------:R-:W-:Y:S02]  /*19eb0*/  F2FP.BF16.F32.PACK_AB R196, R25, R32 ;  /* 0x0000002019c4723e */ /* 0x000fe400000010ff */
[----:B-1----:R-:W-:Y:S02]  /*19ec0*/  CS2R R86, SRZ ;  /* 0x0000000000567805 */ /* 0x002fe4000001ff00 */
[----:B------:R-:W-:Y:S02]  /*19ed0*/  CS2R R32, SRZ ;  /* 0x0000000000207805 */ /* 0x000fe4000001ff00 */
[----:B------:R-:W1:Y:S01]  /*19ee0*/  MUFU.EX2 R88, R88 ;  /* 0x0000005800587308 */ /* 0x000e620000000800 */
[C---:B---3--:R-:W-:Y:S01]  /*19ef0*/  FADD.FTZ R31, R193.reuse, R2 ;  /* 0x00000002c11f7221 */ /* 0x048fe20000010000 */
[----:B------:R-:W-:Y:S01]  /*19f00*/  F2FP.BF16.F32.PACK_AB R193, R193, R82 ;  /* 0x00000052c1c1723e */ /* 0x000fe200000010ff */
[----:B------:R-:W-:Y:S01]  /*19f10*/  IMAD.MOV.U32 R2, RZ, RZ, 0x3f800000 ;  /* 0x3f800000ff027424 */ /* 0x000fe200078e00ff */
[----:B------:R-:W-:-:S04]  /*19f20*/  CS2R R82, SRZ ;  /* 0x0000000000527805 */ /* 0x000fc8000001ff00 */
[----:B------:R-:W2:Y:S01]  /*19f30*/  MUFU.EX2 R27, R30 ;  /* 0x0000001e001b7308 */ /* 0x000ea20000000800 */
[----:B0-----:R-:W-:-:S07]  /*19f40*/  FADD.FTZ R0, R36, R29 ;  /* 0x0000001d24007221 */ /* 0x001fce0000010000 */
[----:B------:R-:W0:Y:S01]  /*19f50*/  MUFU.EX2 R24, R24 ;  /* 0x0000001800187308 */ /* 0x000e220000000800 */
[----:B-1----:R-:W-:-:S07]  /*19f60*/  FADD.FTZ R12, R88, R31 ;  /* 0x0000001f580c7221 */ /* 0x002fce0000010000 */
[----:B------:R1:W3:Y:S01]  /*19f70*/  MUFU.EX2 R7, R34 ;  /* 0x0000002200077308 */ /* 0x0002e20000000800 */
[C---:B--2---:R-:W-:Y:S01]  /*19f80*/  FADD.FTZ R31, R27.reuse, R0 ;  /* 0x000000001b1f7221 */ /* 0x044fe20000010000 */
[----:B------:R-:W-:Y:S02]  /*19f90*/  F2FP.BF16.F32.PACK_AB R198, R27, R36 ;  /* 0x000000241bc6723e */ /* 0x000fe400000010ff */
[----:B------:R-:W-:Y:S02]  /*19fa0*/  CS2R R36, SRZ ;  /* 0x0000000000247805 */ /* 0x000fe4000001ff00 */
[----:B------:R-:W-:Y:S02]  /*19fb0*/  CS2R R26, SRZ ;  /* 0x00000000001a7805 */ /* 0x000fe4000001ff00 */
[----:B------:R-:W2:Y:S01]  /*19fc0*/  MUFU.EX2 R28, R28 ;  /* 0x0000001c001c7308 */ /* 0x000ea20000000800 */
[----:B0-----:R-:W-:Y:S01]  /*19fd0*/  FADD.FTZ R0, R24, R31 ;  /* 0x0000001f18007221 */ /* 0x001fe20000010000 */
[----:B-1----:R-:W-:-:S02]  /*19fe0*/  CS2R R34, SRZ ;  /* 0x0000000000227805 */ /* 0x002fc4000001ff00 */
[----:B------:R-:W-:-:S04]  /*19ff0*/  CS2R R30, SRZ ;  /* 0x00000000001e7805 */ /* 0x000fc8000001ff00 */
[----:B------:R0:W1:Y:S01]  /*1a000*/  MUFU.EX2 R195, R90 ;  /* 0x0000005a00c37308 */ /* 0x0000620000000800 */
[C---:B---3--:R-:W-:Y:S01]  /*1a010*/  FADD.FTZ R9, R7.reuse, R0 ;  /* 0x0000000007097221 */ /* 0x048fe20000010000 */
[----:B------:R-:W-:Y:S02]  /*1a020*/  F2FP.BF16.F32.PACK_AB R192, R7, R24 ;  /* 0x0000001807c0723e */ /* 0x000fe400000010ff */
[----:B------:R-:W-:-:S04]  /*1a030*/  CS2R R24, SRZ ;  /* 0x0000000000187805 */ /* 0x000fc8000001ff00 */
[----:B------:R3:W4:Y:S01]  /*1a040*/  MUFU.EX2 R29, R38 ;  /* 0x00000026001d7308 */ /* 0x0007220000000800 */
[----:B--2---:R-:W-:Y:S01]  /*1a050*/  FADD.FTZ R0, R28, R9 ;  /* 0x000000091c007221 */ /* 0x004fe20000010000 */
[----:B0-----:R-:W-:Y:S01]  /*1a060*/  CS2R R90, SRZ ;  /* 0x00000000005a7805 */ /* 0x001fe2000001ff00 */
[C---:B-1----:R-:W-:Y:S01]  /*1a070*/  FADD.FTZ R12, R195.reuse, R12 ;  /* 0x0000000cc30c7221 */ /* 0x042fe20000010000 */
[----:B------:R-:W-:Y:S02]  /*1a080*/  F2FP.BF16.F32.PACK_AB R195, R195, R88 ;  /* 0x00000058c3c3723e */ /* 0x000fe400000010ff */
[----:B------:R-:W-:Y:S02]  /*1a090*/  CS2R R88, SRZ ;  /* 0x0000000000587805 */ /* 0x000fe4000001ff00 */
[----:B---3--:R-:W-:Y:S01]  /*1a0a0*/  CS2R R38, SRZ ;  /* 0x0000000000267805 */ /* 0x008fe2000001ff00 */
[C---:B----4-:R-:W-:Y:S01]  /*1a0b0*/  FADD.FTZ R13, R29.reuse, R0 ;  /* 0x000000001d0d7221 */ /* 0x050fe20000010000 */
[----:B------:R-:W-:Y:S01]  /*1a0c0*/  F2FP.BF16.F32.PACK_AB R194, R29, R28 ;  /* 0x0000001c1dc2723e */ /* 0x000fe200000010ff */
[----:B------:R-:W-:Y:S01]  /*1a0d0*/  IMAD.MOV.U32 R0, RZ, RZ, 0x3f800000 ;  /* 0x3f800000ff007424 */ /* 0x000fe200078e00ff */
[----:B------:R-:W-:Y:S01]  /*1a0e0*/  CS2R R28, SRZ ;  /* 0x00000000001c7805 */ /* 0x000fe2000001ff00 */
[----:B------:R-:W-:Y:S06]  /*1a0f0*/  @!P3 BRA `(.L_x_3065) ;  /* 0x0000004c00b8b947 */ /* 0x000fec0003800000 */
[----:B------:R-:W-:Y:S01]  /*1a100*/  BSSY B1, `(.L_x_3065) ;  /* 0x00004ed000017945 */ /* 0x000fe20003800000 */
[----:B------:R-:W-:Y:S02]  /*1a110*/  IMAD.MOV.U32 R6, RZ, RZ, R4 ;  /* 0x000000ffff067224 */ /* 0x000fe400078e0004 */
[----:B------:R-:W-:Y:S02]  /*1a120*/  IMAD.MOV.U32 R7, RZ, RZ, R5 ;  /* 0x000000ffff077224 */ /* 0x000fe400078e0005 */
[----:B------:R-:W-:Y:S02]  /*1a130*/  IMAD.MOV.U32 R9, RZ, RZ, R218 ;  /* 0x000000ffff097224 */ /* 0x000fe400078e00da */
[----:B------:R-:W-:Y:S02]  /*1a140*/  IMAD.MOV.U32 R10, RZ, RZ, R217 ;  /* 0x000000ffff0a7224 */ /* 0x000fe400078e00d9 */
[----:B------:R-:W-:Y:S02]  /*1a150*/  IMAD.MOV.U32 R2, RZ, RZ, 0x3f800000 ;  /* 0x3f800000ff027424 */ /* 0x000fe400078e00ff */
[----:B------:R-:W-:-:S07]  /*1a160*/  IMAD.MOV.U32 R151, RZ, RZ, RZ ;  /* 0x000000ffff977224 */ /* 0x000fce00078e00ff */
.L_x_3076:
[----:B------:R-:W-:-:S05]  /*1a170*/  VIADD R3, R10, 0x1 ;  /* 0x000000010a037836 */ /* 0x000fca0000000000 */
[----:B------:R-:W-:-:S04]  /*1a180*/  ISETP.NE.AND P3, PT, R3, 0x2, PT ;  /* 0x000000020300780c */ /* 0x000fc80003f65270 */
[----:B------:R-:W-:Y:S02]  /*1a190*/  SEL R218, RZ, 0x1, P3 ;  /* 0x00000001ffda7807 */ /* 0x000fe40001800000 */
[----:B------:R-:W-:Y:S02]  /*1a1a0*/  SEL R217, R3, RZ, P3 ;  /* 0x000000ff03d97207 */ /* 0x000fe40001800000 */
[----:B------:R-:W-:Y:S01]  /*1a1b0*/  LOP3.LUT R218, R9, R218, RZ, 0x3c, !PT ;  /* 0x000000da09da7212 */ /* 0x000fe200078e3cff */
[----:B------:R-:W-:Y:S06]  /*1a1c0*/  @!P0 BRA `(.L_x_3066) ;  /* 0x0000000000048947 */ /* 0x000fec0003800000 */
[----:B------:R-:W-:Y:S01]  /*1a1d0*/  BPT.TRAP 0x1 ;  /* 0x000000040000795c */ /* 0x000fe20000300000 */
.L_x_3066:
[----:B------:R-:W-:Y:S01]  /*1a1e0*/  IMAD R11, R217, 0x8, R18 ;  /* 0x00000008d90b7824 */ /* 0x000fe200078e0212 */
[----:B------:R-:W-:-:S04]  /*1a1f0*/  SHF.L.U32 R4, R218, 0x1f, RZ ;  /* 0x0000001fda047819 */ /* 0x000fc800000006ff */
[----:B------:R0:W1:Y:S01]  /*1a200*/  SYNCS.PHASECHK.TRANS64.TRYWAIT P3, [R11+URZ+0x38830], R4 ;  /* 0x038830040b0075a7 */ /* 0x000062000806017f */
[----:B------:R-:W-:Y:S05]  /*1a210*/  @!P0 BRA `(.L_x_3067) ;  /* 0x0000000000048947 */ /* 0x000fea0003800000 */
[----:B------:R-:W-:Y:S01]  /*1a220*/  BPT.TRAP 0x1 ;  /* 0x000000040000795c */ /* 0x000fe20000300000 */
.L_x_3067:
[----:B------:R-:W-:Y:S01]  /*1a230*/  IMAD R3, R217, 0xa00, R222 ;  /* 0x00000a00d9037824 */ /* 0x000fe200078e02de */
[----:B------:R-:W-:Y:S03]  /*1a240*/  BSSY B2, `(.L_x_3068) ;  /* 0x0000006000027945 */ /* 0x000fe60003800000 */
[C---:B------:R-:W-:Y:S02]  /*1a250*/  VIADD R14, R3.reuse, 0x80 ;  /* 0x00000080030e7836 */ /* 0x040fe40000000000 */
[----:B------:R-:W-:Y:S01]  /*1a260*/  VIADD R20, R3, 0x100 ;  /* 0x0000010003147836 */ /* 0x000fe20000000000 */
[----:B-1----:R-:W-:Y:S06]  /*1a270*/  @P3 BRA `(.L_x_3069) ;  /* 0x0000000000083947 */ /* 0x002fec0003800000 */
[----:B------:R-:W1:Y:S02]  /*1a280*/  SYNCS.PHASECHK.TRANS64.TRYWAIT P3, [R11+URZ+0x38830], R4 ;  /* 0x038830040b0075a7 */ /* 0x000e64000806017f */
[----:B-1----:R-:W-:Y:S05]  /*1a290*/  @!P3 BRA `(.L_x_3070) ;  /* 0x0000017800a0b947 */ /* 0x002fea0003800000 */
.L_x_3069:
[----:B------:R-:W-:Y:S05]  /*1a2a0*/  BSYNC B2 ;  /* 0x0000000000027941 */ /* 0x000fea0003800000 */
.L_x_3068:
[----:B------:R-:W2:Y:S04]  /*1a2b0*/  LDL.64 R152, [R1+0x40] ;  /* 0x0000400001987983 */ /* 0x000ea80000100a00 */
[----:B------:R-:W3:Y:S01]  /*1a2c0*/  LDL.64 R154, [R1+0x48] ;  /* 0x00004800019a7983 */ /* 0x000ee20000100a00 */
[----:B01----:R-:W-:Y:S02]  /*1a2d0*/  IMAD.MOV.U32 R4, RZ, RZ, R3 ;  /* 0x000000ffff047224 */ /* 0x003fe400078e0003 */
[----:B------:R-:W-:-:S03]  /*1a2e0*/  IMAD.MOV.U32 R5, RZ, RZ, 0x40000040 ;  /* 0x40000040ff057424 */ /* 0x000fc600078e00ff */
[----:B------:R-:W-:Y:S02]  /*1a2f0*/  R2UR UR6, R4 ;  /* 0x00000000040672ca */ /* 0x000fe400000e0000 */
[----:B------:R-:W-:Y:S01]  /*1a300*/  R2UR UR7, R5 ;  /* 0x00000000050772ca */ /* 0x000fe200000e0000 */
[----:B------:R-:W-:Y:S01]  /*1a310*/  WARPGROUP.ARRIVE ;  /* 0x00000000000079c5 */ /* 0x000fe20000000000 */
[----:B------:R-:W-:Y:S01]  /*1a320*/  IMAD.MOV.U32 R15, RZ, RZ, 0x40000040 ;  /* 0x40000040ff0f7424 */ /* 0x000fe200078e00ff */
[----:B------:R-:W-:-:S04]  /*1a330*/  R2UR UR14, R14 ;  /* 0x000000000e0e72ca */ /* 0x000fc800000e0000 */
[----:B------:R-:W-:Y:S01]  /*1a340*/  R2UR UR15, R15 ;  /* 0x000000000f0f72ca */ /* 0x000fe200000e0000 */
[----:B------:R-:W-:Y:S01]  /*1a350*/  IMAD.MOV.U32 R21, RZ, RZ, 0x40000040 ;  /* 0x40000040ff157424 */ /* 0x000fe200078e00ff */
[----:B------:R-:W-:-:S04]  /*1a360*/  R2UR UR26, R20 ;  /* 0x00000000141a72ca */ /* 0x000fc800000e0000 */
[----:B------:R-:W-:Y:S01]  /*1a370*/  R2UR UR27, R21 ;  /* 0x00000000151b72ca */ /* 0x000fe200000e0000 */
[----:B------:R-:W-:Y:S01]  /*1a380*/  VIADD R4, R3, 0x180 ;  /* 0x0000018003047836 */ /* 0x000fe20000000000 */
[----:B------:R-:W-:-:S04]  /*1a390*/  R2UR UR23, R5 ;  /* 0x00000000051772ca */ /* 0x000fc800000e0000 */
[----:B------:R-:W-:Y:S02]  /*1a3a0*/  R2UR UR22, R4 ;  /* 0x00000000041672ca */ /* 0x000fe400000e0000 */
[----:B--2---:R-:W-:Y:S02]  /*1a3b0*/  R2UR UR28, R152 ;  /* 0x00000000981c72ca */ /* 0x004fe400000e0000 */
[----:B------:R-:W-:Y:S02]  /*1a3c0*/  R2UR UR29, R153 ;  /* 0x00000000991d72ca */ /* 0x000fe400000e0000 */
[----:B------:R-:W2:Y:S01]  /*1a3d0*/  LDL.64 R152, [R1+0x38] ;  /* 0x0000380001987983 */ /* 0x000ea20000100a00 */
[----:B---3--:R-:W-:Y:S02]  /*1a3e0*/  R2UR UR8, R154 ;  /* 0x000000009a0872ca */ /* 0x008fe400000e0000 */
        /* <DEDUP_REMOVED lines=16> */
[----:B------:R-:W-:Y:S01]  /*1a4f0*/  VIADD R14, R3, 0x200 ;  /* 0x00000200030e7836 */ /* 0x000fe20000000000 */
[----:B------:R-:W-:Y:S02]  /*1a500*/  WARPGROUP.DEPBAR.LE gsb0, 0x0 ;  /* 0x00008000000079c5 */ /* 0x000fe40000010000 */
[----:B------:R-:W-:-:S06]  /*1a510*/  WARPGROUP.ARRIVE ;  /* 0x00000000000079c5 */ /* 0x000fcc0000000000 */
[----:B------:R-:W-:Y:S01]  /*1a520*/  HGMMA.64x16x16.F32.BF16 R160, gdesc[UR20], RZ, !UPT, gsb0 ;  /* 0x0020000014a079f0 */ /* 0x000fe2000c0018ff */
[----:B------:R-:W-:Y:S02]  /*1a530*/  R2UR UR10, R14 ;  /* 0x000000000e0a72ca */ /* 0x000fe400000e0000 */
[----:B------:R-:W-:Y:S01]  /*1a540*/  R2UR UR11, R15 ;  /* 0x000000000f0b72ca */ /* 0x000fe200000e0000 */
[----:B------:R-:W-:Y:S01]  /*1a550*/  VIADD R4, R3, 0x2 ;  /* 0x0000000203047836 */ /* 0x000fe20000000000 */
[----:B------:R-:W-:Y:S02]  /*1a560*/  WARPGROUP.DEPBAR.LE gsb0, 0x0 ;  /* 0x00008000000079c5 */ /* 0x000fe40000010000 */
[----:B------:R-:W-:Y:S01]  /*1a570*/  IMAD.MOV.U32 R5, RZ, RZ, 0x40000040 ;  /* 0x40000040ff057424 */ /* 0x000fe200078e00ff */
[----:B--2---:R-:W-:Y:S02]  /*1a580*/  R2UR UR30, R152 ;  /* 0x00000000981e72ca */ /* 0x004fe400000e0000 */
[----:B------:R-:W-:-:S02]  /*1a590*/  R2UR UR31, R153 ;  /* 0x00000000991f72ca */ /* 0x000fc400000e0000 */
        /* <DEDUP_REMOVED lines=15> */
[----:B------:R-:W-:Y:S02]  /*1a690*/  VIADD R20, R3, 0x102 ;  /* 0x0000010203147836 */ /* 0x000fe40000000000 */
[----:B------:R-:W-:Y:S01]  /*1a6a0*/  IMAD.MOV.U32 R21, RZ, RZ, 0x40000040 ;  /* 0x40000040ff157424 */ /* 0x000fe200078e00ff */
[----:B------:R-:W-:Y:S01]  /*1a6b0*/  UMOV UR16, UR28 ;  /* 0x0000001c00107c82 */ /* 0x000fe20008000000 */
[----:B------:R-:W-:Y:S01]  /*1a6c0*/  UMOV UR17, UR29 ;  /* 0x0000001d00117c82 */ /* 0x000fe20008000000 */
[----:B------:R-:W-:-:S02]  /*1a6d0*/  WARPGROUP.DEPBAR.LE gsb0, 0x0 ;  /* 0x00008000000079c5 */ /* 0x000fc40000010000 */
[----:B------:R-:W-:Y:S01]  /*1a6e0*/  WARPGROUP.ARRIVE ;  /* 0x00000000000079c5 */ /* 0x000fe20000000000 */
[----:B------:R-:W-:Y:S01]  /*1a6f0*/  VIADD R4, R3, 0x182 ;  /* 0x0000018203047836 */ /* 0x000fe20000000000 */
[----:B------:R-:W-:Y:S01]  /*1a700*/  UMOV UR24, UR28 ;  /* 0x0000001c00187c82 */ /* 0x000fe20008000000 */
[----:B------:R-:W-:Y:S01]  /*1a710*/  IMAD.MOV.U32 R5, RZ, RZ, 0x40000040 ;  /* 0x40000040ff057424 */ /* 0x000fe200078e00ff */
[----:B------:R-:W-:Y:S01]  /*1a720*/  UMOV UR25, UR29 ;  /* 0x0000001d00197c82 */ /* 0x000fe20008000000 */
[----:B------:R-:W-:Y:S01]  /*1a730*/  UMOV UR20, UR28 ;  /* 0x0000001c00147c82 */ /* 0x000fe20008000000 */
[----:B------:R-:W-:Y:S01]  /*1a740*/  HGMMA.64x16x16.F32.BF16 R176, gdesc[UR12], R176, gsb0 ;  /* 0x002000000cb079f0 */ /* 0x000fe200080018b0 */
[----:B------:R-:W-:Y:S01]  /*1a750*/  R2UR UR18, R20 ;  /* 0x00000000141272ca */ /* 0x000fe200000e0000 */
[----:B------:R-:W-:Y:S01]  /*1a760*/  UMOV UR21, UR29 ;  /* 0x0000001d00157c82 */ /* 0x000fe20008000000 */
[----:B------:R-:W-:Y:S01]  /*1a770*/  R2UR UR19, R21 ;  /* 0x00000000151372ca */ /* 0x000fe200000e0000 */
[----:B------:R-:W2:Y:S01]  /*1a780*/  LDL.64 R14, [R1+0x30] ;  /* 0x00003000010e7983 */ /* 0x000ea20000100a00 */
[----:B------:R-:W-:Y:S01]  /*1a790*/  R2UR UR26, R4 ;  /* 0x00000000041a72ca */ /* 0x000fe200000e0000 */
[----:B------:R-:W-:-:S02]  /*1a7a0*/  WARPGROUP.DEPBAR.LE gsb0, 0x0 ;  /* 0x00008000000079c5 */ /* 0x000fc40000010000 */
[----:B------:R-:W-:Y:S01]  /*1a7b0*/  WARPGROUP.ARRIVE ;  /* 0x00000000000079c5 */ /* 0x000fe20000000000 */
[----:B------:R-:W-:Y:S01]  /*1a7c0*/  R2UR UR27, R5 ;  /* 0x00000000051b72ca */ /* 0x000fe200000e0000 */
[----:B------:R-:W-:Y:S01]  /*1a7d0*/  UMOV UR8, UR30 ;  /* 0x0000001e00087c82 */ /* 0x000fe20008000000 */
[----:B------:R-:W-:Y:S01]  /*1a7e0*/  UMOV UR9, UR31 ;  /* 0x0000001f00097c82 */ /* 0x000fe20008000000 */
[----:B------:R-:W-:Y:S01]  /*1a7f0*/  UMOV UR4, UR30 ;  /* 0x0000001e00047c82 */ /* 0x000fe20008000000 */
[----:B------:R-:W-:-:S03]  /*1a800*/  UMOV UR5, UR31 ;  /* 0x0000001f00057c82 */ /* 0x000fc60008000000 */
[----:B------:R-:W-:Y:S01]  /*1a810*/  HGMMA.64x16x16.F32.BF16 R168, gdesc[UR16], R168, gsb0 ;  /* 0x0020000010a879f0 */ /* 0x000fe200080018a8 */
[----:B------:R-:W-:Y:S01]  /*1a820*/  VIADD R4, R3, 0x202 ;  /* 0x0000020203047836 */ /* 0x000fe20000000000 */
[----:B------:R-:W-:Y:S01]  /*1a830*/  UMOV UR12, UR30 ;  /* 0x0000001e000c7c82 */ /* 0x000fe20008000000 */
[----:B------:R-:W-:Y:S01]  /*1a840*/  IMAD.MOV.U32 R5, RZ, RZ, 0x40000040 ;  /* 0x40000040ff057424 */ /* 0x000fe200078e00ff */
[----:B------:R-:W-:Y:S01]  /*1a850*/  UMOV UR13, UR31 ;  /* 0x0000001f000d7c82 */ /* 0x000fe20008000000 */
[----:B------:R-:W3:Y:S01]  /*1a860*/  LDL.64 R20, [R1+0x28] ;  /* 0x0000280001147983 */ /* 0x000ee20000100a00 */
[----:B------:R-:W-:Y:S02]  /*1a870*/  WARPGROUP.DEPBAR.LE gsb0, 0x0 ;  /* 0x00008000000079c5 */ /* 0x000fe40000010000 */
        /* <DEDUP_REMOVED lines=243> */
[----:B------:R-:W2:Y:S01]  /*1b7b0*/  LDL.64 R14, [R1] ;  /* 0x00000000010e7983 */ /* 0x000ea20000100a00 */
        /* <DEDUP_REMOVED lines=537> */
.L_x_3071:
[----:B------:R-:W-:Y:S01]  /*1d950*/  SHF.L.U32 R0, R9, 0x1f, RZ ;  /* 0x0000001f09007819 */ /* 0x000fe200000006ff */
[----:B------:R-:W-:-:S04]  /*1d960*/  IMAD R9, R10, 0x8, R18 ;  /* 0x000000080a097824 */ /* 0x000fc800078e0212 */
[----:B------:R0:W1:Y:S01]  /*1d970*/  SYNCS.PHASECHK.TRANS64.TRYWAIT P3, [R9+URZ+0x38850], R0 ;  /* 0x03885000090075a7 */ /* 0x000062000806017f */
[----:B------:R-:W-:Y:S05]  /*1d980*/  @!P0 BRA `(.L_x_3072) ;  /* 0x0000000000048947 */ /* 0x000fea0003800000 */
[----:B------:R-:W-:Y:S01]  /*1d990*/  BPT.TRAP 0x1 ;  /* 0x000000040000795c */ /* 0x000fe20000300000 */
.L_x_3072:
[----:B------:R-:W-:Y:S04]  /*1d9a0*/  BSSY B2, `(.L_x_3073) ;  /* 0x0000004000027945 */ /* 0x000fe80003800000 */
[----:B-1----:R-:W-:Y:S05]  /*1d9b0*/  @P3 BRA `(.L_x_3074) ;  /* 0x0000000000083947 */ /* 0x002fea0003800000 */
[----:B------:R-:W1:Y:S02]  /*1d9c0*/  SYNCS.PHASECHK.TRANS64.TRYWAIT P3, [R9+URZ+0x38850], R0 ;  /* 0x03885000090075a7 */ /* 0x000e64000806017f */
[----:B-1----:R-:W-:Y:S05]  /*1d9d0*/  @!P3 BRA `(.L_x_3075) ;  /* 0x0000014000e4b947 */ /* 0x002fea0003800000 */
.L_x_3074:
[----:B------:R-:W-:Y:S05]  /*1d9e0*/  BSYNC B2 ;  /* 0x0000000000027941 */ /* 0x000fea0003800000 */
.L_x_3073:
[----:B01----:R-:W-:Y:S01]  /*1d9f0*/  VIADD R0, R18, 0x400 ;  /* 0x0000040012007836 */ /* 0x003fe20000000000 */
[----:B------:R-:W-:Y:S01]  /*1da00*/  WARPGROUP.ARRIVE ;  /* 0x00000000000079c5 */ /* 0x000fe20000000000 */
[----:B------:R-:W-:Y:S02]  /*1da10*/  IMAD.MOV.U32 R3, RZ, RZ, 0x40000040 ;  /* 0x40000040ff037424 */ /* 0x000fe400078e00ff */
[----:B------:R-:W-:Y:S01]  /*1da20*/  IMAD.MOV.U32 R5, RZ, RZ, 0x40000040 ;  /* 0x40000040ff057424 */ /* 0x000fe200078e00ff */
[----:B------:R-:W-:Y:S01]  /*1da30*/  SHF.R.U32.HI R0, RZ, 0x4, R0 ;  /* 0x00000004ff007819 */ /* 0x000fe20000011600 */
[----:B------:R-:W-:Y:S01]  /*1da40*/  @!P1 VIADD R11, R11, 0x38840 ;  /* 0x000388400b0b9836 */ /* 0x000fe20000000000 */
[----:B------:R-:W-:Y:S01]  /*1da50*/  R2UR UR7, R3 ;  /* 0x00000000030772ca */ /* 0x000fe200000e0000 */
[----:B------:R-:W-:Y:S01]  /*1da60*/  @!P1 VIADD R9, R9, 0x38860 ;  /* 0x0003886009099836 */ /* 0x000fe20000000000 */
[----:B------:R-:W-:Y:S01]  /*1da70*/  LOP3.LUT R0, R0, 0x3fff, RZ, 0xc0, !PT ;  /* 0x00003fff00007812 */ /* 0x000fe200078ec0ff */
[----:B------:R-:W0:Y:S01]  /*1da80*/  @P2 LDC R3, c[0x0][0x44c] ;  /* 0x00011300ff032b82 */ /* 0x000e220000000800 */
[----:B------:R-:W-:-:S02]  /*1da90*/  @!P1 PRMT R11, RZ, 0x654, R11 ;  /* 0x00000654ff0b9816 */ /* 0x000fc4000000000b */
[----:B------:R-:W-:Y:S02]  /*1daa0*/  LOP3.LUT R0, R0, 0x2800000, RZ, 0xfc, !PT ;  /* 0x0280000000007812 */ /* 0x000fe400078efcff */
[----:B------:R-:W-:-:S03]  /*1dab0*/  @!P1 PRMT R9, RZ, 0x654, R9 ;  /* 0x00000654ff099816 */ /* 0x000fc60000000009 */
[----:B------:R-:W-:Y:S02]  /*1dac0*/  IMAD R2, R10, 0xa00, R0 ;  /* 0x00000a000a027824 */ /* 0x000fe400078e0200 */
[----:B------:R-:W1:Y:S02]  /*1dad0*/  @P2 LDC R0, c[0x0][0x450] ;  /* 0x00011400ff002b82 */ /* 0x000e640000000800 */
[C---:B------:R-:W-:Y:S01]  /*1dae0*/  VIADD R4, R2.reuse, 0x80 ;  /* 0x0000008002047836 */ /* 0x040fe20000000000 */
[----:B------:R-:W-:-:S13]  /*1daf0*/  R2UR UR6, R2 ;  /* 0x00000000020672ca */ /* 0x000fda00000e0000 */
        /* <DEDUP_REMOVED lines=18> */
[----:B------:R-:W-:Y:S01]  /*1dc20*/  R2UR UR6, R4 ;  /* 0x00000000040672ca */ /* 0x000fe200000e0000 */
[----:B------:R-:W-:Y:S01]  /*1dc30*/  IMAD.IADD R4, R235, 0x1, R230 ;  /* 0x00000001eb047824 */ /* 0x000fe200078e02e6 */
[----:B------:R-:W-:-:S03]  /*1dc40*/  R2UR UR7, R5 ;  /* 0x00000000050772ca */ /* 0x000fc600000e0000 */
[----:B0-----:R-:W-:-:S05]  /*1dc50*/  @P2 IMAD.HI.U32 R3, R4, R3, RZ ;  /* 0x0000000304032227 */ /* 0x001fca00078e00ff */
[----:B-1----:R-:W-:Y:S01]  /*1dc60*/  @P2 SHF.R.U32.HI R4, RZ, R0, R3 ;  /* 0x00000000ff042219 */ /* 0x002fe20000011603 */
[----:B------:R-:W-:-:S04]  /*1dc70*/  IMAD.MOV.U32 R0, RZ, RZ, -0x50 ;  /* 0xffffffb0ff007424 */ /* 0x000fc800078e00ff */
[----:B------:R-:W0:Y:S01]  /*1dc80*/  SHFL.IDX PT, R3, R4, RZ, 0x1c1f ;  /* 0x001c1fff04037589 */ /* 0x000e2200000e0000 */
[----:B------:R-:W-:-:S03]  /*1dc90*/  IMAD R0, R8, R0, 0x1 ;  /* 0x0000000108007424 */ /* 0x000fc600078e0200 */
[----:B------:R-:W1:Y:S01]  /*1dca0*/  SHFL.IDX PT, R4, R4, 0x1, 0x1c1f ;  /* 0x003c1f0004047f89 */ /* 0x000e6200000e0000 */
[----:B------:R-:W-:-:S05]  /*1dcb0*/  IMAD R0, R234, -0x2, R0 ;  /* 0xfffffffeea007824 */ /* 0x000fca00078e0200 */
[----:B------:R-:W-:-:S05]  /*1dcc0*/  IADD3 R0, -R231, R0, R232 ;  /* 0x00000000e7007210 */ /* 0x000fca0007ffe1e8 */
[C---:B0-----:R-:W-:Y:S02]  /*1dcd0*/  IMAD.IADD R3, R0.reuse, 0x1, R3 ;  /* 0x0000000100037824 */ /* 0x041fe400078e0203 */
[----:B-1----:R-:W-:-:S03]  /*1dce0*/  IMAD.IADD R0, R0, 0x1, R4 ;  /* 0x0000000100007824 */ /* 0x002fc600078e0204 */
[C---:B------:R-:W-:Y:S02]  /*1dcf0*/  ISETP.GT.AND P3, PT, R3.reuse, RZ, PT ;  /* 0x000000ff0300720c */ /* 0x040fe40003f64270 */
[C---:B------:R-:W-:Y:S02]  /*1dd00*/  ISETP.GT.AND P4, PT, R3.reuse, 0x1, PT ;  /* 0x000000010300780c */ /* 0x040fe40003f84270 */
        /* <DEDUP_REMOVED lines=52> */
[----:B------:R-:W-:Y:S01]  /*1e050*/  ISETP.GT.AND P5, PT, R3, 0x49, PT ;  /* 0x000000490300780c */ /* 0x000fe20003fa4270 */
[----:B------:R-:W-:Y:S01]  /*1e060*/  IMAD.MOV.U32 R3, RZ, RZ, 0x40000040 ;  /* 0x40000040ff037424 */ /* 0x000fe200078e00ff */
        /* <DEDUP_REMOVED lines=8> */
[----:B------:R-:W0:Y:S01]  /*1e0f0*/  SHFL.BFLY PT, R10, R5, 0x2, 0x1f ;  /* 0x0c401f00050a7f89 */ /* 0x000e2200000e0000 */
[----:B------:R-:W-:Y:S02]  /*1e100*/  ISETP.GT.AND P5, PT, R0, 0x8, PT ;  /* 0x000000080000780c */ /* 0x000fe40003fa4270 */
[----:B------:R-:W-:Y:S02]  /*1e110*/  FSEL R187, R187, -INF , P4 ;  /* 0xff800000bbbb7808 */ /* 0x000fe40002000000 */
[----:B------:R-:W-:-:S02]  /*1e120*/  FMNMX.FTZ R4, R186, R6, !PT ;  /* 0x00000006ba047209 */ /* 0x000fc40007810000 */
[----:B------:R-:W-:Y:S02]  /*1e130*/  ISETP.GT.AND P3, PT, R0, 0x9, PT ;  /* 0x000000090000780c */ /* 0x000fe40003f64270 */
[----:B------:R-:W-:Y:S02]  /*1e140*/  FSEL R190, R190, -INF , P5 ;  /* 0xff800000bebe7808 */ /* 0x000fe40002800000 */
[----:B------:R-:W-:Y:S02]  /*1e150*/  FSEL R191, R191, -INF , P3 ;  /* 0xff800000bfbf7808 */ /* 0x000fe40001800000 */
[C---:B------:R-:W-:Y:S02]  /*1e160*/  ISETP.GT.AND P3, PT, R0.reuse, 0x10, PT ;  /* 0x000000100000780c */ /* 0x040fe40003f64270 */
[----:B------:R-:W-:Y:S02]  /*1e170*/  ISETP.GT.AND P6, PT, R0, 0x11, PT ;  /* 0x000000110000780c */ /* 0x000fe40003fc4270 */
[----:B------:R-:W-:-:S02]  /*1e180*/  FSEL R178, R178, -INF , P3 ;  /* 0xff800000b2b27808 */ /* 0x000fc40001800000 */
[C---:B------:R-:W-:Y:S02]  /*1e190*/  ISETP.GT.AND P4, PT, R0.reuse, 0x18, PT ;  /* 0x000000180000780c */ /* 0x040fe40003f84270 */
[----:B------:R-:W-:Y:S02]  /*1e1a0*/  FSEL R179, R179, -INF , P6 ;  /* 0xff800000b3b37808 */ /* 0x000fe40003000000 */
[----:B------:R-:W-:Y:S02]  /*1e1b0*/  ISETP.GT.AND P5, PT, R0, 0x19, PT ;  /* 0x000000190000780c */ /* 0x000fe40003fa4270 */
[----:B0-----:R-:W-:Y:S02]  /*1e1c0*/  FMNMX.FTZ R5, R5, R10, !PT ;  /* 0x0000000a05057209 */ /* 0x001fe40007810000 */
[----:B------:R-:W-:Y:S02]  /*1e1d0*/  FSEL R182, R182, -INF , P4 ;  /* 0xff800000b6b67808 */ /* 0x000fe40002000000 */
[----:B------:R-:W-:-:S02]  /*1e1e0*/  FSEL R183, R183, -INF , P5 ;  /* 0xff800000b7b77808 */ /* 0x000fc40002800000 */
[C---:B------:R-:W-:Y:S02]  /*1e1f0*/  ISETP.GT.AND P6, PT, R0.reuse, 0x20, PT ;  /* 0x000000200000780c */ /* 0x040fe40003fc4270 */
[----:B------:R-:W-:Y:S02]  /*1e200*/  ISETP.GT.AND P5, PT, R0, 0x21, PT ;  /* 0x000000210000780c */ /* 0x000fe40003fa4270 */
[----:B------:R-:W-:Y:S02]  /*1e210*/  FSEL R170, R170, -INF , P6 ;  /* 0xff800000aaaa7808 */ /* 0x000fe40003000000 */
[C---:B------:R-:W-:Y:S02]  /*1e220*/  ISETP.GT.AND P4, PT, R0.reuse, 0x28, PT ;  /* 0x000000280000780c */ /* 0x040fe40003f84270 */
        /* <DEDUP_REMOVED lines=16> */
[----:B------:R-:W-:Y:S01]  /*1e330*/  ISETP.GT.AND P6, PT, R0, 0x49, PT ;  /* 0x000000490000780c */ /* 0x000fe20003fc4270 */
[----:B------:R-:W-:Y:S02]  /*1e340*/  WARPGROUP.DEPBAR.LE gsb0, 0x0 ;  /* 0x00008000000079c5 */ /* 0x000fe40000010000 */
[----:B------:R-:W-:-:S06]  /*1e350*/  WARPGROUP.ARRIVE ;  /* 0x00000000000079c5 */ /* 0x000fcc0000000000 */
[----:B------:R-:W-:Y:S01]  /*1e360*/  HGMMA.64x256x16.F32.BF16 R24, R196, gdesc[UR4].tnspB, R24, gsb0 ;  /* 0x43e00004c4187df0 */ /* 0x000fe20008001818 */
[----:B------:R-:W-:Y:S02]  /*1e370*/  R2UR UR6, R2 ;  /* 0x00000000020672ca */ /* 0x000fe400000e0000 */
[----:B------:R-:W-:Y:S01]  /*1e380*/  R2UR UR7, R3 ;  /* 0x00000000030772ca */ /* 0x000fe200000e0000 */
[----:B------:R-:W0:Y:S01]  /*1e390*/  SHFL.BFLY PT, R2, R5, 0x1, 0x1f ;  /* 0x0c201f0005027f89 */ /* 0x000e2200000e0000 */
[----:B------:R-:W-:Y:S01]  /*1e3a0*/  IMAD.U32 R3, RZ, RZ, UR39 ;  /* 0x00000027ff037e24 */ /* 0x000fe2000f8e00ff */
[----:B0-----:R-:W-:Y:S02]  /*1e3b0*/  FMNMX.FTZ R5, R5, R2, !PT ;  /* 0x0000000205057209 */ /* 0x001fe40007810000 */
[----:B------:R-:W-:Y:S02]  /*1e3c0*/  FMNMX.FTZ R2, R187, R4, !PT ;  /* 0x00000004bb027209 */ /* 0x000fe40007810000 */
[----:B------:R-:W-:-:S02]  /*1e3d0*/  FSETP.NEU.FTZ.AND P3, PT, R5, -INF , PT ;  /* 0xff8000000500780b */ /* 0x000fc40003f7d000 */
[----:B------:R-:W-:-:S04]  /*1e3e0*/  FMNMX.FTZ R2, R190, R2, !PT ;  /* 0x00000002be027209 */ /* 0x000fc80007810000 */
[----:B------:R-:W-:Y:S01]  /*1e3f0*/  FMNMX.FTZ R4, R191, R2, !PT ;  /* 0x00000002bf047209 */ /* 0x000fe20007810000 */
[----:B------:R-:W-:-:S03]  /*1e400*/  FMUL.FTZ R2, R5, R3 ;  /* 0x0000000305027220 */ /* 0x000fc60000410000 */
[----:B------:R-:W-:Y:S02]  /*1e410*/  FMNMX.FTZ R4, R178, R4, !PT ;  /* 0x00000004b2047209 */ /* 0x000fe40007810000 */
[----:B------:R-:W-:Y:S02]  /*1e420*/  FSEL R2, R2, RZ, P3 ;  /* 0x000000ff02027208 */ /* 0x000fe40001800000 */
[----:B------:R-:W-:-:S03]  /*1e430*/  FMNMX.FTZ R4, R179, R4, !PT ;  /* 0x00000004b3047209 */ /* 0x000fc60007810000 */
[-CC-:B------:R-:W-:Y:S01]  /*1e440*/  FFMA.FTZ R204, R176, R3.reuse, -R2.reuse ;  /* 0x00000003b0cc7223 */ /* 0x180fe20000010802 */
[----:B------:R-:W-:Y:S01]  /*1e450*/  FMNMX.FTZ R4, R182, R4, !PT ;  /* 0x00000004b6047209 */ /* 0x000fe20007810000 */
[-CC-:B------:R-:W-:Y:S01]  /*1e460*/  FFMA.FTZ R15, R177, R3.reuse, -R2.reuse ;  /* 0x00000003b10f7223 */ /* 0x180fe20000010802 */
[----:B------:R-:W-:Y:S01]  /*1e470*/  FSEL R176, R155, -INF , P5 ;  /* 0xff8000009bb07808 */ /* 0x000fe20002800000 */
        /* <DEDUP_REMOVED lines=11> */
[-CC-:B------:R-:W-:Y:S01]  /*1e530*/  FFMA.FTZ R200, R168, R3.reuse, -R2.reuse ;  /* 0x00000003a8c87223 */ /* 0x180fe20000010802 */
[-CC-:B------:R-:W-:Y:S01]  /*1e540*/  FFMA.FTZ R158, R169, R3.reuse, -R2.reuse ;  /* 0x00000003a99e7223 */ /* 0x180fe20000010802 */
[----:B------:R-:W-:Y:S01]  /*1e550*/  FMNMX.FTZ R4, R174, R4, !PT ;  /* 0x00000004ae047209 */ /* 0x000fe20007810000 */
[-CC-:B------:R-:W-:Y:S01]  /*1e560*/  FFMA.FTZ R202, R172, R3.reuse, -R2.reuse ;  /* 0x00000003acca7223 */ /* 0x180fe20000010802 */
[-CC-:B------:R-:W-:Y:S01]  /*1e570*/  FFMA.FTZ R20, R173, R3.reuse, -R2.reuse ;  /* 0x00000003ad147223 */ /* 0x180fe20000010802 */
[-CC-:B------:R-:W-:Y:S01]  /*1e580*/  FFMA.FTZ R21, R161, R3.reuse, -R2.reuse ;  /* 0x00000003a1157223 */ /* 0x180fe20000010802 */
[----:B------:R-:W-:Y:S01]  /*1e590*/  FMNMX.FTZ R4, R175, R4, !PT ;  /* 0x00000004af047209 */ /* 0x000fe20007810000 */
[----:B------:R-:W-:Y:S01]  /*1e5a0*/  FFMA.FTZ R155, R165, R3, -R2 ;  /* 0x00000003a59b7223 */ /* 0x000fe20000010802 */
[----:B------:R-:W-:Y:S02]  /*1e5b0*/  MUFU.EX2 R208, R208 ;  /* 0x000000d000d07308 */ /* 0x000fe40000000800 */
[----:B------:R-:W-:-:S04]  /*1e5c0*/  FMNMX.FTZ R4, R162, R4, !PT ;  /* 0x00000004a2047209 */ /* 0x000fc80007810000 */
[----:B------:R-:W-:Y:S02]  /*1e5d0*/  FMNMX.FTZ R4, R163, R4, !PT ;  /* 0x00000004a3047209 */ /* 0x000fe40007810000 */
        /* <DEDUP_REMOVED lines=9> */
[----:B------:R-:W-:Y:S03]  /*1e670*/  MUFU.EX2 R204, R204 ;  /* 0x000000cc00cc7308 */ /* 0x000fe60000000800 */
[----:B------:R-:W0:Y:S05]  /*1e680*/  SHFL.BFLY PT, R4, R0, 0x2, 0x1f ;  /* 0x0c401f0000047f89 */ /* 0x000e2a00000e0000 */
[----:B------:R-:W-:Y:S08]  /*1e690*/  MUFU.EX2 R15, R15 ;  /* 0x0000000f000f7308 */ /* 0x000ff00000000800 */
[----:B------:R-:W-:Y:S08]  /*1e6a0*/  MUFU.EX2 R206, R206 ;  /* 0x000000ce00ce7308 */ /* 0x000ff00000000800 */
[----:B------:R-:W-:Y:S01]  /*1e6b0*/  MUFU.EX2 R159, R159 ;  /* 0x0000009f009f7308 */ /* 0x000fe20000000800 */
[----:B0-----:R-:W-:-:S05]  /*1e6c0*/  FMNMX.FTZ R0, R0, R4, !PT ;  /* 0x0000000400007209 */ /* 0x001fca0007810000 */
[----:B------:R-:W0:Y:S02]  /*1e6d0*/  SHFL.BFLY PT, R4, R0, 0x1, 0x1f ;  /* 0x0c201f0000047f89 */ /* 0x000e2400000e0000 */
[----:B------:R-:W-:Y:S08]  /*1e6e0*/  MUFU.EX2 R200, R200 ;  /* 0x000000c800c87308 */ /* 0x000ff00000000800 */
[----:B------:R-:W-:Y:S08]  /*1e6f0*/  MUFU.EX2 R158, R158 ;  /* 0x0000009e009e7308 */ /* 0x000ff00000000800 */
[----:B------:R-:W-:Y:S01]  /*1e700*/  MUFU.EX2 R202, R202 ;  /* 0x000000ca00ca7308 */ /* 0x000fe20000000800 */
[----:B0-----:R-:W-:-:S07]  /*1e710*/  FMNMX.FTZ R4, R0, R4, !PT ;  /* 0x0000000400047209 */ /* 0x001fce0007810000 */
[----:B------:R-:W-:Y:S01]  /*1e720*/  MUFU.EX2 R20, R20 ;  /* 0x0000001400147308 */ /* 0x000fe20000000800 */
[----:B------:R-:W-:Y:S02]  /*1e730*/  FSEL R0, R5, RZ, P3 ;  /* 0x000000ff05007208 */ /* 0x000fe40001800000 */
[----:B------:R-:W-:Y:S02]  /*1e740*/  FSETP.NEU.FTZ.AND P4, PT, R4, -INF , PT ;  /* 0xff8000000400780b */ /* 0x000fe40003f9d000 */
[----:B------:R-:W-:Y:S01]  /*1e750*/  ISETP.GT.AND P3, PT, R8, R225, PT ;  /* 0x000000e10800720c */ /* 0x000fe20003f64270 */
[----:B------:R-:W-:Y:S01]  /*1e760*/  FADD.FTZ R0, -R0, R7 ;  /* 0x0000000700007221 */ /* 0x000fe20000010100 */
[----:B------:R-:W-:Y:S01]  /*1e770*/  VIADD R8, R8, 0xffffffff ;  /* 0xffffffff08087836 */ /* 0x000fe20000000000 */
[----:B------:R-:W-:Y:S02]  /*1e780*/  MUFU.EX2 R21, R21 ;  /* 0x0000001500157308 */ /* 0x000fe40000000800 */
[----:B------:R-:W-:-:S06]  /*1e790*/  FMUL.FTZ R0, R0, R3 ;  /* 0x0000000300007220 */ /* 0x000fcc0000410000 */
[----:B------:R-:W0:Y:S08]  /*1e7a0*/  MUFU.EX2 R0, R0 ;  /* 0x0000000000007308 */ /* 0x000e300000000800 */
[----:B------:R-:W-:Y:S01]  /*1e7b0*/  MUFU.EX2 R155, R155 ;  /* 0x0000009b009b7308 */ /* 0x000fe20000000800 */
[----:B0-----:R-:W-:Y:S01]  /*1e7c0*/  FFMA.FTZ R13, R0, R13, R208 ;  /* 0x0000000d000d7223 */ /* 0x001fe200000100d0 */
[----:B------:R-:W-:-:S03]  /*1e7d0*/  F2FP.BF16.F32.PACK_AB R208, R10, R208 ;  /* 0x000000d00ad0723e */ /* 0x000fc600000010ff */
[----:B------:R-:W-:Y:S01]  /*1e7e0*/  FADD.FTZ R13, R10, R13 ;  /* 0x0000000d0a0d7221 */ /* 0x000fe20000010000 */
[----:B------:R-:W-:-:S03]  /*1e7f0*/  IMAD.MOV.U32 R10, RZ, RZ, R217 ;  /* 0x000000ffff0a7224 */ /* 0x000fc600078e00d9 */
[----:B------:R-:W-:Y:S01]  /*1e800*/  FADD.FTZ R13, R210, R13 ;  /* 0x0000000dd20d7221 */ /* 0x000fe20000010000 */
[----:B------:R-:W-:-:S03]  /*1e810*/  F2FP.BF16.F32.PACK_AB R210, R14, R210 ;  /* 0x000000d20ed2723e */ /* 0x000fc600000010ff */
[----:B------:R-:W-:-:S04]  /*1e820*/  FADD.FTZ R13, R14, R13 ;  /* 0x0000000d0e0d7221 */ /* 0x000fc80000010000 */
        /* <DEDUP_REMOVED lines=11> */
[----:B------:R-:W-:Y:S01]  /*1e8e0*/  FADD.FTZ R13, R20, R13 ;  /* 0x0000000d140d7221 */ /* 0x000fe20000010000 */
[----:B------:R-:W-:Y:S02]  /*1e8f0*/  WARPGROUP.DEPBAR.LE gsb0, 0x0 ;  /* 0x00008000000079c5 */ /* 0x000fe40000010000 */
[----:B------:R-:W-:Y:S01]  /*1e900*/  WARPGROUP.ARRIVE ;  /* 0x00000000000079c5 */ /* 0x000fe20000000000 */
[-CC-:B------:R-:W-:Y:S01]  /*1e910*/  FFMA.FTZ R196, R160, R3.reuse, -R2.reuse ;  /* 0x00000003a0c47223 */ /* 0x180fe20000010802 */
[----:B------:R-:W-:-:S04]  /*1e920*/  FFMA.FTZ R198, R164, R3, -R2 ;  /* 0x00000003a4c67223 */ /* 0x000fc80000010802 */
        /* <DEDUP_REMOVED lines=13> */
[CC--:B------:R-:W-:Y:S01]  /*1ea00*/  FMUL.FTZ R156, R4.reuse, R3.reuse ;  /* 0x00000003049c7220 */ /* 0x0c0fe20000410000 */
[----:B------:R-:W-:Y:S01]  /*1ea10*/  FFMA.FTZ R153, R157, R3, -R2 ;  /* 0x000000039d997223 */ /* 0x000fe20000010802 */
[----:B------:R-:W-:Y:S01]  /*1ea20*/  FSEL R2, R4, RZ, P4 ;  /* 0x000000ff04027208 */ /* 0x000fe20002000000 */
[----:B------:R0:W-:Y:S01]  /*1ea30*/  @!P1 SYNCS.ARRIVE.TRANS64.RED.A1T0 RZ, [R11+URZ], RZ ;  /* 0x000000ff0bff99a7 */ /* 0x0001e2000810043f */
[----:B------:R-:W1:Y:S01]  /*1ea40*/  MUFU.EX2 R192, R192 ;  /* 0x000000c000c07308 */ /* 0x000e620000000800 */
[----:B------:R-:W-:-:S02]  /*1ea50*/  FSEL R156, R156, RZ, P4 ;  /* 0x000000ff9c9c7208 */ /* 0x000fc40002000000 */
[----:B------:R-:W-:-:S03]  /*1ea60*/  FADD.FTZ R2, -R2, R6 ;  /* 0x0000000602027221 */ /* 0x000fc60000010100 */
[-CC-:B------:R-:W-:Y:S01]  /*1ea70*/  FFMA.FTZ R209, R186, R3.reuse, -R156.reuse ;  /* 0x00000003bad17223 */ /* 0x180fe2000001089c */
[-C--:B------:R-:W-:Y:S01]  /*1ea80*/  FMUL.FTZ R2, R2, R3.reuse ;  /* 0x0000000302027220 */ /* 0x080fe20000410000 */
        /* <DEDUP_REMOVED lines=16> */
[----:B------:R3:W-:Y:S01]  /*1eb90*/  @!P1 SYNCS.ARRIVE.TRANS64.RED.A1T0 RZ, [R9+URZ], RZ ;  /* 0x000000ff09ff99a7 */ /* 0x0007e2000810043f */
[-CC-:B0-----:R-:W-:Y:S01]  /*1eba0*/  FFMA.FTZ R11, R167, R3.reuse, -R156.reuse ;  /* 0x00000003a70b7223 */ /* 0x181fe2000001089c */
[-CC-:B------:R-:W-:Y:S01]  /*1ebb0*/  FFMA.FTZ R193, R154, R3.reuse, -R156.reuse ;  /* 0x000000039ac17223 */ /* 0x180fe2000001089c */
[-CC-:B------:R-:W-:Y:S01]  /*1ebc0*/  FFMA.FTZ R176, R176, R3.reuse, -R156.reuse ;  /* 0x00000003b0b07223 */ /* 0x180fe2000001089c */
[----:B------:R-:W0:Y:S01]  /*1ebd0*/  MUFU.EX2 R157, R157 ;  /* 0x0000009d009d7308 */ /* 0x000e220000000800 */
[-CC-:B------:R-:W-:Y:S01]  /*1ebe0*/  FFMA.FTZ R177, R177, R3.reuse, -R156.reuse ;  /* 0x00000003b1b17223 */ /* 0x180fe2000001089c */
[----:B------:R-:W-:Y:S01]  /*1ebf0*/  FFMA.FTZ R156, R184, R3, -R156 ;  /* 0x00000003b89c7223 */ /* 0x000fe2000001089c */
[----:B-1----:R-:W-:-:S05]  /*1ec00*/  FADD.FTZ R13, R192, R13 ;  /* 0x0000000dc00d7221 */ /* 0x002fca0000010000 */
[----:B------:R-:W1:Y:S01]  /*1ec10*/  MUFU.EX2 R211, R211 ;  /* 0x000000d300d37308 */ /* 0x000e620000000800 */
[----:B--2---:R-:W-:-:S07]  /*1ec20*/  FFMA.FTZ R12, R2, R12, R209 ;  /* 0x0000000c020c7223 */ /* 0x004fce00000100d1 */
        /* <DEDUP_REMOVED lines=22> */
[----:B------:R-:W-:Y:S01]  /*1ed90*/  F2FP.BF16.F32.PACK_AB R201, R7, R201 ;  /* 0x000000c907c9723e */ /* 0x000fe200000010ff */
[----:B------:R-:W-:-:S05]  /*1eda0*/  IMAD.MOV.U32 R7, RZ, RZ, R5 ;  /* 0x000000ffff077224 */ /* 0x000fca00078e0005 */
[----:B------:R-:W2:Y:S01]  /*1edb0*/  MUFU.EX2 R197, R197 ;  /* 0x000000c500c57308 */ /* 0x000ea20000000800 */
[----:B0-----:R-:W-:-:S07]  /*1edc0*/  FADD.FTZ R12, R203, R12 ;  /* 0x0000000ccb0c7221 */ /* 0x001fce0000010000 */
[----:B---3--:R-:W0:Y:S01]  /*1edd0*/  MUFU.EX2 R9, R163 ;  /* 0x000000a300097308 */ /* 0x008e220000000800 */
[C---:B-1----:R-:W-:Y:S01]  /*1ede0*/  FADD.FTZ R12, R6.reuse, R12 ;  /* 0x0000000c060c7221 */ /* 0x042fe20000010000 */
[----:B------:R-:W-:Y:S01]  /*1edf0*/  F2FP.BF16.F32.PACK_AB R203, R6, R203 ;  /* 0x000000cb06cb723e */ /* 0x000fe200000010ff */
[----:B------:R-:W-:-:S05]  /*1ee00*/  IMAD.MOV.U32 R6, RZ, RZ, R4 ;  /* 0x000000ffff067224 */ /* 0x000fca00078e0004 */
[----:B------:R-:W1:Y:S01]  /*1ee10*/  MUFU.EX2 R199, R199 ;  /* 0x000000c700c77308 */ /* 0x000e620000000800 */
[----:B--2---:R-:W-:-:S07]  /*1ee20*/  FADD.FTZ R12, R197, R12 ;  /* 0x0000000cc50c7221 */ /* 0x004fce0000010000 */
[----:B------:R-:W2:Y:S01]  /*1ee30*/  MUFU.EX2 R11, R11 ;  /* 0x0000000b000b7308 */ /* 0x000ea20000000800 */
[C---:B0-----:R-:W-:Y:S01]  /*1ee40*/  FADD.FTZ R12, R9.reuse, R12 ;  /* 0x0000000c090c7221 */ /* 0x041fe20000010000 */
[----:B------:R-:W-:Y:S01]  /*1ee50*/  F2FP.BF16.F32.PACK_AB R197, R9, R197 ;  /* 0x000000c509c5723e */ /* 0x000fe200000010ff */
[----:B------:R-:W-:-:S05]  /*1ee60*/  IMAD.MOV.U32 R9, RZ, RZ, R218 ;  /* 0x000000ffff097224 */ /* 0x000fca00078e00da */
        /* <DEDUP_REMOVED lines=14> */
[----:B0-----:R-:W-:-:S07]  /*1ef50*/  FADD.FTZ R13, R194, R13 ;  /* 0x0000000dc20d7221 */ /* 0x001fce0000010000 */
[----:B------:R-:W0:Y:S01]  /*1ef60*/  MUFU.EX2 R156, R156 ;  /* 0x0000009c009c7308 */ /* 0x000e220000000800 */
[----:B-1----:R-:W-:Y:S01]  /*1ef70*/  FADD.FTZ R12, R177, R12 ;  /* 0x0000000cb10c7221 */ /* 0x002fe20000010000 */
[C---:B--2---:R-:W-:Y:S01]  /*1ef80*/  FADD.FTZ R13, R153.reuse, R13 ;  /* 0x0000000d990d7221 */ /* 0x044fe20000010000 */
[----:B------:R-:W-:Y:S02]  /*1ef90*/  F2FP.BF16.F32.PACK_AB R194, R153, R194 ;  /* 0x000000c299c2723e */ /* 0x000fe400000010ff */
[C---:B0-----:R-:W-:Y:S01]  /*1efa0*/  FADD.FTZ R12, R156.reuse, R12 ;  /* 0x0000000c9c0c7221 */ /* 0x041fe20000010000 */
[----:B------:R-:W-:Y:S01]  /*1efb0*/  F2FP.BF16.F32.PACK_AB R195, R156, R177 ;  /* 0x000000b19cc3723e */ /* 0x000fe200000010ff */
[----:B------:R-:W-:Y:S06]  /*1efc0*/  @P3 BRA `(.L_x_3076) ;  /* 0xffffffb000683947 */ /* 0x000fec000383ffff */
[----:B------:R-:W-:Y:S05]  /*1efd0*/  BSYNC B1 ;  /* 0x0000000000017941 */ /* 0x000fea0003800000 */
.L_x_3065:
[----:B------:R-:W-:Y:S05]  /*1efe0*/  BSYNC B0 ;  /* 0x0000000000007941 */ /* 0x000fea0003800000 */
.L_x_3064:
[----:B------:R-:W-:Y:S01]  /*1eff0*/  ISETP.GE.AND P2, PT, R8, RZ, PT ;  /* 0x000000ff0800720c */ /* 0x000fe20003f46270 */
[----:B------:R-:W-:-:S12]  /*1f000*/  BSSY B0, `(.L_x_3077) ;  /* 0x000048a000007945 */ /* 0x000fd80003800000 */
[----:B------:R-:W-:Y:S05]  /*1f010*/  @!P2 BRA `(.L_x_3078) ;  /* 0x000000480020a947 */ /* 0x000fea0003800000 */
[----:B------:R-:W-:Y:S02]  /*1f020*/  IMAD.MOV.U32 R6, RZ, RZ, R4 ;  /* 0x000000ffff067224 */ /* 0x000fe400078e0004 */
[----:B------:R-:W-:Y:S02]  /*1f030*/  IMAD.MOV.U32 R7, RZ, RZ, R5 ;  /* 0x000000ffff077224 */ /* 0x000fe400078e0005 */
[----:B------:R-:W-:Y:S02]  /*1f040*/  IMAD.MOV.U32 R9, RZ, RZ, R218 ;  /* 0x000000ffff097224 */ /* 0x000fe400078e00da */
[----:B------:R-:W-:-:S07]  /*1f050*/  IMAD.MOV.U32 R10, RZ, RZ, R217 ;  /* 0x000000ffff0a7224 */ /* 0x000fce00078e00d9 */
.L_x_3089:
[----:B------:R-:W-:-:S05]  /*1f060*/  VIADD R11, R10, 0x1 ;  /* 0x000000010a0b7836 */ /* 0x000fca0000000000 */
[----:B------:R-:W-:-:S04]  /*1f070*/  ISETP.NE.AND P2, PT, R11, 0x2, PT ;  /* 0x000000020b00780c */ /* 0x000fc80003f45270 */
[----:B------:R-:W-:Y:S02]  /*1f080*/  SEL R11, R11, RZ, P2 ;  /* 0x000000ff0b0b7207 */ /* 0x000fe40001000000 */
[----:B------:R-:W-:-:S03]  /*1f090*/  SEL R218, RZ, 0x1, P2 ;  /* 0x00000001ffda7807 */ /* 0x000fc60001000000 */
[----:B------:R-:W-:Y:S01]  /*1f0a0*/  IMAD.MOV.U32 R217, RZ, RZ, R11 ;  /* 0x000000ffffd97224 */ /* 0x000fe200078e000b */
[----:B------:R-:W-:Y:S01]  /*1f0b0*/  LOP3.LUT R218, R9, R218, RZ, 0x3c, !PT ;  /* 0x000000da09da7212 */ /* 0x000fe200078e3cff */
[----:B------:R-:W-:Y:S06]  /*1f0c0*/  @!P0 BRA `(.L_x_3079) ;  /* 0x0000000000048947 */ /* 0x000fec0003800000 */
[----:B------:R-:W-:Y:S01]  /*1f0d0*/  BPT.TRAP 0x1 ;  /* 0x000000040000795c */ /* 0x000fe20000300000 */
.L_x_3079:
[----:B------:R-:W-:Y:S01]  /*1f0e0*/  IMAD R4, R217, 0x8, R18 ;  /* 0x00000008d9047824 */ /* 0x000fe200078e0212 */
[----:B------:R-:W-:-:S04]  /*1f0f0*/  SHF.L.U32 R5, R218, 0x1f, RZ ;  /* 0x0000001fda057819 */ /* 0x000fc800000006ff */
[----:B------:R0:W1:Y:S01]  /*1f100*/  SYNCS.PHASECHK.TRANS64.TRYWAIT P2, [R4+URZ+0x38830], R5 ;  /* 0x03883005040075a7 */ /* 0x000062000804017f */
[----:B------:R-:W-:Y:S05]  /*1f110*/  @!P0 BRA `(.L_x_3080) ;  /* 0x0000000000048947 */ /* 0x000fea0003800000 */
[----:B------:R-:W-:Y:S01]  /*1f120*/  BPT.TRAP 0x1 ;  /* 0x000000040000795c */ /* 0x000fe20000300000 */
.L_x_3080:
[----:B------:R-:W-:Y:S01]  /*1f130*/  IMAD R3, R217, 0xa00, R222 ;  /* 0x00000a00d9037824 */ /* 0x000fe200078e02de */
[----:B------:R-:W-:Y:S03]  /*1f140*/  BSSY B1, `(.L_x_3081) ;  /* 0x0000006000017945 */ /* 0x000fe60003800000 */
[C---:B------:R-:W-:Y:S02]  /*1f150*/  VIADD R14, R3.reuse, 0x80 ;  /* 0x00000080030e7836 */ /* 0x040fe40000000000 */
[----:B------:R-:W-:Y:S01]  /*1f160*/  VIADD R20, R3, 0x100 ;  /* 0x0000010003147836 */ /* 0x000fe20000000000 */
[----:B-1----:R-:W-:Y:S06]  /*1f170*/  @P2 BRA `(.L_x_3082) ;  /* 0x0000000000082947 */ /* 0x002fec0003800000 */
[----:B------:R-:W1:Y:S02]  /*1f180*/  SYNCS.PHASECHK.TRANS64.TRYWAIT P2, [R4+URZ+0x38830], R5 ;  /* 0x03883005040075a7 */ /* 0x000e64000804017f */
[----:B-1----:R-:W-:Y:S05]  /*1f190*/  @!P2 BRA `(.L_x_3083) ;  /* 0x0000012c0008a947 */ /* 0x002fea0003800000 */
.L_x_3082:
[----:B------:R-:W-:Y:S05]  /*1f1a0*/  BSYNC B1 ;  /* 0x0000000000017941 */ /* 0x000fea0003800000 */
.L_x_3081:
        /* <DEDUP_REMOVED lines=874> */
.L_x_3084:
[----:B------:R-:W-:Y:S01]  /*22850*/  SHF.L.U32 R0, R9, 0x1f, RZ ;  /* 0x0000001f09007819 */ /* 0x000fe200000006ff */
[----:B------:R-:W-:-:S04]  /*22860*/  IMAD R9, R10, 0x8, R18 ;  /* 0x000000080a097824 */ /* 0x000fc800078e0212 */
[----:B------:R0:W1:Y:S01]  /*22870*/  SYNCS.PHASECHK.TRANS64.TRYWAIT P2, [R9+URZ+0x38850], R0 ;  /* 0x03885000090075a7 */ /* 0x000062000804017f */
[----:B------:R-:W-:Y:S05]  /*22880*/  @!P0 BRA `(.L_x_3085) ;  /* 0x0000000000048947 */ /* 0x000fea0003800000 */
[----:B------:R-:W-:Y:S01]  /*22890*/  BPT.TRAP 0x1 ;  /* 0x000000040000795c */ /* 0x000fe20000300000 */
.L_x_3085:
[----:B------:R-:W-:Y:S04]  /*228a0*/  BSSY B1, `(.L_x_3086) ;  /* 0x0000004000017945 */ /* 0x000fe80003800000 */
[----:B-1----:R-:W-:Y:S05]  /*228b0*/  @P2 BRA `(.L_x_3087) ;  /* 0x0000000000082947 */ /* 0x002fea0003800000 */
[----:B------:R-:W1:Y:S02]  /*228c0*/  SYNCS.PHASECHK.TRANS64.TRYWAIT P2, [R9+URZ+0x38850], R0 ;  /* 0x03885000090075a7 */ /* 0x000e64000804017f */
[----:B-1----:R-:W-:Y:S05]  /*228d0*/  @!P2 BRA `(.L_x_3088) ;  /* 0x000000f4004ca947 */ /* 0x002fea0003800000 */
.L_x_3087:
[----:B------:R-:W-:Y:S05]  /*228e0*/  BSYNC B1 ;  /* 0x0000000000017941 */ /* 0x000fea0003800000 */
.L_x_3086:
[----:B01----:R-:W-:Y:S01]  /*228f0*/  VIADD R0, R18, 0x400 ;  /* 0x0000040012007836 */ /* 0x003fe20000000000 */
[----:B------:R-:W-:Y:S01]  /*22900*/  WARPGROUP.ARRIVE ;  /* 0x00000000000079c5 */ /* 0x000fe20000000000 */
[----:B------:R-:W-:Y:S01]  /*22910*/  IMAD.MOV.U32 R3, RZ, RZ, 0x40000040 ;  /* 0x40000040ff037424 */ /* 0x000fe200078e00ff */
[----:B------:R-:W-:Y:S01]  /*22920*/  ISETP.GT.AND P2, PT, R8, RZ, PT ;  /* 0x000000ff0800720c */ /* 0x000fe20003f44270 */
[----:B------:R-:W-:Y:S01]  /*22930*/  IMAD.MOV.U32 R5, RZ, RZ, 0x40000040 ;  /* 0x40000040ff057424 */ /* 0x000fe200078e00ff */
[----:B------:R-:W-:Y:S01]  /*22940*/  SHF.R.U32.HI R0, RZ, 0x4, R0 ;  /* 0x00000004ff007819 */ /* 0x000fe20000011600 */
[----:B------:R-:W-:Y:S01]  /*22950*/  @!P1 IMAD R11, R11, 0x8, R18 ;  /* 0x000000080b0b9824 */ /* 0x000fe200078e0212 */
[----:B------:R-:W-:Y:S01]  /*22960*/  R2UR UR7, R3 ;  /* 0x00000000030772ca */ /* 0x000fe200000e0000 */
[----:B------:R-:W-:Y:S01]  /*22970*/  IMAD.MOV.U32 R3, RZ, RZ, 0x40000040 ;  /* 0x40000040ff037424 */ /* 0x000fe200078e00ff */
[----:B------:R-:W-:Y:S01]  /*22980*/  LOP3.LUT R0, R0, 0x3fff, RZ, 0xc0, !PT ;  /* 0x00003fff00007812 */ /* 0x000fe200078ec0ff */
[----:B------:R-:W-:-:S02]  /*22990*/  @!P1 VIADD R11, R11, 0x38840 ;  /* 0x000388400b0b9836 */ /* 0x000fc40000000000 */
[----:B------:R-:W-:Y:S01]  /*229a0*/  @!P1 VIADD R9, R9, 0x38860 ;  /* 0x0003886009099836 */ /* 0x000fe20000000000 */
[----:B------:R-:W-:Y:S01]  /*229b0*/  LOP3.LUT R0, R0, 0x2800000, RZ, 0xfc, !PT ;  /* 0x0280000000007812 */ /* 0x000fe200078efcff */
[----:B------:R-:W-:-:S03]  /*229c0*/  VIADD R8, R8, 0xffffffff ;  /* 0xffffffff08087836 */ /* 0x000fc60000000000 */
[----:B------:R-:W-:Y:S01]  /*229d0*/  @!P1 PRMT R9, RZ, 0x654, R9 ;  /* 0x00000654ff099816 */ /* 0x000fe20000000009 */
        /* <DEDUP_REMOVED lines=67> */
[----:B0-----:R-:W-:Y:S01]  /*22e10*/  FMNMX.FTZ R4, R4, R21, !PT ;  /* 0x0000001504047209 */ /* 0x001fe20007810000 */
[----:B------:R-:W-:Y:S02]  /*22e20*/  WARPGROUP.DEPBAR.LE gsb0, 0x0 ;  /* 0x00008000000079c5 */ /* 0x000fe40000010000 */
[----:B------:R-:W-:-:S06]  /*22e30*/  WARPGROUP.ARRIVE ;  /* 0x00000000000079c5 */ /* 0x000fcc0000000000 */
[----:B------:R-:W-:Y:S01]  /*22e40*/  HGMMA.64x256x16.F32.BF16 R24, R196, gdesc[UR4].tnspB, R24, gsb0 ;  /* 0x43e00004c4187df0 */ /* 0x000fe20008001818 */
[----:B------:R-:W-:Y:S01]  /*22e50*/  R2UR UR6, R2 ;  /* 0x00000000020672ca */ /* 0x000fe200000e0000 */
[----:B------:R-:W-:Y:S01]  /*22e60*/  FADD.FTZ R2, -R5, R7 ;  /* 0x0000000705027221 */ /* 0x000fe20000010100 */
[----:B------:R-:W-:Y:S01]  /*22e70*/  R2UR UR7, R3 ;  /* 0x00000000030772ca */ /* 0x000fe200000e0000 */
[----:B------:R-:W-:-:S04]  /*22e80*/  IMAD.U32 R3, RZ, RZ, UR38 ;  /* 0x00000026ff037e24 */ /* 0x000fc8000f8e00ff */
[-C--:B------:R-:W-:Y:S01]  /*22e90*/  FMUL.FTZ R0, R2, R3.reuse ;  /* 0x0000000302007220 */ /* 0x080fe20000410000 */
[----:B------:R-:W-:-:S04]  /*22ea0*/  FMUL.FTZ R2, R5, R3 ;  /* 0x0000000305027220 */ /* 0x000fc80000410000 */
[-CC-:B------:R-:W-:Y:S01]  /*22eb0*/  FFMA.FTZ R21, R161, R3.reuse, -R2.reuse ;  /* 0x00000003a1157223 */ /* 0x180fe20000010802 */
[-CC-:B------:R-:W-:Y:S01]  /*22ec0*/  FFMA.FTZ R208, R184, R3.reuse, -R2.reuse ;  /* 0x00000003b8d07223 */ /* 0x180fe20000010802 */
[----:B------:R-:W0:Y:S01]  /*22ed0*/  SHFL.BFLY PT, R161, R4, 0x1, 0x1f ;  /* 0x0c201f0004a17f89 */ /* 0x000e2200000e0000 */
        /* <DEDUP_REMOVED lines=11> */
[----:B------:R-:W-:Y:S01]  /*22f90*/  MUFU.EX2 R0, R0 ;  /* 0x0000000000007308 */ /* 0x000fe20000000800 */
[----:B------:R-:W-:-:S07]  /*22fa0*/  @!P1 PRMT R168, RZ, 0x654, R11 ;  /* 0x00000654ffa89816 */ /* 0x000fce000000000b */
[----:B------:R-:W1:Y:S01]  /*22fb0*/  MUFU.EX2 R208, R208 ;  /* 0x000000d000d07308 */ /* 0x000e620000000800 */
[----:B0-----:R-:W-:-:S07]  /*22fc0*/  FMNMX.FTZ R4, R4, R161, !PT ;  /* 0x000000a104047209 */ /* 0x001fce0007810000 */
[----:B------:R-:W0:Y:S08]  /*22fd0*/  MUFU.EX2 R7, R7 ;  /* 0x0000000700077308 */ /* 0x000e300000000800 */
[----:B------:R-:W2:Y:S01]  /*22fe0*/  MUFU.EX2 R210, R210 ;  /* 0x000000d200d27308 */ /* 0x000ea20000000800 */
[----:B-1----:R-:W-:-:S07]  /*22ff0*/  FFMA.FTZ R13, R0, R13, R208 ;  /* 0x0000000d000d7223 */ /* 0x002fce00000100d0 */
        /* <DEDUP_REMOVED lines=12> */
[----:B------:R-:W-:Y:S01]  /*230c0*/  F2FP.BF16.F32.PACK_AB R204, R10, R204 ;  /* 0x000000cc0acc723e */ /* 0x000fe200000010ff */
[----:B------:R-:W-:-:S05]  /*230d0*/  IMAD.MOV.U32 R10, RZ, RZ, R217 ;  /* 0x000000ffff0a7224 */ /* 0x000fca00078e00d9 */
[----:B------:R-:W2:Y:S01]  /*230e0*/  MUFU.EX2 R200, R200 ;  /* 0x000000c800c87308 */ /* 0x000ea20000000800 */
[----:B-1----:R-:W-:-:S07]  /*230f0*/  FADD.FTZ R13, R206, R13 ;  /* 0x0000000dce0d7221 */ /* 0x002fce0000010000 */
        /* <DEDUP_REMOVED lines=8> */
[----:B------:R-:W-:Y:S01]  /*23180*/  MUFU.EX2 R21, R21 ;  /* 0x0000001500157308 */ /* 0x000fe20000000800 */
[----:B0-----:R-:W-:-:S04]  /*23190*/  FADD.FTZ R13, R202, R13 ;  /* 0x0000000dca0d7221 */ /* 0x001fc80000010000 */
[C---:B--2---:R-:W-:Y:S01]  /*231a0*/  FADD.FTZ R13, R20.reuse, R13 ;  /* 0x0000000d140d7221 */ /* 0x044fe20000010000 */
[----:B------:R-:W-:Y:S01]  /*231b0*/  F2FP.BF16.F32.PACK_AB R202, R20, R202 ;  /* 0x000000ca14ca723e */ /* 0x000fe200000010ff */
[----:B------:R-:W-:Y:S02]  /*231c0*/  WARPGROUP.DEPBAR.LE gsb0, 0x0 ;  /* 0x00008000000079c5 */ /* 0x000fe40000010000 */
[----:B------:R-:W-:Y:S01]  /*231d0*/  WARPGROUP.ARRIVE ;  /* 0x00000000000079c5 */ /* 0x000fe20000000000 */
[-CC-:B------:R-:W-:Y:S01]  /*231e0*/  FFMA.FTZ R196, R160, R3.reuse, -R2.reuse ;  /* 0x00000003a0c47223 */ /* 0x180fe20000010802 */
[-CC-:B------:R-:W-:Y:S01]  /*231f0*/  FFMA.FTZ R198, R164, R3.reuse, -R2.reuse ;  /* 0x00000003a4c67223 */ /* 0x180fe20000010802 */
[----:B------:R-:W-:-:S03]  /*23200*/  FFMA.FTZ R160, R165, R3, -R2 ;  /* 0x00000003a5a07223 */ /* 0x000fc60000010802 */
[----:B------:R-:W-:Y:S01]  /*23210*/  HGMMA.64x256x16.F32.BF16 R24, R192, gdesc[UR4].tnspB, R24, gsb0 ;  /* 0x43e00004c0187df0 */ /* 0x000fe20008001818 */
[----:B------:R-:W0:Y:S08]  /*23220*/  MUFU.EX2 R196, R196 ;  /* 0x000000c400c47308 */ /* 0x000e300000000800 */
[----:B------:R-:W1:Y:S08]  /*23230*/  MUFU.EX2 R198, R198 ;  /* 0x000000c600c67308 */ /* 0x000e700000000800 */
[----:B------:R-:W2:Y:S01]  /*23240*/  MUFU.EX2 R160, R160 ;  /* 0x000000a000a07308 */ /* 0x000ea20000000800 */
[----:B0-----:R-:W-:Y:S01]  /*23250*/  FADD.FTZ R13, R196, R13 ;  /* 0x0000000dc40d7221 */ /* 0x001fe20000010000 */
[----:B------:R-:W-:-:S03]  /*23260*/  F2FP.BF16.F32.PACK_AB R196, R21, R196 ;  /* 0x000000c415c4723e */ /* 0x000fc600000010ff */
[----:B------:R-:W-:-:S04]  /*23270*/  FADD.FTZ R13, R21, R13 ;  /* 0x0000000d150d7221 */ /* 0x000fc80000010000 */
[----:B-1----:R-:W-:-:S04]  /*23280*/  FADD.FTZ R13, R198, R13 ;  /* 0x0000000dc60d7221 */ /* 0x002fc80000010000 */
[C---:B--2---:R-:W-:Y:S01]  /*23290*/  FADD.FTZ R13, R160.reuse, R13 ;  /* 0x0000000da00d7221 */ /* 0x044fe20000010000 */
[----:B------:R-:W-:Y:S01]  /*232a0*/  F2FP.BF16.F32.PACK_AB R198, R160, R198 ;  /* 0x000000c6a0c6723e */ /* 0x000fe200000010ff */
[----:B------:R-:W-:Y:S02]  /*232b0*/  WARPGROUP.DEPBAR.LE gsb0, 0x0 ;  /* 0x00008000000079c5 */ /* 0x000fe40000010000 */
[-CC-:B------:R-:W-:Y:S01]  /*232c0*/  FFMA.FTZ R192, R152, R3.reuse, -R2.reuse ;  /* 0x0000000398c07223 */ /* 0x180fe20000010802 */
[-CC-:B------:R-:W-:Y:S01]  /*232d0*/  FFMA.FTZ R152, R153, R3.reuse, -R2.reuse ;  /* 0x0000000399987223 */ /* 0x180fe20000010802 */
[-C--:B------:R-:W-:Y:S01]  /*232e0*/  FFMA.FTZ R194, R156, R3.reuse, -R2 ;  /* 0x000000039cc27223 */ /* 0x080fe20000010802 */
[C---:B------:R-:W-:Y:S01]  /*232f0*/  FADD.FTZ R153, -R4.reuse, R6 ;  /* 0x0000000604997221 */ /* 0x040fe20000010100 */
[-C--:B------:R-:W-:Y:S01]  /*23300*/  FMUL.FTZ R156, R4, R3.reuse ;  /* 0x00000003049c7220 */ /* 0x080fe20000410000 */
[-C--:B------:R-:W-:Y:S01]  /*23310*/  FFMA.FTZ R2, R157, R3.reuse, -R2 ;  /* 0x000000039d027223 */ /* 0x080fe20000010802 */
[----:B------:R-:W-:Y:S01]  /*23320*/  @!P1 SYNCS.ARRIVE.TRANS64.RED.A1T0 RZ, [R168+URZ], RZ ;  /* 0x000000ffa8ff99a7 */ /* 0x000fe2000810043f */
[-C--:B------:R-:W-:Y:S01]  /*23330*/  FMUL.FTZ R153, R153, R3.reuse ;  /* 0x0000000399997220 */ /* 0x080fe20000410000 */
        /* <DEDUP_REMOVED lines=9> */
[----:B------:R0:W-:Y:S01]  /*233d0*/  MUFU.EX2 R2, R153 ;  /* 0x0000009900027308 */ /* 0x0001e20000000800 */
[-CC-:B------:R-:W-:Y:S01]  /*233e0*/  FFMA.FTZ R197, R162, R3.reuse, -R156.reuse ;  /* 0x00000003a2c57223 */ /* 0x180fe2000001089c */
[-CC-:B------:R-:W-:Y:S01]  /*233f0*/  FFMA.FTZ R161, R171, R3.reuse, -R156.reuse ;  /* 0x00000003aba17223 */ /* 0x180fe2000001089c */
[-CC-:B------:R-:W-:Y:S01]  /*23400*/  FFMA.FTZ R203, R174, R3.reuse, -R156.reuse ;  /* 0x00000003aecb7223 */ /* 0x180fe2000001089c */
[-CC-:B------:R-:W-:Y:S01]  /*23410*/  FFMA.FTZ R175, R175, R3.reuse, -R156.reuse ;  /* 0x00000003afaf7223 */ /* 0x180fe2000001089c */
[-CC-:B------:R-:W-:Y:S01]  /*23420*/  FFMA.FTZ R163, R163, R3.reuse, -R156.reuse ;  /* 0x00000003a3a37223 */ /* 0x180fe2000001089c */
[-CC-:B------:R-:W-:Y:S01]  /*23430*/  FFMA.FTZ R199, R166, R3.reuse, -R156.reuse ;  /* 0x00000003a6c77223 */ /* 0x180fe2000001089c */
[----:B------:R1:W-:Y:S01]  /*23440*/  @!P1 SYNCS.ARRIVE.TRANS64.RED.A1T0 RZ, [R9+URZ], RZ ;  /* 0x000000ff09ff99a7 */ /* 0x0003e2000810043f */
[----:B------:R-:W2:Y:S01]  /*23450*/  MUFU.EX2 R209, R209 ;  /* 0x000000d100d17308 */ /* 0x000ea20000000800 */
[-CC-:B0-----:R-:W-:Y:S01]  /*23460*/  FFMA.FTZ R153, R187, R3.reuse, -R156.reuse ;  /* 0x00000003bb997223 */ /* 0x181fe2000001089c */
[-CC-:B------:R-:W-:Y:S01]  /*23470*/  FFMA.FTZ R193, R154, R3.reuse, -R156.reuse ;  /* 0x000000039ac17223 */ /* 0x180fe2000001089c */
[-CC-:B------:R-:W-:Y:S01]  /*23480*/  FFMA.FTZ R155, R155, R3.reuse, -R156.reuse ;  /* 0x000000039b9b7223 */ /* 0x180fe2000001089c */
[----:B------:R-:W-:-:S04]  /*23490*/  FFMA.FTZ R158, R158, R3, -R156 ;  /* 0x000000039e9e7223 */ /* 0x000fc8000001089c */
[----:B------:R-:W0:Y:S08]  /*234a0*/  MUFU.EX2 R153, R153 ;  /* 0x0000009900997308 */ /* 0x000e300000000800 */
[----:B------:R-:W3:Y:S01]  /*234b0*/  MUFU.EX2 R211, R211 ;  /* 0x000000d300d37308 */ /* 0x000ee20000000800 */
[----:B--2---:R-:W-:-:S07]  /*234c0*/  FFMA.FTZ R12, R2, R12, R209 ;  /* 0x0000000c020c7223 */ /* 0x004fce00000100d1 */
[----:B------:R-:W2:Y:S01]  /*234d0*/  MUFU.EX2 R165, R165 ;  /* 0x000000a500a57308 */ /* 0x000ea20000000800 */
[C---:B0-----:R-:W-:Y:S01]  /*234e0*/  FADD.FTZ R12, R153.reuse, R12 ;  /* 0x0000000c990c7221 */ /* 0x041fe20000010000 */
[----:B------:R-:W-:-:S06]  /*234f0*/  F2FP.BF16.F32.PACK_AB R209, R153, R209 ;  /* 0x000000d199d1723e */ /* 0x000fcc00000010ff */
[----:B------:R-:W0:Y:S01]  /*23500*/  MUFU.EX2 R205, R205 ;  /* 0x000000cd00cd7308 */ /* 0x000e220000000800 */
[----:B---3--:R-:W-:-:S07]  /*23510*/  FADD.FTZ R12, R211, R12 ;  /* 0x0000000cd30c7221 */ /* 0x008fce0000010000 */
[----:B------:R-:W3:Y:S01]  /*23520*/  MUFU.EX2 R157, R157 ;  /* 0x0000009d009d7308 */ /* 0x000ee20000000800 */
[----:B--2---:R-:W-:Y:S01]  /*23530*/  FADD.FTZ R162, R165, R12 ;  /* 0x0000000ca5a27221 */ /* 0x004fe20000010000 */
[-CC-:B------:R-:W-:Y:S01]  /*23540*/  FFMA.FTZ R12, R167, R3.reuse, -R156.reuse ;  /* 0x00000003a70c7223 */ /* 0x180fe2000001089c */
[----:B------:R-:W-:Y:S01]  /*23550*/  FFMA.FTZ R156, R159, R3, -R156 ;  /* 0x000000039f9c7223 */ /* 0x000fe2000001089c */
[----:B------:R-:W-:-:S04]  /*23560*/  F2FP.BF16.F32.PACK_AB R211, R165, R211 ;  /* 0x000000d3a5d3723e */ /* 0x000fc800000010ff */
[----:B------:R-:W2:Y:S01]  /*23570*/  MUFU.EX2 R207, R207 ;  /* 0x000000cf00cf7308 */ /* 0x000ea20000000800 */
[----:B0-----:R-:W-:-:S07]  /*23580*/  FADD.FTZ R162, R205, R162 ;  /* 0x000000a2cda27221 */ /* 0x001fce0000010000 */
        /* <DEDUP_REMOVED lines=15> */
[----:B-1----:R-:W0:Y:S01]  /*23680*/  MUFU.EX2 R9, R163 ;  /* 0x000000a300097308 */ /* 0x002e220000000800 */
[C---:B---3--:R-:W-:Y:S01]  /*23690*/  FADD.FTZ R162, R11.reuse, R162 ;  /* 0x000000a20ba27221 */ /* 0x048fe20000010000 */
[----:B------:R-:W-:-:S06]  /*236a0*/  F2FP.BF16.F32.PACK_AB R203, R11, R203 ;  /* 0x000000cb0bcb723e */ /* 0x000fcc00000010ff */
        /* <DEDUP_REMOVED lines=22> */
[----:B-1----:R-:W-:Y:S01]  /*23810*/  FADD.FTZ R13, R194, R13 ;  /* 0x0000000dc20d7221 */ /* 0x002fe20000010000 */
[----:B------:R-:W-:-:S03]  /*23820*/  F2FP.BF16.F32.PACK_AB R194, R6, R194 ;  /* 0x000000c206c2723e */ /* 0x000fc600000010ff */
[----:B------:R-:W-:Y:S01]  /*23830*/  FADD.FTZ R13, R6, R13 ;  /* 0x0000000d060d7221 */ /* 0x000fe20000010000 */
[----:B------:R-:W-:Y:S02]  /*23840*/  IMAD.MOV.U32 R6, RZ, RZ, R4 ;  /* 0x000000ffff067224 */ /* 0x000fe400078e0004 */
[----:B--2---:R-:W-:-:S04]  /*23850*/  FADD.FTZ R7, R158, R7 ;  /* 0x000000079e077221 */ /* 0x004fc80000010000 */
[C---:B0-----:R-:W-:Y:S01]  /*23860*/  FADD.FTZ R12, R156.reuse, R7 ;  /* 0x000000079c0c7221 */ /* 0x041fe20000010000 */
[----:B------:R-:W-:Y:S01]  /*23870*/  F2FP.BF16.F32.PACK_AB R195, R156, R158 ;  /* 0x0000009e9cc3723e */ /* 0x000fe200000010ff */
[----:B------:R-:W-:Y:S01]  /*23880*/  IMAD.MOV.U32 R7, RZ, RZ, R5 ;  /* 0x000000ffff077224 */ /* 0x000fe200078e0005 */
[----:B------:R-:W-:Y:S06]  /*23890*/  @P2 BRA `(.L_x_3089) ;  /* 0xffffffb400f02947 */ /* 0x000fec000383ffff */
.L_x_3078:
[----:B------:R-:W-:Y:S05]  /*238a0*/  BSYNC B0 ;  /* 0x0000000000007941 */ /* 0x000fea0003800000 */
.L_x_3077:
        /* <DEDUP_REMOVED lines=131> */
.L_x_3090:
[----:B------:R-:W-:Y:S01]  /*240e0*/  IMAD R0, R217, 0x8, R18 ;  /* 0x00000008d9007824 */ /* 0x000fe200078e0212 */
[----:B------:R-:W-:-:S04]  /*240f0*/  SHF.L.U32 R7, R218, 0x1f, RZ ;  /* 0x0000001fda077819 */ /* 0x000fc800000006ff */
[----:B------:R0:W1:Y:S01]  /*24100*/  SYNCS.PHASECHK.TRANS64.TRYWAIT P2, [R0+URZ+0x38850], R7 ;  /* 0x03885007000075a7 */ /* 0x000062000804017f */
[----:B------:R-:W-:Y:S05]  /*24110*/  @!P0 BRA `(.L_x_3091) ;  /* 0x0000000000048947 */ /* 0x000fea0003800000 */
[----:B------:R-:W-:Y:S01]  /*24120*/  BPT.TRAP 0x1 ;  /* 0x000000040000795c */ /* 0x000fe20000300000 */
.L_x_3091:
        /* <DEDUP_REMOVED lines=9> */
.L_x_3093:
[----:B------:R-:W-:Y:S05]  /*241c0*/  BSYNC B0 ;  /* 0x0000000000007941 */ /* 0x000fea0003800000 */
.L_x_3092:
[----:B------:R-:W-:Y:S01]  /*241d0*/  IMAD.MOV.U32 R6, RZ, RZ, R2 ;  /* 0x000000ffff067224 */ /* 0x000fe200078e0002 */
[----:B------:R-:W2:Y:S01]  /*241e0*/  LDL.LU R18, [R1+0x60] ;  /* 0x0000600001127983 */ /* 0x000ea20000300800 */
[----:B01----:R-:W-:Y:S01]  /*241f0*/  IMAD.MOV.U32 R7, RZ, RZ, 0x40000040 ;  /* 0x40000040ff077424 */ /* 0x003fe200078e00ff */
[----:B------:R-:W-:Y:S01]  /*24200*/  WARPGROUP.ARRIVE ;  /* 0x00000000000079c5 */ /* 0x000fe20000000000 */
[----:B------:R-:W-:Y:S01]  /*24210*/  VIADD R217, R217, 0x1 ;  /* 0x00000001d9d97836 */ /* 0x000fe20000000000 */
[----:B------:R-:W-:Y:S01]  /*24220*/  R2UR UR6, R6 ;  /* 0x00000000060672ca */ /* 0x000fe200000e0000 */
[----:B------:R-:W-:Y:S01]  /*24230*/  VIADD R6, R2, 0x80 ;  /* 0x0000008002067836 */ /* 0x000fe20000000000 */
[----:B------:R-:W-:Y:S01]  /*24240*/  R2UR UR7, R7 ;  /* 0x00000000070772ca */ /* 0x000fe200000e0000 */
[----:B------:R-:W-:Y:S01]  /*24250*/  IMAD.MOV.U32 R7, RZ, RZ, 0x40000040 ;  /* 0x40000040ff077424 */ /* 0x000fe200078e00ff */
[----:B------:R-:W-:-:S04]  /*24260*/  ISETP.NE.AND P2, PT, R217, 0x2, PT ;  /* 0x00000002d900780c */ /* 0x000fc80003f45270 */
[----:B------:R-:W-:Y:S02]  /*24270*/  SEL R11, RZ, 0x1, P2 ;  /* 0x00000001ff0b7807 */ /* 0x000fe40001000000 */
[----:B------:R-:W-:Y:S02]  /*24280*/  SEL R217, R217, RZ, P2 ;  /* 0x000000ffd9d97207 */ /* 0x000fe40001000000 */
[----:B------:R-:W-:Y:S01]  /*24290*/  LOP3.LUT R218, R218, R11, RZ, 0x3c, !PT ;  /* 0x0000000bdada7212 */ /* 0x000fe200078e3cff */
[----:B------:R-:W-:Y:S02]  /*242a0*/  @!P1 VIADD R11, R0, 0x38860 ;  /* 0x00038860000b9836 */ /* 0x000fe40000000000 */
[----:B------:R-:W-:Y:S01]  /*242b0*/  HGMMA.64x256x16.F32.BF16 R24, R208, gdesc[UR4].tnspB, R24, gsb0 ;  /* 0x43e00004d0187df0 */ /* 0x000fe20008001818 */
[----:B------:R-:W-:Y:S01]  /*242c0*/  R2UR UR6, R6 ;  /* 0x00000000060672ca */ /* 0x000fe200000e0000 */
[----:B------:R-:W-:Y:S01]  /*242d0*/  VIADD R6, R2, 0x100 ;  /* 0x0000010002067836 */ /* 0x000fe20000000000 */
[----:B------:R-:W-:Y:S01]  /*242e0*/  R2UR UR7, R7 ;  /* 0x00000000070772ca */ /* 0x000fe200000e0000 */
[----:B------:R-:W-:Y:S01]  /*242f0*/  IMAD.MOV.U32 R7, RZ, RZ, 0x40000040 ;  /* 0x40000040ff077424 */ /* 0x000fe200078e00ff */
[----:B------:R-:W-:Y:S01]  /*24300*/  @!P1 PRMT R11, RZ, 0x654, R11 ;  /* 0x00000654ff0b9816 */ /* 0x000fe2000000000b */
[----:B------:R-:W-:Y:S01]  /*24310*/  IMAD.MOV.U32 R0, RZ, RZ, -0x800000 ;  /* 0xff800000ff007424 */ /* 0x000fe200078e00ff */
[----:B------:R-:W-:-:S02]  /*24320*/  WARPGROUP.DEPBAR.LE gsb0, 0x0 ;  /* 0x00008000000079c5 */ /* 0x000fc40000010000 */
[----:B------:R-:W-:-:S15]  /*24330*/  WARPGROUP.ARRIVE ;  /* 0x00000000000079c5 */ /* 0x000fde0000000000 */
[----:B------:R-:W-:-:S04]  /*24340*/  NOP ;  /* 0x0000000000007918 */ /* 0x000fc80000000000 */
        /* <DEDUP_REMOVED lines=21> */
[----:B------:R-:W-:Y:S02]  /*244a0*/  R2UR UR7, R7 ;  /* 0x00000000070772ca */ /* 0x000fe400000e0000 */
[----:B------:R-:W0:Y:S02]  /*244b0*/  SHFL.BFLY PT, R7, R12, 0x2, 0x1f ;  /* 0x0c401f000c077f89 */ /* 0x000e2400000e0000 */
[----:B0-----:R-:W-:Y:S02]  /*244c0*/  FADD.FTZ R6, R7, R12 ;  /* 0x0000000c07067221 */ /* 0x001fe40000010000 */
[----:B------:R-:W0:Y:S04]  /*244d0*/  SHFL.BFLY PT, R7, R2, 0x1, 0x1f ;  /* 0x0c201f0002077f89 */ /* 0x000e2800000e0000 */
[----:B------:R-:W1:Y:S01]  /*244e0*/  SHFL.BFLY PT, R9, R6, 0x1, 0x1f ;  /* 0x0c201f0006097f89 */ /* 0x000e6200000e0000 */
[----:B0-----:R-:W-:Y:S01]  /*244f0*/  FADD.FTZ R14, R2, R7 ;  /* 0x00000007020e7221 */ /* 0x001fe20000010000 */
[----:B------:R-:W-:-:S02]  /*24500*/  IMAD.MOV.U32 R2, RZ, RZ, -0x800000 ;  /* 0xff800000ff027424 */ /* 0x000fc400078e00ff */
[----:B-1----:R-:W-:Y:S02]  /*24510*/  FADD.FTZ R15, R6, R9 ;  /* 0x00000009060f7221 */ /* 0x002fe40000010000 */
[----:B------:R-:W-:Y:S02]  /*24520*/  FSETP.NE.FTZ.AND P0, PT, R14, RZ, PT ;  /* 0x000000ff0e00720b */ /* 0x000fe40003f15000 */
[----:B------:R-:W-:Y:S02]  /*24530*/  CS2R R6, SRZ ;  /* 0x0000000000067805 */ /* 0x000fe4000001ff00 */
[----:B------:R-:W-:-:S09]  /*24540*/  FSETP.NE.FTZ.AND P3, PT, R15, RZ, PT ;  /* 0x000000ff0f00720b */ /* 0x000fd20003f75000 */
[----:B------:R-:W0:Y:S01]  /*24550*/  @P0 MUFU.LG2 R9, R14 ;  /* 0x0000000e00090308 */ /* 0x000e220000000c00 */
[----:B------:R-:W-:-:S03]  /*24560*/  @P0 FMUL.FTZ R8, R3, 0.69314718246459960938 ;  /* 0x3f31721803080820 */ /* 0x000fc60000410000 */
[----:B------:R-:W-:-:S04]  /*24570*/  @P3 FMUL.FTZ R12, R3, 0.69314718246459960938 ;  /* 0x3f317218030c3820 */ /* 0x000fc80000410000 */
        /* <DEDUP_REMOVED lines=141> */
.L_x_2977:
        /* <DEDUP_REMOVED lines=19> */
[----:B------:R-:W-:Y:S01]  /*24f80*/  F2FP.BF16.F32.PACK_AB R27, R27, R5 ;  /* 0x000000051b1b723e */ /* 0x000fe200000010ff */
[----:B------:R-:W-:Y:S01]  /*24f90*/  IMAD.SHL.U32 R5, R236, 0x4, RZ ;  /* 0x00000004ec057824 */ /* 0x000fe200078e00ff */
[----:B------:R-:W-:Y:S02]  /*24fa0*/  F2FP.BF16.F32.PACK_AB R31, R63, R62 ;  /* 0x0000003e3f1f723e */ /* 0x000fe400000010ff */
[----:B------:R-:W-:Y:S02]  /*24fb0*/  F2FP.BF16.F32.PACK_AB R136, R137, R136 ;  /* 0x000000888988723e */ /* 0x000fe400000010ff */
[----:B------:R-:W-:Y:S02]  /*24fc0*/  F2FP.BF16.F32.PACK_AB R137, R139, R138 ;  /* 0x0000008a8b89723e */ /* 0x000fe400000010ff */
[----:B------:R-:W-:Y:S02]  /*24fd0*/  F2FP.BF16.F32.PACK_AB R138, R141, R140 ;  /* 0x0000008c8d8a723e */ /* 0x000fe400000010ff */
[----:B------:R-:W-:-:S02]  /*24fe0*/  F2FP.BF16.F32.PACK_AB R139, R143, R142 ;  /* 0x0000008e8f8b723e */ /* 0x000fc400000010ff */
[----:B------:R-:W-:Y:S02]  /*24ff0*/  MOV R20, R18 ;  /* 0x0000001200147202 */ /* 0x000fe40000000f00 */
[----:B---3--:R-:W-:Y:S01]  /*25000*/  MOV R21, R85 ;  /* 0x0000005500157202 */ /* 0x008fe20000000f00 */
[----:B------:R-:W-:Y:S02]  /*25010*/  BAR.SYNC.DEFER_BLOCKING 0x1, 0x100 ;  /* 0x0044000000007b1d */ /* 0x000fe40000010000 */
[----:B--2---:R-:W-:-:S03]  /*25020*/  IMAD.WIDE R122, R26, 0x2, R20 ;  /* 0x000000021a7a7825 */ /* 0x004fc600078e0214 */
[C---:B------:R-:W-:Y:S02]  /*25030*/  IADD3 R102, P3, R122.reuse, 0x4000, RZ ;  /* 0x000040007a667810 */ /* 0x040fe40007f7e0ff */
[----:B------:R-:W-:Y:S02]  /*25040*/  IADD3 R96, P0, R122, 0x40, RZ ;  /* 0x000000407a607810 */ /* 0x000fe40007f1e0ff */
[----:B------:R-:W-:Y:S01]  /*25050*/  LOP3.LUT R120, R102, 0x380, RZ, 0xc0, !PT ;  /* 0x0000038066787812 */ /* 0x000fe200078ec0ff */
[--C-:B------:R-:W-:Y:S01]  /*25060*/  IMAD.X R103, RZ, RZ, R123.reuse, P3 ;  /* 0x000000ffff677224 */ /* 0x100fe200018e067b */
[----:B------:R-:W-:Y:S01]  /*25070*/  LOP3.LUT R112, R96, 0x380, RZ, 0xc0, !PT ;  /* 0x0000038060707812 */ /* 0x000fe200078ec0ff */
[----:B------:R-:W-:Y:S01]  /*25080*/  IMAD.X R97, RZ, RZ, R123, P0 ;  /* 0x000000ffff617224 */ /* 0x000fe200000e067b */
[----:B------:R-:W-:Y:S02]  /*25090*/  IADD3 R100, P4, R122, 0x60, RZ ;  /* 0x000000607a647810 */ /* 0x000fe40007f9e0ff */
[----:B------:R-:W-:-:S02]  /*250a0*/  SHF.R.U64 R120, R120, 0x3, RZ ;  /* 0x0000000378787819 */ /* 0x000fc400000012ff */
[C---:B------:R-:W-:Y:S01]  /*250b0*/  IADD3 R104, P6, R122.reuse, 0x4020, RZ ;  /* 0x000040207a687810 */ /* 0x040fe20007fde0ff */
[--C-:B------:R-:W-:Y:S01]  /*250c0*/  IMAD.X R101, RZ, RZ, R123.reuse, P4 ;  /* 0x000000ffff657224 */ /* 0x100fe200020e067b */
[----:B------:R-:W-:Y:S02]  /*250d0*/  IADD3 R92, P1, R122, 0x20, RZ ;  /* 0x000000207a5c7810 */ /* 0x000fe40007f3e0ff */
[----:B------:R-:W-:Y:S01]  /*250e0*/  SHF.R.U64 R112, R112, 0x3, RZ ;  /* 0x0000000370707819 */ /* 0x000fe200000012ff */
[--C-:B------:R-:W-:Y:S01]  /*250f0*/  IMAD.X R105, RZ, RZ, R123.reuse, P6 ;  /* 0x000000ffff697224 */ /* 0x100fe200030e067b */
[----:B------:R-:W-:Y:S01]  /*25100*/  IADD3 R108, P2, R122, 0x4060, RZ ;  /* 0x000040607a6c7810 */ /* 0x000fe20007f5e0ff */
[--C-:B------:R-:W-:Y:S01]  /*25110*/  IMAD.X R93, RZ, RZ, R123.reuse, P1 ;  /* 0x000000ffff5d7224 */ /* 0x100fe200008e067b */
[----:B------:R-:W-:Y:S02]  /*25120*/  LOP3.LUT R118, R100, 0x380, RZ, 0xc0, !PT ;  /* 0x0000038064767812 */ /* 0x000fe400078ec0ff */
[----:B------:R-:W-:Y:S01]  /*25130*/  LOP3.LUT R102, R120, R102, RZ, 0x3c, !PT ;  /* 0x0000006678667212 */ /* 0x000fe200078e3cff */
[----:B------:R-:W-:Y:S01]  /*25140*/  IMAD.X R109, RZ, RZ, R123, P2 ;  /* 0x000000ffff6d7224 */ /* 0x000fe200010e067b */
[----:B------:R-:W-:-:S02]  /*25150*/  LOP3.LUT R120, R104, 0x380, RZ, 0xc0, !PT ;  /* 0x0000038068787812 */ /* 0x000fc400078ec0ff */
[----:B------:R-:W-:Y:S02]  /*25160*/  LOP3.LUT R96, R112, R96, RZ, 0x3c, !PT ;  /* 0x0000006070607212 */ /* 0x000fe400078e3cff */
[----:B------:R-:W-:Y:S02]  /*25170*/  LOP3.LUT R85, R122, 0x380, RZ, 0xc0, !PT ;  /* 0x000003807a557812 */ /* 0x000fe400078ec0ff */
[----:B------:R-:W-:Y:S02]  /*25180*/  SHF.R.U64 R118, R118, 0x3, RZ ;  /* 0x0000000376767819 */ /* 0x000fe400000012ff */
[----:B------:R-:W-:Y:S02]  /*25190*/  LOP3.LUT R112, R108, 0x380, RZ, 0xc0, !PT ;  /* 0x000003806c707812 */ /* 0x000fe400078ec0ff */
[C---:B------:R-:W-:Y:S02]  /*251a0*/  IADD3 R106, P5, R122.reuse, 0x4040, RZ ;  /* 0x000040407a6a7810 */ /* 0x040fe40007fbe0ff */
[----:B------:R-:W-:-:S02]  /*251b0*/  IADD3 R110, P1, R122, 0x8000, RZ ;  /* 0x000080007a6e7810 */ /* 0x000fc40007f3e0ff */
[----:B-----5:R-:W-:Y:S01]  /*251c0*/  LOP3.LUT R144, R92, 0x380, RZ, 0xc0, !PT ;  /* 0x000003805c907812 */ /* 0x020fe200078ec0ff */
[--C-:B------:R-:W-:Y:S01]  /*251d0*/  IMAD.X R107, RZ, RZ, R123.reuse, P5 ;  /* 0x000000ffff6b7224 */ /* 0x100fe200028e067b */
[----:B------:R-:W-:Y:S01]  /*251e0*/  SHF.R.U64 R120, R120, 0x3, RZ ;  /* 0x0000000378787819 */ /* 0x000fe200000012ff */
[--C-:B------:R-:W-:Y:S01]  /*251f0*/  IMAD.X R111, RZ, RZ, R123.reuse, P1 ;  /* 0x000000ffff6f7224 */ /* 0x100fe200008e067b */
[----:B------:R-:W-:Y:S02]  /*25200*/  IADD3 R84, P0, R122, 0x8020, RZ ;  /* 0x000080207a547810 */ /* 0x000fe40007f1e0ff */
[----:B------:R-:W-:Y:S02]  /*25210*/  SHF.R.U64 R85, R85, 0x3, RZ ;  /* 0x0000000355557819 */ /* 0x000fe400000012ff */
[----:B------:R-:W-:Y:S01]  /*25220*/  LOP3.LUT R100, R118, R100, RZ, 0x3c, !PT ;  /* 0x0000006476647212 */ /* 0x000fe200078e3cff */
[----:B------:R-:W-:Y:S01]  /*25230*/  IMAD.X R113, RZ, RZ, R123, P0 ;  /* 0x000000ffff717224 */ /* 0x000fe200000e067b */
[----:B------:R-:W-:-:S02]  /*25240*/  SHF.R.U64 R112, R112, 0x3, RZ ;  /* 0x0000000370707819 */ /* 0x000fc400000012ff */
[----:B------:R-:W-:Y:S02]  /*25250*/  IADD3 R116, P3, R122, 0x8060, RZ ;  /* 0x000080607a747810 */ /* 0x000fe40007f7e0ff */
[----:B------:R-:W-:Y:S02]  /*25260*/  SHF.R.U64 R144, R144, 0x3, RZ ;  /* 0x0000000390907819 */ /* 0x000fe400000012ff */
[----:B------:R-:W-:Y:S01]  /*25270*/  LOP3.LUT R118, R110, 0x380, RZ, 0xc0, !PT ;  /* 0x000003806e767812 */ /* 0x000fe200078ec0ff */
[----:B------:R-:W-:Y:S01]  /*25280*/  IMAD.X R117, RZ, RZ, R123, P3 ;  /* 0x000000ffff757224 */ /* 0x000fe200018e067b */
[----:B------:R-:W-:Y:S02]  /*25290*/  LOP3.LUT R104, R120, R104, RZ, 0x3c, !PT ;  /* 0x0000006878687212 */ /* 0x000fe400078e3cff */
[----:B------:R-:W-:Y:S02]  /*252a0*/  LOP3.LUT R120, R84, 0x380, RZ, 0xc0, !PT ;  /* 0x0000038054787812 */ /* 0x000fe400078ec0ff */
[----:B------:R-:W-:-:S02]  /*252b0*/  IADD3 R114, P4, R122, 0x8040, RZ ;  /* 0x000080407a727810 */ /* 0x000fc40007f9e0ff */
[C---:B------:R-:W-:Y:S02]  /*252c0*/  IADD3 R88, P6, R122.reuse, 0xc000, RZ ;  /* 0x0000c0007a587810 */ /* 0x040fe40007fde0ff */
[C---:B------:R-:W-:Y:S01]  /*252d0*/  IADD3 R26, P5, R122.reuse, 0xc020, RZ ;  /* 0x0000c0207a1a7810 */ /* 0x040fe20007fbe0ff */
[--C-:B------:R-:W-:Y:S01]  /*252e0*/  IMAD.X R115, RZ, RZ, R123.reuse, P4 ;  /* 0x000000ffff737224 */ /* 0x100fe200020e067b */
[C---:B------:R-:W-:Y:S01]  /*252f0*/  IADD3 R30, P2, R122.reuse, 0xc040, RZ ;  /* 0x0000c0407a1e7810 */ /* 0x040fe20007f5e0ff */
[--C-:B------:R-:W-:Y:S01]  /*25300*/  IMAD.X R119, RZ, RZ, R123.reuse, P6 ;  /* 0x000000ffff777224 */ /* 0x100fe200030e067b */
[----:B-1----:R-:W-:Y:S01]  /*25310*/  IADD3 R52, P1, R122, 0xc060, RZ ;  /* 0x0000c0607a347810 */ /* 0x002fe20007f3e0ff */
[--C-:B------:R-:W-:Y:S01]  /*25320*/  IMAD.X R121, RZ, RZ, R123.reuse, P5 ;  /* 0x000000ffff797224 */ /* 0x100fe200028e067b */
[----:B------:R-:W-:Y:S01]  /*25330*/  LOP3.LUT R122, R85, R122, RZ, 0x3c, !PT ;  /* 0x0000007a557a7212 */ /* 0x000fe200078e3cff */
[--C-:B------:R-:W-:Y:S01]  /*25340*/  IMAD.X R85, RZ, RZ, R123.reuse, P2 ;  /* 0x000000ffff557224 */ /* 0x100fe200010e067b */
[----:B------:R-:W-:Y:S01]  /*25350*/  LOP3.LUT R108, R112, R108, RZ, 0x3c, !PT ;  /* 0x0000006c706c7212 */ /* 0x000fe200078e3cff */
[----:B------:R-:W-:Y:S01]  /*25360*/  IMAD.X R89, RZ, RZ, R123, P1 ;  /* 0x000000ffff597224 */ /* 0x000fe200008e067b */
[----:B------:R-:W-:-:S02]  /*25370*/  LOP3.LUT R92, R144, R92, RZ, 0x3c, !PT ;  /* 0x0000005c905c7212 */ /* 0x000fc400078e3cff */
[----:B------:R-:W-:Y:S02]  /*25380*/  SHF.R.U64 R118, R118, 0x3, RZ ;  /* 0x0000000376767819 */ /* 0x000fe400000012ff */
[----:B------:R-:W-:Y:S02]  /*25390*/  LOP3.LUT R112, R116, 0x380, RZ, 0xc0, !PT ;  /* 0x0000038074707812 */ /* 0x000fe400078ec0ff */
[----:B------:R-:W-:Y:S02]  /*253a0*/  LOP3.LUT R144, R106, 0x380, RZ, 0xc0, !PT ;  /* 0x000003806a907812 */ /* 0x000fe400078ec0ff */
[----:B------:R-:W-:Y:S02]  /*253b0*/  SHF.R.U64 R120, R120, 0x3, RZ ;  /* 0x0000000378787819 */ /* 0x000fe400000012ff */
[----:B------:R-:W-:Y:S02]  /*253c0*/  MOV R122, R122 ;  /* 0x0000007a007a7202 */ /* 0x000fe40000000f00 */
[----:B------:R-:W-:-:S02]  /*253d0*/  LOP3.LUT R110, R118, R110, RZ, 0x3c, !PT ;  /* 0x0000006e766e7212 */ /* 0x000fc400078e3cff */
[----:B------:R-:W-:Y:S01]  /*253e0*/  SHF.R.U64 R151, R112, 0x3, RZ ;  /* 0x0000000370977819 */ /* 0x000fe200000012ff */
[----:B------:R1:W-:Y:S01]  /*253f0*/  STSM.16.M88.4 [R122], R8 ;  /* 0x000000087a007844 */ /* 0x0003e20000000200 */
[----:B------:R-:W-:Y:S02]  /*25400*/  SHF.R.U64 R144, R144, 0x3, RZ ;  /* 0x0000000390907819 */ /* 0x000fe400000012ff */
[----:B------:R-:W-:Y:S02]  /*25410*/  LOP3.LUT R118, R88, 0x380, RZ, 0xc0, !PT ;  /* 0x0000038058767812 */ /* 0x000fe400078ec0ff */
[----:B------:R-:W-:Y:S02]  /*25420*/  LOP3.LUT R112, R120, R84, RZ, 0x3c, !PT ;  /* 0x0000005478707212 */ /* 0x000fe400078e3cff */
[----:B------:R-:W-:Y:S02]  /*25430*/  LOP3.LUT R7, R26, 0x380, RZ, 0xc0, !PT ;  /* 0x000003801a077812 */ /* 0x000fe400078ec0ff */
[----:B------:R-:W-:-:S02]  /*25440*/  LOP3.LUT R25, R30, 0x380, RZ, 0xc0, !PT ;  /* 0x000003801e197812 */ /* 0x000fc400078ec0ff */
[----:B------:R-:W-:Y:S02]  /*25450*/  LOP3.LUT R84, R52, 0x380, RZ, 0xc0, !PT ;  /* 0x0000038034547812 */ /* 0x000fe400078ec0ff */
[----:B------:R-:W-:Y:S02]  /*25460*/  LOP3.LUT R106, R144, R106, RZ, 0x3c, !PT ;  /* 0x0000006a906a7212 */ /* 0x000fe400078e3cff */
[----:B------:R-:W-:Y:S02]  /*25470*/  SHF.R.U64 R118, R118, 0x3, RZ ;  /* 0x0000000376767819 */ /* 0x000fe400000012ff */
[----:B------:R-:W-:Y:S02]  /*25480*/  SHF.R.U64 R7, R7, 0x3, RZ ;  /* 0x0000000307077819 */ /* 0x000fe400000012ff */
[----:B------:R-:W-:Y:S02]  /*25490*/  SHF.R.U64 R25, R25, 0x3, RZ ;  /* 0x0000000319197819 */ /* 0x000fe400000012ff */
[----:B-1----:R-:W-:-:S02]  /*254a0*/  F2FP.BF16.F32.PACK_AB R10, R37, R12 ;  /* 0x0000000c250a723e */ /* 0x002fc400000010ff */
[----:B------:R-:W-:Y:S02]  /*254b0*/  LOP3.LUT R144, R114, 0x380, RZ, 0xc0, !PT ;  /* 0x0000038072907812 */ /* 0x000fe400078ec0ff */
[----:B------:R-:W-:Y:S02]  /*254c0*/  SHF.R.U64 R29, R84, 0x3, RZ ;  /* 0x00000003541d7819 */ /* 0x000fe400000012ff */
[----:B------:R-:W-:Y:S02]  /*254d0*/  MOV R92, R92 ;  /* 0x0000005c005c7202 */ /* 0x000fe40000000f00 */
[----:B------:R-:W-:Y:S02]  /*254e0*/  F2FP.BF16.F32.PACK_AB R8, R33, R32 ;  /* 0x000000202108723e */ /* 0x000fe400000010ff */
[----:B------:R-:W-:Y:S02]  /*254f0*/  F2FP.BF16.F32.PACK_AB R9, R35, R34 ;  /* 0x000000222309723e */ /* 0x000fe400000010ff */
[----:B------:R-:W-:-:S02]  /*25500*/  F2FP.BF16.F32.PACK_AB R11, R39, R38 ;  /* 0x00000026270b723e */ /* 0x000fc400000010ff */
[----:B------:R-:W-:Y:S02]  /*25510*/  F2FP.BF16.F32.PACK_AB R12, R41, R14 ;  /* 0x0000000e290c723e */ /* 0x000fe400000010ff */
[----:B------:R-:W-:Y:S01]  /*25520*/  MOV R96, R96 ;  /* 0x0000006000607202 */ /* 0x000fe20000000f00 */
[----:B------:R1:W-:Y:S01]  /*25530*/  STSM.16.M88.4 [R92], R8 ;  /* 0x000000085c007844 */ /* 0x0003e20000000200 */
[----:B------:R-:W-:Y:S02]  /*25540*/  F2FP.BF16.F32.PACK_AB R14, R45, R24 ;  /* 0x000000182d0e723e */ /* 0x000fe400000010ff */
[----:B------:R-:W-:Y:S02]  /*25550*/  LOP3.LUT R118, R118, R88, RZ, 0x3c, !PT ;  /* 0x0000005876767212 */ /* 0x000fe400078e3cff */
[----:B------:R-:W-:Y:S01]  /*25560*/  LOP3.LUT R120, R7, R26, RZ, 0x3c, !PT ;  /* 0x0000001a07787212 */ /* 0x000fe200078e3cff */
[----:B------:R2:W-:Y:S01]  /*25570*/  STSM.16.M88.4 [R96], R12 ;  /* 0x0000000c60007844 */ /* 0x0005e20000000200 */
[----:B------:R-:W-:-:S02]  /*25580*/  LOP3.LUT R84, R25, R30, RZ, 0x3c, !PT ;  /* 0x0000001e19547212 */ /* 0x000fc400078e3cff */
[----:B------:R-:W-:Y:S02]  /*25590*/  SHF.R.U64 R144, R144, 0x3, RZ ;  /* 0x0000000390907819 */ /* 0x000fe400000012ff */
[----:B------:R-:W-:Y:S02]  /*255a0*/  LOP3.LUT R88, R29, R52, RZ, 0x3c, !PT ;  /* 0x000000341d587212 */ /* 0x000fe400078e3cff */
[----:B------:R-:W-:Y:S01]  /*255b0*/  MOV R100, R100 ;  /* 0x0000006400647202 */ /* 0x000fe20000000f00 */
[----:B------:R-:W3:Y:S01]  /*255c0*/  LDC R52, c[0x0][0xbe8] ;  /* 0x0002fa00ff347b82 */ /* 0x000ee20000000800 */
[----:B------:R-:W-:Y:S02]  /*255d0*/  F2FP.BF16.F32.PACK_AB R24, R49, R28 ;  /* 0x0000001c3118723e */ /* 0x000fe400000010ff */
[----:B------:R-:W-:Y:S02]  /*255e0*/  F2FP.BF16.F32.PACK_AB R25, R51, R50 ;  /* 0x000000323319723e */ /* 0x000fe400000010ff */
[----:B------:R-:W-:-:S02]  /*255f0*/  F2FP.BF16.F32.PACK_AB R26, R3, R160 ;  /* 0x000000a0031a723e */ /* 0x000fc400000010ff */
[----:B------:R-:W-:Y:S02]  /*25600*/  MOV R102, R102 ;  /* 0x0000006600667202 */ /* 0x000fe40000000f00 */
[----:B------:R-:W-:Y:S01]  /*25610*/  F2FP.BF16.F32.PACK_AB R28, R57, R161 ;  /* 0x000000a1391c723e */ /* 0x000fe200000010ff */
[----:B------:R-:W-:Y:S01]  /*25620*/  STSM.16.M88.4 [R100], R24 ;  /* 0x0000001864007844 */ /* 0x000fe20000000200 */
[----:B------:R-:W-:Y:S02]  /*25630*/  F2FP.BF16.F32.PACK_AB R29, R59, R58 ;  /* 0x0000003a3b1d723e */ /* 0x000fe400000010ff */
[----:B------:R-:W-:Y:S02]  /*25640*/  F2FP.BF16.F32.PACK_AB R30, R61, R162 ;  /* 0x000000a23d1e723e */ /* 0x000fe400000010ff */
[----:B------:R-:W-:Y:S02]  /*25650*/  MOV R104, R104 ;  /* 0x0000006800687202 */ /* 0x000fe40000000f00 */
[----:B-1----:R-:W-:Y:S01]  /*25660*/  F2FP.BF16.F32.PACK_AB R8, R65, R163 ;  /* 0x000000a34108723e */ /* 0x002fe200000010ff */
[----:B------:R-:W-:Y:S01]  /*25670*/  STSM.16.M88.4 [R102], R28 ;  /* 0x0000001c66007844 */ /* 0x000fe20000000200 */
[----:B------:R-:W-:-:S02]  /*25680*/  F2FP.BF16.F32.PACK_AB R9, R67, R66 ;  /* 0x000000424309723e */ /* 0x000fc400000010ff */
[----:B------:R-:W-:Y:S02]  /*25690*/  F2FP.BF16.F32.PACK_AB R10, R69, R164 ;  /* 0x000000a4450a723e */ /* 0x000fe400000010ff */
[----:B------:R-:W-:Y:S02]  /*256a0*/  F2FP.BF16.F32.PACK_AB R11, R71, R70 ;  /* 0x00000046470b723e */ /* 0x000fe400000010ff */
[----:B------:R-:W-:Y:S02]  /*256b0*/  MOV R106, R106 ;  /* 0x0000006a006a7202 */ /* 0x000fe40000000f00 */
[----:B--2---:R-:W-:Y:S01]  /*256c0*/  F2FP.BF16.F32.PACK_AB R12, R73, R165 ;  /* 0x000000a5490c723e */ /* 0x004fe200000010ff */
[----:B------:R1:W-:Y:S01]  /*256d0*/  STSM.16.M88.4 [R104], R8 ;  /* 0x0000000868007844 */ /* 0x0003e20000000200 */
[----:B------:R-:W-:Y:S02]  /*256e0*/  F2FP.BF16.F32.PACK_AB R13, R75, R74 ;  /* 0x0000004a4b0d723e */ /* 0x000fe400000010ff */
[----:B------:R-:W-:-:S02]  /*256f0*/  F2FP.BF16.F32.PACK_AB R14, R77, R166 ;  /* 0x000000a64d0e723e */ /* 0x000fc400000010ff */
[----:B------:R-:W-:Y:S02]  /*25700*/  F2FP.BF16.F32.PACK_AB R15, R79, R78 ;  /* 0x0000004e4f0f723e */ /* 0x000fe400000010ff */
[----:B------:R-:W-:Y:S02]  /*25710*/  LOP3.LUT R114, R144, R114, RZ, 0x3c, !PT ;  /* 0x0000007290727212 */ /* 0x000fe400078e3cff */
[----:B------:R-:W-:Y:S01]  /*25720*/  LOP3.LUT R116, R151, R116, RZ, 0x3c, !PT ;  /* 0x0000007497747212 */ /* 0x000fe200078e3cff */
[----:B------:R2:W-:Y:S01]  /*25730*/  STSM.16.M88.4 [R106], R12 ;  /* 0x0000000c6a007844 */ /* 0x0005e20000000200 */
[----:B------:R-:W-:Y:S02]  /*25740*/  MOV R108, R108 ;  /* 0x0000006c006c7202 */ /* 0x000fe40000000f00 */
[----:B------:R-:W-:Y:S02]  /*25750*/  F2FP.BF16.F32.PACK_AB R32, R81, R167 ;  /* 0x000000a75120723e */ /* 0x000fe400000010ff */
        /* <DEDUP_REMOVED lines=8> */
[----:B------:R-:W-:Y:S02]  /*257e0*/  F2FP.BF16.F32.PACK_AB R51, R95, R94 ;  /* 0x0000005e5f33723e */ /* 0x000fe400000010ff */
[----:B------:R-:W-:Y:S02]  /*257f0*/  MOV R112, R112 ;  /* 0x0000007000707202 */ /* 0x000fe40000000f00 */
[----:B------:R-:W-:Y:S01]  /*25800*/  F2FP.BF16.F32.PACK_AB R64, R153, R171 ;  /* 0x000000ab9940723e */ /* 0x000fe200000010ff */
[----:B------:R-:W-:Y:S01]  /*25810*/  STSM.16.M88.4 [R110], R48 ;  /* 0x000000306e007844 */ /* 0x000fe20000000200 */
[----:B------:R-:W-:Y:S02]  /*25820*/  F2FP.BF16.F32.PACK_AB R65, R99, R98 ;  /* 0x000000626341723e */ /* 0x000fe400000010ff */
[----:B------:R-:W-:Y:S02]  /*25830*/  F2FP.BF16.F32.PACK_AB R66, R154, R172 ;  /* 0x000000ac9a42723e */ /* 0x000fe400000010ff */
[----:B------:R-:W-:-:S02]  /*25840*/  F2FP.BF16.F32.PACK_AB R67, R40, R36 ;  /* 0x000000242843723e */ /* 0x000fc400000010ff */
[----:B------:R-:W-:Y:S02]  /*25850*/  MOV R114, R114 ;  /* 0x0000007200727202 */ /* 0x000fe40000000f00 */
[----:B-1----:R-:W-:Y:S01]  /*25860*/  F2FP.BF16.F32.PACK_AB R8, R155, R173 ;  /* 0x000000ad9b08723e */ /* 0x002fe200000010ff */
[----:B------:R-:W-:Y:S01]  /*25870*/  STSM.16.M88.4 [R112], R64 ;  /* 0x0000004070007844 */ /* 0x000fe20000000200 */
[----:B------:R-:W-:Y:S02]  /*25880*/  F2FP.BF16.F32.PACK_AB R9, R44, R42 ;  /* 0x0000002a2c09723e */ /* 0x000fe400000010ff */
[----:B------:R-:W-:Y:S02]  /*25890*/  F2FP.BF16.F32.PACK_AB R10, R156, R174 ;  /* 0x000000ae9c0a723e */ /* 0x000fe400000010ff */
[----:B------:R-:W-:Y:S02]  /*258a0*/  F2FP.BF16.F32.PACK_AB R11, R56, R46 ;  /* 0x0000002e380b723e */ /* 0x000fe400000010ff */
[----:B------:R-:W-:-:S02]  /*258b0*/  MOV R116, R116 ;  /* 0x0000007400747202 */ /* 0x000fc40000000f00 */
[----:B--2---:R-:W-:Y:S01]  /*258c0*/  F2FP.BF16.F32.PACK_AB R12, R157, R175 ;  /* 0x000000af9d0c723e */ /* 0x004fe200000010ff */
[----:B------:R-:W-:Y:S01]  /*258d0*/  STSM.16.M88.4 [R114], R8 ;  /* 0x0000000872007844 */ /* 0x000fe20000000200 */
[----:B------:R-:W-:Y:S02]  /*258e0*/  F2FP.BF16.F32.PACK_AB R13, R68, R60 ;  /* 0x0000003c440d723e */ /* 0x000fe400000010ff */
[----:B------:R-:W-:Y:S02]  /*258f0*/  F2FP.BF16.F32.PACK_AB R14, R158, R176 ;  /* 0x000000b09e0e723e */ /* 0x000fe400000010ff */
[----:B------:R-:W-:Y:S02]  /*25900*/  F2FP.BF16.F32.PACK_AB R15, R76, R72 ;  /* 0x000000484c0f723e */ /* 0x000fe400000010ff */
[----:B------:R-:W-:Y:S02]  /*25910*/  MOV R118, R118 ;  /* 0x0000007600767202 */ /* 0x000fe40000000f00 */
[----:B------:R-:W-:Y:S01]  /*25920*/  F2FP.BF16.F32.PACK_AB R24, R159, R177 ;  /* 0x000000b19f18723e */ /* 0x000fe200000010ff */
[----:B------:R1:W-:Y:S01]  /*25930*/  STSM.16.M88.4 [R116], R12 ;  /* 0x0000000c74007844 */ /* 0x0003e20000000200 */
[----:B------:R-:W-:Y:S01]  /*25940*/  F2FP.BF16.F32.PACK_AB R25, R124, R80 ;  /* 0x000000507c19723e */ /* 0x000fe200000010ff */
[----:B------:R-:W-:Y:S01]  /*25950*/  IMAD.MOV.U32 R80, RZ, RZ, RZ ;  /* 0x000000ffff507224 */ /* 0x000fe200078e00ff */
[----:B------:R-:W-:-:S02]  /*25960*/  F2FP.BF16.F32.PACK_AB R26, R125, R178 ;  /* 0x000000b27d1a723e */ /* 0x000fc400000010ff */
[----:B------:R-:W-:Y:S02]  /*25970*/  F2FP.BF16.F32.PACK_AB R27, R127, R126 ;  /* 0x0000007e7f1b723e */ /* 0x000fe400000010ff */
[----:B------:R-:W-:Y:S02]  /*25980*/  ISETP.NE.U32.AND P0, PT, RZ, UR4, PT ;  /* 0x00000004ff007c0c */ /* 0x000fe4000bf05070 */
[----:B------:R-:W-:Y:S01]  /*25990*/  MOV R120, R120 ;  /* 0x0000007800787202 */ /* 0x000fe20000000f00 */
[----:B------:R2:W-:Y:S01]  /*259a0*/  STSM.16.M88.4 [R118], R24 ;  /* 0x0000001876007844 */ /* 0x0005e20000000200 */
[----:B------:R-:W-:Y:S02]  /*259b0*/  F2FP.BF16.F32.PACK_AB R28, R129, R128 ;  /* 0x00000080811c723e */ /* 0x000fe400000010ff */
[----:B------:R-:W-:Y:S02]  /*259c0*/  F2FP.BF16.F32.PACK_AB R29, R131, R130 ;  /* 0x00000082831d723e */ /* 0x000fe400000010ff */
[----:B------:R-:W-:-:S02]  /*259d0*/  F2FP.BF16.F32.PACK_AB R30, R133, R132 ;  /* 0x00000084851e723e */ /* 0x000fc400000010ff */
[----:B-1----:R-:W-:Y:S02]  /*259e0*/  IADD3 R12, P1, R5, UR4, RZ ;  /* 0x00000004050c7c10 */ /* 0x002fe4000ff3e0ff */
[----:B------:R-:W-:Y:S02]  /*259f0*/  F2FP.BF16.F32.PACK_AB R31, R135, R134 ;  /* 0x00000086871f723e */ /* 0x000fe400000010ff */
[----:B------:R-:W-:Y:S02]  /*25a00*/  MOV R84, R84 ;  /* 0x0000005400547202 */ /* 0x000fe40000000f00 */
[----:B------:R-:W-:Y:S01]  /*25a10*/  ISETP.NE.AND.EX P0, PT, RZ, UR5, PT, P0 ;  /* 0x00000005ff007c0c */ /* 0x000fe2000bf05300 */
[----:B------:R1:W-:Y:S01]  /*25a20*/  STSM.16.M88.4 [R120], R28 ;  /* 0x0000001c78007844 */ /* 0x0003e20000000200 */
[----:B------:R-:W-:Y:S02]  /*25a30*/  MOV R88, R88 ;  /* 0x0000005800587202 */ /* 0x000fe40000000f00 */
[----:B--2---:R-:W-:Y:S01]  /*25a40*/  SHF.R.S32.HI R27, RZ, 0x1f, R236 ;  /* 0x0000001fff1b7819 */ /* 0x004fe200000114ec */
[----:B------:R1:W-:Y:S01]  /*25a50*/  STSM.16.M88.4 [R84], R136 ;  /* 0x0000008854007844 */ /* 0x0003e20000000200 */
[----:B------:R-:W-:-:S02]  /*25a60*/  F2FP.BF16.F32.PACK_AB R8, R145, R4 ;  /* 0x000000049108723e */ /* 0x000fc400000010ff */
[----:B------:R-:W-:Y:S02]  /*25a70*/  SHF.L.U64.HI R3, R236, 0x2, R27 ;  /* 0x00000002ec037819 */ /* 0x000fe4000001021b */
[----:B------:R-:W-:Y:S02]  /*25a80*/  F2FP.BF16.F32.PACK_AB R9, R147, R146 ;  /* 0x000000929309723e */ /* 0x000fe400000010ff */
[----:B------:R-:W-:Y:S01]  /*25a90*/  IADD3.X R13, R3, UR5, RZ, P1, !PT ;  /* 0x00000005030d7c10 */ /* 0x000fe20008ffe4ff */
[----:B------:R-:W-:Y:S01]  /*25aa0*/  ULDC.64 UR4, c[0x0][0xc08] ;  /* 0x0003020000047ab9 */ /* 0x000fe20000000a00 */
[----:B------:R-:W-:Y:S02]  /*25ab0*/  F2FP.BF16.F32.PACK_AB R10, R149, R148 ;  /* 0x00000094950a723e */ /* 0x000fe400000010ff */
[----:B------:R-:W-:Y:S02]  /*25ac0*/  F2FP.BF16.F32.PACK_AB R11, R6, R150 ;  /* 0x00000096060b723e */ /* 0x000fe400000010ff */
[----:B---3--:R-:W-:-:S02]  /*25ad0*/  ISETP.NE.AND P1, PT, R52, 0x1, PT ;  /* 0x000000013400780c */ /* 0x008fc40003f25270 */
[----:B------:R-:W-:Y:S01]  /*25ae0*/  ISETP.NE.U32.AND P2, PT, RZ, UR4, PT ;  /* 0x00000004ff007c0c */ /* 0x000fe2000bf45070 */
[----:B------:R1:W-:Y:S01]  /*25af0*/  STSM.16.M88.4 [R88], R8 ;  /* 0x0000000858007844 */ /* 0x0003e20000000200 */
[----:B------:R-:W-:Y:S02]  /*25b00*/  BAR.SYNC.DEFER_BLOCKING 0x1, 0x100 ;  /* 0x0044000000007b1d */ /* 0x000fe40000010000 */
[----:B------:R-:W-:-:S07]  /*25b10*/  ISETP.NE.AND.EX P2, PT, RZ, UR5, PT, P2 ;  /* 0x00000005ff007c0c */ /* 0x000fce000bf45320 */
[----:B------:R-:W2:Y:S08]  /*25b20*/  @P1 LDC R6, c[0x0][0xbec] ;  /* 0x0002fb00ff061b82 */ /* 0x000eb00000000800 */
[----:B------:R-:W3:Y:S01]  /*25b30*/  @P1 LDC R15, c[0x0][0xbf0] ;  /* 0x0002fc00ff0f1b82 */ /* 0x000ee20000000800 */
[----:B------:R-:W-:Y:S01]  /*25b40*/  @P2 IADD3 R4, P3, R5, UR4, RZ ;  /* 0x0000000405042c10 */ /* 0x000fe2000ff7e0ff */
[----:B------:R-:W-:-:S03]  /*25b50*/  ULDC UR4, c[0x0][0xa88] ;  /* 0x0002a20000047ab9 */ /* 0x000fc60000000800 */
[----:B------:R-:W-:Y:S01]  /*25b60*/  @P2 IADD3.X R5, R3, UR5, RZ, P3, !PT ;  /* 0x0000000503052c10 */ /* 0x000fe20009ffe4ff */
[----:B------:R-:W-:Y:S01]  /*25b70*/  IMAD.U32 R3, RZ, RZ, UR4 ;  /* 0x00000004ff037e24 */ /* 0x000fe2000f8e00ff */
[----:B------:R1:W5:Y:S05]  /*25b80*/  @P0 LDG.E R80, desc[UR6][R12.64] ;  /* 0x000000060c500981 */ /* 0x00036a000c1e1900 */
[----:B------:R1:W5:Y:S01]  /*25b90*/  @P2 LDG.E R3, desc[UR6][R4.64] ;  /* 0x0000000604032981 */ /* 0x000362000c1e1900 */
[----:B------:R-:W-:Y:S05]  /*25ba0*/  @P2 BRA `(.L_x_3097) ;  /* 0x0000000000142947 */ /* 0x000fea0003800000 */
[----:B------:R-:W-:Y:S05]  /*25bb0*/  @!P0 BRA `(.L_x_3097) ;  /* 0x0000000000108947 */ /* 0x000fea0003800000 */
[----:B------:R-:W-:Y:S02]  /*25bc0*/  ULDC.64 UR4, c[0x0][0x208] ;  /* 0x0000820000047ab9 */ /* 0x000fe40000000a00 */
[----:B-1----:R-:W4:Y:S04]  /*25bd0*/  LDG.E R4, desc[UR4][R12.64] ;  /* 0x000000040c047981 */ /* 0x002f28000c1e1900 */
[----:B-----5:R-:W4:Y:S02]  /*25be0*/  LDG.E R3, desc[UR4][R12.64+0x4] ;  /* 0x000004040c037981 */ /* 0x020f24000c1e1900 */
[----:B----4-:R-:W-:-:S07]  /*25bf0*/  IMAD.IADD R3, R3, 0x1, -R4 ;  /* 0x0000000103037824 */ /* 0x010fce00078e0a04 */
.L_x_3097:
[----:B-1----:R-:W4:Y:S01]  /*25c00*/  LDL.LU R84, [R1+0x5c] ;  /* 0x00005c0001547983 */ /* 0x002f220000300800 */
[----:B------:R-:W-:Y:S01]  /*25c10*/  IMAD.IADD R25, R235, 0x1, R230 ;  /* 0x00000001eb197824 */ /* 0x000fe200078e02e6 */
[----:B------:R-:W-:Y:S01]  /*25c20*/  ULDC.64 UR4, c[0x0][0xb90] ;  /* 0x0002e40000047ab9 */ /* 0x000fe20000000a00 */
[----:B-----5:R-:W-:Y:S01]  /*25c30*/  SHF.R.S32.HI R81, RZ, 0x1f, R80 ;  /* 0x0000001fff517819 */ /* 0x020fe20000011450 */
[----:B------:R-:W4:Y:S01]  /*25c40*/  LDL R14, [R1+0x80] ;  /* 0x00008000010e7983 */ /* 0x000f220000100800 */
[----:B--2---:R-:W-:-:S04]  /*25c50*/  @P1 IMAD.HI.U32 R6, R25, R6, RZ ;  /* 0x0000000619061227 */ /* 0x004fc800078e00ff */
[----:B------:R-:W-:Y:S01]  /*25c60*/  IMAD.SHL.U32 R8, R212, 0x40, RZ ;  /* 0x00000040d4087824 */ /* 0x000fe200078e00ff */
[----:B------:R-:W-:Y:S01]  /*25c70*/  SEL R82, R27, RZ, !P0 ;  /* 0x000000ff1b527207 */ /* 0x000fe20004000000 */
[----:B------:R-:W-:Y:S01]  /*25c80*/  IMAD.MOV.U32 R7, RZ, RZ, R25 ;  /* 0x000000ffff077224 */ /* 0x000fe200078e0019 */
[----:B---3--:R-:W-:Y:S01]  /*25c90*/  @P1 SHF.R.U32.HI R7, RZ, R15, R6 ;  /* 0x0000000fff071219 */ /* 0x008fe20000011606 */
[----:B------:R-:W-:Y:S01]  /*25ca0*/  IMAD R9, R237, 0x8, R8 ;  /* 0x00000008ed097824 */ /* 0x000fe200078e0208 */
[----:B------:R-:W2:Y:S01]  /*25cb0*/  LDL R15, [R1+0x6c] ;  /* 0x00006c00010f7983 */ /* 0x000ea20000100800 */
[----:B------:R-:W-:Y:S01]  /*25cc0*/  SEL R236, R236, RZ, !P0 ;  /* 0x000000ffecec7207 */ /* 0x000fe20004000000 */
[----:B------:R-:W-:Y:S01]  /*25cd0*/  IMAD R3, R3, R52, RZ ;  /* 0x0000003403037224 */ /* 0x000fe200078e02ff */
[----:B------:R-:W1:Y:S01]  /*25ce0*/  @P1 LDC R85, c[0x0][0xbec] ;  /* 0x0002fb00ff551b82 */ /* 0x000e620000000800 */
[----:B------:R-:W-:Y:S02]  /*25cf0*/  IMAD.MOV R13, RZ, RZ, -R7 ;  /* 0x000000ffff0d7224 */ /* 0x000fe400078e0a07 */
[----:B------:R-:W-:-:S04]  /*25d00*/  IMAD.WIDE R20, R9, 0x2, R20 ;  /* 0x0000000209147825 */ /* 0x000fc800078e0214 */
[----:B------:R-:W-:Y:S01]  /*25d10*/  IMAD R9, R52, R13, R25 ;  /* 0x0000000d34097224 */ /* 0x000fe200078e0219 */
[----:B------:R-:W-:Y:S01]  /*25d20*/  ULDC.64 UR6, c[0x0][0x208] ;  /* 0x0000820000067ab9 */ /* 0x000fe20000000a00 */
[----:B------:R-:W3:Y:S03]  /*25d30*/  @P1 LDC R87, c[0x0][0xbf0] ;  /* 0x0002fc00ff571b82 */ /* 0x000ee60000000800 */
[----:B------:R-:W-:Y:S02]  /*25d40*/  SHF.R.S32.HI R6, RZ, 0x1f, R9 ;  /* 0x0000001fff067819 */ /* 0x000fe40000011409 */
[C---:B------:R-:W-:Y:S02]  /*25d50*/  IADD3 R33, P2, R20.reuse, 0x5000, RZ ;  /* 0x0000500014217810 */ /* 0x040fe40007f5e0ff */
[C---:B------:R-:W-:Y:S02]  /*25d60*/  IADD3 R29, P3, R20.reuse, 0x4000, RZ ;  /* 0x00004000141d7810 */ /* 0x040fe40007f7e0ff */
[----:B------:R-:W-:-:S02]  /*25d70*/  IADD3 R13, P4, R20, 0x2000, RZ ;  /* 0x00002000140d7810 */ /* 0x000fc40007f9e0ff */
[----:B------:R-:W-:Y:S02]  /*25d80*/  LOP3.LUT R32, R33, 0x380, RZ, 0xc0, !PT ;  /* 0x0000038021207812 */ /* 0x000fe400078ec0ff */
[----:B------:R-:W-:Y:S02]  /*25d90*/  LOP3.LUT R28, R29, 0x380, RZ, 0xc0, !PT ;  /* 0x000003801d1c7812 */ /* 0x000fe400078ec0ff */
[----:B------:R-:W-:Y:S02]  /*25da0*/  LOP3.LUT R12, R13, 0x380, RZ, 0xc0, !PT ;  /* 0x000003800d0c7812 */ /* 0x000fe400078ec0ff */
        /* <DEDUP_REMOVED lines=8> */
[----:B------:R-:W-:Y:S01]  /*25e30*/  IMAD.X R13, RZ, RZ, R21, P4 ;  /* 0x000000ffff0d7224 */ /* 0x000fe200020e0615 */
[C---:B------:R-:W-:Y:S02]  /*25e40*/  IADD3 R61, P2, R20.reuse, 0xb000, RZ ;  /* 0x0000b000143d7810 */ /* 0x040fe40007f5e0ff */
[C---:B------:R-:W-:Y:S02]  /*25e50*/  IADD3 R57, P3, R20.reuse, 0xa000, RZ ;  /* 0x0000a00014397810 */ /* 0x040fe40007f7e0ff */
[----:B------:R-:W-:-:S02]  /*25e60*/  IADD3 R37, P6, R20, 0x6000, RZ ;  /* 0x0000600014257810 */ /* 0x000fc40007fde0ff */
[----:B------:R-:W-:Y:S02]  /*25e70*/  IADD3 R45, P4, R20, 0x8000, RZ ;  /* 0x00008000142d7810 */ /* 0x000fe40007f9e0ff */
        /* <DEDUP_REMOVED lines=16> */
[----:B------:R-:W-:-:S02]  /*25f80*/  IADD3 R65, P6, R20, 0xc000, RZ ;  /* 0x0000c00014417810 */ /* 0x000fc40007fde0ff */
[----:B------:R-:W-:Y:S02]  /*25f90*/  IADD3 R73, P4, R20, 0xe000, RZ ;  /* 0x0000e00014497810 */ /* 0x000fe40007f9e0ff */
        /* <DEDUP_REMOVED lines=8> */
[----:B------:R-:W-:Y:S01]  /*26020*/  BSSY B1, `(.L_x_3098) ;  /* 0x00000a1000017945 */ /* 0x000fe20003800000 */
[----:B------:R-:W-:-:S02]  /*26030*/  SHF.R.S32.HI R89, RZ, 0x1f, R16 ;  /* 0x0000001fff597819 */ /* 0x000fc40000011410 */
[----:B------:R-:W-:Y:S02]  /*26040*/  SHF.R.S32.HI R90, RZ, 0x1f, R220 ;  /* 0x0000001fff5a7819 */ /* 0x000fe400000114dc */
[----:B------:R-:W-:Y:S02]  /*26050*/  SHF.R.S32.HI R92, RZ, 0x1f, R221 ;  /* 0x0000001fff5c7819 */ /* 0x000fe400000114dd */
[----:B----4-:R-:W-:-:S05]  /*26060*/  SHF.R.S32.HI R83, RZ, 0x1f, R84 ;  /* 0x0000001fff537819 */ /* 0x010fca0000011454 */
[----:B------:R-:W-:-:S04]  /*26070*/  IMAD R4, R83, UR4, RZ ;  /* 0x0000000453047c24 */ /* 0x000fc8000f8e02ff */
[C---:B------:R-:W-:Y:S02]  /*26080*/  IMAD R11, R84.reuse, UR5, R4 ;  /* 0x00000005540b7c24 */ /* 0x040fe4000f8e0204 */
[----:B------:R-:W-:Y:S01]  /*26090*/  IMAD.WIDE.U32 R4, R84, UR4, R80 ;  /* 0x0000000454047c25 */ /* 0x000fe2000f8e0050 */
[----:B------:R-:W-:-:S03]  /*260a0*/  ULDC.64 UR4, c[0x0][0xb98] ;  /* 0x0002e60000047ab9 */ /* 0x000fc60000000a00 */
[----:B------:R-:W-:Y:S02]  /*260b0*/  IMAD.IADD R5, R5, 0x1, R11 ;  /* 0x0000000105057824 */ /* 0x000fe400078e020b */
[----:B------:R-:W-:Y:S02]  /*260c0*/  IMAD R11, R82, UR4, RZ ;  /* 0x00000004520b7c24 */ /* 0x000fe4000f8e02ff */
[----:B------:R-:W-:-:S04]  /*260d0*/  IMAD.WIDE.U32 R4, R236, UR4, R4 ;  /* 0x00000004ec047c25 */ /* 0x000fc8000f8e0004 */
[----:B------:R-:W-:Y:S01]  /*260e0*/  IMAD R8, R236, UR5, R11 ;  /* 0x00000005ec087c24 */ /* 0x000fe2000f8e020b */
[----:B------:R-:W-:Y:S01]  /*260f0*/  SHF.R.S32.HI R11, RZ, 0x1f, R7 ;  /* 0x0000001fff0b7819 */ /* 0x000fe20000011407 */
[----:B------:R-:W-:Y:S01]  /*26100*/  ULDC.64 UR4, c[0x0][0xb88] ;  /* 0x0002e20000047ab9 */ /* 0x000fe20000000a00 */
[----:B------:R-:W-:Y:S01]  /*26110*/  IADD3 R4, P0, R7, R4, RZ ;  /* 0x0000000407047210 */ /* 0x000fe20007f1e0ff */
[----:B------:R-:W-:-:S03]  /*26120*/  IMAD R6, R6, UR4, RZ ;  /* 0x0000000406067c24 */ /* 0x000fc6000f8e02ff */
[----:B------:R-:W-:Y:S01]  /*26130*/  IADD3.X R5, R11, R5, R8, P0, !PT ;  /* 0x000000050b057210 */ /* 0x000fe200007fe408 */
[C---:B------:R-:W-:Y:S02]  /*26140*/  IMAD R11, R9.reuse, UR5, R6 ;  /* 0x00000005090b7c24 */ /* 0x040fe4000f8e0206 */
[----:B------:R-:W-:Y:S01]  /*26150*/  IMAD.WIDE.U32 R4, R9, UR4, R4 ;  /* 0x0000000409047c25 */ /* 0x000fe2000f8e0004 */
[----:B------:R-:W-:-:S03]  /*26160*/  ULDC.64 UR4, c[0x0][0xb50] ;  /* 0x0002d40000047ab9 */ /* 0x000fc60000000a00 */
[----:B------:R-:W-:Y:S01]  /*26170*/  IMAD.IADD R5, R5, 0x1, R11 ;  /* 0x0000000105057824 */ /* 0x000fe200078e020b */
[----:B------:R-:W-:-:S04]  /*26180*/  LEA R6, P0, R4, UR4, 0x2 ;  /* 0x0000000404067c11 */ /* 0x000fc8000f8010ff */
[----:B------:R-:W-:Y:S02]  /*26190*/  LEA.HI.X R10, R4, UR5, R5, 0x2, P0 ;  /* 0x00000005040a7c11 */ /* 0x000fe400080f1405 */
[C---:B------:R-:W-:Y:S01]  /*261a0*/  IADD3 R7, P5, R20.reuse, 0x1000, RZ ;  /* 0x0000100014077810 */ /* 0x040fe20007fbe0ff */
[----:B------:R-:W-:Y:S01]  /*261b0*/  SHFL.IDX PT, R50, R6, RZ, 0x1c1f ;  /* 0x001c1fff06327589 */ /* 0x000fe200000e0000 */
[----:B------:R-:W-:Y:S01]  /*261c0*/  IADD3 R25, P0, R20, 0x3000, RZ ;  /* 0x0000300014197810 */ /* 0x000fe20007f1e0ff */
[----:B------:R-:W-:Y:S01]  /*261d0*/  IMAD.IADD R14, R14, 0x1, R230 ;  /* 0x000000010e0e7824 */ /* 0x000fe200078e02e6 */
[----:B------:R-:W-:Y:S02]  /*261e0*/  ULDC.64 UR4, c[0x0][0xaa0] ;  /* 0x0002a80000047ab9 */ /* 0x000fe40000000a00 */
[----:B------:R-:W-:-:S04]  /*261f0*/  LOP3.LUT R24, R25, 0x380, RZ, 0xc0, !PT ;  /* 0x0000038019187812 */ /* 0x000fc800078ec0ff */
[----:B------:R-:W-:-:S04]  /*26200*/  SHF.R.U64 R24, R24, 0x3, RZ ;  /* 0x0000000318187819 */ /* 0x000fc800000012ff */
[----:B------:R-:W-:Y:S01]  /*26210*/  LOP3.LUT R24, R24, R25, RZ, 0x3c, !PT ;  /* 0x0000001918187212 */ /* 0x000fe200078e3cff */
[--C-:B------:R-:W-:Y:S01]  /*26220*/  IMAD.X R25, RZ, RZ, R21.reuse, P0 ;  /* 0x000000ffff197224 */ /* 0x100fe200000e0615 */
[C---:B------:R-:W-:Y:S01]  /*26230*/  IADD3 R49, P0, R20.reuse, 0x9000, RZ ;  /* 0x0000900014317810 */ /* 0x040fe20007f1e0ff */
[----:B------:R-:W-:Y:S01]  /*26240*/  IMAD.X R9, RZ, RZ, R21, P5 ;  /* 0x000000ffff097224 */ /* 0x000fe200028e0615 */
[----:B------:R-:W-:Y:S02]  /*26250*/  IADD3 R41, P5, R20, 0x7000, RZ ;  /* 0x0000700014297810 */ /* 0x000fe40007fbe0ff */
[----:B------:R-:W-:Y:S01]  /*26260*/  LOP3.LUT R48, R49, 0x380, RZ, 0xc0, !PT ;  /* 0x0000038031307812 */ /* 0x000fe200078ec0ff */
[----:B------:R-:W4:Y:S01]  /*26270*/  SHFL.IDX PT, R51, R10, RZ, 0x1c1f ;  /* 0x001c1fff0a337589 */ /* 0x000f2200000e0000 */
[----:B------:R-:W-:Y:S02]  /*26280*/  LOP3.LUT R40, R41, 0x380, RZ, 0xc0, !PT ;  /* 0x0000038029287812 */ /* 0x000fe400078ec0ff */
[----:B------:R-:W-:Y:S01]  /*26290*/  SHF.R.U64 R48, R48, 0x3, RZ ;  /* 0x0000000330307819 */ /* 0x000fe200000012ff */
[----:B------:R-:W-:Y:S01]  /*262a0*/  SHFL.IDX PT, R58, R6, 0x1, 0x1c1f ;  /* 0x003c1f00063a7f89 */ /* 0x000fe200000e0000 */
[----:B------:R-:W-:-:S03]  /*262b0*/  LOP3.LUT R8, R7, 0x380, RZ, 0xc0, !PT ;  /* 0x0000038007087812 */ /* 0x000fc600078ec0ff */
[----:B------:R-:W0:Y:S01]  /*262c0*/  SHFL.IDX PT, R59, R10, 0x1, 0x1c1f ;  /* 0x003c1f000a3b7f89 */ /* 0x000e2200000e0000 */
[----:B------:R-:W-:Y:S01]  /*262d0*/  LOP3.LUT R48, R48, R49, RZ, 0x3c, !PT ;  /* 0x0000003130307212 */ /* 0x000fe200078e3cff */
[--C-:B------:R-:W-:Y:S01]  /*262e0*/  IMAD.X R49, RZ, RZ, R21.reuse, P0 ;  /* 0x000000ffff317224 */ /* 0x100fe200000e0615 */
[----:B------:R-:W-:Y:S01]  /*262f0*/  SHF.R.U64 R40, R40, 0x3, RZ ;  /* 0x0000000328287819 */ /* 0x000fe200000012ff */
[----:B------:R-:W-:Y:S01]  /*26300*/  VIADD R4, R14, 0x8 ;  /* 0x000000080e047836 */ /* 0x000fe20000000000 */
[----:B--2---:R-:W-:Y:S02]  /*26310*/  LOP3.LUT P0, RZ, R15, 0x3, RZ, 0xc0, !PT ;  /* 0x000000030fff7812 */ /* 0x004fe4000780c0ff */
[----:B------:R-:W-:Y:S02]  /*26320*/  SHF.R.U64 R8, R8, 0x3, RZ ;  /* 0x0000000308087819 */ /* 0x000fe400000012ff */
[----:B------:R-:W-:Y:S01]  /*26330*/  LOP3.LUT R40, R40, R41, RZ, 0x3c, !PT ;  /* 0x0000002928287212 */ /* 0x000fe200078e3cff */
[----:B------:R-:W-:Y:S01]  /*26340*/  IMAD.X R41, RZ, RZ, R21, P5 ;  /* 0x000000ffff297224 */ /* 0x000fe200028e0615 */
[----:B------:R-:W-:-:S02]  /*26350*/  ISETP.GE.OR P2, PT, R14, R3, P0 ;  /* 0x000000030e00720c */ /* 0x000fc40000746670 */
[----:B------:R-:W-:Y:S02]  /*26360*/  LOP3.LUT R8, R8, R7, RZ, 0x3c, !PT ;  /* 0x0000000708087212 */ /* 0x000fe400078e3cff */
[----:B------:R-:W-:Y:S02]  /*26370*/  IADD3 R5, P3, R20, 0xf000, RZ ;  /* 0x0000f00014057810 */ /* 0x000fe40007f7e0ff */
[----:B------:R-:W-:Y:S02]  /*26380*/  ISETP.GE.OR P0, PT, R4, R3, P0 ;  /* 0x000000030400720c */ /* 0x000fe40000706670 */
[C---:B------:R-:W-:Y:S02]  /*26390*/  IADD3 R69, P5, R20.reuse, 0xd000, RZ ;  /* 0x0000d00014457810 */ /* 0x040fe40007fbe0ff */
[----:B------:R-:W-:Y:S02]  /*263a0*/  LOP3.LUT R7, R20, 0x380, RZ, 0xc0, !PT ;  /* 0x0000038014077812 */ /* 0x000fe400078ec0ff */
[----:B------:R-:W-:-:S02]  /*263b0*/  LOP3.LUT R4, R5, 0x380, RZ, 0xc0, !PT ;  /* 0x0000038005047812 */ /* 0x000fc400078ec0ff */
[----:B------:R-:W-:Y:S02]  /*263c0*/  LOP3.LUT R68, R69, 0x380, RZ, 0xc0, !PT ;  /* 0x0000038045447812 */ /* 0x000fe400078ec0ff */
[----:B------:R-:W-:Y:S02]  /*263d0*/  SHF.R.U64 R7, R7, 0x3, RZ ;  /* 0x0000000307077819 */ /* 0x000fe400000012ff */
[----:B------:R-:W-:Y:S02]  /*263e0*/  SHF.R.U64 R4, R4, 0x3, RZ ;  /* 0x0000000304047819 */ /* 0x000fe400000012ff */
[----:B------:R-:W-:Y:S02]  /*263f0*/  SHF.R.U64 R68, R68, 0x3, RZ ;  /* 0x0000000344447819 */ /* 0x000fe400000012ff */
[----:B------:R-:W-:Y:S01]  /*26400*/  LOP3.LUT R20, R7, R20, RZ, 0x3c, !PT ;  /* 0x0000001407147212 */ /* 0x000fe200078e3cff */
[----:B----4-:R-:W-:Y:S01]  /*26410*/  @!P2 ST.E desc[UR6][R50.64], R0 ;  /* 0x000000003200a985 */ /* 0x010fe2000c101906 */
[----:B------:R-:W-:Y:S01]  /*26420*/  LOP3.LUT R68, R68, R69, RZ, 0x3c, !PT ;  /* 0x0000004544447212 */ /* 0x000fe200078e3cff */
[--C-:B------:R-:W-:Y:S01]  /*26430*/  IMAD.X R69, RZ, RZ, R21.reuse, P5 ;  /* 0x000000ffff457224 */ /* 0x100fe200028e0615 */
[----:B------:R-:W-:Y:S01]  /*26440*/  LOP3.LUT R76, R4, R5, RZ, 0x3c, !PT ;  /* 0x00000005044c7212 */ /* 0x000fe200078e3cff */
[----:B0-----:R0:W-:Y:S01]  /*26450*/  @!P0 ST.E desc[UR6][R58.64], R2 ;  /* 0x000000023a008985 */ /* 0x0011e2000c101906 */
[----:B------:R-:W-:-:S03]  /*26460*/  IMAD.X R77, RZ, RZ, R21, P3 ;  /* 0x000000ffff4d7224 */ /* 0x000fc600018e0615 */
[----:B------:R2:W5:Y:S04]  /*26470*/  LD.E.128 R4, desc[UR6][R20.64] ;  /* 0x0000000614047980 */ /* 0x000568000c101d00 */
[----:B------:R-:W5:Y:S04]  /*26480*/  LD.E.128 R8, desc[UR6][R8.64] ;  /* 0x0000000608087980 */ /* 0x000f68000c101d00 */
[----:B------:R-:W5:Y:S01]  /*26490*/  LD.E.128 R12, desc[UR6][R12.64] ;  /* 0x000000060c0c7980 */ /* 0x000f62000c101d00 */
[----:B--2---:R-:W-:-:S03]  /*264a0*/  IMAD R21, R81, UR4, RZ ;  /* 0x0000000451157c24 */ /* 0x004fc6000f8e02ff */
[----:B------:R-:W5:Y:S01]  /*264b0*/  LD.E.128 R24, desc[UR6][R24.64] ;  /* 0x0000000618187980 */ /* 0x000f62000c101d00 */
[C---:B------:R-:W-:Y:S02]  /*264c0*/  IMAD R81, R80.reuse, UR5, R21 ;  /* 0x0000000550517c24 */ /* 0x040fe4000f8e0215 */
[----:B------:R-:W-:Y:S01]  /*264d0*/  IMAD.WIDE.U32 R20, R80, UR4, RZ ;  /* 0x0000000450147c25 */ /* 0x000fe2000f8e00ff */
[----:B------:R-:W-:Y:S01]  /*264e0*/  ULDC.64 UR4, c[0x0][0xae8] ;  /* 0x0002ba0000047ab9 */ /* 0x000fe20000000a00 */
[----:B------:R-:W5:Y:S02]  /*264f0*/  LD.E.128 R28, desc[UR6][R28.64] ;  /* 0x000000061c1c7980 */ /* 0x000f64000c101d00 */
[----:B------:R-:W-:Y:S02]  /*26500*/  IMAD.IADD R21, R21, 0x1, R81 ;  /* 0x0000000115157824 */ /* 0x000fe400078e0251 */
[----:B------:R-:W-:Y:S01]  /*26510*/  IMAD R81, R237, 0x20, R212 ;  /* 0x00000020ed517824 */ /* 0x000fe200078e02d4 */
[----:B------:R-:W5:Y:S01]  /*26520*/  LD.E.128 R32, desc[UR6][R32.64] ;  /* 0x0000000620207980 */ /* 0x000f62000c101d00 */
[----:B------:R-:W-:-:S02]  /*26530*/  IMAD R83, R83, UR4, RZ ;  /* 0x0000000453537c24 */ /* 0x000fc4000f8e02ff */
[----:B0-----:R-:W-:Y:S01]  /*26540*/  IMAD.IADD R2, R230, 0x1, R81 ;  /* 0x00000001e6027824 */ /* 0x001fe200078e0251 */
[----:B------:R-:W5:Y:S01]  /*26550*/  LD.E.128 R36, desc[UR6][R36.64] ;  /* 0x0000000624247980 */ /* 0x000f62000c101d00 */
[C---:B------:R-:W-:Y:S02]  /*26560*/  IMAD R83, R84.reuse, UR5, R83 ;  /* 0x0000000554537c24 */ /* 0x040fe4000f8e0253 */
[----:B------:R-:W-:Y:S01]  /*26570*/  IMAD.WIDE.U32 R20, R84, UR4, R20 ;  /* 0x0000000454147c25 */ /* 0x000fe2000f8e0014 */
[----:B------:R-:W-:Y:S01]  /*26580*/  ULDC.64 UR4, c[0x0][0xaf0] ;  /* 0x0002bc0000047ab9 */ /* 0x000fe20000000a00 */
[----:B------:R-:W5:Y:S02]  /*26590*/  LD.E.128 R40, desc[UR6][R40.64] ;  /* 0x0000000628287980 */ /* 0x000f64000c101d00 */
[----:B-1----:R-:W-:Y:S02]  /*265a0*/  @P1 IMAD.HI.U32 R0, R2, R85, RZ ;  /* 0x0000005502001227 */ /* 0x002fe400078e00ff */
[----:B------:R-:W5:Y:S02]  /*265b0*/  LD.E.128 R44, desc[UR6][R44.64] ;  /* 0x000000062c2c7980 */ /* 0x000f64000c101d00 */
[----:B------:R-:W-:-:S02]  /*265c0*/  IMAD.IADD R21, R21, 0x1, R83 ;  /* 0x0000000115157824 */ /* 0x000fc400078e0253 */
[----:B------:R-:W-:Y:S01]  /*265d0*/  IMAD.MOV.U32 R81, RZ, RZ, R2 ;  /* 0x000000ffff517224 */ /* 0x000fe200078e0002 */
[----:B---3--:R-:W-:Y:S01]  /*265e0*/  @P1 SHF.R.U32.HI R81, RZ, R87, R0 ;  /* 0x00000057ff511219 */ /* 0x008fe20000011600 */
[----:B------:R-:W-:Y:S01]  /*265f0*/  IMAD R83, R82, UR4, RZ ;  /* 0x0000000452537c24 */ /* 0x000fe2000f8e02ff */
[----:B------:R-:W5:Y:S01]  /*26600*/  LD.E.128 R48, desc[UR6][R48.64] ;  /* 0x0000000630307980 */ /* 0x000f62000c101d00 */
[C---:B------:R-:W-:Y:S01]  /*26610*/  IMAD.WIDE.U32 R20, R236.reuse, UR4, R20 ;  /* 0x00000004ec147c25 */ /* 0x040fe2000f8e0014 */
[----:B------:R-:W-:Y:S02]  /*26620*/  SHF.R.S32.HI R0, RZ, 0x1f, R81 ;  /* 0x0000001fff007819 */ /* 0x000fe40000011451 */
        /* <DEDUP_REMOVED lines=17> */
[----:B------:R-:W5:Y:S01]  /*26740*/  LD.E.128 R76, desc[UR6][R76.64] ;  /* 0x000000064c4c7980 */ /* 0x000f62000c101d00 */
[----:B------:R-:W-:Y:S01]  /*26750*/  IMAD.IADD R230, R212, 0x1, R230 ;  /* 0x00000001d4e67824 */ /* 0x000fe200078e02e6 */
[----:B------:R-:W-:Y:S01]  /*26760*/  @!PT LDS RZ, [RZ] ;  /* 0x00000000fffff984 */ /* 0x000fe20000000800 */
[----:B------:R-:W-:Y:S01]  /*26770*/  @!PT LDS RZ, [RZ] ;  /* 0x00000000fffff984 */ /* 0x000fe20000000800 */
[----:B------:R-:W-:Y:S01]  /*26780*/  @!PT LDS RZ, [RZ] ;  /* 0x00000000fffff984 */ /* 0x000fe20000000800 */
[----:B------:R-:W-:Y:S01]  /*26790*/  @!PT LDS RZ, [RZ] ;  /* 0x00000000fffff984 */ /* 0x000fe20000000800 */
[----:B------:R0:W-:Y:S06]  /*267a0*/  MEMBAR.ALL.CTA ;  /* 0x0000000000007992 */ /* 0x0001ec0000008000 */
[----:B0-----:R-:W0:Y:S01]  /*267b0*/  FENCE.VIEW.ASYNC.S ;  /* 0x00000000000073c6 */ /* 0x001e220000000000 */
[----:B------:R-:W-:-:S02]  /*267c0*/  IMAD R81, R83, UR5, R2 ;  /* 0x0000000553517c24 */ /* 0x000fc4000f8e0202 */
[----:B------:R-:W-:Y:S01]  /*267d0*/  IMAD.WIDE.U32 R20, R83, UR4, R20 ;  /* 0x0000000453147c25 */ /* 0x000fe2000f8e0014 */
[----:B------:R-:W-:-:S03]  /*267e0*/  ULDC.64 UR4, c[0x0][0xa80] ;  /* 0x0002a00000047ab9 */ /* 0x000fc60000000a00 */
[----:B------:R-:W-:Y:S01]  /*267f0*/  VIADD R2, R230, 0x40 ;  /* 0x00000040e6027836 */ /* 0x000fe20000000000 */
[----:B------:R-:W-:Y:S01]  /*26800*/  LEA R52, P2, R20, UR4, 0x1 ;  /* 0x0000000414347c11 */ /* 0x000fe2000f8408ff */
[----:B------:R-:W-:Y:S02]  /*26810*/  IMAD.IADD R21, R21, 0x1, R81 ;  /* 0x0000000115157824 */ /* 0x000fe400078e0251 */
[----:B------:R-:W-:Y:S01]  /*26820*/  VIADD R0, R230, 0x20 ;  /* 0x00000020e6007836 */ /* 0x000fe20000000000 */
[-C--:B------:R-:W-:Y:S02]  /*26830*/  ISETP.GE.AND P0, PT, R2, R3.reuse, PT ;  /* 0x000000030200720c */ /* 0x080fe40003f06270 */
[----:B------:R-:W-:Y:S02]  /*26840*/  LEA.HI.X R2, R20, UR5, R21, 0x1, P2 ;  /* 0x0000000514027c11 */ /* 0x000fe400090f0c15 */
[-C--:B------:R-:W-:Y:S02]  /*26850*/  ISETP.GE.AND P2, PT, R230, R3.reuse, PT ;  /* 0x00000003e600720c */ /* 0x080fe40003f46270 */
[----:B------:R-:W-:Y:S01]  /*26860*/  ISETP.GE.AND P1, PT, R0, R3, PT ;  /* 0x000000030000720c */ /* 0x000fe20003f26270 */
[----:B------:R-:W-:Y:S01]  /*26870*/  VIADD R0, R18, 0x38820 ;  /* 0x0003882012007836 */ /* 0x000fe20000000000 */
[----:B------:R-:W-:-:S04]  /*26880*/  SHF.R.S32.HI R80, RZ, 0x1f, R213 ;  /* 0x0000001fff507819 */ /* 0x000fc800000114d5 */
[----:B------:R-:W-:Y:S02]  /*26890*/  LEA.HI R80, R80, R213, RZ, 0x3 ;  /* 0x000000d550507211 */ /* 0x000fe400078f18ff */
[----:B------:R-:W-:Y:S01]  /*268a0*/  PRMT R0, RZ, 0x654, R0 ;  /* 0x00000654ff007816 */ /* 0x000fe20000000000 */
[----:B0-----:R0:W1:Y:S01]  /*268b0*/  SHFL.IDX PT, R87, R52, RZ, 0x181f ;  /* 0x00181fff34577589 */ /* 0x00106200000e0000 */
[----:B------:R-:W-:Y:S02]  /*268c0*/  LOP3.LUT R86, R80, 0xfffffff8, RZ, 0xc0, !PT ;  /* 0xfffffff850567812 */ /* 0x000fe400078ec0ff */
[----:B------:R0:W-:Y:S01]  /*268d0*/  SYNCS.ARRIVE.TRANS64.RED.A1T0 RZ, [R0+URZ], RZ ;  /* 0x000000ff00ff79a7 */ /* 0x0001e2000810043f */
[----:B------:R0:W2:Y:S01]  /*268e0*/  SHFL.IDX PT, R85, R2, RZ, 0x181f ;  /* 0x00181fff02557589 */ /* 0x0000a200000e0000 */
[----:B------:R-:W-:Y:S01]  /*268f0*/  SHF.R.S32.HI R88, RZ, 0x1f, R86 ;  /* 0x0000001fff587819 */ /* 0x000fe20000011456 */
[----:B------:R-:W-:Y:S06]  /*26900*/  @P2 BRA `(.L_x_3099) ;  /* 0x0000000000482947 */ /* 0x000fec0003800000 */
        /* <DEDUP_REMOVED lines=18> */
.L_x_3099:
[----:B------:R-:W-:Y:S05]  /*26a30*/  BSYNC B1 ;  /* 0x0000000000017941 */ /* 0x000fea0003800000 */
.L_x_3098:
        /* <DEDUP_REMOVED lines=22> */
.L_x_3101:
[----:B------:R-:W-:Y:S05]  /*26ba0*/  BSYNC B1 ;  /* 0x0000000000017941 */ /* 0x000fea0003800000 */
.L_x_3100:
        /* <DEDUP_REMOVED lines=22> */
.L_x_3103:
[----:B------:R-:W-:Y:S05]  /*26d10*/  BSYNC B1 ;  /* 0x0000000000017941 */ /* 0x000fea0003800000 */
.L_x_3102:
[----:B------:R-:W-:Y:S01]  /*26d20*/  VIADD R0, R230, 0x60 ;  /* 0x00000060e6007836 */ /* 0x000fe20000000000 */
[----:B0-----:R0:W0:Y:S04]  /*26d30*/  SHFL.IDX PT, R9, R2, 0x3, 0x181f ;  /* 0x00781f0002097f89 */ /* 0x00102800000e0000 */
[----:B------:R-:W-:Y:S01]  /*26d40*/  ISETP.GE.AND P0, PT, R0, R3, PT ;  /* 0x000000030000720c */ /* 0x000fe20003f06270 */
[----:B------:R0:W0:-:S12]  /*26d50*/  SHFL.IDX PT, R11, R52, 0x3, 0x181f ;  /* 0x00781f00340b7f89 */ /* 0x00001800000e0000 */
[----:B------:R-:W-:Y:S05]  /*26d60*/  @P0 BRA `(.L_x_3104) ;  /* 0x0000000c00c80947 */ /* 0x000fea0003800000 */
[----:B------:R-:W-:Y:S01]  /*26d70*/  ULDC UR4, c[0x0][0xac8] ;  /* 0x0002b20000047ab9 */ /* 0x000fe20000000800 */
[----:B------:R-:W-:Y:S01]  /*26d80*/  ULDC.64 UR6, c[0x0][0x208] ;  /* 0x0000820000067ab9 */ /* 0x000fe20000000a00 */
[----:B------:R-:W-:Y:S02]  /*26d90*/  ISETP.GE.AND P3, PT, R16, UR4, PT ;  /* 0x0000000410007c0c */ /* 0x000fe4000bf66270 */
[----:B------:R-:W-:Y:S02]  /*26da0*/  ISETP.GE.AND P4, PT, R213, UR4, PT ;  /* 0x00000004d5007c0c */ /* 0x000fe4000bf86270 */
[----:B------:R-:W-:-:S09]  /*26db0*/  ISETP.GE.AND P5, PT, R220, UR4, PT ;  /* 0x00000004dc007c0c */ /* 0x000fd2000bfa6270 */
[-C--:B0--3--:R-:W-:Y:S02]  /*26dc0*/  @!P3 LEA R2, P0, R16, R11.reuse, 0x1 ;  /* 0x0000000b1002b211 */ /* 0x089fe400078008ff */
[----:B------:R-:W-:Y:S02]  /*26dd0*/  @!P4 LEA R4, P1, R86, R11, 0x1 ;  /* 0x0000000b5604c211 */ /* 0x000fe400078208ff */
[----:B------:R-:W-:Y:S02]  /*26de0*/  @!P3 LEA.HI.X R3, R16, R9, R89, 0x1, P0 ;  /* 0x000000091003b211 */ /* 0x000fe400000f0c59 */
        /* <DEDUP_REMOVED lines=13> */
.L_x_3096:
[----:B------:R-:W-:Y:S01]  /*26ec0*/  IMAD.SHL.U32 R4, R236, 0x4, RZ ;  /* 0x00000004ec047824 */ /* 0x000fe200078e00ff */
        /* <DEDUP_REMOVED lines=31> */
.L_x_3105:
[----:B------:R-:W4:Y:S01]  /*270c0*/  LDL R20, [R1+0x5c] ;  /* 0x00005c0001147983 */ /* 0x000f220000100800 */
[----:B------:R-:W-:Y:S01]  /*270d0*/  BSSY B1, `(.L_x_3106) ;  /* 0x000002d000017945 */ /* 0x000fe20003800000 */
[----:B------:R-:W-:Y:S02]  /*270e0*/  SEL R13, R236, RZ, !P0 ;  /* 0x000000ffec0d7207 */ /* 0x000fe40004000000 */
[----:B------:R-:W-:Y:S02]  /*270f0*/  SEL R12, R9, RZ, !P0 ;  /* 0x000000ff090c7207 */ /* 0x000fe40004000000 */
[----:B-----5:R-:W-:Y:S02]  /*27100*/  SHF.R.S32.HI R11, RZ, 0x1f, R6 ;  /* 0x0000001fff0b7819 */ /* 0x020fe40000011406 */
[----:B----4-:R-:W-:Y:S01]  /*27110*/  SHF.R.S32.HI R10, RZ, 0x1f, R20 ;  /* 0x0000001fff0a7819 */ /* 0x010fe20000011414 */
[----:B------:R-:W-:Y:S06]  /*27120*/  @P3 BRA `(.L_x_3107) ;  /* 0x00000000009c3947 */ /* 0x000fec0003800000 */
[----:B------:R-:W4:Y:S01]  /*27130*/  LDC R9, c[0x0][0xbe8] ;  /* 0x0002fa00ff097b82 */ /* 0x000f220000000800 */
[----:B------:R-:W-:Y:S01]  /*27140*/  IADD3 R8, R230, -0x80, R7 ;  /* 0xffffff80e6087810 */ /* 0x000fe20007ffe007 */
[----:B----4-:R-:W-:-:S05]  /*27150*/  IMAD R2, R0, R9, RZ ;  /* 0x0000000900027224 */ /* 0x010fca00078e02ff */
        /* <DEDUP_REMOVED lines=36> */
.L_x_3107:
[----:B------:R-:W-:Y:S05]  /*273a0*/  BSYNC B1 ;  /* 0x0000000000017941 */ /* 0x000fea0003800000 */
.L_x_3106:
[----:B------:R-:W-:Y:S01]  /*273b0*/  ULDC.64 UR4, c[0x0][0xaa0] ;  /* 0x0002a80000047ab9 */ /* 0x000fe20000000a00 */
[----:B------:R-:W-:Y:S01]  /*273c0*/  IMAD R7, R237, 0x20, R212 ;  /* 0x00000020ed077824 */ /* 0x000fe200078e02d4 */
[----:B------:R-:W-:Y:S01]  /*273d0*/  BSSY B1, `(.L_x_3108) ;  /* 0x0000046000017945 */ /* 0x000fe20003800000 */
[----:B----4-:R-:W-:Y:S01]  /*273e0*/  IMAD R3, R11, UR4, RZ ;  /* 0x000000040b037c24 */ /* 0x010fe2000f8e02ff */
[----:B------:R-:W-:Y:S01]  /*273f0*/  SHF.R.S32.HI R8, RZ, 0x1f, R221 ;  /* 0x0000001fff087819 */ /* 0x000fe200000114dd */
[----:B------:R-:W-:Y:S01]  /*27400*/  IMAD.IADD R9, R230, 0x1, R7 ;  /* 0x00000001e6097824 */ /* 0x000fe200078e0207 */
[----:B------:R-:W-:Y:S01]  /*27410*/  SHF.R.S32.HI R11, RZ, 0x1f, R220 ;  /* 0x0000001fff0b7819 */ /* 0x000fe200000114dc */
        /* <DEDUP_REMOVED lines=20> */
[----:B------:R-:W-:Y:S01]  /*27560*/  IMAD R7, R25, R6, R9 ;  /* 0x0000000619077224 */ /* 0x000fe200078e0209 */
[----:B------:R-:W-:Y:S01]  /*27570*/  SHF.R.S32.HI R6, RZ, 0x1f, R213 ;  /* 0x0000001fff067819 */ /* 0x000fe200000114d5 */
[C---:B------:R-:W-:Y:S02]  /*27580*/  IMAD R9, R5.reuse, UR5, R4 ;  /* 0x0000000505097c24 */ /* 0x040fe4000f8e0204 */
[----:B------:R-:W-:Y:S01]  /*27590*/  IMAD.WIDE.U32 R2, R5, UR4, R2 ;  /* 0x0000000405027c25 */ /* 0x000fe2000f8e0002 */
[----:B------:R-:W-:Y:S01]  /*275a0*/  SHF.R.S32.HI R4, RZ, 0x1f, R7 ;  /* 0x0000001fff047819 */ /* 0x000fe20000011407 */
[----:B------:R-:W-:Y:S01]  /*275b0*/  ULDC.64 UR4, c[0x0][0xad8] ;  /* 0x0002b60000047ab9 */ /* 0x000fe20000000a00 */
[----:B------:R-:W-:Y:S01]  /*275c0*/  LEA.HI R6, R6, R213, RZ, 0x3 ;  /* 0x000000d506067211 */ /* 0x000fe200078f18ff */
[----:B------:R-:W-:Y:S01]  /*275d0*/  IMAD.IADD R3, R3, 0x1, R9 ;  /* 0x0000000103037824 */ /* 0x000fe200078e0209 */
[----:B------:R-:W-:Y:S01]  /*275e0*/  SHF.R.S32.HI R9, RZ, 0x1f, R16 ;  /* 0x0000001fff097819 */ /* 0x000fe20000011410 */
[----:B------:R-:W-:Y:S01]  /*275f0*/  IMAD R4, R4, UR4, RZ ;  /* 0x0000000404047c24 */ /* 0x000fe2000f8e02ff */
[----:B------:R-:W-:Y:S01]  /*27600*/  SHF.R.S32.HI R6, RZ, 0x3, R6 ;  /* 0x00000003ff067819 */ /* 0x000fe20000011406 */
[----:B------:R-:W-:-:S02]  /*27610*/  IMAD.IADD R230, R212, 0x1, R230 ;  /* 0x00000001d4e67824 */ /* 0x000fc400078e02e6 */
[----:B------:R-:W-:Y:S02]  /*27620*/  IMAD R25, R0, R25, RZ ;  /* 0x0000001900197224 */ /* 0x000fe400078e02ff */
[C---:B------:R-:W-:Y:S02]  /*27630*/  IMAD R5, R7.reuse, UR5, R4 ;  /* 0x0000000507057c24 */ /* 0x040fe4000f8e0204 */
[----:B------:R-:W-:Y:S01]  /*27640*/  IMAD.WIDE.U32 R2, R7, UR4, R2 ;  /* 0x0000000407027c25 */ /* 0x000fe2000f8e0002 */
[----:B------:R-:W-:Y:S01]  /*27650*/  ISETP.GE.AND P2, PT, R230, R25, PT ;  /* 0x00000019e600720c */ /* 0x000fe20003f46270 */
[----:B------:R-:W-:Y:S02]  /*27660*/  ULDC.64 UR4, c[0x0][0xa80] ;  /* 0x0002a00000047ab9 */ /* 0x000fe40000000a00 */
        /* <DEDUP_REMOVED lines=28> */
.L_x_3109:
[----:B------:R-:W-:Y:S05]  /*27830*/  BSYNC B1 ;  /* 0x0000000000017941 */ /* 0x000fea0003800000 */
.L_x_3108:
        /* <DEDUP_REMOVED lines=22> */
.L_x_3111:
[----:B------:R-:W-:Y:S05]  /*279a0*/  BSYNC B1 ;  /* 0x0000000000017941 */ /* 0x000fea0003800000 */
.L_x_3110:
        /* <DEDUP_REMOVED lines=22> */
.L_x_3113:
[----:B------:R-:W-:Y:S05]  /*27b10*/  BSYNC B1 ;  /* 0x0000000000017941 */ /* 0x000fea0003800000 */
.L_x_3112:
        /* <DEDUP_REMOVED lines=23> */
.L_x_3104:
[----:B------:R-:W-:Y:S05]  /*27c90*/  BSYNC B0 ;  /* 0x0000000000007941 */ /* 0x000fea0003800000 */
.L_x_3095:
[----:B------:R-:W-:Y:S02]  /*27ca0*/  ULDC UR4, c[0x0][0xc3c] ;  /* 0x00030f0000047ab9 */ /* 0x000fe40000000800 */
[----:B-1----:R-:W-:-:S13]  /*27cb0*/  ISETP.GE.AND P0, PT, R55, UR4, PT ;  /* 0x0000000437007c0c */ /* 0x002fda000bf06270 */
[----:B------:R-:W-:Y:S05]  /*27cc0*/  @!P0 BRA `(.L_x_3114) ;  /* 0xfffffd9400788947 */ /* 0x000fea000383ffff */
[----:B------:R-:W-:Y:S05]  /*27cd0*/  BRA `(.L_x_2858) ;  /* 0x0000008c00f47947 */ /* 0x000fea0003800000 */
.L_x_2856:
        /* <DEDUP_REMOVED lines=18> */
.L_x_3115:
        /* <DEDUP_REMOVED lines=42> */
.L_x_3121:
        /* <DEDUP_REMOVED lines=13> */
.L_x_3120:
[----:B------:R-:W-:Y:S05]  /*28170*/  BSYNC B0 ;  /* 0x0000000000007941 */ /* 0x000fea0003800000 */
.L_x_3119:
        /* <DEDUP_REMOVED lines=21> */
.L_x_3117:
        /* <DEDUP_REMOVED lines=21> */
.L_x_3122:
        /* <DEDUP_REMOVED lines=56> */
.L_x_3118:
[----:B------:R-:W-:Y:S02]  /*287a0*/  IMAD.MOV.U32 R17, RZ, RZ, RZ ;  /* 0x000000ffff117224 */ /* 0x000fe400078e00ff */
[----:B------:R-:W-:Y:S02]  /*287b0*/  IMAD.U32 R16, RZ, RZ, UR6 ;  /* 0x00000006ff107e24 */ /* 0x000fe4000f8e00ff */
[----:B------:R-:W-:-:S07]  /*287c0*/  IMAD.MOV.U32 R18, RZ, RZ, RZ ;  /* 0x000000ffff127224 */ /* 0x000fce00078e00ff */
.L_x_3123:
[----:B------:R-:W-:-:S13]  /*287d0*/  ISETP.NE.AND P0, PT, R0, RZ, PT ;  /* 0x000000ff0000720c */ /* 0x000fda0003f05270 */
[----:B------:R-:W1:Y:S01]  /*287e0*/  @!P0 S2R R3, SR_CgaCtaId ;  /* 0x0000000000038919 */ /* 0x000e620000008800 */
[----:B------:R-:W-:-:S04]  /*287f0*/  @!P0 MOV R0, 0x400 ;  /* 0x0000040000008802 */ /* 0x000fc80000000f00 */
[----:B-1----:R-:W-:-:S05]  /*28800*/  @!P0 LEA R0, R3, R0, 0x18 ;  /* 0x0000000003008211 */ /* 0x002fca00078ec0ff */
[----:B------:R1:W-:Y:S01]  /*28810*/  @!P0 STS.128 [R0+0x388d0], R16 ;  /* 0x0388d01000008388 */ /* 0x0003e20000000c00 */
[----:B------:R-:W-:Y:S06]  /*28820*/  BAR.ARV 0x5, 0x180 ;  /* 0x0146000000007b1d */ /* 0x000fec0000002000 */
.L_x_3116:
        /* <DEDUP_REMOVED lines=25> */
[----:B------:R0:W-:Y:S02]  /*289c0*/  STL [R1+0x4], R3 ;  /* 0x0000040301007387 */ /* 0x0001e40000100800 */
        /* <DEDUP_REMOVED lines=11> */
.L_x_3281:
[----:B-12---:R-:W1:Y:S01]  /*28a80*/  LDC.64 R2, c[0x0][0xc88] ;  /* 0x00032200ff027b82 */ /* 0x006e620000000a00 */
[----:B------:R-:W-:Y:S01]  /*28a90*/  ULDC.64 UR4, c[0x0][0x208] ;  /* 0x0000820000047ab9 */ /* 0x000fe20000000a00 */
[----:B-1----:R-:W-:-:S05]  /*28aa0*/  IMAD.WIDE R2, R19, 0x4, R2 ;  /* 0x0000000413027825 */ /* 0x002fca00078e0202 */
[----:B0-----:R-:W2:Y:S01]  /*28ab0*/  LDG.E R4, desc[UR4][R2.64] ;  /* 0x0000000402047981 */ /* 0x001ea2000c1e1900 */
[----:B------:R-:W-:Y:S05]  /*28ac0*/  YIELD ;  /* 0x0000000000007946 */ /* 0x000fea0003800000 */
[----:B------:R-:W-:Y:S01]  /*28ad0*/  ULDC.64 UR4, c[0x0][0xa28] ;  /* 0x00028a0000047ab9 */ /* 0x000fe20000000a00 */
[----:B------:R-:W-:Y:S01]  /*28ae0*/  IMAD.MOV.U32 R0, RZ, RZ, RZ ;  /* 0x000000ffff007224 */ /* 0x000fe200078e00ff */
        /* <DEDUP_REMOVED lines=10> */
[----:B------:R0:W-:Y:S03]  /*28b90*/  STL [R1+0x30], R4 ;  /* 0x0000300401007387 */ /* 0x0001e60000100800 */
        /* <DEDUP_REMOVED lines=20> */
[C---:B-1----:R-:W-:Y:S01]  /*28ce0*/  IADD3.X R5, R14.reuse, UR9, RZ, P4, !PT ;  /* 0x000000090e057c10 */ /* 0x042fe2000a7fe4ff */
[----:B------:R-:W-:Y:S01]  /*28cf0*/  ULDC UR4, c[0x0][0x288] ;  /* 0x0000a20000047ab9 */ /* 0x000fe20000000800 */
[----:B---3--:R-:W-:Y:S01]  /*28d00*/  IADD3 R6, P5, R15, UR6, RZ ;  /* 0x000000060f067c10 */ /* 0x008fe2000ffbe0ff */
[----:B------:R-:W-:Y:S01]  /*28d10*/  IMAD.U32 R12, RZ, RZ, UR4 ;  /* 0x00000004ff0c7e24 */ /* 0x000fe2000f8e00ff */
[----:B------:R-:W-:Y:S01]  /*28d20*/  ULDC.64 UR4, c[0x0][0x418] ;  /* 0x0001060000047ab9 */ /* 0x000fe20000000a00 */
[----:B--2---:R0:W-:Y:S01]  /*28d30*/  STL [R1+0x3c], R8 ;  /* 0x00003c0801007387 */ /* 0x0041e20000100800 */
[----:B------:R-:W-:Y:S01]  /*28d40*/  IADD3.X R7, R14, UR7, RZ, P5, !PT ;  /* 0x000000070e077c10 */ /* 0x000fe2000affe4ff */
[----:B------:R-:W-:-:S04]  /*28d50*/  UISETP.NE.U32.AND UP0, UPT, UR4, URZ, UPT ;  /* 0x0000003f0400728c */ /* 0x000fc8000bf05070 */
[----:B------:R1:W5:Y:S01]  /*28d60*/  @P1 LDG.E R10, desc[UR12][R4.64] ;  /* 0x0000000c040a1981 */ /* 0x000362000c1e1900 */
[----:B------:R-:W-:Y:S01]  /*28d70*/  ULDC UR4, c[0x0][0x424] ;  /* 0x0001090000047ab9 */ /* 0x000fe20000000800 */
[----:B0-----:R-:W-:Y:S02]  /*28d80*/  @P3 IADD3 R8, P4, R15, UR10, RZ ;  /* 0x0000000a0f083c10 */ /* 0x001fe4000ff9e0ff */
[----:B------:R1:W5:Y:S02]  /*28d90*/  @P0 LDG.E R11, desc[UR12][R6.64] ;  /* 0x0000000c060b0981 */ /* 0x000364000c1e1900 */
[----:B------:R-:W-:-:S05]  /*28da0*/  @P3 IADD3.X R9, R14, UR11, RZ, P4, !PT ;  /* 0x0000000b0e093c10 */ /* 0x000fca000a7fe4ff */
[----:B------:R-:W2:Y:S01]  /*28db0*/  @P3 LDG.E R12, desc[UR12][R8.64] ;  /* 0x0000000c080c3981 */ /* 0x000ea2000c1e1900 */
[----:B------:R-:W-:-:S03]  /*28dc0*/  UISETP.NE.AND.EX UP0, UPT, UR5, URZ, UPT, UP0 ;  /* 0x0000003f0500728c */ /* 0x000fc6000bf05300 */
[----:B------:R-:W-:Y:S01]  /*28dd0*/  ULDC UR5, c[0x0][0x2f0] ;  /* 0x0000bc0000057ab9 */ /* 0x000fe20000000800 */
[----:B------:R-:W-:-:S04]  /*28de0*/  USEL UR4, UR4, 0x1, UP0 ;  /* 0x0000000104047887 */ /* 0x000fc80008000000 */
[----:B------:R-:W-:Y:S01]  /*28df0*/  UIMAD UR4, UR4, UR5, URZ ;  /* 0x00000005040472a4 */ /* 0x000fe2000f8e023f */
[----:B--2---:R1:W-:Y:S04]  /*28e00*/  STL [R1+0x40], R12 ;  /* 0x0000400c01007387 */ /* 0x0043e80000100800 */
[----:B------:R1:W5:Y:S01]  /*28e10*/  LDL R13, [R1+0x40] ;  /* 0x00004000010d7983 */ /* 0x0003620000100800 */
[----:B------:R-:W-:Y:S01]  /*28e20*/  ULDC UR5, c[0x0][0x348] ;  /* 0x0000d20000057ab9 */ /* 0x000fe20000000800 */
[----:B------:R-:W-:Y:S02]  /*28e30*/  IMAD.U32 R9, RZ, RZ, UR4 ;  /* 0x00000004ff097e24 */ /* 0x000fe4000f8e00ff */
[----:B------:R-:W-:Y:S01]  /*28e40*/  IMAD.U32 R8, RZ, RZ, UR5 ;  /* 0x00000005ff087e24 */ /* 0x000fe2000f8e00ff */
[----:B------:R-:W-:Y:S06]  /*28e50*/  @P3 BRA `(.L_x_3125) ;  /* 0x0000000000183947 */ /* 0x000fec0003800000 */
[----:B------:R-:W-:Y:S05]  /*28e60*/  @!P2 BRA `(.L_x_3125) ;  /* 0x000000000014a947 */ /* 0x000fea0003800000 */
[----:B------:R-:W-:Y:S02]  /*28e70*/  ULDC.64 UR4, c[0x0][0x208] ;  /* 0x0000820000047ab9 */ /* 0x000fe40000000a00 */
[----:B-1----:R-:W2:Y:S04]  /*28e80*/  LDG.E R12, desc[UR4][R2.64] ;  /* 0x00000004020c7981 */ /* 0x002ea8000c1e1900 */
[----:B------:R-:W2:Y:S02]  /*28e90*/  LDG.E R2, desc[UR4][R2.64+0x4] ;  /* 0x0000040402027981 */ /* 0x000ea4000c1e1900 */
[----:B--2--5:R-:W-:-:S05]  /*28ea0*/  IMAD.IADD R13, R2, 0x1, -R12 ;  /* 0x00000001020d7824 */ /* 0x024fca00078e0a0c */
[----:B------:R0:W-:Y:S02]  /*28eb0*/  STL [R1+0x40], R13 ;  /* 0x0000400d01007387 */ /* 0x0001e40000100800 */
.L_x_3125:
[----:B-1----:R-:W2:Y:S01]  /*28ec0*/  LDL R12, [R1+0x30] ;  /* 0x00003000010c7983 */ /* 0x002ea20000100800 */
[----:B-----5:R-:W-:Y:S01]  /*28ed0*/  IMAD.IADD R2, R11, 0x1, R0 ;  /* 0x000000010b027824 */ /* 0x020fe200078e0200 */
[----:B------:R-:W-:Y:S02]  /*28ee0*/  ULDC.64 UR4, c[0x0][0xa20] ;  /* 0x0002880000047ab9 */ /* 0x000fe40000000a00 */
[----:B------:R-:W-:Y:S02]  /*28ef0*/  ISETP.NE.U32.AND P2, PT, RZ, UR4, PT ;  /* 0x00000004ff007c0c */ /* 0x000fe4000bf45070 */
[----:B------:R1:W-:Y:S02]  /*28f00*/  STL [R1+0x18], R2 ;  /* 0x0000180201007387 */ /* 0x0003e40000100800 */
[----:B------:R-:W-:Y:S02]  /*28f10*/  ISETP.NE.AND.EX P2, PT, RZ, UR5, PT, P2 ;  /* 0x00000005ff007c0c */ /* 0x000fe4000bf45320 */
[----:B--2---:R1:W-:Y:S11]  /*28f20*/  STL [R1+0x10], R12 ;  /* 0x0000100c01007387 */ /* 0x0043f60000100800 */
[----:B------:R-:W-:Y:S05]  /*28f30*/  @!P2 BRA `(.L_x_3126) ;  /* 0x000000000014a947 */ /* 0x000fea0003800000 */
[----:B-1----:R-:W-:Y:S01]  /*28f40*/  IADD3 R2, P0, R15, UR4, RZ ;  /* 0x000000040f027c10 */ /* 0x002fe2000ff1e0ff */
[----:B------:R-:W-:-:S03]  /*28f50*/  ULDC.64 UR6, c[0x0][0x208] ;  /* 0x0000820000067ab9 */ /* 0x000fc60000000a00 */
[----:B------:R-:W-:-:S05]  /*28f60*/  IADD3.X R3, R14, UR5, RZ, P0, !PT ;  /* 0x000000050e037c10 */ /* 0x000fca00087fe4ff */
[----:B------:R1:W5:Y:S01]  /*28f70*/  LDG.E R9, desc[UR6][R2.64] ;  /* 0x0000000602097981 */ /* 0x000362000c1e1900 */
[----:B------:R-:W-:Y:S05]  /*28f80*/  BRA `(.L_x_3127) ;  /* 0x0000000000147947 */ /* 0x000fea0003800000 */
.L_x_3126:
[----:B------:R-:W-:Y:S05]  /*28f90*/  @!P0 BRA `(.L_x_3127) ;  /* 0x0000000000108947 */ /* 0x000fea0003800000 */
[----:B------:R-:W-:Y:S02]  /*28fa0*/  ULDC.64 UR4, c[0x0][0x208] ;  /* 0x0000820000047ab9 */ /* 0x000fe40000000a00 */
[----:B------:R-:W2:Y:S04]  /*28fb0*/  LDG.E R9, desc[UR4][R6.64] ;  /* 0x0000000406097981 */ /* 0x000ea8000c1e1900 */
[----:B------:R-:W2:Y:S02]  /*28fc0*/  LDG.E R6, desc[UR4][R6.64+0x4] ;  /* 0x0000040406067981 */ /* 0x000ea4000c1e1900 */
[----:B--2---:R-:W-:-:S07]  /*28fd0*/  IMAD.IADD R9, R6, 0x1, -R9 ;  /* 0x0000000106097824 */ /* 0x004fce00078e0a09 */
.L_x_3127:
[----:B------:R-:W-:Y:S01]  /*28fe0*/  ULDC.64 UR4, c[0x0][0x208] ;  /* 0x0000820000047ab9 */ /* 0x000fe20000000a00 */
[----:B-1----:R-:W1:Y:S01]  /*28ff0*/  LDC R3, c[0x0][0x448] ;  /* 0x00011200ff037b82 */ /* 0x002e620000000800 */
[----:B------:R-:W2:Y:S01]  /*29000*/  @P1 LDG.E R2, desc[UR4][R4.64] ;  /* 0x0000000404021981 */ /* 0x000ea2000c1e1900 */
[----:B-----5:R-:W-:-:S03]  /*29010*/  IMAD.IADD R0, R9, 0x1, -R0 ;  /* 0x0000000109007824 */ /* 0x020fc600078e0a00 */
[----:B------:R3:W2:Y:S01]  /*29020*/  @P1 LDG.E R4, desc[UR4][R4.64+0x4] ;  /* 0x0000040404041981 */ /* 0x0006a2000c1e1900 */
[----:B-1----:R-:W-:-:S13]  /*29030*/  ISETP.NE.AND P0, PT, R3, 0x1, PT ;  /* 0x000000010300780c */ /* 0x002fda0003f05270 */
[----:B---3--:R-:W1:Y:S01]  /*29040*/  @P0 LDC R5, c[0x0][0x450] ;  /* 0x00011400ff050b82 */ /* 0x008e620000000800 */
[----:B------:R-:W-:Y:S01]  /*29050*/  BSSY B0, `(.L_x_3128) ;  /* 0x00001b5000007945 */ /* 0x000fe20003800000 */
[----:B--2---:R-:W-:-:S06]  /*29060*/  @P1 IMAD.IADD R8, R4, 0x1, -R2 ;  /* 0x0000000104081824 */ /* 0x004fcc00078e0a02 */
[----:B------:R-:W2:Y:S01]  /*29070*/  @P0 LDC R4, c[0x0][0x44c] ;  /* 0x00011300ff040b82 */ /* 0x000ea20000000800 */
[----:B------:R-:W-:-:S04]  /*29080*/  IMAD.SHL.U32 R2, R17, 0x80, RZ ;  /* 0x0000008011027824 */ /* 0x000fc800078e00ff */
[----:B------:R-:W-:-:S04]  /*29090*/  VIADD R2, R2, 0x7f ;  /* 0x0000007f02027836 */ /* 0x000fc80000000000 */
[----:B------:R-:W-:Y:S02]  /*290a0*/  IMAD.MOV.U32 R3, RZ, RZ, R2 ;  /* 0x000000ffff037224 */ /* 0x000fe400078e0002 */
[----:B--2---:R-:W-:-:S04]  /*290b0*/  @P0 IMAD.HI.U32 R4, R2, R4, RZ ;  /* 0x0000000402040227 */ /* 0x004fc800078e00ff */
[----:B------:R-:W-:Y:S01]  /*290c0*/  IMAD.IADD R2, R0, 0x1, R8 ;  /* 0x0000000100027824 */ /* 0x000fe200078e0208 */
[----:B-1----:R-:W-:-:S03]  /*290d0*/  @P0 SHF.R.U32.HI R3, RZ, R5, R4 ;  /* 0x00000005ff030219 */ /* 0x002fc60000011604 */
        /* <DEDUP_REMOVED lines=10> */
[--C-:B------:R-:W-:Y:S02]  /*29180*/  IMAD R2, R2, 0x50, -R0.reuse ;  /* 0x0000005002027824 */ /* 0x100fe400078e0a00 */
[----:B------:R-:W-:-:S03]  /*29190*/  IMAD.MOV R0, RZ, RZ, -R0 ;  /* 0x000000ffff007224 */ /* 0x000fc600078e0a00 */
[----:B------:R-:W-:Y:S02]  /*291a0*/  VIMNMX R8, R2, R8, PT ;  /* 0x0000000802087248 */ /* 0x000fe40003fe0100 */
[----:B------:R-:W-:-:S04]  /*291b0*/  VIMNMX R0, RZ, R0, !PT ;  /* 0x00000000ff007248 */ /* 0x000fc80007fe0100 */
[----:B------:R-:W-:Y:S01]  /*291c0*/  ISETP.GT.AND P0, PT, R8, R0, PT ;  /* 0x000000000800720c */ /* 0x000fe20003f04270 */
[----:B------:R-:W-:-:S05]  /*291d0*/  IMAD.WIDE.U32 R2, R0, -0x33333333, RZ ;  /* 0xcccccccd00027825 */ /* 0x000fca00078e00ff */
[----:B------:R-:W-:-:S07]  /*291e0*/  SHF.R.U32.HI R9, RZ, 0x6, R3 ;  /* 0x00000006ff097819 */ /* 0x000fce0000011603 */
[----:B------:R-:W-:-:S04]  /*291f0*/  @P0 VIADD R8, R8, 0x4f ;  /* 0x0000004f08080836 */ /* 0x000fc80000000000 */
[----:B------:R-:W-:-:S05]  /*29200*/  @P0 IMAD.HI R0, R8, 0x66666667, RZ ;  /* 0x6666666708000827 */ /* 0x000fca00078e02ff */
[----:B------:R-:W-:Y:S01]  /*29210*/  @P0 SHF.R.U32.HI R2, RZ, 0x1f, R0 ;  /* 0x0000001fff020819 */ /* 0x000fe20000011600 */
[----:B------:R-:W-:-:S03]  /*29220*/  IMAD.MOV.U32 R7, RZ, RZ, R9 ;  /* 0x000000ffff077224 */ /* 0x000fc600078e0009 */
[----:B------:R-:W-:-:S04]  /*29230*/  @P0 LEA.HI.SX32 R7, R0, R2, 0x1b ;  /* 0x0000000200070211 */ /* 0x000fc800078fdaff */
[----:B------:R-:W-:Y:S02]  /*29240*/  ISETP.GT.AND P2, PT, R7, R9, PT ;  /* 0x000000090700720c */ /* 0x000fe40003f44270 */
[----:B------:R-:W-:-:S11]  /*29250*/  PLOP3.LUT P0, PT, PT, PT, PT, 0x80, 0x0 ;  /* 0x000000000000781c */ /* 0x000fd60003f0f070 */
        /* <DEDUP_REMOVED lines=8> */
.L_x_3348:
[----:B--2---:R-:W-:Y:S02]  /*292e0*/  ISETP.NE.AND P0, PT, R14, RZ, PT ;  /* 0x000000ff0e00720c */ /* 0x004fe40003f05270 */
[----:B------:R-:W-:-:S11]  /*292f0*/  PLOP3.LUT P6, PT, PT, PT, PT, 0x8, 0x0 ;  /* 0x000000000000781c */ /* 0x000fd60003fce170 */
[----:B------:R-:W-:Y:S05]  /*29300*/  @P0 BRA `(.L_x_3131) ;  /* 0x00000000000c0947 */ /* 0x000fea0003800000 */
[----:B------:R-:W-:-:S03]  /*29310*/  UMOV UR4, 0xffffffff ;  /* 0xffffffff00047882 */ /* 0x000fc60000000000 */
[----:B------:R-:W-:Y:S05]  /*29320*/  BRA.DIV UR4, `(.L_x_3132) ;  /* 0x0000008e04147947 */ /* 0x000fea000b800000 */
[----:B------:R-:W-:-:S13]  /*29330*/  ELECT P6, URZ, PT ;  /* 0x00000000003f782f */ /* 0x000fda00038c0000 */
.L_x_3131:
[----:B-1----:R-:W2:Y:S04]  /*29340*/  LDL R2, [R1+0x50] ;  /* 0x0000500001027983 */ /* 0x002ea80000100800 */
[----:B------:R-:W3:Y:S01]  /*29350*/  LDL R4, [R1+0x4] ;  /* 0x0000040001047983 */ /* 0x000ee20000100800 */
        /* <DEDUP_REMOVED lines=8> */
.L_x_3351:
[----:B------:R-:W-:Y:S05]  /*293e0*/  BSYNC B1 ;  /* 0x0000000000017941 */ /* 0x000fea0003800000 */
.L_x_3133:
[----:B------:R-:W-:Y:S04]  /*293f0*/  BSSY B1, `(.L_x_3135) ;  /* 0x00000b0000017945 */ /* 0x000fe80003800000 */
[----:B------:R-:W-:Y:S05]  /*29400*/  @!P6 BRA `(.L_x_3136) ;  /* 0x0000000800b8e947 */ /* 0x000fea0003800000 */
[----:B------:R-:W2:Y:S04]  /*29410*/  LDL R6, [R1+0x4] ;  /* 0x0000040001067983 */ /* 0x000ea80000100800 */
        /* <DEDUP_REMOVED lines=10> */
.L_x_3352:
[----:B------:R-:W-:Y:S05]  /*294c0*/  BSYNC B2 ;  /* 0x0000000000027941 */ /* 0x000fea0003800000 */
.L_x_3137:
        /* <DEDUP_REMOVED lines=9> */
.L_x_3140:
[----:B------:R-:W-:Y:S05]  /*29560*/  BSYNC B2 ;  /* 0x0000000000027941 */ /* 0x000fea0003800000 */
.L_x_3139:
        /* <DEDUP_REMOVED lines=8> */
[----:B------:R-:W-:Y:S01]  /*295f0*/  IMAD R3, R7, 0x50, R10 ;  /* 0x0000005007037824 */ /* 0x000fe200078e020a */
[----:B------:R-:W-:-:S03]  /*29600*/  UIADD3.X UR5, URZ, UR37, URZ, UP0, !UPT ;  /* 0x000000253f057290 */ /* 0x000fc600087fe43f */
[----:B------:R-:W-:Y:S02]  /*29610*/  VIADD R3, R3, 0xffffffb0 ;  /* 0xffffffb003037836 */ /* 0x000fe40000000000 */
[----:B--2---:R-:W-:Y:S02]  /*29620*/  IMAD R4, R2, 0xa000, R4 ;  /* 0x0000a00002047824 */ /* 0x004fe400078e0204 */
[----:B------:R-:W-:Y:S02]  /*29630*/  VIADD R2, R5, 0x38890 ;  /* 0x0003889005027836 */ /* 0x000fe40000000000 */
[----:B------:R-:W-:-:S07]  /*29640*/  VIADD R6, R4, 0x24400 ;  /* 0x0002440004067836 */ /* 0x000fce0000000000 */
.L_x_3141:
        /* <DEDUP_REMOVED lines=16> */
.L_x_3142:
        /* <DEDUP_REMOVED lines=16> */
.L_x_3143:
        /* <DEDUP_REMOVED lines=16> */
.L_x_3144:
        /* <DEDUP_REMOVED lines=13> */
.L_x_3353:
[----:B------:R-:W-:Y:S05]  /*29a20*/  BSYNC B2 ;  /* 0x0000000000027941 */ /* 0x000fea0003800000 */
.L_x_3145:
[----:B------:R-:W-:Y:S01]  /*29a30*/  BSSY B2, `(.L_x_3147) ;  /* 0x000000b000027945 */ /* 0x000fe20003800000 */
[----:B------:R-:W-:Y:S02]  /*29a40*/  IMAD.MOV.U32 R12, RZ, RZ, 0x0 ;  /* 0x00000000ff0c7424 */ /* 0x000fe400078e00ff */
[----:B0-----:R-:W-:Y:S01]  /*29a50*/  IMAD.MOV.U32 R13, RZ, RZ, 0x12f00000 ;  /* 0x12f00000ff0d7424 */ /* 0x001fe200078e00ff */
[----:B------:R-:W-:Y:S06]  /*29a60*/  @P1 BRA `(.L_x_3148) ;  /* 0x00000000001c1947 */ /* 0x000fec0003800000 */
[----:B------:R-:W0:Y:S01]  /*29a70*/  S2R R6, SR_TID.X ;  /* 0x0000000000067919 */ /* 0x000e220000002100 */
[----:B------:R-:W-:-:S04]  /*29a80*/  IMAD.MOV.U32 R2, RZ, RZ, 0xa000 ;  /* 0x0000a000ff027424 */ /* 0x000fc800078e00ff */
[----:B------:R3:W-:Y:S01]  /*29a90*/  SYNCS.ARRIVE.TRANS64 RZ, [R5+URZ+0x388b0], R2 ;  /* 0x0388b00205ff79a7 */ /* 0x0007e2000800003f */
[----:B0-----:R-:W-:-:S04]  /*29aa0*/  LOP3.LUT R6, R6, 0x1f, RZ, 0xc0, !PT ;  /* 0x0000001f06067812 */ /* 0x001fc800078ec0ff */
[----:B------:R-:W-:-:S13]  /*29ab0*/  ISETP.NE.AND P0, PT, R6, RZ, PT ;  /* 0x000000ff0600720c */ /* 0x000fda0003f05270 */
[----:B---3--:R-:W-:Y:S05]  /*29ac0*/  @!P0 BRA `(.L_x_3148) ;  /* 0x0000000000048947 */ /* 0x008fea0003800000 */
[----:B------:R-:W-:Y:S01]  /*29ad0*/  BPT.TRAP 0x1 ;  /* 0x000000040000795c */ /* 0x000fe20000300000 */
.L_x_3148:
[----:B------:R-:W-:Y:S05]  /*29ae0*/  BSYNC B2 ;  /* 0x0000000000027941 */ /* 0x000fea0003800000 */
.L_x_3147:
[----:B------:R-:W-:Y:S01]  /*29af0*/  R2UR UR6, R12 ;  /* 0x000000000c0672ca */ /* 0x000fe200000e0000 */
[----:B------:R-:W-:Y:S01]  /*29b00*/  IMAD.MOV.U32 R2, RZ, RZ, RZ ;  /* 0x000000ffff027224 */ /* 0x000fe200078e00ff */
[----:B------:R-:W-:Y:S01]  /*29b10*/  R2UR UR7, R13 ;  /* 0x000000000d0772ca */ /* 0x000fe200000e0000 */
[----:B------:R-:W-:Y:S01]  /*29b20*/  UIADD3 UR4, UP0, UR36, 0x670, URZ ;  /* 0x0000067024047890 */ /* 0x000fe2000ff1e03f */
[----:B------:R-:W-:Y:S01]  /*29b30*/  PLOP3.LUT P0, PT, PT, PT, PT, 0x80, 0x0 ;  /* 0x000000000000781c */ /* 0x000fe20003f0f070 */
[----:B-12---:R-:W-:Y:S01]  /*29b40*/  VIADD R5, R5, 0x388b0 ;  /* 0x000388b005057836 */ /* 0x006fe20000000000 */
[----:B------:R-:W-:Y:S01]  /*29b50*/  R2UR UR10, R2 ;  /* 0x00000000020a72ca */ /* 0x000fe200000e0000 */
[----:B------:R-:W-:Y:S01]  /*29b60*/  VIADD R2, R4, 0x400 ;  /* 0x0000040004027836 */ /* 0x000fe20000000000 */
[----:B------:R-:W-:-:S13]  /*29b70*/  UIADD3.X UR5, URZ, UR37, URZ, UP0, !UPT ;  /* 0x000000253f057290 */ /* 0x000fda00087fe43f */
.L_x_3149:
        /* <DEDUP_REMOVED lines=15> */
.L_x_3150:
        /* <DEDUP_REMOVED lines=15> */
.L_x_3151:
        /* <DEDUP_REMOVED lines=15> */
.L_x_3152:
        /* <DEDUP_REMOVED lines=10> */
.L_x_3136:
[----:B------:R-:W-:Y:S05]  /*29ef0*/  BSYNC B1 ;  /* 0x0000000000017941 */ /* 0x000fea0003800000 */
.L_x_3135:
[----:B-1----:R-:W2:Y:S04]  /*29f00*/  LDL.LU R2, [R1+0x1c] ;  /* 0x00001c0001027983 */ /* 0x002ea80000300800 */
        /* <DEDUP_REMOVED lines=12> */
.L_x_3171:
[----:B------:R-:W-:Y:S05]  /*29fd0*/  YIELD ;  /* 0x0000000000007946 */ /* 0x000fea0003800000 */
[----:B------:R-:W-:Y:S04]  /*29fe0*/  BSSY B1, `(.L_x_3153) ;  /* 0x00000af000017945 */ /* 0x000fe80003800000 */
[----:B--2---:R-:W-:Y:S05]  /*29ff0*/  @!P6 BRA `(.L_x_3154) ;  /* 0x0000000800b4e947 */ /* 0x004fea0003800000 */
        /* <DEDUP_REMOVED lines=11> */
.L_x_3354:
[----:B------:R-:W-:Y:S05]  /*2a0b0*/  BSYNC B2 ;  /* 0x0000000000027941 */ /* 0x000fea0003800000 */
.L_x_3155:
        /* <DEDUP_REMOVED lines=9> */
.L_x_3158:
[----:B------:R-:W-:Y:S05]  /*2a150*/  BSYNC B2 ;  /* 0x0000000000027941 */ /* 0x000fea0003800000 */
.L_x_3157:
        /* <DEDUP_REMOVED lines=13> */
.L_x_3159:
        /* <DEDUP_REMOVED lines=12> */
[----:B------:R-:W-:Y:S01]  /*2a2f0*/  UMOV UR6, 0x0 ;  /* 0x0000000000067882 */ /* 0x000fe20000000000 */
[----:B------:R-:W-:Y:S02]  /*2a300*/  UMOV UR7, 0x12f00000 ;  /* 0x12f0000000077882 */ /* 0x000fe40000000000 */
[----:B------:R-:W-:Y:S01]  /*2a310*/  R2UR UR10, R8 ;  /* 0x00000000080a72ca */ /* 0x000fe200000e0000 */
[----:B------:R-:W-:-:S14]  /*2a320*/  VIADD R8, R4, 0x26c00 ;  /* 0x00026c0004087836 */ /* 0x000fdc0000000000 */
.L_x_3160:
        /* <DEDUP_REMOVED lines=16> */
.L_x_3161:
        /* <DEDUP_REMOVED lines=16> */
.L_x_3162:
        /* <DEDUP_REMOVED lines=13> */
.L_x_3355:
[----:B------:R-:W-:Y:S05]  /*2a600*/  BSYNC B2 ;  /* 0x0000000000027941 */ /* 0x000fea0003800000 */
.L_x_3163:
        /* <DEDUP_REMOVED lines=11> */
.L_x_3166:
[----:B------:R-:W-:Y:S05]  /*2a6c0*/  BSYNC B2 ;  /* 0x0000000000027941 */ /* 0x000fea0003800000 */
.L_x_3165:
        /* <DEDUP_REMOVED lines=8> */
.L_x_3167:
        /* <DEDUP_REMOVED lines=16> */
.L_x_3168:
        /* <DEDUP_REMOVED lines=15> */
.L_x_3169:
        /* <DEDUP_REMOVED lines=15> */
.L_x_3170:
        /* <DEDUP_REMOVED lines=10> */
.L_x_3154:
[----:B------:R-:W-:Y:S05]  /*2aad0*/  BSYNC B1 ;  /* 0x0000000000017941 */ /* 0x000fea0003800000 */
.L_x_3153:
        /* <DEDUP_REMOVED lines=12> */
.L_x_3129:
[----:B------:R-:W-:Y:S05]  /*2aba0*/  BSYNC B0 ;  /* 0x0000000000007941 */ /* 0x000fea0003800000 */
.L_x_3128:
[----:B------:R-:W3:Y:S01]  /*2abb0*/  LDC R0, c[0x0][0x448] ;  /* 0x00011200ff007b82 */ /* 0x000ee20000000800 */
[----:B------:R-:W-:Y:S05]  /*2abc0*/  @!P0 WARPSYNC.ALL ;  /* 0x0000000000008948 */ /* 0x000fea0003800000 */
[----:B------:R-:W-:Y:S02]  /*2abd0*/  BSSY B7, `(.L_x_3172) ;  /* 0x0000507000077945 */ /* 0x000fe40003800000 */
[----:B------:R-:W-:Y:S01]  /*2abe0*/  @!P0 BAR.SYNC.DEFER_BLOCKING 0xc, 0x180 ;  /* 0x0306000000008b1d */ /* 0x000fe20000010000 */
[----:B---3--:R-:W-:Y:S02]  /*2abf0*/  ISETP.NE.AND P1, PT, R0, 0x1, PT ;  /* 0x000000010000780c */ /* 0x008fe40003f25270 */
[----:B------:R-:W-:-:S11]  /*2ac00*/  LEA R0, R17, 0x7f, 0x7 ;  /* 0x0000007f11007811 */ /* 0x000fd600078e38ff */
[----:B-12---:R-:W1:Y:S08]  /*2ac10*/  @P1 LDC R2, c[0x0][0x44c] ;  /* 0x00011300ff021b82 */ /* 0x006e700000000800 */
[----:B------:R-:W2:Y:S01]  /*2ac20*/  @P1 LDC R3, c[0x0][0x450] ;  /* 0x00011400ff031b82 */ /* 0x000ea20000000800 */
[----:B-1----:R-:W-:-:S05]  /*2ac30*/  @P1 IMAD.HI.U32 R2, R0, R2, RZ ;  /* 0x0000000200021227 */ /* 0x002fca00078e00ff */
[----:B--2---:R-:W-:-:S05]  /*2ac40*/  @P1 SHF.R.U32.HI R0, RZ, R3, R2 ;  /* 0x00000003ff001219 */ /* 0x004fca0000011602 */
[----:B------:R-:W-:-:S04]  /*2ac50*/  IMAD.IADD R0, R21, 0x1, R0 ;  /* 0x0000000115007824 */ /* 0x000fc800078e0200 */
[----:B------:R-:W-:-:S05]  /*2ac60*/  IMAD.HI R0, R0, 0x66666667, RZ ;  /* 0x6666666700007827 */ /* 0x000fca00078e02ff */
[----:B------:R-:W-:-:S04]  /*2ac70*/  SHF.R.U32.HI R2, RZ, 0x1f, R0 ;  /* 0x0000001fff027819 */ /* 0x000fc80000011600 */
[----:B------:R-:W-:-:S04]  /*2ac80*/  LEA.HI.SX32 R0, R0, R2, 0x1b ;  /* 0x0000000200007211 */ /* 0x000fc800078fdaff */
[----:B------:R-:W-:-:S04]  /*2ac90*/  VIMNMX R4, R20, R0, PT ;  /* 0x0000000014047248 */ /* 0x000fc80003fe0100 */
[----:B------:R-:W-:Y:S01]  /*2aca0*/  ISETP.GT.AND P0, PT, R4, RZ, PT ;  /* 0x000000ff0400720c */ /* 0x000fe20003f04270 */
        /* <DEDUP_REMOVED lines=20> */
.L_x_3173:
        /* <DEDUP_REMOVED lines=21> */
.L_x_3176:
[----:B------:R-:W-:Y:S05]  /*2af40*/  BSYNC B6 ;  /* 0x0000000000067941 */ /* 0x000fea0003800000 */
.L_x_3175:
        /* <DEDUP_REMOVED lines=18> */
[----:B01----:R-:W-:-:S07]  /*2b070*/  IMAD.MOV.U32 R13, RZ, RZ, RZ ;  /* 0x000000ffff0d7224 */ /* 0x003fce00078e00ff */
[----:B------:R-:W-:-:S07]  /*2b080*/  LEPC R20, `(.L_x_3179) ;  /* 0x000000001014794e */ /* 0x000fce0000000000 */
[----:B--2---:R-:W-:Y:S05]  /*2b090*/  CALL.ABS.NOINC R2 ;  /* 0x0000000002007343 */ /* 0x004fea0003c00000 */
.L_x_3179:
        /* <DEDUP_REMOVED lines=16> */
.L_x_3178:
[----:B------:R-:W-:Y:S05]  /*2b1a0*/  BSYNC B6 ;  /* 0x0000000000067941 */ /* 0x000fea0003800000 */
.L_x_3177:
        /* <DEDUP_REMOVED lines=11> */
[----:B----4-:R1:W2:Y:S02]  /*2b260*/  @P0 LDG.E R7, desc[UR6][R2.64] ;  /* 0x0000000602070981 */ /* 0x0102a4000c1e1900 */
[----:B-1----:R-:W1:Y:S01]  /*2b270*/  LDC.64 R2, c[0x0][0x418] ;  /* 0x00010600ff027b82 */ /* 0x002e620000000a00 */
[----:B-----5:R-:W-:Y:S01]  /*2b280*/  VIADD R4, R0, 0xffffffff ;  /* 0xffffffff00047836 */ /* 0x020fe20000000000 */
[----:B--2---:R-:W-:Y:S01]  /*2b290*/  SHF.R.S32.HI R8, RZ, 0x1f, R7 ;  /* 0x0000001fff087819 */ /* 0x004fe20000011407 */
[----:B------:R2:W-:Y:S04]  /*2b2a0*/  @P0 STL [R1+0x10], R7 ;  /* 0x0000100701000387 */ /* 0x0005e80000100800 */
[----:B------:R2:W-:Y:S01]  /*2b2b0*/  STL [R1+0x28], R8 ;  /* 0x0000280801007387 */ /* 0x0005e20000100800 */
[----:B-1----:R-:W-:Y:S01]  /*2b2c0*/  LOP3.LUT P0, RZ, R2, UR4, RZ, 0xfc, !PT ;  /* 0x0000000402ff7c12 */ /* 0x002fe2000f80fcff */
[----:B------:R-:W-:-:S03]  /*2b2d0*/  UMOV UR4, 0xffffffff ;  /* 0xffffffff00047882 */ /* 0x000fc60000000000 */
[----:B------:R-:W-:-:S04]  /*2b2e0*/  LOP3.LUT P0, RZ, R3, UR5, RZ, 0xfc, P0 ;  /* 0x0000000503ff7c12 */ /* 0x000fc8000800fcff */
[----:B------:R-:W-:Y:S01]  /*2b2f0*/  SEL R0, R7, RZ, !P0 ;  /* 0x000000ff07007207 */ /* 0x000fe20004000000 */
[----:B--2---:R-:W-:Y:S08]  /*2b300*/  BRA.DIV UR4, `(.L_x_3180) ;  /* 0x0000006e04a47947 */ /* 0x004ff0000b800000 */
[----:B------:R-:W1:Y:S02]  /*2b310*/  S2R R5, SR_TID.X ;  /* 0x0000000000057919 */ /* 0x000e640000002100 */
[----:B-1----:R-:W-:-:S04]  /*2b320*/  SHF.R.U32.HI R5, RZ, 0x5, R5 ;  /* 0x00000005ff057819 */ /* 0x002fc80000011605 */
[----:B------:R-:W-:-:S05]  /*2b330*/  LOP3.LUT R5, R5, 0x3, RZ, 0xc0, !PT ;  /* 0x0000000305057812 */ /* 0x000fca00078ec0ff */
[----:B------:R1:W2:Y:S02]  /*2b340*/  SHFL.IDX PT, R14, R5, RZ, 0x1f ;  /* 0x00001fff050e7589 */ /* 0x0002a400000e0000 */
.L_x_3358:
[----:B-1----:R-:W3:Y:S01]  /*2b350*/  LDL.LU R5, [R1+0x24] ;  /* 0x0000240001057983 */ /* 0x002ee20000300800 */
[----:B------:R-:W-:Y:S02]  /*2b360*/  PLOP3.LUT P1, PT, PT, PT, PT, 0x8, 0x0 ;  /* 0x000000000000781c */ /* 0x000fe40003f2e170 */
[----:B--2---:R-:W-:Y:S01]  /*2b370*/  ISETP.NE.AND P0, PT, R14, RZ, PT ;  /* 0x000000ff0e00720c */ /* 0x004fe20003f05270 */
[----:B------:R1:W-:Y:S04]  /*2b380*/  STL [R1], R0 ;  /* 0x0000000001007387 */ /* 0x0003e80000100800 */
[----:B------:R1:W-:Y:S01]  /*2b390*/  STL [R1+0xc], R4 ;  /* 0x00000c0401007387 */ /* 0x0003e20000100800 */
[----:B---3--:R-:W-:-:S05]  /*2b3a0*/  LOP3.LUT R5, R5, 0xfffffffe, RZ, 0xc0, !PT ;  /* 0xfffffffe05057812 */ /* 0x008fca00078ec0ff */
[----:B------:R-:W-:-:S05]  /*2b3b0*/  @P1 LOP3.LUT R5, R5, 0x1, RZ, 0xfc, !PT ;  /* 0x0000000105051812 */ /* 0x000fca00078efcff */
[----:B------:R1:W-:Y:S01]  /*2b3c0*/  STL [R1+0x24], R5 ;  /* 0x0000240501007387 */ /* 0x0003e20000100800 */
[----:B------:R-:W-:Y:S05]  /*2b3d0*/  @P0 BRA `(.L_x_3181) ;  /* 0x0000000400640947 */ /* 0x000fea0003800000 */
[----:B------:R-:W-:-:S03]  /*2b3e0*/  UMOV UR4, 0xffffffff ;  /* 0xffffffff00047882 */ /* 0x000fc60000000000 */
[----:B------:R-:W-:Y:S05]  /*2b3f0*/  BRA.DIV UR4, `(.L_x_3182) ;  /* 0x0000006e049c7947 */ /* 0x000fea000b800000 */
[----:B------:R-:W-:-:S13]  /*2b400*/  ELECT P6, URZ, PT ;  /* 0x00000000003f782f */ /* 0x000fda00038c0000 */
.L_x_3361:
        /* <DEDUP_REMOVED lines=8> */
[----:B-1----:R-:W-:Y:S01]  /*2b490*/  IMAD.MOV.U32 R0, RZ, RZ, R9 ;  /* 0x000000ffff007224 */ /* 0x002fe200078e0009 */
[----:B--2---:R-:W-:-:S13]  /*2b4a0*/  ISETP.NE.AND P0, PT, R6, 0x1, PT ;  /* 0x000000010600780c */ /* 0x004fda0003f05270 */
        /* <DEDUP_REMOVED lines=14> */
[----:B------:R-:W3:Y:S04]  /*2b590*/  LDG.E R0, desc[UR6][R2.64] ;  /* 0x0000000602007981 */ /* 0x000ee8000c1e1900 */
[----:B---3--:R2:W-:Y:S02]  /*2b5a0*/  STL [R1], R0 ;  /* 0x0000000001007387 */ /* 0x0085e40000100800 */
.L_x_3183:
[----:B------:R-:W3:Y:S04]  /*2b5b0*/  LDL R7, [R1+0x4] ;  /* 0x0000040001077983 */ /* 0x000ee80000100800 */
[----:B-12---:R-:W3:Y:S04]  /*2b5c0*/  LDL R0, [R1+0x8] ;  /* 0x0000080001007983 */ /* 0x006ee80000100800 */
[----:B------:R-:W2:Y:S01]  /*2b5d0*/  LDL R2, [R1+0x14] ;  /* 0x0000140001027983 */ /* 0x000ea20000100800 */
[----:B---3--:R-:W-:Y:S01]  /*2b5e0*/  IMAD R0, R0, 0x8, R7 ;  /* 0x0000000800007824 */ /* 0x008fe200078e0207 */
[----:B--2---:R-:W-:-:S04]  /*2b5f0*/  SHF.L.U32 R2, R2, 0x1f, RZ ;  /* 0x0000001f02027819 */ /* 0x004fc800000006ff */
[----:B------:R-:W1:Y:S02]  /*2b600*/  SYNCS.PHASECHK.TRANS64.TRYWAIT P0, [R0+URZ+0x38840], R2 ;  /* 0x03884002000075a7 */ /* 0x000e64000800017f */
[----:B-1----:R-:W-:Y:S05]  /*2b610*/  @!P0 BRA `(.L_x_3184) ;  /* 0x0000006c00348947 */ /* 0x002fea0003800000 */
.L_x_3362:
        /* <DEDUP_REMOVED lines=11> */
.L_x_3185:
[----:B-1----:R-:W2:Y:S04]  /*2b6d0*/  LDL R2, [R1+0x18] ;  /* 0x0000180001027983 */ /* 0x002ea80000100800 */
        /* <DEDUP_REMOVED lines=41> */
.L_x_3181:
[----:B---3--:R-:W2:Y:S04]  /*2b970*/  LDL R2, [R1+0x4] ;  /* 0x0000040001027983 */ /* 0x008ea80000100800 */
[----:B------:R-:W3:Y:S04]  /*2b980*/  LDL.LU R3, [R1+0x3c] ;  /* 0x00003c0001037983 */ /* 0x000ee80000300800 */
[----:B-1----:R-:W4:Y:S04]  /*2b990*/  LDL.LU R5, [R1+0x30] ;  /* 0x0000300001057983 */ /* 0x002f280000300800 */
[----:B------:R-:W5:Y:S01]  /*2b9a0*/  LDL.LU R4, [R1+0x44] ;  /* 0x0000440001047983 */ /* 0x000f620000300800 */
        /* <DEDUP_REMOVED lines=18> */
[----:B-1----:R-:W-:Y:S01]  /*2bad0*/  IMAD.IADD R2, R3, 0x1, R0 ;  /* 0x0000000103027824 */ /* 0x002fe200078e0200 */
        /* <DEDUP_REMOVED lines=20> */
.L_x_3187:
[----:B------:R-:W-:Y:S05]  /*2bc20*/  BSYNC B6 ;  /* 0x0000000000067941 */ /* 0x000fea0003800000 */
.L_x_3186:
[----:B------:R-:W3:Y:S01]  /*2bc30*/  LDL.LU R6, [R1+0x3c] ;  /* 0x00003c0001067983 */ /* 0x000ee20000300800 */
[----:B------:R-:W-:Y:S01]  /*2bc40*/  ULDC.64 UR4, c[0x0][0x2d8] ;  /* 0x0000b60000047ab9 */ /* 0x000fe20000000a00 */
[----:B------:R-:W1:Y:S01]  /*2bc50*/  LDC R7, c[0x0][0x448] ;  /* 0x00011200ff077b82 */ /* 0x000e620000000800 */
[----:B------:R-:W-:Y:S01]  /*2bc60*/  ULDC.64 UR6, c[0x0][0x280] ;  /* 0x0000a00000067ab9 */ /* 0x000fe20000000a00 */
[----:B--2---:R-:W3:Y:S04]  /*2bc70*/  LDL.LU.64 R2, [R1+0x48] ;  /* 0x0000480001027983 */ /* 0x004ee80000300a00 */
[----:B------:R-:W2:Y:S04]  /*2bc80*/  LDL.LU R0, [R1+0x44] ;  /* 0x0000440001007983 */ /* 0x000ea80000300800 */
[----:B------:R-:W4:Y:S04]  /*2bc90*/  LDL.LU R4, [R1+0x54] ;  /* 0x0000540001047983 */ /* 0x000f280000300800 */
[----:B------:R-:W4:Y:S01]  /*2bca0*/  LDL.LU R5, [R1+0x30] ;  /* 0x0000300001057983 */ /* 0x000f220000300800 */
[----:B------:R-:W0:Y:S01]  /*2bcb0*/  S2R R8, SR_TID.X ;  /* 0x0000000000087919 */ /* 0x000e220000002100 */
[----:B------:R-:W0:Y:S01]  /*2bcc0*/  S2R R9, SR_TID.X ;  /* 0x0000000000097919 */ /* 0x000e220000002100 */
[----:B-1----:R-:W-:Y:S01]  /*2bcd0*/  ISETP.NE.AND P0, PT, R7, 0x1, PT ;  /* 0x000000010700780c */ /* 0x002fe20003f05270 */
[----:B0-----:R-:W-:-:S02]  /*2bce0*/  IMAD.SHL.U32 R8, R8, 0x8, RZ ;  /* 0x0000000808087824 */ /* 0x001fc400078e00ff */
[----:B------:R-:W-:-:S03]  /*2bcf0*/  IMAD.SHL.U32 R9, R9, 0x8, RZ ;  /* 0x0000000809097824 */ /* 0x000fc600078e00ff */
[----:B------:R-:W-:-:S04]  /*2bd00*/  LOP3.LUT R8, R8, 0x38, RZ, 0xc0, !PT ;  /* 0x0000003808087812 */ /* 0x000fc800078ec0ff */
[C---:B------:R-:W-:Y:S02]  /*2bd10*/  LOP3.LUT R11, R8.reuse, 0x40, RZ, 0xfc, !PT ;  /* 0x00000040080b7812 */ /* 0x040fe400078efcff */
[C---:B------:R-:W-:Y:S02]  /*2bd20*/  LOP3.LUT R10, R8.reuse, 0x80, RZ, 0xfc, !PT ;  /* 0x00000080080a7812 */ /* 0x040fe400078efcff */
        /* <DEDUP_REMOVED lines=10> */
[----:B------:R-:W1:Y:S01]  /*2bdd0*/  S2R R4, SR_TID.X ;  /* 0x0000000000047919 */ /* 0x000e620000002100 */
[----:B------:R-:W-:-:S04]  /*2bde0*/  IMAD.WIDE.U32 R2, R5, UR4, R2 ;  /* 0x0000000405027c25 */ /* 0x000fc8000f8e0002 */
[----:B------:R-:W-:Y:S01]  /*2bdf0*/  IMAD R0, R5, UR5, R0 ;  /* 0x0000000505007c24 */ /* 0x000fe2000f8e0200 */
[----:B------:R-:W-:-:S03]  /*2be00*/  ULDC.64 UR4, c[0x0][0x2d0] ;  /* 0x0000b40000047ab9 */ /* 0x000fc60000000a00 */
[----:B------:R-:W-:Y:S01]  /*2be10*/  IMAD.IADD R3, R3, 0x1, R0 ;  /* 0x0000000103037824 */ /* 0x000fe200078e0200 */
[----:B-1----:R-:W-:-:S04]  /*2be20*/  LOP3.LUT R4, R4, 0x7f, RZ, 0xc0, !PT ;  /* 0x0000007f04047812 */ /* 0x002fc800078ec0ff */
[----:B------:R-:W-:Y:S02]  /*2be30*/  SHF.R.U32.HI R5, RZ, 0x3, R4 ;  /* 0x00000003ff057819 */ /* 0x000fe40000011604 */
[----:B------:R-:W1:Y:S02]  /*2be40*/  S2R R4, SR_TID.X ;  /* 0x0000000000047919 */ /* 0x000e640000002100 */
[----:B-1----:R-:W-:-:S05]  /*2be50*/  IMAD.SHL.U32 R4, R4, 0x10, RZ ;  /* 0x0000001004047824 */ /* 0x002fca00078e00ff */
[----:B------:R-:W-:Y:S02]  /*2be60*/  LOP3.LUT R4, R5, 0x70, R4, 0xf8, !PT ;  /* 0x0000007005047812 */ /* 0x000fe400078ef804 */
[----:B------:R-:W1:Y:S03]  /*2be70*/  @P0 LDC R5, c[0x0][0x44c] ;  /* 0x00011300ff050b82 */ /* 0x000e660000000800 */
[----:B------:R-:W-:-:S04]  /*2be80*/  IMAD R4, R17, 0x80, R4 ;  /* 0x0000008011047824 */ /* 0x000fc800078e0204 */
        /* <DEDUP_REMOVED lines=18> */
[----:B------:R-:W-:Y:S02]  /*2bfb0*/  ISETP.GE.AND P2, PT, R10, UR4, PT ;  /* 0x000000040a007c0c */ /* 0x000fe4000bf46270 */
[----:B------:R-:W-:Y:S01]  /*2bfc0*/  LEA R3, P4, R4, UR6, 0x1 ;  /* 0x0000000604037c11 */ /* 0x000fe2000f8808ff */
[----:B------:R-:W1:Y:S01]  /*2bfd0*/  S2R R10, SR_TID.X ;  /* 0x00000000000a7919 */ /* 0x000e620000002100 */
[----:B------:R-:W-:Y:S01]  /*2bfe0*/  IMAD.IADD R2, R5, 0x1, R6 ;  /* 0x0000000105027824 */ /* 0x000fe200078e0206 */
[----:B------:R-:W-:-:S02]  /*2bff0*/  ISETP.GE.AND P0, PT, R9, UR4, PT ;  /* 0x0000000409007c0c */ /* 0x000fc4000bf06270 */
[----:B------:R-:W-:Y:S01]  /*2c000*/  ISETP.GE.AND P1, PT, R11, UR4, PT ;  /* 0x000000040b007c0c */ /* 0x000fe2000bf26270 */
[----:B------:R-:W-:Y:S01]  /*2c010*/  UMOV UR4, 0xffffffff ;  /* 0xffffffff00047882 */ /* 0x000fe20000000000 */
[----:B------:R-:W-:Y:S02]  /*2c020*/  LEA.HI.X R2, R4, UR7, R2, 0x1, P4 ;  /* 0x0000000704027c11 */ /* 0x000fe4000a0f0c02 */
[----:B-1----:R-:W-:-:S04]  /*2c030*/  LOP3.LUT R10, R10, 0x7f, RZ, 0xc0, !PT ;  /* 0x0000007f0a0a7812 */ /* 0x002fc800078ec0ff */
        /* <DEDUP_REMOVED lines=19> */
[----:B0-----:R-:W-:-:S05]  /*2c170*/  VIADD R4, R17, 0x10 ;  /* 0x0000001011047836 */ /* 0x001fca0000000000 */
[----:B------:R-:W-:Y:S02]  /*2c180*/  ISETP.GE.AND P5, PT, R4, R0, PT ;  /* 0x000000000400720c */ /* 0x000fe40003fa6270 */
[----:B------:R-:W0:Y:S11]  /*2c190*/  SHFL.IDX PT, R4, R3, 0x1, 0x181f ;  /* 0x00381f0003047f89 */ /* 0x000e3600000e0000 */
[----:B0-----:R-:W-:-:S05]  /*2c1a0*/  @!P5 LEA R5, P4, R9, R4, 0x1 ;  /* 0x000000040905d211 */ /* 0x001fca00078808ff */
[----:B------:R-:W-:Y:S02]  /*2c1b0*/  @!P5 IMAD.X R4, RZ, RZ, R6, P4 ;  /* 0x000000ffff04d224 */ /* 0x000fe400020e0606 */
[----:B------:R-:W-:Y:S03]  /*2c1c0*/  SHFL.IDX PT, R6, R2, 0x2, 0x181f ;  /* 0x00581f0002067f89 */ /* 0x000fe600000e0000 */
[----:B------:R-:W-:-:S04]  /*2c1d0*/  @!P5 LOP3.LUT R5, R5, R4, RZ, 0x3c, !PT ;  /* 0x000000040505d212 */ /* 0x000fc800078e3cff */
[----:B------:R-:W-:-:S04]  /*2c1e0*/  @!P5 LOP3.LUT R4, R5, R4, RZ, 0x3c, !PT ;  /* 0x000000040504d212 */ /* 0x000fc800078e3cff */
[----:B------:R-:W-:-:S05]  /*2c1f0*/  @!P5 LOP3.LUT R5, R5, R4, RZ, 0x3c, !PT ;  /* 0x000000040505d212 */ /* 0x000fca00078e3cff */
[----:B------:R-:W-:Y:S04]  /*2c200*/  @!P5 LDGSTS.E.BYPASS.LTC128B.128 [R8+0x14c00], desc[UR4][R4.64], !P0 ;  /* 0x14c000000408dfae */ /* 0x000fe8000c101d44 */
        /* <DEDUP_REMOVED lines=57> */
[----:B------:R-:W0:Y:S04]  /*2c5a0*/  SHFL.IDX PT, R4, R3, 0x6, 0x181f ;  /* 0x00d81f0003047f89 */ /* 0x000e2800000e0000 */
[----:B------:R-:W1:Y:S07]  /*2c5b0*/  SHFL.IDX PT, R3, R3, 0x7, 0x181f ;  /* 0x00f81f0003037f89 */ /* 0x000e6e00000e0000 */
        /* <DEDUP_REMOVED lines=10> */
.L_x_3379:
[----:B------:R-:W-:Y:S01]  /*2c660*/  VIADD R17, R17, 0x70 ;  /* 0x0000007011117836 */ /* 0x000fe20000000000 */
[----:B------:R-:W-:Y:S04]  /*2c670*/  BSSY B0, `(.L_x_3189) ;  /* 0x000000d000007945 */ /* 0x000fe80003800000 */
[----:B------:R-:W-:-:S13]  /*2c680*/  ISETP.GE.AND P4, PT, R17, R0, PT ;  /* 0x000000001100720c */ /* 0x000fda0003f86270 */
[----:B------:R-:W-:Y:S05]  /*2c690*/  @P4 BRA `(.L_x_3190) ;  /* 0x0000000000284947 */ /* 0x000fea0003800000 */
[----:B0-----:R-:W-:Y:S01]  /*2c6a0*/  LEA R2, P4, R9, R3, 0x1 ;  /* 0x0000000309027211 */ /* 0x001fe200078808ff */
        /* <DEDUP_REMOVED lines=9> */
.L_x_3190:
[----:B------:R-:W-:Y:S05]  /*2c740*/  BSYNC B0 ;  /* 0x0000000000007941 */ /* 0x000fea0003800000 */
.L_x_3189:
[----:B01----:R-:W2:Y:S01]  /*2c750*/  LDL R8, [R1+0x4] ;  /* 0x0000040001087983 */ /* 0x003ea20000100800 */
[----:B------:R-:W-:Y:S01]  /*2c760*/  PLOP3.LUT P0, PT, PT, PT, PT, 0x80, 0x0 ;  /* 0x000000000000781c */ /* 0x000fe20003f0f070 */
[----:B------:R-:W-:Y:S01]  /*2c770*/  NOP ;  /* 0x0000000000007918 */ /* 0x000fe20000000000 */
[----:B--2---:R-:W-:-:S11]  /*2c780*/  VIADD R10, R8, 0x38800 ;  /* 0x00038800080a7836 */ /* 0x004fd60000000000 */
.L_x_3191:
        /* <DEDUP_REMOVED lines=19> */
.L_x_3380:
[----:B------:R-:W-:Y:S05]  /*2c8c0*/  BSYNC B0 ;  /* 0x0000000000007941 */ /* 0x000fea0003800000 */
.L_x_3192:
        /* <DEDUP_REMOVED lines=28> */
[----:B------:R-:W0:Y:S03]  /*2ca90*/  LDC R3, c[0x0][0x43c] ;  /* 0x00010f00ff037b82 */ /* 0x000e260000000800 */
[----:B------:R-:W3:Y:S01]  /*2caa0*/  LDL R6, [R1+0x10] ;  /* 0x0000100001067983 */ /* 0x000ee20000100800 */
[----:B------:R-:W-:Y:S01]  /*2cab0*/  IMAD.MOV.U32 R0, RZ, RZ, R2 ;  /* 0x000000ffff007224 */ /* 0x000fe200078e0002 */
[----:B------:R-:W-:Y:S01]  /*2cac0*/  ULDC.64 UR6, c[0x0][0x428] ;  /* 0x00010a0000067ab9 */ /* 0x000fe20000000a00 */
[----:B------:R-:W-:Y:S01]  /*2cad0*/  ULDC.64 UR8, c[0x0][0x208] ;  /* 0x0000820000087ab9 */ /* 0x000fe20000000a00 */
[----:B0-----:R-:W-:-:S13]  /*2cae0*/  ISETP.NE.AND P0, PT, R3, 0x1, PT ;  /* 0x000000010300780c */ /* 0x001fda0003f05270 */
[----:B-----5:R-:W0:Y:S02]  /*2caf0*/  @P0 LDC.64 R4, c[0x0][0x440] ;  /* 0x00011000ff040b82 */ /* 0x020e240000000a00 */
[----:B0-----:R-:W-:-:S05]  /*2cb00*/  @P0 IMAD.HI.U32 R4, R2, R4, RZ ;  /* 0x0000000402040227 */ /* 0x001fca00078e00ff */
[----:B------:R-:W-:-:S04]  /*2cb10*/  @P0 SHF.R.U32.HI R0, RZ, R5, R4 ;  /* 0x00000005ff000219 */ /* 0x000fc80000011604 */
[--C-:B------:R-:W-:Y:S01]  /*2cb20*/  SHF.R.S32.HI R5, RZ, 0x1f, R0.reuse ;  /* 0x0000001fff057819 */ /* 0x100fe20000011400 */
[--C-:B------:R-:W-:Y:S02]  /*2cb30*/  IMAD.MOV R7, RZ, RZ, -R0.reuse ;  /* 0x000000ffff077224 */ /* 0x100fe400078e0a00 */
[----:B------:R-:W-:Y:S02]  /*2cb40*/  IMAD.MOV.U32 R4, RZ, RZ, R0 ;  /* 0x000000ffff047224 */ /* 0x000fe400078e0000 */
        /* <DEDUP_REMOVED lines=8> */
.L_x_3200:
[----:B------:R-:W2:Y:S01]  /*2cbd0*/  LDL R0, [R1+0x4] ;  /* 0x0000040001007983 */ /* 0x000ea20000100800 */
[----:B------:R-:W-:Y:S01]  /*2cbe0*/  BSSY B3, `(.L_x_3201) ;  /* 0x0000005000037945 */ /* 0x000fe20003800000 */
[----:B--2---:R-:W-:Y:S01]  /*2cbf0*/  IMAD R3, R8, 0x8, R0 ;  /* 0x0000000808037824 */ /* 0x004fe200078e0200 */
[----:B------:R-:W-:-:S04]  /*2cc00*/  SHF.L.U32 R0, R9, 0x1f, RZ ;  /* 0x0000001f09007819 */ /* 0x000fc800000006ff */
[----:B------:R-:W1:Y:S02]  /*2cc10*/  SYNCS.PHASECHK.TRANS64.TRYWAIT P0, [R3+URZ+0x38840], R0 ;  /* 0x03884000030075a7 */ /* 0x000e64000800017f */
[----:B-1----:R-:W-:Y:S05]  /*2cc20*/  @!P0 BRA `(.L_x_3202) ;  /* 0x0000006000f48947 */ /* 0x002fea0003800000 */
.L_x_3381:
[----:B------:R-:W-:Y:S05]  /*2cc30*/  BSYNC B3 ;  /* 0x0000000000037941 */ /* 0x000fea0003800000 */
.L_x_3201:
        /* <DEDUP_REMOVED lines=12> */
.L_x_3204:
[----:B------:R-:W-:Y:S05]  /*2cd00*/  BSYNC B3 ;  /* 0x0000000000037941 */ /* 0x000fea0003800000 */
.L_x_3203:
        /* <DEDUP_REMOVED lines=13> */
.L_x_3205:
        /* <DEDUP_REMOVED lines=16> */
.L_x_3206:
        /* <DEDUP_REMOVED lines=16> */
.L_x_3207:
        /* <DEDUP_REMOVED lines=16> */
.L_x_3208:
        /* <DEDUP_REMOVED lines=17> */
.L_x_3382:
[----:B------:R-:W-:Y:S05]  /*2d1f0*/  BSYNC B3 ;  /* 0x0000000000037941 */ /* 0x000fea0003800000 */
.L_x_3209:
        /* <DEDUP_REMOVED lines=14> */
.L_x_3212:
[----:B------:R-:W-:Y:S05]  /*2d2e0*/  BSYNC B3 ;  /* 0x0000000000037941 */ /* 0x000fea0003800000 */
.L_x_3211:
        /* <DEDUP_REMOVED lines=15> */
.L_x_3213:
        /* <DEDUP_REMOVED lines=16> */
.L_x_3214:
        /* <DEDUP_REMOVED lines=16> */
.L_x_3215:
        /* <DEDUP_REMOVED lines=16> */
.L_x_3216:
        /* <DEDUP_REMOVED lines=13> */
.L_x_3199:
[----:B------:R-:W-:Y:S05]  /*2d7b0*/  BSYNC B1 ;  /* 0x0000000000017941 */ /* 0x000fea0003800000 */
.L_x_3198:
[----:B------:R-:W2:Y:S04]  /*2d7c0*/  LDL.LU R0, [R1+0x34] ;  /* 0x0000340001007983 */ /* 0x000ea80000300800 */
[----:B------:R1:W-:Y:S04]  /*2d7d0*/  STL [R1+0x8], R8 ;  /* 0x0000080801007387 */ /* 0x0003e80000100800 */
[----:B------:R1:W-:Y:S02]  /*2d7e0*/  STL [R1+0x14], R9 ;  /* 0x0000140901007387 */ /* 0x0003e40000100800 */
[----:B-12---:R-:W-:-:S07]  /*2d7f0*/  VIADD R0, R0, 0xfffffffd ;  /* 0xfffffffd00007836 */ /* 0x006fce0000000000 */
.L_x_3197:
[----:B------:R-:W-:Y:S05]  /*2d800*/  BSYNC B2 ;  /* 0x0000000000027941 */ /* 0x000fea0003800000 */
.L_x_3196:
[----:B------:R-:W-:-:S13]  /*2d810*/  ISETP.NE.AND P0, PT, R2, RZ, PT ;  /* 0x000000ff0200720c */ /* 0x000fda0003f05270 */
[----:B------:R-:W-:Y:S05]  /*2d820*/  @!P0 BRA `(.L_x_3195) ;  /* 0x0000001c00088947 */ /* 0x000fea0003800000 */
[----:B0-----:R0:W5:Y:S02]  /*2d830*/  LDL R7, [R1] ;  /* 0x0000000001077983 */ /* 0x0011640000100800 */
.L_x_3255:
        /* <DEDUP_REMOVED lines=37> */
.L_x_3219:
[----:B------:R-:W2:Y:S01]  /*2da90*/  LDL R2, [R1+0x4] ;  /* 0x0000040001027983 */ /* 0x000ea20000100800 */
[----:B------:R-:W-:Y:S01]  /*2daa0*/  BSSY B2, `(.L_x_3220) ;  /* 0x0000005000027945 */ /* 0x000fe20003800000 */
[----:B--2---:R-:W-:Y:S01]  /*2dab0*/  IMAD R3, R4, 0x8, R2 ;  /* 0x0000000804037824 */ /* 0x004fe200078e0202 */
[----:B------:R-:W-:-:S04]  /*2dac0*/  SHF.L.U32 R2, R5, 0x1f, RZ ;  /* 0x0000001f05027819 */ /* 0x000fc800000006ff */
[----:B------:R-:W2:Y:S02]  /*2dad0*/  SYNCS.PHASECHK.TRANS64.TRYWAIT P0, [R3+URZ+0x38840], R2 ;  /* 0x03884002030075a7 */ /* 0x000ea4000800017f */
[----:B--2---:R-:W-:Y:S05]  /*2dae0*/  @!P0 BRA `(.L_x_3221) ;  /* 0x00000054006c8947 */ /* 0x004fea0003800000 */
.L_x_3383:
[----:B------:R-:W-:Y:S05]  /*2daf0*/  BSYNC B2 ;  /* 0x0000000000027941 */ /* 0x000fea0003800000 */
.L_x_3220:
        /* <DEDUP_REMOVED lines=12> */
.L_x_3223:
[----:B------:R-:W-:Y:S05]  /*2dbc0*/  BSYNC B2 ;  /* 0x0000000000027941 */ /* 0x000fea0003800000 */
.L_x_3222:
        /* <DEDUP_REMOVED lines=13> */
.L_x_3224:
        /* <DEDUP_REMOVED lines=16> */
.L_x_3225:
        /* <DEDUP_REMOVED lines=16> */
.L_x_3226:
        /* <DEDUP_REMOVED lines=16> */
.L_x_3227:
        /* <DEDUP_REMOVED lines=17> */
.L_x_3384:
[----:B------:R-:W-:Y:S05]  /*2e0b0*/  BSYNC B2 ;  /* 0x0000000000027941 */ /* 0x000fea0003800000 */
.L_x_3228:
        /* <DEDUP_REMOVED lines=11> */
.L_x_3231:
[----:B------:R-:W-:Y:S05]  /*2e170*/  BSYNC B2 ;  /* 0x0000000000027941 */ /* 0x000fea0003800000 */
.L_x_3230:
        /* <DEDUP_REMOVED lines=14> */
.L_x_3232:
        /* <DEDUP_REMOVED lines=16> */
.L_x_3233:
        /* <DEDUP_REMOVED lines=16> */
.L_x_3234:
        /* <DEDUP_REMOVED lines=16> */
.L_x_3235:
        /* <DEDUP_REMOVED lines=13> */
.L_x_3218:
[----:B------:R-:W-:Y:S05]  /*2e630*/  BSYNC B1 ;  /* 0x0000000000017941 */ /* 0x000fea0003800000 */
.L_x_3217:
        /* <DEDUP_REMOVED lines=36> */
.L_x_3238:
[----:B------:R-:W4:Y:S01]  /*2e880*/  LDL R2, [R1+0x4] ;  /* 0x0000040001027983 */ /* 0x000f220000100800 */
[----:B------:R-:W-:Y:S01]  /*2e890*/  SHF.L.U32 R3, R11, 0x1f, RZ ;  /* 0x0000001f0b037819 */ /* 0x000fe200000006ff */
[----:B------:R-:W-:Y:S01]  /*2e8a0*/  BSSY B2, `(.L_x_3239) ;  /* 0x0000004000027945 */ /* 0x000fe20003800000 */
[----:B----4-:R-:W-:-:S04]  /*2e8b0*/  IMAD R2, R12, 0x8, R2 ;  /* 0x000000080c027824 */ /* 0x010fc800078e0202 */
[----:B------:R-:W4:Y:S02]  /*2e8c0*/  SYNCS.PHASECHK.TRANS64.TRYWAIT P0, [R2+URZ+0x38840], R3 ;  /* 0x03884003020075a7 */ /* 0x000f24000800017f */
[----:B----4-:R-:W-:Y:S05]  /*2e8d0*/  @!P0 BRA `(.L_x_3240) ;  /* 0x0000004800188947 */ /* 0x010fea0003800000 */
.L_x_3385:
[----:B------:R-:W-:Y:S05]  /*2e8e0*/  BSYNC B2 ;  /* 0x0000000000027941 */ /* 0x000fea0003800000 */
.L_x_3239:
        /* <DEDUP_REMOVED lines=12> */
.L_x_3242:
[----:B------:R-:W-:Y:S05]  /*2e9b0*/  BSYNC B2 ;  /* 0x0000000000027941 */ /* 0x000fea0003800000 */
.L_x_3241:
        /* <DEDUP_REMOVED lines=15> */
.L_x_3243:
        /* <DEDUP_REMOVED lines=16> */
.L_x_3244:
        /* <DEDUP_REMOVED lines=16> */
.L_x_3245:
        /* <DEDUP_REMOVED lines=16> */
.L_x_3246:
        /* <DEDUP_REMOVED lines=15> */
.L_x_3386:
[----:B------:R-:W-:Y:S05]  /*2eea0*/  BSYNC B2 ;  /* 0x0000000000027941 */ /* 0x000fea0003800000 */
.L_x_3247:
        /* <DEDUP_REMOVED lines=11> */
.L_x_3250:
[----:B------:R-:W-:Y:S05]  /*2ef60*/  BSYNC B2 ;  /* 0x0000000000027941 */ /* 0x000fea0003800000 */
.L_x_3249:
        /* <DEDUP_REMOVED lines=13> */
.L_x_3251:
        /* <DEDUP_REMOVED lines=16> */
.L_x_3252:
        /* <DEDUP_REMOVED lines=16> */
.L_x_3253:
        /* <DEDUP_REMOVED lines=16> */
.L_x_3254:
        /* <DEDUP_REMOVED lines=13> */
.L_x_3237:
[----:B------:R-:W-:Y:S05]  /*2f410*/  BSYNC B1 ;  /* 0x0000000000017941 */ /* 0x000fea0003800000 */
.L_x_3236:
[C---:B------:R-:W-:Y:S01]  /*2f420*/  ISETP.GT.AND P0, PT, R0.reuse, 0x1, PT ;  /* 0x000000010000780c */ /* 0x040fe20003f04270 */
[----:B------:R-:W-:-:S12]  /*2f430*/  VIADD R0, R0, 0xfffffffe ;  /* 0xfffffffe00007836 */ /* 0x000fd80000000000 */
[----:B------:R-:W-:Y:S05]  /*2f440*/  @P0 BRA `(.L_x_3255) ;  /* 0xffffffe000fc0947 */ /* 0x000fea000383ffff */
.L_x_3195:
[----:B------:R-:W-:Y:S05]  /*2f450*/  BSYNC B0 ;  /* 0x0000000000007941 */ /* 0x000fea0003800000 */
.L_x_3194:
        /* <DEDUP_REMOVED lines=18> */
.L_x_3257:
[----:B------:R-:W-:Y:S05]  /*2f580*/  BSYNC B0 ;  /* 0x0000000000007941 */ /* 0x000fea0003800000 */
.L_x_3256:
[----:B------:R-:W4:Y:S01]  /*2f590*/  LDL R0, [R1+0x24] ;  /* 0x0000240001007983 */ /* 0x000f220000100800 */
[----:B------:R-:W-:Y:S01]  /*2f5a0*/  BSSY B0, `(.L_x_3258) ;  /* 0x0000060000007945 */ /* 0x000fe20003800000 */
[----:B----4-:R-:W-:-:S13]  /*2f5b0*/  LOP3.LUT P0, RZ, R0, 0x1, RZ, 0xc0, !PT ;  /* 0x0000000100ff7812 */ /* 0x010fda000780c0ff */
[----:B------:R-:W-:Y:S05]  /*2f5c0*/  @!P0 BRA `(.L_x_3259) ;  /* 0x0000000400748947 */ /* 0x000fea0003800000 */
[----:B0-----:R-:W4:Y:S04]  /*2f5d0*/  LDL R4, [R1+0x4] ;  /* 0x0000040001047983 */ /* 0x001f280000100800 */
[----:B------:R-:W4:Y:S04]  /*2f5e0*/  LDL R0, [R1+0x8] ;  /* 0x0000080001007983 */ /* 0x000f280000100800 */
[----:B------:R-:W2:Y:S01]  /*2f5f0*/  LDL R2, [R1+0x14] ;  /* 0x0000140001027983 */ /* 0x000ea20000100800 */
[----:B------:R-:W-:Y:S01]  /*2f600*/  BSSY B1, `(.L_x_3260) ;  /* 0x0000006000017945 */ /* 0x000fe20003800000 */
[----:B------:R-:W-:Y:S01]  /*2f610*/  ISETP.NE.AND P1, PT, R3, RZ, PT ;  /* 0x000000ff0300720c */ /* 0x000fe20003f25270 */
[----:B----4-:R-:W-:Y:S01]  /*2f620*/  IMAD R0, R0, 0x8, R4 ;  /* 0x0000000800007824 */ /* 0x010fe200078e0204 */
[----:B--2---:R-:W-:-:S04]  /*2f630*/  SHF.L.U32 R2, R2, 0x1f, RZ ;  /* 0x0000001f02027819 */ /* 0x004fc800000006ff */
[----:B------:R-:W0:Y:S02]  /*2f640*/  SYNCS.PHASECHK.TRANS64.TRYWAIT P0, [R0+URZ+0x38860], R2 ;  /* 0x03886002000075a7 */ /* 0x000e24000800017f */
[----:B0-----:R-:W-:Y:S05]  /*2f650*/  @!P0 BRA `(.L_x_3261) ;  /* 0x0000003800e08947 */ /* 0x001fea0003800000 */
.L_x_3387:
[----:B------:R-:W-:Y:S05]  /*2f660*/  BSYNC B1 ;  /* 0x0000000000017941 */ /* 0x000fea0003800000 */
.L_x_3260:
[----:B------:R-:W-:Y:S04]  /*2f670*/  BSSY B1, `(.L_x_3262) ;  /* 0x0000009000017945 */ /* 0x000fe80003800000 */
[----:B------:R-:W-:Y:S05]  /*2f680*/  @P1 BRA `(.L_x_3263) ;  /* 0x00000000001c1947 */ /* 0x000fea0003800000 */
[----:B------:R-:W2:Y:S01]  /*2f690*/  S2R R3, SR_TID.X ;  /* 0x0000000000037919 */ /* 0x000ea20000002100 */
[----:B0-----:R-:W-:-:S04]  /*2f6a0*/  IMAD.MOV.U32 R2, RZ, RZ, 0xa000 ;  /* 0x0000a000ff027424 */ /* 0x001fc800078e00ff */
[----:B------:R4:W-:Y:S01]  /*2f6b0*/  SYNCS.ARRIVE.TRANS64 RZ, [R0+URZ+0x38850], R2 ;  /* 0x0388500200ff79a7 */ /* 0x0009e2000800003f */
[----:B--2---:R-:W-:-:S04]  /*2f6c0*/  LOP3.LUT R3, R3, 0x1f, RZ, 0xc0, !PT ;  /* 0x0000001f03037812 */ /* 0x004fc800078ec0ff */
[----:B------:R-:W-:-:S13]  /*2f6d0*/  ISETP.NE.AND P0, PT, R3, RZ, PT ;  /* 0x000000ff0300720c */ /* 0x000fda0003f05270 */
[----:B----4-:R-:W-:Y:S05]  /*2f6e0*/  @!P0 BRA `(.L_x_3263) ;  /* 0x0000000000048947 */ /* 0x010fea0003800000 */
[----:B------:R-:W-:Y:S01]  /*2f6f0*/  BPT.TRAP 0x1 ;  /* 0x000000040000795c */ /* 0x000fe20000300000 */
.L_x_3263:
[----:B------:R-:W-:Y:S05]  /*2f700*/  BSYNC B1 ;  /* 0x0000000000017941 */ /* 0x000fea0003800000 */
.L_x_3262:
[----:B------:R-:W2:Y:S04]  /*2f710*/  LDL.LU R5, [R1+0x18] ;  /* 0x0000180001057983 */ /* 0x000ea80000300800 */
[----:B------:R-:W2:Y:S04]  /*2f720*/  LDL.LU R3, [R1+0xc] ;  /* 0x00000c0001037983 */ /* 0x000ea80000300800 */
[----:B------:R-:W4:Y:S04]  /*2f730*/  LDL R4, [R1+0x4] ;  /* 0x0000040001047983 */ /* 0x000f280000100800 */
[----:B0-----:R-:W4:Y:S01]  /*2f740*/  LDL R2, [R1+0x8] ;  /* 0x0000080001027983 */ /* 0x001f220000100800 */
[----:B------:R-:W-:Y:S01]  /*2f750*/  UIADD3 UR4, UP0, UR36, 0x470, URZ ;  /* 0x0000047024047890 */ /* 0x000fe2000ff1e03f */
[----:B------:R-:W-:Y:S01]  /*2f760*/  PLOP3.LUT P0, PT, PT, PT, PT, 0x80, 0x0 ;  /* 0x000000000000781c */ /* 0x000fe20003f0f070 */
[----:B------:R-:W-:Y:S01]  /*2f770*/  VIADD R0, R0, 0x38850 ;  /* 0x0003885000007836 */ /* 0x000fe20000000000 */
[----:B------:R-:W-:Y:S01]  /*2f780*/  UMOV UR6, 0x0 ;  /* 0x0000000000067882 */ /* 0x000fe20000000000 */
[----:B------:R-:W-:Y:S01]  /*2f790*/  UIADD3.X UR5, URZ, UR37, URZ, UP0, !UPT ;  /* 0x000000253f057290 */ /* 0x000fe200087fe43f */
[----:B------:R-:W-:Y:S01]  /*2f7a0*/  UMOV UR7, 0x14f00000 ;  /* 0x14f0000000077882 */ /* 0x000fe20000000000 */
[----:B------:R-:W-:Y:S01]  /*2f7b0*/  UMOV UR10, URZ ;  /* 0x0000003f000a7c82 */ /* 0x000fe20008000000 */
[----:B--2---:R-:W-:-:S02]  /*2f7c0*/  IMAD R3, R3, 0x50, R5 ;  /* 0x0000005003037824 */ /* 0x004fc400078e0205 */
[----:B----4-:R-:W-:-:S04]  /*2f7d0*/  IMAD R2, R2, 0xa000, R4 ;  /* 0x0000a00002027824 */ /* 0x010fc800078e0204 */
[----:B------:R-:W-:-:S07]  /*2f7e0*/  VIADD R4, R2, 0x400 ;  /* 0x0000040002047836 */ /* 0x000fce0000000000 */
.L_x_3264:
        /* <DEDUP_REMOVED lines=16> */
.L_x_3265:
        /* <DEDUP_REMOVED lines=16> */
.L_x_3266:
        /* <DEDUP_REMOVED lines=16> */
.L_x_3267:
        /* <DEDUP_REMOVED lines=11> */
.L_x_3259:
[----:B------:R-:W-:Y:S05]  /*2fba0*/  BSYNC B0 ;  /* 0x0000000000007941 */ /* 0x000fea0003800000 */
.L_x_3258:
[----:B------:R-:W4:Y:S04]  /*2fbb0*/  LDL.LU R5, [R1+0x8] ;  /* 0x0000080001057983 */ /* 0x000f280000300800 */
[----:B0-----:R-:W2:Y:S01]  /*2fbc0*/  LDL.LU R4, [R1+0x14] ;  /* 0x0000140001047983 */ /* 0x001ea20000300800 */
[----:B----4-:R-:W-:-:S05]  /*2fbd0*/  VIADD R0, R5, 0x1 ;  /* 0x0000000105007836 */ /* 0x010fca0000000000 */
[----:B------:R-:W-:-:S04]  /*2fbe0*/  ISETP.NE.AND P0, PT, R0, 0x2, PT ;  /* 0x000000020000780c */ /* 0x000fc80003f05270 */
[----:B------:R-:W-:Y:S02]  /*2fbf0*/  SEL R2, RZ, 0x1, P0 ;  /* 0x00000001ff027807 */ /* 0x000fe40000000000 */
[----:B------:R-:W-:Y:S02]  /*2fc00*/  SEL R0, R0, RZ, P0 ;  /* 0x000000ff00007207 */ /* 0x000fe40000000000 */
[----:B--2---:R-:W-:-:S03]  /*2fc10*/  LOP3.LUT R4, R4, R2, RZ, 0x3c, !PT ;  /* 0x0000000204047212 */ /* 0x004fc600078e3cff */
[----:B------:R2:W-:Y:S04]  /*2fc20*/  STL [R1+0x8], R0 ;  /* 0x0000080001007387 */ /* 0x0005e80000100800 */
[----:B------:R2:W-:Y:S02]  /*2fc30*/  STL [R1+0x14], R4 ;  /* 0x0000140401007387 */ /* 0x0005e40000100800 */
.L_x_3174:
[----:B------:R-:W-:Y:S05]  /*2fc40*/  BSYNC B7 ;  /* 0x0000000000077941 */ /* 0x000fea0003800000 */
.L_x_3172:
        /* <DEDUP_REMOVED lines=9> */
[----:B------:R2:W4:Y:S04]  /*2fce0*/  LDS.128 R16, [R0+0x388d0] ;  /* 0x0388d00000107984 */ /* 0x0005280000000c00 */
[----:B------:R2:W-:Y:S01]  /*2fcf0*/  STL [R1+0x4], R0 ;  /* 0x0000040001007387 */ /* 0x0005e20000100800 */
[----:B------:R-:W-:Y:S06]  /*2fd00*/  BAR.ARV 0x4, 0x180 ;  /* 0x0106000000007b1d */ /* 0x000fec0000002000 */
[----:B------:R-:W-:Y:S05]  /*2fd10*/  BRA `(.L_x_3269) ;  /* 0x0000000800e47947 */ /* 0x000fea0003800000 */
.L_x_3268:
[----:B---3--:R-:W2:Y:S01]  /*2fd20*/  S2R R6, SR_TID.X ;  /* 0x0000000000067919 */ /* 0x008ea20000002100 */
        /* <DEDUP_REMOVED lines=36> */
.L_x_3397:
[----:B------:R-:W-:Y:S02]  /*2ff70*/  ULDC UR4, c[0x0][0xc38] ;  /* 0x00030e0000047ab9 */ /* 0x000fe40000000800 */
[----:B------:R-:W-:-:S04]  /*2ff80*/  IMAD.U32 R4, RZ, RZ, UR4 ;  /* 0x00000004ff047e24 */ /* 0x000fc8000f8e00ff */
[----:B---3--:R-:W-:-:S04]  /*2ff90*/  IMAD R16, R16, R4, RZ ;  /* 0x0000000410107224 */ /* 0x008fc800078e02ff */
[----:B------:R-:W-:-:S05]  /*2ffa0*/  IMAD.IADD R5, R5, 0x1, R16 ;  /* 0x0000000105057824 */ /* 0x000fca00078e0210 */
[----:B------:R-:W-:-:S13]  /*2ffb0*/  ISETP.GT.AND P6, PT, R5, R0, PT ;  /* 0x000000000500720c */ /* 0x000fda0003fc4270 */
[----:B------:R-:W-:Y:S05]  /*2ffc0*/  @P6 BRA `(.L_x_3271) ;  /* 0x0000000000a06947 */ /* 0x000fea0003800000 */
.L_x_3276:
[----:B--2---:R-:W2:Y:S01]  /*2ffd0*/  LDC R2, c[0x0][0xc3c] ;  /* 0x00030f00ff027b82 */ /* 0x004ea20000000800 */
[----:B------:R-:W-:-:S05]  /*2ffe0*/  VIADD R19, R19, 0x1f ;  /* 0x0000001f13137836 */ /* 0x000fca0000000000 */
[----:B--2---:R-:W-:-:S13]  /*2fff0*/  ISETP.GE.AND P6, PT, R19, R2, PT ;  /* 0x000000021300720c */ /* 0x004fda0003fc6270 */
[----:B------:R-:W-:Y:S05]  /*30000*/  @P6 BRA `(.L_x_3272) ;  /* 0x0000000400dc6947 */ /* 0x000fea0003800000 */
[----:B------:R-:W2:Y:S01]  /*30010*/  S2R R3, SR_TID.X ;  /* 0x0000000000037919 */ /* 0x000ea20000002100 */
[----:B------:R-:W-:Y:S01]  /*30020*/  BSSY B0, `(.L_x_3273) ;  /* 0x000000a000007945 */ /* 0x000fe20003800000 */
[----:B--2---:R-:W-:-:S05]  /*30030*/  LOP3.LUT R3, R3, 0x1f, RZ, 0xc0, !PT ;  /* 0x0000001f03037812 */ /* 0x004fca00078ec0ff */
[----:B------:R-:W-:Y:S02]  /*30040*/  IMAD.IADD R4, R19, 0x1, R3 ;  /* 0x0000000113047824 */ /* 0x000fe400078e0203 */
[----:B------:R-:W-:-:S03]  /*30050*/  IMAD.MOV.U32 R3, RZ, RZ, RZ ;  /* 0x000000ffff037224 */ /* 0x000fc600078e00ff */
[----:B------:R-:W-:-:S13]  /*30060*/  ISETP.GE.OR P6, PT, R4, R2, !P0 ;  /* 0x000000020400720c */ /* 0x000fda00047c6670 */
[----:B------:R-:W-:Y:S05]  /*30070*/  @P6 BRA `(.L_x_3274) ;  /* 0x0000000000106947 */ /* 0x000fea0003800000 */
[----:B------:R-:W2:Y:S01]  /*30080*/  LDC.64 R2, c[0x0][0xc80] ;  /* 0x00032000ff027b82 */ /* 0x000ea20000000a00 */
[----:B------:R-:W-:Y:S01]  /*30090*/  ULDC.64 UR4, c[0x0][0x208] ;  /* 0x0000820000047ab9 */ /* 0x000fe20000000a00 */
[----:B--2---:R-:W-:-:S06]  /*300a0*/  IMAD.WIDE R2, R4, 0x4, R2 ;  /* 0x0000000404027825 */ /* 0x004fcc00078e0202 */
[----:B------:R2:W5:Y:S02]  /*300b0*/  LDG.E R3, desc[UR4][R2.64] ;  /* 0x0000000402037981 */ /* 0x000564000c1e1900 */
.L_x_3274:
[----:B------:R-:W-:Y:S05]  /*300c0*/  BSYNC B0 ;  /* 0x0000000000007941 */ /* 0x000fea0003800000 */
.L_x_3273:
        /* <DEDUP_REMOVED lines=18> */
.L_x_3405:
[----:B------:R-:W-:Y:S02]  /*301f0*/  ULDC UR4, c[0x0][0xc38] ;  /* 0x00030e0000047ab9 */ /* 0x000fe40000000800 */
[----:B------:R-:W-:-:S04]  /*30200*/  IMAD.U32 R4, RZ, RZ, UR4 ;  /* 0x00000004ff047e24 */ /* 0x000fc8000f8e00ff */
[----:B---3--:R-:W-:-:S04]  /*30210*/  IMAD R16, R16, R4, RZ ;  /* 0x0000000410107224 */ /* 0x008fc800078e02ff */
[----:B------:R-:W-:-:S05]  /*30220*/  IMAD.IADD R5, R16, 0x1, R5 ;  /* 0x0000000110057824 */ /* 0x000fca00078e0205 */
[----:B------:R-:W-:-:S13]  /*30230*/  ISETP.GT.AND P6, PT, R5, R0, PT ;  /* 0x000000000500720c */ /* 0x000fda0003fc4270 */
[----:B------:R-:W-:Y:S05]  /*30240*/  @!P6 BRA `(.L_x_3276) ;  /* 0xfffffffc0060e947 */ /* 0x000fea000383ffff */
.L_x_3271:
        /* <DEDUP_REMOVED lines=8> */
.L_x_3409:
[----:B------:R-:W-:Y:S01]  /*302d0*/  ISETP.NE.AND P0, PT, R5, RZ, PT ;  /* 0x000000ff0500720c */ /* 0x000fe20003f05270 */
[----:B------:R-:W-:-:S12]  /*302e0*/  IMAD.MOV.U32 R5, RZ, RZ, RZ ;  /* 0x000000ffff057224 */ /* 0x000fd800078e00ff */
[----:B------:R-:W-:Y:S05]  /*302f0*/  @!P0 BRA `(.L_x_3278) ;  /* 0x0000000000148947 */ /* 0x000fea0003800000 */
[----:B------:R-:W-:Y:S01]  /*30300*/  UMOV UR4, 0xffffffff ;  /* 0xffffffff00047882 */ /* 0x000fe20000000000 */
[----:B------:R-:W-:Y:S02]  /*30310*/  VIADD R12, R6, 0xffffffff ;  /* 0xffffffff060c7836 */ /* 0x000fe40000000000 */
[----:B------:R-:W-:Y:S05]  /*30320*/  BRA.DIV UR4, `(.L_x_3279) ;  /* 0x0000003a04207947 */ /* 0x000fea000b800000 */
[----:B--2---:R2:W0:Y:S02]  /*30330*/  SHFL.IDX PT, R2, R2, R12, 0x1f ;  /* 0x00001f0c02027589 */ /* 0x00442400000e0000 */
.L_x_3412:
[----:B0-----:R-:W-:-:S07]  /*30340*/  IMAD.MOV.U32 R5, RZ, RZ, R2 ;  /* 0x000000ffff057224 */ /* 0x001fce00078e0002 */
.L_x_3278:
[----:B--23--:R-:W2:Y:S01]  /*30350*/  LDC.64 R2, c[0x0][0xc90] ;  /* 0x00032400ff027b82 */ /* 0x00cea20000000a00 */
[----:B------:R-:W-:Y:S01]  /*30360*/  IMAD.IADD R19, R6, 0x1, R19 ;  /* 0x0000000106137824 */ /* 0x000fe200078e0213 */
[----:B------:R-:W-:-:S03]  /*30370*/  ULDC.64 UR4, c[0x0][0x208] ;  /* 0x0000820000047ab9 */ /* 0x000fc60000000a00 */
[----:B--2---:R-:W-:-:S05]  /*30380*/  IMAD.WIDE R2, R19, 0x4, R2 ;  /* 0x0000000413027825 */ /* 0x004fca00078e0202 */
[----:B-1---5:R-:W4:Y:S01]  /*30390*/  LDG.E R7, desc[UR4][R2.64] ;  /* 0x0000000402077981 */ /* 0x022f22000c1e1900 */
[----:B------:R-:W-:-:S04]  /*303a0*/  IMAD R16, R5, R4, R16 ;  /* 0x0000000405107224 */ /* 0x000fc800078e0210 */
[----:B------:R-:W-:Y:S02]  /*303b0*/  IMAD.IADD R0, R0, 0x1, -R16 ;  /* 0x0000000100007824 */ /* 0x000fe400078e0a10 */
[----:B----4-:R-:W-:-:S05]  /*303c0*/  IMAD R6, R17, R7, RZ ;  /* 0x0000000711067224 */ /* 0x010fca00078e02ff */
[----:B------:R-:W-:-:S04]  /*303d0*/  IABS R8, R6 ;  /* 0x0000000600087213 */ /* 0x000fc80000000000 */
[----:B------:R-:W1:Y:S08]  /*303e0*/  I2F.RP R2, R8 ;  /* 0x0000000800027306 */ /* 0x000e700000209400 */
[----:B-1----:R-:W1:Y:S02]  /*303f0*/  MUFU.RCP R2, R2 ;  /* 0x0000000200027308 */ /* 0x002e640000001000 */
[----:B-1----:R-:W-:-:S06]  /*30400*/  VIADD R2, R2, 0xffffffe ;  /* 0x0ffffffe02027836 */ /* 0x002fcc0000000000 */
[----:B------:R-:W1:Y:S02]  /*30410*/  F2I.FTZ.U32.TRUNC.NTZ R3, R2 ;  /* 0x0000000200037305 */ /* 0x000e64000021f000 */
[----:B-1----:R-:W-:-:S04]  /*30420*/  IMAD.MOV R2, RZ, RZ, -R3 ;  /* 0x000000ffff027224 */ /* 0x002fc800078e0a03 */
        /* <DEDUP_REMOVED lines=53> */
.L_x_3272:
[----:B------:R-:W-:Y:S01]  /*30780*/  UMOV UR4, URZ ;  /* 0x0000003f00047c82 */ /* 0x000fe20008000000 */
[----:B------:R-:W-:Y:S01]  /*30790*/  UMOV UR5, URZ ;  /* 0x0000003f00057c82 */ /* 0x000fe20008000000 */
[----:B------:R-:W-:Y:S01]  /*307a0*/  ULDC UR6, c[0x0][0xc3c] ;  /* 0x00030f0000067ab9 */ /* 0x000fe20000000800 */
[----:B------:R-:W-:Y:S02]  /*307b0*/  IMAD.MOV.U32 R16, RZ, RZ, R0 ;  /* 0x000000ffff107224 */ /* 0x000fe400078e0000 */
[----:B------:R-:W-:Y:S02]  /*307c0*/  IMAD.U32 R17, RZ, RZ, UR4 ;  /* 0x00000004ff117e24 */ /* 0x000fe4000f8e00ff */
[----:B------:R-:W-:Y:S02]  /*307d0*/  IMAD.U32 R18, RZ, RZ, UR5 ;  /* 0x00000005ff127e24 */ /* 0x000fe4000f8e00ff */
[----:B------:R-:W-:-:S07]  /*307e0*/  IMAD.U32 R19, RZ, RZ, UR6 ;  /* 0x00000006ff137e24 */ /* 0x000fce000f8e00ff */
.L_x_3280:
[----:B------:R2:W3:Y:S01]  /*307f0*/  LDL R3, [R1+0x4] ;  /* 0x0000040001037983 */ /* 0x0004e20000100800 */
        /* <DEDUP_REMOVED lines=9> */
[----:B------:R2:W-:Y:S01]  /*30890*/  @!P0 STL [R1+0x4], R3 ;  /* 0x0000040301008387 */ /* 0x0005e20000100800 */
[----:B------:R-:W-:Y:S06]  /*308a0*/  BAR.ARV 0x5, 0x180 ;  /* 0x0146000000007b1d */ /* 0x000fec0000002000 */
.L_x_3269:
[----:B------:R-:W-:Y:S02]  /*308b0*/  ULDC UR4, c[0x0][0xc3c] ;  /* 0x00030f0000047ab9 */ /* 0x000fe40000000800 */
[----:B----4-:R-:W-:-:S13]  /*308c0*/  ISETP.GE.AND P0, PT, R19, UR4, PT ;  /* 0x0000000413007c0c */ /* 0x010fda000bf06270 */
[----:B------:R-:W-:Y:S05]  /*308d0*/  @!P0 BRA `(.L_x_3281) ;  /* 0xffffff8000688947 */ /* 0x000fea000383ffff */
[----:B------:R-:W-:Y:S05]  /*308e0*/  BSYNC B8 ;  /* 0x0000000000087941 */ /* 0x000fea0003800000 */
.L_x_3124:
[----:B--2---:R-:W2:Y:S01]  /*308f0*/  LDL.LU R0, [R1+0x50] ;  /* 0x0000500001007983 */ /* 0x004ea20000300800 */
[----:B------:R-:W-:Y:S01]  /*30900*/  BSSY B0, `(.L_x_3282) ;  /* 0x000000b000007945 */ /* 0x000fe20003800000 */
[----:B------:R-:W4:Y:S01]  /*30910*/  S2R R5, SR_CgaCtaId ;  /* 0x0000000000057919 */ /* 0x000f220000008800 */
[----:B--2---:R-:W-:-:S05]  /*30920*/  VIADD R0, R0, 0x1 ;  /* 0x0000000100007836 */ /* 0x004fca0000000000 */
        /* <DEDUP_REMOVED lines=8> */
.L_x_3413:
[----:B------:R-:W-:Y:S05]  /*309b0*/  BSYNC B0 ;  /* 0x0000000000007941 */ /* 0x000fea0003800000 */
.L_x_3282:
[----:B------:R-:W-:-:S03]  /*309c0*/  UMOV UR4, 0xffffffff ;  /* 0xffffffff00047882 */ /* 0x000fc60000000000 */
[----:B------:R-:W-:Y:S05]  /*309d0*/  BRA.DIV UR4, `(.L_x_3284) ;  /* 0x0000003204b07947 */ /* 0x000fea000b800000 */
[----:B------:R-:W2:Y:S02]  /*309e0*/  S2R R2, SR_TID.X ;  /* 0x0000000000027919 */ /* 0x000ea40000002100 */
[----:B--2---:R-:W-:-:S04]  /*309f0*/  SHF.R.U32.HI R2, RZ, 0x5, R2 ;  /* 0x00000005ff027819 */ /* 0x004fc80000011602 */
[----:B------:R-:W-:-:S05]  /*30a00*/  LOP3.LUT R2, R2, 0x3, RZ, 0xc0, !PT ;  /* 0x0000000302027812 */ /* 0x000fca00078ec0ff */
[----:B------:R2:W4:Y:S02]  /*30a10*/  SHFL.IDX PT, R14, R2, RZ, 0x1f ;  /* 0x00001fff020e7589 */ /* 0x00052400000e0000 */
.L_x_3416:
[----:B----4-:R-:W-:-:S13]  /*30a20*/  ISETP.NE.AND P0, PT, R14, RZ, PT ;  /* 0x000000ff0e00720c */ /* 0x010fda0003f05270 */
[----:B------:R-:W-:Y:S05]  /*30a30*/  @P0 BRA `(.L_x_2858) ;  /* 0x00000000009c0947 */ /* 0x000fea0003800000 */
[----:B------:R-:W-:-:S03]  /*30a40*/  UMOV UR4, 0xffffffff ;  /* 0xffffffff00047882 */ /* 0x000fc60000000000 */
[----:B------:R-:W-:Y:S05]  /*30a50*/  BRA.DIV UR4, `(.L_x_3285) ;  /* 0x0000003204c47947 */ /* 0x000fea000b800000 */
[----:B------:R-:W-:-:S13]  /*30a60*/  ELECT P6, URZ, PT ;  /* 0x00000000003f782f */ /* 0x000fda00038c0000 */
.L_x_3419:
[----:B------:R-:W-:Y:S05]  /*30a70*/  @!P6 BRA `(.L_x_2858) ;  /* 0x00000000008ce947 */ /* 0x000fea0003800000 */
[----:B--2---:R-:W2:Y:S02]  /*30a80*/  LDL R2, [R1+0x88] ;  /* 0x0000880001027983 */ /* 0x004ea40000100800 */
[----:B--2---:R-:W-:-:S13]  /*30a90*/  R2UR UR4, R2 ;  /* 0x00000000020472ca */ /* 0x004fda00000e0000 */
[----:B------:R-:W-:-:S06]  /*30aa0*/  ULOP3.LUT UR4, UR4, 0x2, URZ, 0xfc, !UPT ;  /* 0x0000000204047892 */ /* 0x000fcc000f8efc3f */
[----:B------:R-:W-:-:S05]  /*30ab0*/  IMAD.U32 R2, RZ, RZ, UR4 ;  /* 0x00000004ff027e24 */ /* 0x000fca000f8e00ff */
[----:B------:R-:W-:-:S13]  /*30ac0*/  ISETP.NE.AND P2, PT, R2, 0x3, PT ;  /* 0x000000030200780c */ /* 0x000fda0003f45270 */
[----:B------:R-:W-:Y:S05]  /*30ad0*/  @!P2 BRA `(.L_x_3286) ;  /* 0x000000000004a947 */ /* 0x000fea0003800000 */
[----:B------:R-:W-:Y:S01]  /*30ae0*/  BPT.TRAP 0x1 ;  /* 0x000000040000795c */ /* 0x000fe20000300000 */
.L_x_3286:
[----:B0-----:R-:W2:Y:S04]  /*30af0*/  LDL R3, [R1+0x8] ;  /* 0x0000080001037983 */ /* 0x001ea80000100800 */
[----:B-1-3-5:R-:W3:Y:S01]  /*30b00*/  LDL.LU R7, [R1+0x14] ;  /* 0x0000140001077983 */ /* 0x02aee20000300800 */
        /* <DEDUP_REMOVED lines=12> */
.L_x_3420:
[----:B------:R-:W1:Y:S02]  /*30bd0*/  SYNCS.PHASECHK.TRANS64.TRYWAIT P0, [R7+URZ], R2 ;  /* 0x00000002070075a7 */ /* 0x000e64000800017f */
[----:B-1----:R-:W-:Y:S05]  /*30be0*/  @!P0 BRA `(.L_x_3288) ;  /* 0x0000003000948947 */ /* 0x002fea0003800000 */
.L_x_3421:
[----:B------:R-:W-:Y:S05]  /*30bf0*/  @!P2 BRA `(.L_x_3289) ;  /* 0x000000000004a947 */ /* 0x000fea0003800000 */
[----:B------:R-:W-:Y:S01]  /*30c00*/  BPT.TRAP 0x1 ;  /* 0x000000040000795c */ /* 0x000fe20000300000 */
.L_x_3289:
[----:B------:R-:W2:Y:S01]  /*30c10*/  LDL.LU R4, [R1+0x8] ;  /* 0x0000080001047983 */ /* 0x000ea20000300800 */
[----:B------:R-:W-:-:S04]  /*30c20*/  VIADD R0, R0, 0x38860 ;  /* 0x0003886000007836 */ /* 0x000fc80000000000 */
[----:B--2---:R-:W-:-:S04]  /*30c30*/  IMAD R4, R4, 0x8, R0 ;  /* 0x0000000804047824 */ /* 0x004fc800078e0200 */
[----:B------:R-:W2:Y:S02]  /*30c40*/  SYNCS.PHASECHK.TRANS64.TRYWAIT P0, [R4+URZ], R5 ;  /* 0x00000005040075a7 */ /* 0x000ea4000800017f */
[----:B--2---:R-:W-:Y:S05]  /*30c50*/  @!P0 BRA `(.L_x_3290) ;  /* 0x00000030008c8947 */ /* 0x004fea0003800000 */
.L_x_3422:
[----:B------:R-:W-:-:S07]  /*30c60*/  IMAD R3, R3, 0x8, R0 ;  /* 0x0000000803037824 */ /* 0x000fce00078e0200 */
.L_x_3291:
[----:B---3--:R3:W4:Y:S02]  /*30c70*/  SYNCS.PHASECHK.TRANS64.TRYWAIT P0, [R3+URZ], R2 ;  /* 0x00000002030075a7 */ /* 0x008724000800017f */
[----:B----4-:R-:W-:Y:S05]  /*30c80*/  @!P0 NANOSLEEP.SYNCS 0x989680 ;  /* 0x009896800000895d */ /* 0x010fea0003900000 */
[----:B------:R-:W4:Y:S02]  /*30c90*/  @!P0 SYNCS.PHASECHK.TRANS64 P0, [R3+URZ], R2 ;  /* 0x00000002030085a7 */ /* 0x000f24000800007f */
[----:B----4-:R-:W-:Y:S05]  /*30ca0*/  @!P0 BRA `(.L_x_3291) ;  /* 0xfffffffc00f08947 */ /* 0x010fea000383ffff */
.L_x_2858:
[----:B------:R-:W-:Y:S05]  /*30cb0*/  BSYNC B9 ;  /* 0x0000000000097941 */ /* 0x000fea0003800000 */
.L_x_2855:
[----:B------:R-:W-:Y:S05]  /*30cc0*/  EXIT ;  /* 0x000000000000794d */ /* 0x000fea0003800000 */
.L_x_2878:
[----:B0-----:R0:W1:Y:S02]  /*30cd0*/  SYNCS.PHASECHK.TRANS64.TRYWAIT P6, [R0+URZ+0x38890], R115 ;  /* 0x03889073000075a7 */ /* 0x00106400080c017f */
[----:B-1----:R-:W-:Y:S05]  /*30ce0*/  @!P6 NANOSLEEP.SYNCS 0x989680 ;  /* 0x009896800000e95d */ /* 0x002fea0003900000 */
[----:B------:R-:W1:Y:S02]  /*30cf0*/  @!P6 SYNCS.PHASECHK.TRANS64 P6, [R0+URZ+0x38890], R115 ;  /* 0x038890730000e5a7 */ /* 0x000e6400080c007f */
[----:B-1----:R-:W-:Y:S05]  /*30d00*/  @!P6 BRA `(.L_x_2878) ;  /* 0xfffffffc00f0e947 */ /* 0x002fea000383ffff */
[----:B------:R-:W-:Y:S05]  /*30d10*/  BRA `(.L_x_3292) ;  /* 0xfffffd2800f47947 */ /* 0x000fea000383ffff */
.L_x_2934:
[----:B-1----:R1:W3:Y:S02]  /*30d20*/  SYNCS.PHASECHK.TRANS64.TRYWAIT P6, [R0+URZ+0x38890], R115 ;  /* 0x03889073000075a7 */ /* 0x0022e400080c017f */
[----:B---3--:R-:W-:Y:S05]  /*30d30*/  @!P6 NANOSLEEP.SYNCS 0x989680 ;  /* 0x009896800000e95d */ /* 0x008fea0003900000 */
[----:B------:R-:W3:Y:S02]  /*30d40*/  @!P6 SYNCS.PHASECHK.TRANS64 P6, [R0+URZ+0x38890], R115 ;  /* 0x038890730000e5a7 */ /* 0x000ee400080c007f */
[----:B---3--:R-:W-:Y:S05]  /*30d50*/  @!P6 BRA `(.L_x_2934) ;  /* 0xfffffffc00f0e947 */ /* 0x008fea000383ffff */
[----:B------:R-:W-:Y:S05]  /*30d60*/  BRA `(.L_x_3293) ;  /* 0xfffffd6000c47947 */ /* 0x000fea000383ffff */
.L_x_2959:
[----:B0-----:R0:W1:Y:S02]  /*30d70*/  SYNCS.PHASECHK.TRANS64.TRYWAIT P3, [R0+URZ+0x38890], R115 ;  /* 0x03889073000075a7 */ /* 0x001064000806017f */
[----:B-1----:R-:W-:Y:S05]  /*30d80*/  @!P3 NANOSLEEP.SYNCS 0x989680 ;  /* 0x009896800000b95d */ /* 0x002fea0003900000 */
[----:B------:R-:W1:Y:S02]  /*30d90*/  @!P3 SYNCS.PHASECHK.TRANS64 P3, [R0+URZ+0x38890], R115 ;  /* 0x038890730000b5a7 */ /* 0x000e64000806007f */
[----:B-1----:R-:W-:Y:S05]  /*30da0*/  @!P3 BRA `(.L_x_2959) ;  /* 0xfffffffc00f0b947 */ /* 0x002fea000383ffff */
[----:B------:R-:W-:Y:S05]  /*30db0*/  BRA `(.L_x_3294) ;  /* 0xfffffd9400b87947 */ /* 0x000fea000383ffff */
.L_x_2967:
[----:B-1----:R1:W2:Y:S02]  /*30dc0*/  SYNCS.PHASECHK.TRANS64.TRYWAIT P2, [R0+URZ+0x388b0], R115 ;  /* 0x0388b073000075a7 */ /* 0x0022a4000804017f */
[----:B--2---:R-:W-:Y:S05]  /*30dd0*/  @!P2 NANOSLEEP.SYNCS 0x989680 ;  /* 0x009896800000a95d */ /* 0x004fea0003900000 */
[----:B------:R-:W2:Y:S02]  /*30de0*/  @!P2 SYNCS.PHASECHK.TRANS64 P2, [R0+URZ+0x388b0], R115 ;  /* 0x0388b0730000a5a7 */ /* 0x000ea4000804007f */
[----:B--2---:R-:W-:Y:S05]  /*30df0*/  @!P2 BRA `(.L_x_2967) ;  /* 0xfffffffc00f0a947 */ /* 0x004fea000383ffff */
[----:B------:R-:W-:Y:S05]  /*30e00*/  BRA `(.L_x_3295) ;  /* 0xfffffd9800e87947 */ /* 0x000fea000383ffff */
.L_x_2987:
        /* <DEDUP_REMOVED lines=8> */
.L_x_3297:
[----:B------:R-:W-:Y:S05]  /*30e90*/  BSYNC B1 ;  /* 0x0000000000017941 */ /* 0x000fea0003800000 */
.L_x_3296:
        /* <DEDUP_REMOVED lines=8> */
.L_x_3298:
[----:B------:R-:W-:Y:S02]  /*30f20*/  IMAD.MOV.U32 R13, RZ, RZ, R8 ;  /* 0x000000ffff0d7224 */ /* 0x000fe400078e0008 */
[----:B------:R-:W-:-:S07]  /*30f30*/  IMAD.MOV.U32 R5, RZ, RZ, R14 ;  /* 0x000000ffff057224 */ /* 0x000fce00078e000e */
[----:B------:R-:W-:Y:S05]  /*30f40*/  WARPSYNC.COLLECTIVE R15, `(.L_x_3299) ;  /* 0x000000000f087348 */ /* 0x000fea0003c00000 */
[----:B------:R0:W1:Y:S02]  /*30f50*/  SHFL.IDX P6, R14, R13, R12, R11 ;  /* 0x0000000c0d0e7389 */ /* 0x00006400000c000b */
[----:B01----:R-:W-:Y:S01]  /*30f60*/  ENDCOLLECTIVE ;  /* 0x000000000000791b */ /* 0x003fe20003800000 */
.L_x_3299:
[----:B------:R-:W-:Y:S02]  /*30f70*/  IMAD.MOV.U32 R13, RZ, RZ, R0 ;  /* 0x000000ffff0d7224 */ /* 0x000fe400078e0000 */
[----:B------:R-:W-:-:S07]  /*30f80*/  IMAD.MOV.U32 R9, RZ, RZ, R14 ;  /* 0x000000ffff097224 */ /* 0x000fce00078e000e */
[----:B------:R-:W-:Y:S05]  /*30f90*/  WARPSYNC.COLLECTIVE R15, `(.L_x_3300) ;  /* 0x000000000f087348 */ /* 0x000fea0003c00000 */
[----:B------:R0:W1:Y:S02]  /*30fa0*/  SHFL.IDX P6, R14, R13, R12, R11 ;  /* 0x0000000c0d0e7389 */ /* 0x00006400000c000b */
[----:B01----:R-:W-:Y:S01]  /*30fb0*/  ENDCOLLECTIVE ;  /* 0x000000000000791b */ /* 0x003fe20003800000 */
.L_x_3300:
[----:B------:R-:W-:Y:S05]  /*30fc0*/  BRA `(.L_x_3301) ;  /* 0xfffffdac009c7947 */ /* 0x000fea000383ffff */
.L_x_2990:
        /* <DEDUP_REMOVED lines=8> */
.L_x_3303:
[----:B------:R-:W-:Y:S05]  /*31050*/  BSYNC B1 ;  /* 0x0000000000017941 */ /* 0x000fea0003800000 */
.L_x_3302:
        /* <DEDUP_REMOVED lines=8> */
.L_x_3304:
[----:B------:R-:W-:Y:S02]  /*310e0*/  IMAD.MOV.U32 R13, RZ, RZ, R8 ;  /* 0x000000ffff0d7224 */ /* 0x000fe400078e0008 */
[----:B------:R-:W-:-:S07]  /*310f0*/  IMAD.MOV.U32 R5, RZ, RZ, R14 ;  /* 0x000000ffff057224 */ /* 0x000fce00078e000e */
[----:B------:R-:W-:Y:S05]  /*31100*/  WARPSYNC.COLLECTIVE R15, `(.L_x_3305) ;  /* 0x000000000f087348 */ /* 0x000fea0003c00000 */
[----:B------:R0:W1:Y:S02]  /*31110*/  SHFL.IDX P6, R14, R13, R12, R11 ;  /* 0x0000000c0d0e7389 */ /* 0x00006400000c000b */
[----:B01----:R-:W-:Y:S01]  /*31120*/  ENDCOLLECTIVE ;  /* 0x000000000000791b */ /* 0x003fe20003800000 */
.L_x_3305:
[----:B------:R-:W-:Y:S02]  /*31130*/  IMAD.MOV.U32 R13, RZ, RZ, R0 ;  /* 0x000000ffff0d7224 */ /* 0x000fe400078e0000 */
[----:B------:R-:W-:-:S07]  /*31140*/  IMAD.MOV.U32 R9, RZ, RZ, R14 ;  /* 0x000000ffff097224 */ /* 0x000fce00078e000e */
[----:B------:R-:W-:Y:S05]  /*31150*/  WARPSYNC.COLLECTIVE R15, `(.L_x_3306) ;  /* 0x000000000f087348 */ /* 0x000fea0003c00000 */
[----:B------:R0:W1:Y:S02]  /*31160*/  SHFL.IDX P6, R14, R13, R12, R11 ;  /* 0x0000000c0d0e7389 */ /* 0x00006400000c000b */
[----:B01----:R-:W-:Y:S01]  /*31170*/  ENDCOLLECTIVE ;  /* 0x000000000000791b */ /* 0x003fe20003800000 */
.L_x_3306:
[----:B------:R-:W-:Y:S05]  /*31180*/  BRA `(.L_x_3307) ;  /* 0xfffffdb000b47947 */ /* 0x000fea000383ffff */
.L_x_2993:
        /* <DEDUP_REMOVED lines=8> */
.L_x_3309:
[----:B------:R-:W-:Y:S05]  /*31210*/  BSYNC B1 ;  /* 0x0000000000017941 */ /* 0x000fea0003800000 */
.L_x_3308:
        /* <DEDUP_REMOVED lines=8> */
.L_x_3310:
[----:B------:R-:W-:Y:S02]  /*312a0*/  IMAD.MOV.U32 R13, RZ, RZ, R8 ;  /* 0x000000ffff0d7224 */ /* 0x000fe400078e0008 */
[----:B------:R-:W-:-:S07]  /*312b0*/  IMAD.MOV.U32 R5, RZ, RZ, R14 ;  /* 0x000000ffff057224 */ /* 0x000fce00078e000e */
[----:B------:R-:W-:Y:S05]  /*312c0*/  WARPSYNC.COLLECTIVE R15, `(.L_x_3311) ;  /* 0x000000000f087348 */ /* 0x000fea0003c00000 */
[----:B------:R0:W1:Y:S02]  /*312d0*/  SHFL.IDX P6, R14, R13, R12, R11 ;  /* 0x0000000c0d0e7389 */ /* 0x00006400000c000b */
[----:B01----:R-:W-:Y:S01]  /*312e0*/  ENDCOLLECTIVE ;  /* 0x000000000000791b */ /* 0x003fe20003800000 */
.L_x_3311:
[----:B------:R-:W-:Y:S02]  /*312f0*/  IMAD.MOV.U32 R13, RZ, RZ, R0 ;  /* 0x000000ffff0d7224 */ /* 0x000fe400078e0000 */
[----:B------:R-:W-:-:S07]  /*31300*/  IMAD.MOV.U32 R9, RZ, RZ, R14 ;  /* 0x000000ffff097224 */ /* 0x000fce00078e000e */
[----:B------:R-:W-:Y:S05]  /*31310*/  WARPSYNC.COLLECTIVE R15, `(.L_x_3312) ;  /* 0x000000000f087348 */ /* 0x000fea0003c00000 */
[----:B------:R0:W1:Y:S02]  /*31320*/  SHFL.IDX P6, R14, R13, R12, R11 ;  /* 0x0000000c0d0e7389 */ /* 0x00006400000c000b */
[----:B01----:R-:W-:Y:S01]  /*31330*/  ENDCOLLECTIVE ;  /* 0x000000000000791b */ /* 0x003fe20003800000 */
.L_x_3312:
[----:B------:R-:W-:Y:S05]  /*31340*/  BRA `(.L_x_3313) ;  /* 0xfffffdb400c47947 */ /* 0x000fea000383ffff */
.L_x_2996:
        /* <DEDUP_REMOVED lines=8> */
.L_x_3315:
[----:B------:R-:W-:Y:S05]  /*313d0*/  BSYNC B1 ;  /* 0x0000000000017941 */ /* 0x000fea0003800000 */
.L_x_3314:
        /* <DEDUP_REMOVED lines=8> */
.L_x_3316:
[----:B------:R-:W-:Y:S02]  /*31460*/  IMAD.MOV.U32 R13, RZ, RZ, R8 ;  /* 0x000000ffff0d7224 */ /* 0x000fe400078e0008 */
[----:B------:R-:W-:-:S07]  /*31470*/  IMAD.MOV.U32 R10, RZ, RZ, R14 ;  /* 0x000000ffff0a7224 */ /* 0x000fce00078e000e */
[----:B------:R-:W-:Y:S05]  /*31480*/  WARPSYNC.COLLECTIVE R15, `(.L_x_3317) ;  /* 0x000000000f087348 */ /* 0x000fea0003c00000 */
[----:B------:R0:W1:Y:S02]  /*31490*/  SHFL.IDX P6, R14, R13, R12, R11 ;  /* 0x0000000c0d0e7389 */ /* 0x00006400000c000b */
[----:B01----:R-:W-:Y:S01]  /*314a0*/  ENDCOLLECTIVE ;  /* 0x000000000000791b */ /* 0x003fe20003800000 */
.L_x_3317:
[----:B------:R-:W-:Y:S02]  /*314b0*/  IMAD.MOV.U32 R13, RZ, RZ, R0 ;  /* 0x000000ffff0d7224 */ /* 0x000fe400078e0000 */
[----:B------:R-:W-:-:S07]  /*314c0*/  IMAD.MOV.U32 R8, RZ, RZ, R14 ;  /* 0x000000ffff087224 */ /* 0x000fce00078e000e */
[----:B------:R-:W-:Y:S05]  /*314d0*/  WARPSYNC.COLLECTIVE R15, `(.L_x_3318) ;  /* 0x000000000f087348 */ /* 0x000fea0003c00000 */
[----:B------:R0:W1:Y:S02]  /*314e0*/  SHFL.IDX P6, R14, R13, R12, R11 ;  /* 0x0000000c0d0e7389 */ /* 0x00006400000c000b */
[----:B01----:R-:W-:Y:S01]  /*314f0*/  ENDCOLLECTIVE ;  /* 0x000000000000791b */ /* 0x003fe20003800000 */
.L_x_3318:
[----:B------:R-:W-:Y:S01]  /*31500*/  IMAD.MOV.U32 R0, RZ, RZ, R14 ;  /* 0x000000ffff007224 */ /* 0x000fe200078e000e */
[----:B------:R-:W-:Y:S06]  /*31510*/  BRA `(.L_x_3319) ;  /* 0xfffffdb800d87947 */ /* 0x000fec000383ffff */
.L_x_3000:
[----:B0-----:R0:W1:Y:S02]  /*31520*/  SYNCS.PHASECHK.TRANS64.TRYWAIT P0, [R18+URZ+0x38800], R145 ;  /* 0x03880091120075a7 */ /* 0x001064000800017f */
[----:B-1----:R-:W-:Y:S05]  /*31530*/  @!P0 NANOSLEEP.SYNCS 0x989680 ;  /* 0x009896800000895d */ /* 0x002fea0003900000 */
[----:B------:R-:W1:Y:S02]  /*31540*/  @!P0 SYNCS.PHASECHK.TRANS64 P0, [R18+URZ+0x38800], R145 ;  /* 0x03880091120085a7 */ /* 0x000e64000800007f */
[----:B-1----:R-:W-:Y:S05]  /*31550*/  @!P0 BRA `(.L_x_3000) ;  /* 0xfffffffc00f08947 */ /* 0x002fea000383ffff */
[----:B------:R-:W-:Y:S05]  /*31560*/  BRA `(.L_x_3320) ;  /* 0xfffffdc000487947 */ /* 0x000fea000383ffff */
.L_x_3032:
        /* <DEDUP_REMOVED lines=8> */
.L_x_3322:
[----:B------:R-:W-:Y:S05]  /*315f0*/  BSYNC B1 ;  /* 0x0000000000017941 */ /* 0x000fea0003800000 */
.L_x_3321:
        /* <DEDUP_REMOVED lines=8> */
.L_x_3323:
[----:B------:R-:W-:Y:S02]  /*31680*/  IMAD.MOV.U32 R13, RZ, RZ, R8 ;  /* 0x000000ffff0d7224 */ /* 0x000fe400078e0008 */
[----:B------:R-:W-:-:S07]  /*31690*/  IMAD.MOV.U32 R4, RZ, RZ, R14 ;  /* 0x000000ffff047224 */ /* 0x000fce00078e000e */
[----:B------:R-:W-:Y:S05]  /*316a0*/  WARPSYNC.COLLECTIVE R15, `(.L_x_3324) ;  /* 0x000000000f087348 */ /* 0x000fea0003c00000 */
[----:B------:R0:W1:Y:S02]  /*316b0*/  SHFL.IDX P6, R14, R13, R12, R11 ;  /* 0x0000000c0d0e7389 */ /* 0x00006400000c000b */
[----:B01----:R-:W-:Y:S01]  /*316c0*/  ENDCOLLECTIVE ;  /* 0x000000000000791b */ /* 0x003fe20003800000 */
.L_x_3324:
[----:B------:R-:W-:Y:S02]  /*316d0*/  IMAD.MOV.U32 R13, RZ, RZ, R6 ;  /* 0x000000ffff0d7224 */ /* 0x000fe400078e0006 */
[----:B------:R-:W-:-:S07]  /*316e0*/  IMAD.MOV.U32 R21, RZ, RZ, R14 ;  /* 0x000000ffff157224 */ /* 0x000fce00078e000e */
[----:B------:R-:W-:Y:S05]  /*316f0*/  WARPSYNC.COLLECTIVE R15, `(.L_x_3325) ;  /* 0x000000000f087348 */ /* 0x000fea0003c00000 */
[----:B------:R0:W1:Y:S02]  /*31700*/  SHFL.IDX P6, R14, R13, R12, R11 ;  /* 0x0000000c0d0e7389 */ /* 0x00006400000c000b */
[----:B01----:R-:W-:Y:S01]  /*31710*/  ENDCOLLECTIVE ;  /* 0x000000000000791b */ /* 0x003fe20003800000 */
.L_x_3325:
[----:B------:R-:W-:Y:S05]  /*31720*/  BRA `(.L_x_3326) ;  /* 0xfffffdf400247947 */ /* 0x000fea000383ffff */
.L_x_3035:
[----:B------:R-:W-:Y:S01]  /*31730*/  BSSY B1, `(.L_x_3327) ;  /* 0x0000008000017945 */ /* 0x000fe20003800000 */
[----:B------:R-:W-:Y:S02]  /*31740*/  IMAD.MOV.U32 R13, RZ, RZ, R9 ;  /* 0x000000ffff0d7224 */ /* 0x000fe400078e0009 */
[----:B------:R-:W-:Y:S02]  /*31750*/  IMAD.MOV.U32 R12, RZ, RZ, 0x1 ;  /* 0x00000001ff0c7424 */ /* 0x000fe400078e00ff */
[----:B------:R-:W-:Y:S02]  /*31760*/  IMAD.MOV.U32 R11, RZ, RZ, 0x181f ;  /* 0x0000181fff0b7424 */ /* 0x000fe400078e00ff */
[----:B------:R-:W-:-:S07]  /*31770*/  IMAD.MOV.U32 R15, RZ, RZ, -0x1 ;  /* 0xffffffffff0f7424 */ /* 0x000fce00078e00ff */
[----:B0--34-:R-:W-:Y:S05]  /*31780*/  WARPSYNC.COLLECTIVE R15, `(.L_x_3328) ;  /* 0x000000000f087348 */ /* 0x019fea0003c00000 */
[----:B----4-:R1:W2:Y:S02]  /*31790*/  SHFL.IDX P6, R14, R13, R12, R11 ;  /* 0x0000000c0d0e7389 */ /* 0x0102a400000c000b */
[----:B0123--:R-:W-:Y:S01]  /*317a0*/  ENDCOLLECTIVE ;  /* 0x000000000000791b */ /* 0x00ffe20003800000 */
.L_x_3328:
[----:B------:R-:W-:Y:S05]  /*317b0*/  BSYNC B1 ;  /* 0x0000000000017941 */ /* 0x000fea0003800000 */
.L_x_3327:
        /* <DEDUP_REMOVED lines=8> */
.L_x_3329:
[----:B------:R-:W-:Y:S02]  /*31840*/  IMAD.MOV.U32 R13, RZ, RZ, R8 ;  /* 0x000000ffff0d7224 */ /* 0x000fe400078e0008 */
[----:B------:R-:W-:-:S07]  /*31850*/  IMAD.MOV.U32 R4, RZ, RZ, R14 ;  /* 0x000000ffff047224 */ /* 0x000fce00078e000e */
[----:B------:R-:W-:Y:S05]  /*31860*/  WARPSYNC.COLLECTIVE R15, `(.L_x_3330) ;  /* 0x000000000f087348 */ /* 0x000fea0003c00000 */
[----:B------:R0:W1:Y:S02]  /*31870*/  SHFL.IDX P6, R14, R13, R12, R11 ;  /* 0x0000000c0d0e7389 */ /* 0x00006400000c000b */
[----:B01----:R-:W-:Y:S01]  /*31880*/  ENDCOLLECTIVE ;  /* 0x000000000000791b */ /* 0x003fe20003800000 */
.L_x_3330:
[----:B------:R-:W-:Y:S02]  /*31890*/  IMAD.MOV.U32 R13, RZ, RZ, R6 ;  /* 0x000000ffff0d7224 */ /* 0x000fe400078e0006 */
[----:B------:R-:W-:-:S07]  /*318a0*/  IMAD.MOV.U32 R21, RZ, RZ, R14 ;  /* 0x000000ffff157224 */ /* 0x000fce00078e000e */
[----:B------:R-:W-:Y:S05]  /*318b0*/  WARPSYNC.COLLECTIVE R15, `(.L_x_3331) ;  /* 0x000000000f087348 */ /* 0x000fea0003c00000 */
[----:B------:R0:W1:Y:S02]  /*318c0*/  SHFL.IDX P6, R14, R13, R12, R11 ;  /* 0x0000000c0d0e7389 */ /* 0x00006400000c000b */
[----:B01----:R-:W-:Y:S01]  /*318d0*/  ENDCOLLECTIVE ;  /* 0x000000000000791b */ /* 0x003fe20003800000 */
.L_x_3331:
[----:B------:R-:W-:Y:S05]  /*318e0*/  BRA `(.L_x_3332) ;  /* 0xfffffdf400f47947 */ /* 0x000fea000383ffff */
.L_x_3038:
[----:B------:R-:W-:Y:S01]  /*318f0*/  BSSY B1, `(.L_x_3333) ;  /* 0x0000008000017945 */ /* 0x000fe20003800000 */
[----:B------:R-:W-:Y:S02]  /*31900*/  IMAD.MOV.U32 R13, RZ, RZ, R9 ;  /* 0x000000ffff0d7224 */ /* 0x000fe400078e0009 */
[----:B------:R-:W-:Y:S02]  /*31910*/  IMAD.MOV.U32 R12, RZ, RZ, 0x2 ;  /* 0x00000002ff0c7424 */ /* 0x000fe400078e00ff */
[----:B------:R-:W-:Y:S02]  /*31920*/  IMAD.MOV.U32 R11, RZ, RZ, 0x181f ;  /* 0x0000181fff0b7424 */ /* 0x000fe400078e00ff */
[----:B------:R-:W-:-:S07]  /*31930*/  IMAD.MOV.U32 R15, RZ, RZ, -0x1 ;  /* 0xffffffffff0f7424 */ /* 0x000fce00078e00ff */
[----:B-1-34-:R-:W-:Y:S05]  /*31940*/  WARPSYNC.COLLECTIVE R15, `(.L_x_3334) ;  /* 0x000000000f087348 */ /* 0x01afea0003c00000 */
[----:B----4-:R0:W2:Y:S02]  /*31950*/  SHFL.IDX P6, R14, R13, R12, R11 ;  /* 0x0000000c0d0e7389 */ /* 0x0100a400000c000b */
[----:B0123--:R-:W-:Y:S01]  /*31960*/  ENDCOLLECTIVE ;  /* 0x000000000000791b */ /* 0x00ffe20003800000 */
.L_x_3334:
[----:B------:R-:W-:Y:S05]  /*31970*/  BSYNC B1 ;  /* 0x0000000000017941 */ /* 0x000fea0003800000 */
.L_x_3333:
        /* <DEDUP_REMOVED lines=8> */
.L_x_3335:
[----:B------:R-:W-:Y:S02]  /*31a00*/  IMAD.MOV.U32 R13, RZ, RZ, R8 ;  /* 0x000000ffff0d7224 */ /* 0x000fe400078e0008 */
[----:B------:R-:W-:-:S07]  /*31a10*/  IMAD.MOV.U32 R4, RZ, RZ, R14 ;  /* 0x000000ffff047224 */ /* 0x000fce00078e000e */
[----:B------:R-:W-:Y:S05]  /*31a20*/  WARPSYNC.COLLECTIVE R15, `(.L_x_3336) ;  /* 0x000000000f087348 */ /* 0x000fea0003c00000 */
[----:B------:R0:W1:Y:S02]  /*31a30*/  SHFL.IDX P6, R14, R13, R12, R11 ;  /* 0x0000000c0d0e7389 */ /* 0x00006400000c000b */
[----:B01----:R-:W-:Y:S01]  /*31a40*/  ENDCOLLECTIVE ;  /* 0x000000000000791b */ /* 0x003fe20003800000 */
.L_x_3336:
[----:B------:R-:W-:Y:S02]  /*31a50*/  IMAD.MOV.U32 R13, RZ, RZ, R6 ;  /* 0x000000ffff0d7224 */ /* 0x000fe400078e0006 */
[----:B------:R-:W-:-:S07]  /*31a60*/  IMAD.MOV.U32 R21, RZ, RZ, R14 ;  /* 0x000000ffff157224 */ /* 0x000fce00078e000e */
[----:B------:R-:W-:Y:S05]  /*31a70*/  WARPSYNC.COLLECTIVE R15, `(.L_x_3337) ;  /* 0x000000000f087348 */ /* 0x000fea0003c00000 */
[----:B------:R0:W1:Y:S02]  /*31a80*/  SHFL.IDX P6, R14, R13, R12, R11 ;  /* 0x0000000c0d0e7389 */ /* 0x00006400000c000b */
[----:B01----:R-:W-:Y:S01]  /*31a90*/  ENDCOLLECTIVE ;  /* 0x000000000000791b */ /* 0x003fe20003800000 */
.L_x_3337:
[----:B------:R-:W-:Y:S05]  /*31aa0*/  BRA `(.L_x_3338) ;  /* 0xfffffdf800bc7947 */ /* 0x000fea000383ffff */
.L_x_3041:
        /* <DEDUP_REMOVED lines=8> */
.L_x_3340:
[----:B------:R-:W-:Y:S05]  /*31b30*/  BSYNC B1 ;  /* 0x0000000000017941 */ /* 0x000fea0003800000 */
.L_x_3339:
        /* <DEDUP_REMOVED lines=8> */
.L_x_3341:
[----:B------:R-:W-:Y:S02]  /*31bc0*/  IMAD.MOV.U32 R13, RZ, RZ, R8 ;  /* 0x000000ffff0d7224 */ /* 0x000fe400078e0008 */
[----:B------:R-:W-:-:S07]  /*31bd0*/  IMAD.MOV.U32 R20, RZ, RZ, R14 ;  /* 0x000000ffff147224 */ /* 0x000fce00078e000e */
[----:B------:R-:W-:Y:S05]  /*31be0*/  WARPSYNC.COLLECTIVE R15, `(.L_x_3342) ;  /* 0x000000000f087348 */ /* 0x000fea0003c00000 */
[----:B------:R0:W1:Y:S02]  /*31bf0*/  SHFL.IDX P6, R14, R13, R12, R11 ;  /* 0x0000000c0d0e7389 */ /* 0x00006400000c000b */
[----:B01----:R-:W-:Y:S01]  /*31c00*/  ENDCOLLECTIVE ;  /* 0x000000000000791b */ /* 0x003fe20003800000 */
.L_x_3342:
[----:B------:R-:W-:Y:S02]  /*31c10*/  IMAD.MOV.U32 R13, RZ, RZ, R6 ;  /* 0x000000ffff0d7224 */ /* 0x000fe400078e0006 */
[----:B------:R-:W-:-:S07]  /*31c20*/  IMAD.MOV.U32 R77, RZ, RZ, R14 ;  /* 0x000000ffff4d7224 */ /* 0x000fce00078e000e */
[----:B------:R-:W-:Y:S05]  /*31c30*/  WARPSYNC.COLLECTIVE R15, `(.L_x_3343) ;  /* 0x000000000f087348 */ /* 0x000fea0003c00000 */
[----:B------:R0:W1:Y:S02]  /*31c40*/  SHFL.IDX P6, R14, R13, R12, R11 ;  /* 0x0000000c0d0e7389 */ /* 0x00006400000c000b */
[----:B01----:R-:W-:Y:S01]  /*31c50*/  ENDCOLLECTIVE ;  /* 0x000000000000791b */ /* 0x003fe20003800000 */
.L_x_3343:
[----:B------:R-:W-:Y:S01]  /*31c60*/  IMAD.MOV.U32 R76, RZ, RZ, R14 ;  /* 0x000000ffff4c7224 */ /* 0x000fe200078e000e */
[----:B------:R-:W-:Y:S06]  /*31c70*/  BRA `(.L_x_3344) ;  /* 0xfffffdfc00887947 */ /* 0x000fec000383ffff */
.L_x_3045:
[----:B0-----:R0:W1:Y:S02]  /*31c80*/  SYNCS.PHASECHK.TRANS64.TRYWAIT P0, [R18+URZ+0x38800], R91 ;  /* 0x0388005b120075a7 */ /* 0x001064000800017f */
[----:B-1----:R-:W-:Y:S05]  /*31c90*/  @!P0 NANOSLEEP.SYNCS 0x989680 ;  /* 0x009896800000895d */ /* 0x002fea0003900000 */
[----:B------:R-:W1:Y:S02]  /*31ca0*/  @!P0 SYNCS.PHASECHK.TRANS64 P0, [R18+URZ+0x38800], R91 ;  /* 0x0388005b120085a7 */ /* 0x000e64000800007f */
[----:B-1----:R-:W-:Y:S05]  /*31cb0*/  @!P0 BRA `(.L_x_3045) ;  /* 0xfffffffc00f08947 */ /* 0x002fea000383ffff */
[----:B------:R-:W-:Y:S05]  /*31cc0*/  BRA `(.L_x_3345) ;  /* 0xfffffe0000ac7947 */ /* 0x000fea000383ffff */
.L_x_3063:
[----:B-1----:R1:W2:Y:S02]  /*31cd0*/  SYNCS.PHASECHK.TRANS64.TRYWAIT P2, [R0+URZ+0x38830], R3 ;  /* 0x03883003000075a7 */ /* 0x0022a4000804017f */
[----:B--2---:R-:W-:Y:S05]  /*31ce0*/  @!P2 NANOSLEEP.SYNCS 0x989680 ;  /* 0x009896800000a95d */ /* 0x004fea0003900000 */
[----:B------:R-:W2:Y:S02]  /*31cf0*/  @!P2 SYNCS.PHASECHK.TRANS64 P2, [R0+URZ+0x38830], R3 ;  /* 0x038830030000a5a7 */ /* 0x000ea4000804007f */
[----:B--2---:R-:W-:Y:S05]  /*31d00*/  @!P2 BRA `(.L_x_3063) ;  /* 0xfffffffc00f0a947 */ /* 0x004fea000383ffff */
[----:B------:R-:W-:Y:S05]  /*31d10*/  BRA `(.L_x_3062) ;  /* 0xfffffe3c00187947 */ /* 0x000fea000383ffff */
.L_x_3070:
[----:B-1----:R1:W2:Y:S02]  /*31d20*/  SYNCS.PHASECHK.TRANS64.TRYWAIT P3, [R11+URZ+0x38830], R4 ;  /* 0x038830040b0075a7 */ /* 0x0022a4000806017f */
[----:B--2---:R-:W-:Y:S05]  /*31d30*/  @!P3 NANOSLEEP.SYNCS 0x989680 ;  /* 0x009896800000b95d */ /* 0x004fea0003900000 */
[----:B------:R-:W2:Y:S02]  /*31d40*/  @!P3 SYNCS.PHASECHK.TRANS64 P3, [R11+URZ+0x38830], R4 ;  /* 0x038830040b00b5a7 */ /* 0x000ea4000806007f */
[----:B--2---:R-:W-:Y:S05]  /*31d50*/  @!P3 BRA `(.L_x_3070) ;  /* 0xfffffffc00f0b947 */ /* 0x004fea000383ffff */
[----:B------:R-:W-:Y:S05]  /*31d60*/  BRA `(.L_x_3069) ;  /* 0xfffffe84004c7947 */ /* 0x000fea000383ffff */
.L_x_3075:
[----:B-1----:R1:W2:Y:S02]  /*31d70*/  SYNCS.PHASECHK.TRANS64.TRYWAIT P3, [R9+URZ+0x38850], R0 ;  /* 0x03885000090075a7 */ /* 0x0022a4000806017f */
[----:B--2---:R-:W-:Y:S05]  /*31d80*/  @!P3 NANOSLEEP.SYNCS 0x989680 ;  /* 0x009896800000b95d */ /* 0x004fea0003900000 */
[----:B------:R-:W2:Y:S02]  /*31d90*/  @!P3 SYNCS.PHASECHK.TRANS64 P3, [R9+URZ+0x38850], R0 ;  /* 0x038850000900b5a7 */ /* 0x000ea4000806007f */
[----:B--2---:R-:W-:Y:S05]  /*31da0*/  @!P3 BRA `(.L_x_3075) ;  /* 0xfffffffc00f0b947 */ /* 0x004fea000383ffff */
[----:B------:R-:W-:Y:S05]  /*31db0*/  BRA `(.L_x_3074) ;  /* 0xfffffebc00087947 */ /* 0x000fea000383ffff */
.L_x_3083:
[----:B-1----:R1:W2:Y:S02]  /*31dc0*/  SYNCS.PHASECHK.TRANS64.TRYWAIT P2, [R4+URZ+0x38830], R5 ;  /* 0x03883005040075a7 */ /* 0x0022a4000804017f */
[----:B--2---:R-:W-:Y:S05]  /*31dd0*/  @!P2 NANOSLEEP.SYNCS 0x989680 ;  /* 0x009896800000a95d */ /* 0x004fea0003900000 */
[----:B------:R-:W2:Y:S02]  /*31de0*/  @!P2 SYNCS.PHASECHK.TRANS64 P2, [R4+URZ+0x38830], R5 ;  /* 0x038830050400a5a7 */ /* 0x000ea4000804007f */
[----:B--2---:R-:W-:Y:S05]  /*31df0*/  @!P2 BRA `(.L_x_3083) ;  /* 0xfffffffc00f0a947 */ /* 0x004fea000383ffff */
[----:B------:R-:W-:Y:S05]  /*31e00*/  BRA `(.L_x_3082) ;  /* 0xfffffed000e47947 */ /* 0x000fea000383ffff */
.L_x_3088:
[----:B-1----:R1:W2:Y:S02]  /*31e10*/  SYNCS.PHASECHK.TRANS64.TRYWAIT P2, [R9+URZ+0x38850], R0 ;  /* 0x03885000090075a7 */ /* 0x0022a4000804017f */
[----:B--2---:R-:W-:Y:S05]  /*31e20*/  @!P2 NANOSLEEP.SYNCS 0x989680 ;  /* 0x009896800000a95d */ /* 0x004fea0003900000 */
[----:B------:R-:W2:Y:S02]  /*31e30*/  @!P2 SYNCS.PHASECHK.TRANS64 P2, [R9+URZ+0x38850], R0 ;  /* 0x038850000900a5a7 */ /* 0x000ea4000804007f */
[----:B--2---:R-:W-:Y:S05]  /*31e40*/  @!P2 BRA `(.L_x_3088) ;  /* 0xfffffffc00f0a947 */ /* 0x004fea000383ffff */
[----:B------:R-:W-:Y:S05]  /*31e50*/  BRA `(.L_x_3087) ;  /* 0xffffff0800a07947 */ /* 0x000fea000383ffff */
.L_x_3094:
[----:B-1----:R1:W2:Y:S02]  /*31e60*/  SYNCS.PHASECHK.TRANS64.TRYWAIT P0, [R0+URZ+0x38850], R7 ;  /* 0x03885007000075a7 */ /* 0x0022a4000800017f */
[----:B--2---:R-:W-:Y:S05]  /*31e70*/  @!P0 NANOSLEEP.SYNCS 0x989680 ;  /* 0x009896800000895d */ /* 0x004fea0003900000 */
[----:B------:R-:W2:Y:S02]  /*31e80*/  @!P0 SYNCS.PHASECHK.TRANS64 P0, [R0+URZ+0x38850], R7 ;  /* 0x03885007000085a7 */ /* 0x000ea4000800007f */
[----:B--2---:R-:W-:Y:S05]  /*31e90*/  @!P0 BRA `(.L_x_3094) ;  /* 0xfffffffc00f08947 */ /* 0x004fea000383ffff */
[----:B------:R-:W-:Y:S05]  /*31ea0*/  BRA `(.L_x_3093) ;  /* 0xffffff2000c47947 */ /* 0x000fea000383ffff */
.L_x_3130:
[----:B------:R-:W1:Y:S01]  /*31eb0*/  S2R R6, SR_TID.X ;  /* 0x0000000000067919 */ /* 0x000e620000002100 */
[----:B------:R-:W-:Y:S01]  /*31ec0*/  BSSY B1, `(.L_x_3346) ;  /* 0x000000a000017945 */ /* 0x000fe20003800000 */
[----:B------:R-:W-:Y:S02]  /*31ed0*/  IMAD.MOV.U32 R12, RZ, RZ, RZ ;  /* 0x000000ffff0c7224 */ /* 0x000fe400078e00ff */
[----:B------:R-:W-:Y:S02]  /*31ee0*/  IMAD.MOV.U32 R11, RZ, RZ, 0x1f ;  /* 0x0000001fff0b7424 */ /* 0x000fe400078e00ff */
[----:B------:R-:W-:Y:S01]  /*31ef0*/  IMAD.MOV.U32 R15, RZ, RZ, -0x1 ;  /* 0xffffffffff0f7424 */ /* 0x000fe200078e00ff */
[----:B-1----:R-:W-:-:S04]  /*31f00*/  SHF.R.U32.HI R6, RZ, 0x5, R6 ;  /* 0x00000005ff067819 */ /* 0x002fc80000011606 */
[----:B------:R-:W-:-:S05]  /*31f10*/  LOP3.LUT R6, R6, 0x3, RZ, 0xc0, !PT ;  /* 0x0000000306067812 */ /* 0x000fca00078ec0ff */
[----:B0-----:R-:W-:-:S07]  /*31f20*/  IMAD.MOV.U32 R13, RZ, RZ, R6 ;  /* 0x000000ffff0d7224 */ /* 0x001fce00078e0006 */
[----:B------:R-:W-:Y:S05]  /*31f30*/  WARPSYNC.COLLECTIVE R15, `(.L_x_3347) ;  /* 0x000000000f087348 */ /* 0x000fea0003c00000 */
[----:B------:R0:W1:Y:S02]  /*31f40*/  SHFL.IDX P6, R14, R13, R12, R11 ;  /* 0x0000000c0d0e7389 */ /* 0x00006400000c000b */
[----:B01----:R-:W-:Y:S01]  /*31f50*/  ENDCOLLECTIVE ;  /* 0x000000000000791b */ /* 0x003fe20003800000 */
.L_x_3347:
[----:B------:R-:W-:Y:S05]  /*31f60*/  BSYNC B1 ;  /* 0x0000000000017941 */ /* 0x000fea0003800000 */
.L_x_3346:
[----:B------:R-:W-:Y:S05]  /*31f70*/  BRA `(.L_x_3348) ;  /* 0xffffff7000d87947 */ /* 0x000fea000383ffff */
.L_x_3132:
[----:B------:R-:W-:Y:S01]  /*31f80*/  BSSY B1, `(.L_x_3349) ;  /* 0x0000006000017945 */ /* 0x000fe20003800000 */
[----:B------:R-:W-:-:S07]  /*31f90*/  IMAD.MOV.U32 R15, RZ, RZ, -0x1 ;  /* 0xffffffffff0f7424 */ /* 0x000fce00078e00ff */
[----:B01----:R-:W-:Y:S05]  /*31fa0*/  WARPSYNC.COLLECTIVE R15, `(.L_x_3350) ;  /* 0x000000000f0c7348 */ /* 0x003fea0003c00000 */
[----:B------:R-:W-:Y:S02]  /*31fb0*/  ELECT P6, UR62, PT ;  /* 0x00000000003e782f */ /* 0x000fe400038c0000 */
[----:B------:R-:W-:Y:S01]  /*31fc0*/  MOV R14, UR62 ;  /* 0x0000003e000e7c02 */ /* 0x000fe20008000f00 */
[----:B01----:R-:W-:Y:S10]  /*31fd0*/  ENDCOLLECTIVE ;  /* 0x000000000000791b */ /* 0x003ff40003800000 */
.L_x_3350:
[----:B------:R-:W-:Y:S05]  /*31fe0*/  BSYNC B1 ;  /* 0x0000000000017941 */ /* 0x000fea0003800000 */
.L_x_3349:
[----:B------:R-:W-:Y:S05]  /*31ff0*/  BRA `(.L_x_3131) ;  /* 0xffffff7000d07947 */ /* 0x000fea000383ffff */
.L_x_3134:
[----:B-1----:R-:W2:Y:S02]  /*32000*/  LDL R3, [R1+0x4] ;  /* 0x0000040001037983 */ /* 0x002ea40000100800 */
[----:B--2---:R1:W2:Y:S02]  /*32010*/  SYNCS.PHASECHK.TRANS64.TRYWAIT P0, [R3+URZ+0x38820], R2 ;  /* 0x03882002030075a7 */ /* 0x0042a4000800017f */
[----:B--2---:R-:W-:Y:S05]  /*32020*/  @!P0 NANOSLEEP.SYNCS 0x989680 ;  /* 0x009896800000895d */ /* 0x004fea0003900000 */
[----:B------:R-:W2:Y:S02]  /*32030*/  @!P0 SYNCS.PHASECHK.TRANS64 P0, [R3+URZ+0x38820], R2 ;  /* 0x03882002030085a7 */ /* 0x000ea4000800007f */
[----:B--2---:R-:W-:Y:S05]  /*32040*/  @!P0 BRA `(.L_x_3134) ;  /* 0xfffffffc00ec8947 */ /* 0x004fea000383ffff */
[----:B------:R-:W-:Y:S05]  /*32050*/  BRA `(.L_x_3351) ;  /* 0xffffff7000e07947 */ /* 0x000fea000383ffff */
.L_x_3138:
[----:B-1----:R1:W2:Y:S02]  /*32060*/  SYNCS.PHASECHK.TRANS64.TRYWAIT P0, [R5+URZ+0x388a0], R8 ;  /* 0x0388a008050075a7 */ /* 0x0022a4000800017f */
[----:B--2---:R-:W-:Y:S05]  /*32070*/  @!P0 NANOSLEEP.SYNCS 0x989680 ;  /* 0x009896800000895d */ /* 0x004fea0003900000 */
[----:B------:R-:W2:Y:S02]  /*32080*/  @!P0 SYNCS.PHASECHK.TRANS64 P0, [R5+URZ+0x388a0], R8 ;  /* 0x0388a008050085a7 */ /* 0x000ea4000800007f */
[----:B--2---:R-:W-:Y:S05]  /*32090*/  @!P0 BRA `(.L_x_3138) ;  /* 0xfffffffc00f08947 */ /* 0x004fea000383ffff */
[----:B------:R-:W-:Y:S05]  /*320a0*/  BRA `(.L_x_3352) ;  /* 0xffffff7400047947 */ /* 0x000fea000383ffff */
.L_x_3146:
[----:B--2---:R2:W3:Y:S02]  /*320b0*/  SYNCS.PHASECHK.TRANS64.TRYWAIT P0, [R5+URZ+0x388c0], R8 ;  /* 0x0388c008050075a7 */ /* 0x0044e4000800017f */
[----:B---3--:R-:W-:Y:S05]  /*320c0*/  @!P0 NANOSLEEP.SYNCS 0x989680 ;  /* 0x009896800000895d */ /* 0x008fea0003900000 */
[----:B------:R-:W3:Y:S02]  /*320d0*/  @!P0 SYNCS.PHASECHK.TRANS64 P0, [R5+URZ+0x388c0], R8 ;  /* 0x0388c008050085a7 */ /* 0x000ee4000800007f */
[----:B---3--:R-:W-:Y:S05]  /*320e0*/  @!P0 BRA `(.L_x_3146) ;  /* 0xfffffffc00f08947 */ /* 0x008fea000383ffff */
[----:B------:R-:W-:Y:S05]  /*320f0*/  BRA `(.L_x_3353) ;  /* 0xffffff7800487947 */ /* 0x000fea000383ffff */
.L_x_3156:
[----:B-1----:R1:W2:Y:S02]  /*32100*/  SYNCS.PHASECHK.TRANS64.TRYWAIT P1, [R6+URZ+0x388a0], R5 ;  /* 0x0388a005060075a7 */ /* 0x0022a4000802017f */
[----:B--2---:R-:W-:Y:S05]  /*32110*/  @!P1 NANOSLEEP.SYNCS 0x989680 ;  /* 0x009896800000995d */ /* 0x004fea0003900000 */
[----:B------:R-:W2:Y:S02]  /*32120*/  @!P1 SYNCS.PHASECHK.TRANS64 P1, [R6+URZ+0x388a0], R5 ;  /* 0x0388a005060095a7 */ /* 0x000ea4000802007f */
[----:B--2---:R-:W-:Y:S05]  /*32130*/  @!P1 BRA `(.L_x_3156) ;  /* 0xfffffffc00f09947 */ /* 0x004fea000383ffff */
[----:B------:R-:W-:Y:S05]  /*32140*/  BRA `(.L_x_3354) ;  /* 0xffffff7c00d87947 */ /* 0x000fea000383ffff */
.L_x_3164:
[----:B--2---:R2:W3:Y:S02]  /*32150*/  SYNCS.PHASECHK.TRANS64.TRYWAIT P1, [R6+URZ+0x388c0], R5 ;  /* 0x0388c005060075a7 */ /* 0x0044e4000802017f */
[----:B---3--:R-:W-:Y:S05]  /*32160*/  @!P1 NANOSLEEP.SYNCS 0x989680 ;  /* 0x009896800000995d */ /* 0x008fea0003900000 */
[----:B------:R-:W3:Y:S02]  /*32170*/  @!P1 SYNCS.PHASECHK.TRANS64 P1, [R6+URZ+0x388c0], R5 ;  /* 0x0388c005060095a7 */ /* 0x000ee4000802007f */
[----:B---3--:R-:W-:Y:S05]  /*32180*/  @!P1 BRA `(.L_x_3164) ;  /* 0xfffffffc00f09947 */ /* 0x008fea000383ffff */
[----:B------:R-:W-:Y:S05]  /*32190*/  BRA `(.L_x_3355) ;  /* 0xffffff8400187947 */ /* 0x000fea000383ffff */
.L_x_3180:
        /* <DEDUP_REMOVED lines=11> */
.L_x_3357:
[----:B------:R-:W-:Y:S05]  /*32250*/  BSYNC B0 ;  /* 0x0000000000007941 */ /* 0x000fea0003800000 */
.L_x_3356:
[----:B------:R-:W-:Y:S05]  /*32260*/  BRA `(.L_x_3358) ;  /* 0xffffff9000387947 */ /* 0x000fea000383ffff */
.L_x_3182:
[----:B------:R-:W-:Y:S01]  /*32270*/  BSSY B0, `(.L_x_3359) ;  /* 0x0000006000007945 */ /* 0x000fe20003800000 */
[----:B------:R-:W-:-:S07]  /*32280*/  IMAD.MOV.U32 R15, RZ, RZ, -0x1 ;  /* 0xffffffffff0f7424 */ /* 0x000fce00078e00ff */
[----:B01----:R-:W-:Y:S05]  /*32290*/  WARPSYNC.COLLECTIVE R15, `(.L_x_3360) ;  /* 0x000000000f0c7348 */ /* 0x003fea0003c00000 */
[----:B------:R-:W-:Y:S02]  /*322a0*/  ELECT P6, UR62, PT ;  /* 0x00000000003e782f */ /* 0x000fe400038c0000 */
[----:B------:R-:W-:Y:S01]  /*322b0*/  MOV R14, UR62 ;  /* 0x0000003e000e7c02 */ /* 0x000fe20008000f00 */
[----:B01----:R-:W-:Y:S10]  /*322c0*/  ENDCOLLECTIVE ;  /* 0x000000000000791b */ /* 0x003ff40003800000 */
.L_x_3360:
[----:B------:R-:W-:Y:S05]  /*322d0*/  BSYNC B0 ;  /* 0x0000000000007941 */ /* 0x000fea0003800000 */
.L_x_3359:
[----:B------:R-:W-:Y:S05]  /*322e0*/  BRA `(.L_x_3361) ;  /* 0xffffff9000487947 */ /* 0x000fea000383ffff */
.L_x_3184:
[----:B-1----:R1:W2:Y:S02]  /*322f0*/  SYNCS.PHASECHK.TRANS64.TRYWAIT P0, [R0+URZ+0x38840], R2 ;  /* 0x03884002000075a7 */ /* 0x0022a4000800017f */
[----:B--2---:R-:W-:Y:S05]  /*32300*/  @!P0 NANOSLEEP.SYNCS 0x989680 ;  /* 0x009896800000895d */ /* 0x004fea0003900000 */
[----:B------:R-:W2:Y:S02]  /*32310*/  @!P0 SYNCS.PHASECHK.TRANS64 P0, [R0+URZ+0x38840], R2 ;  /* 0x03884002000085a7 */ /* 0x000ea4000800007f */
[----:B--2---:R-:W-:Y:S05]  /*32320*/  @!P0 BRA `(.L_x_3184) ;  /* 0xfffffffc00f08947 */ /* 0x004fea000383ffff */
[----:B------:R-:W-:Y:S05]  /*32330*/  BRA `(.L_x_3362) ;  /* 0xffffff9000b87947 */ /* 0x000fea000383ffff */
.L_x_3188:
[----:B------:R-:W2:Y:S01]  /*32340*/  LDL.LU R11, [R1+0x40] ;  /* 0x00004000010b7983 */ /* 0x000ea20000300800 */
[----:B------:R-:W-:Y:S02]  /*32350*/  IMAD.MOV.U32 R13, RZ, RZ, R2 ;  /* 0x000000ffff0d7224 */ /* 0x000fe400078e0002 */
[----:B------:R-:W-:Y:S02]  /*32360*/  IMAD.MOV.U32 R12, RZ, RZ, RZ ;  /* 0x000000ffff0c7224 */ /* 0x000fe400078e00ff */
[----:B------:R-:W-:Y:S02]  /*32370*/  IMAD.MOV.U32 R15, RZ, RZ, -0x1 ;  /* 0xffffffffff0f7424 */ /* 0x000fe400078e00ff */
[----:B------:R-:W-:Y:S02]  /*32380*/  IMAD R17, R17, 0x80, R10 ;  /* 0x0000008011117824 */ /* 0x000fe400078e020a */
[----:B--2---:R-:W-:Y:S02]  /*32390*/  IMAD R0, R11, R7, RZ ;  /* 0x000000070b007224 */ /* 0x004fe400078e02ff */
[----:B------:R-:W-:-:S03]  /*323a0*/  IMAD.MOV.U32 R11, RZ, RZ, 0x181f ;  /* 0x0000181fff0b7424 */ /* 0x000fc600078e00ff */
[----:B------:R-:W-:-:S13]  /*323b0*/  ISETP.GE.AND P5, PT, R17, R0, PT ;  /* 0x000000001100720c */ /* 0x000fda0003fa6270 */
[----:B-----5:R-:W-:Y:S05]  /*323c0*/  WARPSYNC.COLLECTIVE R15, `(.L_x_3363) ;  /* 0x000000000f087348 */ /* 0x020fea0003c00000 */
[----:B------:R0:W1:Y:S02]  /*323d0*/  SHFL.IDX P6, R14, R13, R12, R11 ;  /* 0x0000000c0d0e7389 */ /* 0x00006400000c000b */
[----:B01---5:R-:W-:Y:S01]  /*323e0*/  ENDCOLLECTIVE ;  /* 0x000000000000791b */ /* 0x023fe20003800000 */
.L_x_3363:
[----:B------:R-:W-:Y:S02]  /*323f0*/  IMAD.MOV.U32 R13, RZ, RZ, R3 ;  /* 0x000000ffff0d7224 */ /* 0x000fe400078e0003 */
[----:B------:R-:W-:-:S07]  /*32400*/  IMAD.MOV.U32 R4, RZ, RZ, R14 ;  /* 0x000000ffff047224 */ /* 0x000fce00078e000e */
[----:B------:R-:W-:Y:S05]  /*32410*/  WARPSYNC.COLLECTIVE R15, `(.L_x_3364) ;  /* 0x000000000f087348 */ /* 0x000fea0003c00000 */
[----:B------:R0:W1:Y:S02]  /*32420*/  SHFL.IDX P6, R14, R13, R12, R11 ;  /* 0x0000000c0d0e7389 */ /* 0x00006400000c000b */
[----:B01----:R-:W-:Y:S01]  /*32430*/  ENDCOLLECTIVE ;  /* 0x000000000000791b */ /* 0x003fe20003800000 */
.L_x_3364:
        /* <DEDUP_REMOVED lines=19> */
.L_x_3365:
[----:B------:R-:W-:-:S05]  /*32570*/  VIADD R4, R17, 0x10 ;  /* 0x0000001011047836 */ /* 0x000fca0000000000 */
[----:B------:R-:W-:Y:S01]  /*32580*/  ISETP.GE.AND P5, PT, R4, R0, PT ;  /* 0x000000000400720c */ /* 0x000fe20003fa6270 */
[----:B------:R-:W-:Y:S02]  /*32590*/  IMAD.MOV.U32 R13, RZ, RZ, R3 ;  /* 0x000000ffff0d7224 */ /* 0x000fe400078e0003 */
[----:B------:R-:W-:-:S10]  /*325a0*/  IMAD.MOV.U32 R6, RZ, RZ, R14 ;  /* 0x000000ffff067224 */ /* 0x000fd400078e000e */
[----:B------:R-:W-:Y:S05]  /*325b0*/  WARPSYNC.COLLECTIVE R15, `(.L_x_3366) ;  /* 0x000000000f087348 */ /* 0x000fea0003c00000 */
[----:B------:R0:W1:Y:S02]  /*325c0*/  SHFL.IDX P6, R14, R13, R12, R11 ;  /* 0x0000000c0d0e7389 */ /* 0x00006400000c000b */
[----:B01----:R-:W-:Y:S01]  /*325d0*/  ENDCOLLECTIVE ;  /* 0x000000000000791b */ /* 0x003fe20003800000 */
.L_x_3366:
        /* <DEDUP_REMOVED lines=19> */
.L_x_3367:
[----:B------:R-:W-:-:S05]  /*32710*/  VIADD R4, R17, 0x20 ;  /* 0x0000002011047836 */ /* 0x000fca0000000000 */
[----:B------:R-:W-:Y:S01]  /*32720*/  ISETP.GE.AND P5, PT, R4, R0, PT ;  /* 0x000000000400720c */ /* 0x000fe20003fa6270 */
[----:B------:R-:W-:Y:S02]  /*32730*/  IMAD.MOV.U32 R13, RZ, RZ, R3 ;  /* 0x000000ffff0d7224 */ /* 0x000fe400078e0003 */
[----:B------:R-:W-:-:S10]  /*32740*/  IMAD.MOV.U32 R6, RZ, RZ, R14 ;  /* 0x000000ffff067224 */ /* 0x000fd400078e000e */
[----:B------:R-:W-:Y:S05]  /*32750*/  WARPSYNC.COLLECTIVE R15, `(.L_x_3368) ;  /* 0x000000000f087348 */ /* 0x000fea0003c00000 */
[----:B------:R0:W1:Y:S02]  /*32760*/  SHFL.IDX P6, R14, R13, R12, R11 ;  /* 0x0000000c0d0e7389 */ /* 0x00006400000c000b */
[----:B01----:R-:W-:Y:S01]  /*32770*/  ENDCOLLECTIVE ;  /* 0x000000000000791b */ /* 0x003fe20003800000 */
.L_x_3368:
        /* <DEDUP_REMOVED lines=19> */
.L_x_3369:
[----:B------:R-:W-:-:S05]  /*328b0*/  VIADD R4, R17, 0x30 ;  /* 0x0000003011047836 */ /* 0x000fca0000000000 */
[----:B------:R-:W-:Y:S01]  /*328c0*/  ISETP.GE.AND P5, PT, R4, R0, PT ;  /* 0x000000000400720c */ /* 0x000fe20003fa6270 */
[----:B------:R-:W-:Y:S02]  /*328d0*/  IMAD.MOV.U32 R13, RZ, RZ, R3 ;  /* 0x000000ffff0d7224 */ /* 0x000fe400078e0003 */
[----:B------:R-:W-:-:S10]  /*328e0*/  IMAD.MOV.U32 R6, RZ, RZ, R14 ;  /* 0x000000ffff067224 */ /* 0x000fd400078e000e */
[----:B------:R-:W-:Y:S05]  /*328f0*/  WARPSYNC.COLLECTIVE R15, `(.L_x_3370) ;  /* 0x000000000f087348 */ /* 0x000fea0003c00000 */
[----:B------:R0:W1:Y:S02]  /*32900*/  SHFL.IDX P6, R14, R13, R12, R11 ;  /* 0x0000000c0d0e7389 */ /* 0x00006400000c000b */
[----:B01----:R-:W-:Y:S01]  /*32910*/  ENDCOLLECTIVE ;  /* 0x000000000000791b */ /* 0x003fe20003800000 */
.L_x_3370:
        /* <DEDUP_REMOVED lines=19> */
.L_x_3371:
[----:B------:R-:W-:-:S05]  /*32a50*/  VIADD R4, R17, 0x40 ;  /* 0x0000004011047836 */ /* 0x000fca0000000000 */
[----:B------:R-:W-:Y:S01]  /*32a60*/  ISETP.GE.AND P5, PT, R4, R0, PT ;  /* 0x000000000400720c */ /* 0x000fe20003fa6270 */
[----:B------:R-:W-:Y:S02]  /*32a70*/  IMAD.MOV.U32 R13, RZ, RZ, R3 ;  /* 0x000000ffff0d7224 */ /* 0x000fe400078e0003 */
[----:B------:R-:W-:-:S10]  /*32a80*/  IMAD.MOV.U32 R6, RZ, RZ, R14 ;  /* 0x000000ffff067224 */ /* 0x000fd400078e000e */
[----:B------:R-:W-:Y:S05]  /*32a90*/  WARPSYNC.COLLECTIVE R15, `(.L_x_3372) ;  /* 0x000000000f087348 */ /* 0x000fea0003c00000 */
[----:B------:R0:W1:Y:S02]  /*32aa0*/  SHFL.IDX P6, R14, R13, R12, R11 ;  /* 0x0000000c0d0e7389 */ /* 0x00006400000c000b */
[----:B01----:R-:W-:Y:S01]  /*32ab0*/  ENDCOLLECTIVE ;  /* 0x000000000000791b */ /* 0x003fe20003800000 */
.L_x_3372:
        /* <DEDUP_REMOVED lines=19> */
.L_x_3373:
[----:B------:R-:W-:-:S05]  /*32bf0*/  VIADD R4, R17, 0x50 ;  /* 0x0000005011047836 */ /* 0x000fca0000000000 */
[----:B------:R-:W-:Y:S01]  /*32c00*/  ISETP.GE.AND P5, PT, R4, R0, PT ;  /* 0x000000000400720c */ /* 0x000fe20003fa6270 */
[----:B------:R-:W-:Y:S02]  /*32c10*/  IMAD.MOV.U32 R13, RZ, RZ, R3 ;  /* 0x000000ffff0d7224 */ /* 0x000fe400078e0003 */
[----:B------:R-:W-:-:S10]  /*32c20*/  IMAD.MOV.U32 R6, RZ, RZ, R14 ;  /* 0x000000ffff067224 */ /* 0x000fd400078e000e */
[----:B------:R-:W-:Y:S05]  /*32c30*/  WARPSYNC.COLLECTIVE R15, `(.L_x_3374) ;  /* 0x000000000f087348 */ /* 0x000fea0003c00000 */
[----:B------:R0:W1:Y:S02]  /*32c40*/  SHFL.IDX P6, R14, R13, R12, R11 ;  /* 0x0000000c0d0e7389 */ /* 0x00006400000c000b */
[----:B01----:R-:W-:Y:S01]  /*32c50*/  ENDCOLLECTIVE ;  /* 0x000000000000791b */ /* 0x003fe20003800000 */
.L_x_3374:
        /* <DEDUP_REMOVED lines=19> */
.L_x_3375:
[----:B------:R-:W-:-:S05]  /*32d90*/  VIADD R5, R17, 0x60 ;  /* 0x0000006011057836 */ /* 0x000fca0000000000 */
[----:B------:R-:W-:Y:S01]  /*32da0*/  ISETP.GE.AND P5, PT, R5, R0, PT ;  /* 0x000000000500720c */ /* 0x000fe20003fa6270 */
[----:B------:R-:W-:Y:S02]  /*32db0*/  IMAD.MOV.U32 R13, RZ, RZ, R3 ;  /* 0x000000ffff0d7224 */ /* 0x000fe400078e0003 */
[----:B------:R-:W-:-:S10]  /*32dc0*/  IMAD.MOV.U32 R6, RZ, RZ, R14 ;  /* 0x000000ffff067224 */ /* 0x000fd400078e000e */
[----:B------:R-:W-:Y:S05]  /*32dd0*/  WARPSYNC.COLLECTIVE R15, `(.L_x_3376) ;  /* 0x000000000f087348 */ /* 0x000fea0003c00000 */
[----:B------:R0:W1:Y:S02]  /*32de0*/  SHFL.IDX P6, R14, R13, R12, R11 ;  /* 0x0000000c0d0e7389 */ /* 0x00006400000c000b */
[----:B01----:R-:W-:Y:S01]  /*32df0*/  ENDCOLLECTIVE ;  /* 0x000000000000791b */ /* 0x003fe20003800000 */
.L_x_3376:
        /* <DEDUP_REMOVED lines=19> */
.L_x_3377:
[----:B------:R-:W-:Y:S02]  /*32f30*/  IMAD.MOV.U32 R13, RZ, RZ, R3 ;  /* 0x000000ffff0d7224 */ /* 0x000fe400078e0003 */
[----:B------:R-:W-:-:S07]  /*32f40*/  IMAD.MOV.U32 R6, RZ, RZ, R14 ;  /* 0x000000ffff067224 */ /* 0x000fce00078e000e */
[----:B------:R-:W-:Y:S05]  /*32f50*/  WARPSYNC.COLLECTIVE R15, `(.L_x_3378) ;  /* 0x000000000f087348 */ /* 0x000fea0003c00000 */
[----:B------:R0:W1:Y:S02]  /*32f60*/  SHFL.IDX P6, R14, R13, R12, R11 ;  /* 0x0000000c0d0e7389 */ /* 0x00006400000c000b */
[----:B01----:R-:W-:Y:S01]  /*32f70*/  ENDCOLLECTIVE ;  /* 0x000000000000791b */ /* 0x003fe20003800000 */
.L_x_3378:
[----:B------:R-:W-:Y:S01]  /*32f80*/  IMAD.MOV.U32 R3, RZ, RZ, R14 ;  /* 0x000000ffff037224 */ /* 0x000fe200078e000e */
[----:B------:R-:W-:Y:S06]  /*32f90*/  BRA `(.L_x_3379) ;  /* 0xffffff9400b07947 */ /* 0x000fec000383ffff */
.L_x_3193:
[----:B0-----:R-:W2:Y:S02]  /*32fa0*/  LDL R2, [R1+0x4] ;  /* 0x0000040001027983 */ /* 0x001ea40000100800 */
[----:B--2---:R0:W1:Y:S02]  /*32fb0*/  SYNCS.PHASECHK.TRANS64.TRYWAIT P0, [R2+URZ+0x38820], R0 ;  /* 0x03882000020075a7 */ /* 0x004064000800017f */
[----:B-1----:R-:W-:Y:S05]  /*32fc0*/  @!P0 NANOSLEEP.SYNCS 0x989680 ;  /* 0x009896800000895d */ /* 0x002fea0003900000 */
[----:B------:R-:W1:Y:S02]  /*32fd0*/  @!P0 SYNCS.PHASECHK.TRANS64 P0, [R2+URZ+0x38820], R0 ;  /* 0x03882000020085a7 */ /* 0x000e64000800007f */
[----:B-1----:R-:W-:Y:S05]  /*32fe0*/  @!P0 BRA `(.L_x_3193) ;  /* 0xfffffffc00ec8947 */ /* 0x002fea000383ffff */
[----:B------:R-:W-:Y:S05]  /*32ff0*/  BRA `(.L_x_3380) ;  /* 0xffffff9800307947 */ /* 0x000fea000383ffff */
.L_x_3202:
[----:B-1----:R1:W2:Y:S02]  /*33000*/  SYNCS.PHASECHK.TRANS64.TRYWAIT P0, [R3+URZ+0x38840], R0 ;  /* 0x03884000030075a7 */ /* 0x0022a4000800017f */
[----:B--2---:R-:W-:Y:S05]  /*33010*/  @!P0 NANOSLEEP.SYNCS 0x989680 ;  /* 0x009896800000895d */ /* 0x004fea0003900000 */
[----:B------:R-:W2:Y:S02]  /*33020*/  @!P0 SYNCS.PHASECHK.TRANS64 P0, [R3+URZ+0x38840], R0 ;  /* 0x03884000030085a7 */ /* 0x000ea4000800007f */
[----:B--2---:R-:W-:Y:S05]  /*33030*/  @!P0 BRA `(.L_x_3202) ;  /* 0xfffffffc00f08947 */ /* 0x004fea000383ffff */
[----:B------:R-:W-:Y:S05]  /*33040*/  BRA `(.L_x_3381) ;  /* 0xffffff9800f87947 */ /* 0x000fea000383ffff */
.L_x_3210:
[----:B0-----:R0:W1:Y:S02]  /*33050*/  SYNCS.PHASECHK.TRANS64.TRYWAIT P0, [R3+URZ+0x60], R0 ;  /* 0x00006000030075a7 */ /* 0x001064000800017f */
[----:B-1----:R-:W-:Y:S05]  /*33060*/  @!P0 NANOSLEEP.SYNCS 0x989680 ;  /* 0x009896800000895d */ /* 0x002fea0003900000 */
[----:B------:R-:W1:Y:S02]  /*33070*/  @!P0 SYNCS.PHASECHK.TRANS64 P0, [R3+URZ+0x60], R0 ;  /* 0x00006000030085a7 */ /* 0x000e64000800007f */
[----:B-1----:R-:W-:Y:S05]  /*33080*/  @!P0 BRA `(.L_x_3210) ;  /* 0xfffffffc00f08947 */ /* 0x002fea000383ffff */
[----:B------:R-:W-:Y:S05]  /*33090*/  BRA `(.L_x_3382) ;  /* 0xffffffa000547947 */ /* 0x000fea000383ffff */
.L_x_3221:
[----:B--2---:R2:W3:Y:S02]  /*330a0*/  SYNCS.PHASECHK.TRANS64.TRYWAIT P0, [R3+URZ+0x38840], R2 ;  /* 0x03884002030075a7 */ /* 0x0044e4000800017f */
[----:B---3--:R-:W-:Y:S05]  /*330b0*/  @!P0 NANOSLEEP.SYNCS 0x989680 ;  /* 0x009896800000895d */ /* 0x008fea0003900000 */
[----:B------:R-:W3:Y:S02]  /*330c0*/  @!P0 SYNCS.PHASECHK.TRANS64 P0, [R3+URZ+0x38840], R2 ;  /* 0x03884002030085a7 */ /* 0x000ee4000800007f */
[----:B---3--:R-:W-:Y:S05]  /*330d0*/  @!P0 BRA `(.L_x_3221) ;  /* 0xfffffffc00f08947 */ /* 0x008fea000383ffff */
[----:B------:R-:W-:Y:S05]  /*330e0*/  BRA `(.L_x_3383) ;  /* 0xffffffa800807947 */ /* 0x000fea000383ffff */
.L_x_3229:
[----:B-1----:R1:W2:Y:S02]  /*330f0*/  SYNCS.PHASECHK.TRANS64.TRYWAIT P0, [R2+URZ+0x60], R3 ;  /* 0x00006003020075a7 */ /* 0x0022a4000800017f */
[----:B--2---:R-:W-:Y:S05]  /*33100*/  @!P0 NANOSLEEP.SYNCS 0x989680 ;  /* 0x009896800000895d */ /* 0x004fea0003900000 */
[----:B------:R-:W2:Y:S02]  /*33110*/  @!P0 SYNCS.PHASECHK.TRANS64 P0, [R2+URZ+0x60], R3 ;  /* 0x00006003020085a7 */ /* 0x000ea4000800007f */
[----:B--2---:R-:W-:Y:S05]  /*33120*/  @!P0 BRA `(.L_x_3229) ;  /* 0xfffffffc00f08947 */ /* 0x004fea000383ffff */
[----:B------:R-:W-:Y:S05]  /*33130*/  BRA `(.L_x_3384) ;  /* 0xffffffac00dc7947 */ /* 0x000fea000383ffff */
.L_x_3240:
[----:B----4-:R4:W0:Y:S02]  /*33140*/  SYNCS.PHASECHK.TRANS64.TRYWAIT P0, [R2+URZ+0x38840], R3 ;  /* 0x03884003020075a7 */ /* 0x010824000800017f */
[----:B0-----:R-:W-:Y:S05]  /*33150*/  @!P0 NANOSLEEP.SYNCS 0x989680 ;  /* 0x009896800000895d */ /* 0x001fea0003900000 */
[----:B------:R-:W0:Y:S02]  /*33160*/  @!P0 SYNCS.PHASECHK.TRANS64 P0, [R2+URZ+0x38840], R3 ;  /* 0x03884003020085a7 */ /* 0x000e24000800007f */
[----:B0-----:R-:W-:Y:S05]  /*33170*/  @!P0 BRA `(.L_x_3240) ;  /* 0xfffffffc00f08947 */ /* 0x001fea000383ffff */
[----:B------:R-:W-:Y:S05]  /*33180*/  BRA `(.L_x_3385) ;  /* 0xffffffb400d47947 */ /* 0x000fea000383ffff */
.L_x_3248:
[----:B-1----:R1:W2:Y:S02]  /*33190*/  SYNCS.PHASECHK.TRANS64.TRYWAIT P0, [R2+URZ+0x60], R5 ;  /* 0x00006005020075a7 */ /* 0x0022a4000800017f */
[----:B--2---:R-:W-:Y:S05]  /*331a0*/  @!P0 NANOSLEEP.SYNCS 0x989680 ;  /* 0x009896800000895d */ /* 0x004fea0003900000 */
[----:B------:R-:W2:Y:S02]  /*331b0*/  @!P0 SYNCS.PHASECHK.TRANS64 P0, [R2+URZ+0x60], R5 ;  /* 0x00006005020085a7 */ /* 0x000ea4000800007f */
[----:B--2---:R-:W-:Y:S05]  /*331c0*/  @!P0 BRA `(.L_x_3248) ;  /* 0xfffffffc00f08947 */ /* 0x004fea000383ffff */
[----:B------:R-:W-:Y:S05]  /*331d0*/  BRA `(.L_x_3386) ;  /* 0xffffffbc00307947 */ /* 0x000fea000383ffff */
.L_x_3261:
[----:B0-----:R0:W2:Y:S02]  /*331e0*/  SYNCS.PHASECHK.TRANS64.TRYWAIT P0, [R0+URZ+0x38860], R2 ;  /* 0x03886002000075a7 */ /* 0x0010a4000800017f */
[----:B--2---:R-:W-:Y:S05]  /*331f0*/  @!P0 NANOSLEEP.SYNCS 0x989680 ;  /* 0x009896800000895d */ /* 0x004fea0003900000 */
[----:B------:R-:W2:Y:S02]  /*33200*/  @!P0 SYNCS.PHASECHK.TRANS64 P0, [R0+URZ+0x38860], R2 ;  /* 0x03886002000085a7 */ /* 0x000ea4000800007f */
[----:B--2---:R-:W-:Y:S05]  /*33210*/  @!P0 BRA `(.L_x_3261) ;  /* 0xfffffffc00f08947 */ /* 0x004fea000383ffff */
[----:B------:R-:W-:Y:S05]  /*33220*/  BRA `(.L_x_3387) ;  /* 0xffffffc4000c7947 */ /* 0x000fea000383ffff */
.L_x_3270:
[----:B------:R-:W-:Y:S01]  /*33230*/  BSSY B0, `(.L_x_3388) ;  /* 0x0000008000007945 */ /* 0x000fe20003800000 */
[----:B0-----:R-:W-:Y:S02]  /*33240*/  IMAD.MOV.U32 R13, RZ, RZ, R16 ;  /* 0x000000ffff0d7224 */ /* 0x001fe400078e0010 */
[----:B------:R-:W-:Y:S02]  /*33250*/  IMAD.MOV.U32 R12, RZ, RZ, RZ ;  /* 0x000000ffff0c7224 */ /* 0x000fe400078e00ff */
[----:B------:R-:W-:Y:S02]  /*33260*/  IMAD.MOV.U32 R11, RZ, RZ, 0x1f ;  /* 0x0000001fff0b7424 */ /* 0x000fe400078e00ff */
[----:B------:R-:W-:-:S07]  /*33270*/  IMAD.MOV.U32 R15, RZ, RZ, -0x1 ;  /* 0xffffffffff0f7424 */ /* 0x000fce00078e00ff */
[----:B-1---5:R-:W-:Y:S05]  /*33280*/  WARPSYNC.COLLECTIVE R15, `(.L_x_3389) ;  /* 0x000000000f087348 */ /* 0x022fea0003c00000 */
[----:B------:R0:W2:Y:S02]  /*33290*/  SHFL.IDX P6, R14, R13, R12, R11 ;  /* 0x0000000c0d0e7389 */ /* 0x0000a400000c000b */
[----:B012--5:R-:W-:Y:S01]  /*332a0*/  ENDCOLLECTIVE ;  /* 0x000000000000791b */ /* 0x027fe20003800000 */
.L_x_3389:
[----:B------:R-:W-:Y:S05]  /*332b0*/  BSYNC B0 ;  /* 0x0000000000007941 */ /* 0x000fea0003800000 */
.L_x_3388:
        /* <DEDUP_REMOVED lines=9> */
.L_x_3390:
        /* <DEDUP_REMOVED lines=19> */
.L_x_3391:
        /* <DEDUP_REMOVED lines=8> */
.L_x_3392:
        /* <DEDUP_REMOVED lines=8> */
.L_x_3393:
        /* <DEDUP_REMOVED lines=8> */
.L_x_3394:
        /* <DEDUP_REMOVED lines=8> */
.L_x_3395:
        /* <DEDUP_REMOVED lines=9> */
.L_x_3396:
[----:B------:R-:W-:Y:S01]  /*33710*/  IMAD.MOV.U32 R16, RZ, RZ, R14 ;  /* 0x000000ffff107224 */ /* 0x000fe200078e000e */
[----:B------:R-:W-:Y:S06]  /*33720*/  BRA `(.L_x_3397) ;  /* 0xffffffc800107947 */ /* 0x000fec000383ffff */
.L_x_3275:
[----:B------:R-:W-:Y:S01]  /*33730*/  BSSY B0, `(.L_x_3398) ;  /* 0x0000008000007945 */ /* 0x000fe20003800000 */
[----:B0----5:R-:W-:Y:S02]  /*33740*/  IMAD.MOV.U32 R13, RZ, RZ, R3 ;  /* 0x000000ffff0d7224 */ /* 0x021fe400078e0003 */
[----:B------:R-:W-:Y:S02]  /*33750*/  IMAD.MOV.U32 R12, RZ, RZ, 0x1 ;  /* 0x00000001ff0c7424 */ /* 0x000fe400078e00ff */
[----:B------:R-:W-:Y:S02]  /*33760*/  IMAD.MOV.U32 R11, RZ, RZ, RZ ;  /* 0x000000ffff0b7224 */ /* 0x000fe400078e00ff */
[----:B------:R-:W-:-:S07]  /*33770*/  IMAD.MOV.U32 R15, RZ, RZ, -0x1 ;  /* 0xffffffffff0f7424 */ /* 0x000fce00078e00ff */
[----:B-12---:R-:W-:Y:S05]  /*33780*/  WARPSYNC.COLLECTIVE R15, `(.L_x_3399) ;  /* 0x000000000f087348 */ /* 0x006fea0003c00000 */
[----:B------:R0:W3:Y:S02]  /*33790*/  SHFL.UP P6, R14, R13, R12, R11 ;  /* 0x0400000c0d0e7389 */ /* 0x0000e400000c000b */
[----:B0123--:R-:W-:Y:S01]  /*337a0*/  ENDCOLLECTIVE ;  /* 0x000000000000791b */ /* 0x00ffe20003800000 */
.L_x_3399:
[----:B------:R-:W-:Y:S05]  /*337b0*/  BSYNC B0 ;  /* 0x0000000000007941 */ /* 0x000fea0003800000 */
.L_x_3398:
        /* <DEDUP_REMOVED lines=10> */
.L_x_3400:
        /* <DEDUP_REMOVED lines=8> */
.L_x_3401:
        /* <DEDUP_REMOVED lines=8> */
.L_x_3402:
        /* <DEDUP_REMOVED lines=8> */
.L_x_3403:
        /* <DEDUP_REMOVED lines=9> */
.L_x_3404:
[----:B------:R-:W-:Y:S01]  /*33a70*/  IMAD.MOV.U32 R16, RZ, RZ, R14 ;  /* 0x000000ffff107224 */ /* 0x000fe200078e000e */
[----:B------:R-:W-:Y:S06]  /*33a80*/  BRA `(.L_x_3405) ;  /* 0xffffffc400d87947 */ /* 0x000fec000383ffff */
.L_x_3277:
[----:B------:R-:W-:Y:S01]  /*33a90*/  BSSY B0, `(.L_x_3406) ;  /* 0x0000006000007945 */ /* 0x000fe20003800000 */
[----:B------:R-:W-:Y:S01]  /*33aa0*/  PLOP3.LUT P6, PT, P6, PT, PT, 0x8, 0x0 ;  /* 0x000000000000781c */ /* 0x000fe200037ce170 */
[----:B------:R-:W-:-:S12]  /*33ab0*/  IMAD.MOV.U32 R15, RZ, RZ, -0x1 ;  /* 0xffffffffff0f7424 */ /* 0x000fd800078e00ff */
[----:B012--5:R-:W-:Y:S05]  /*33ac0*/  WARPSYNC.COLLECTIVE R15, `(.L_x_3407) ;  /* 0x000000000f087348 */ /* 0x027fea0003c00000 */
[----:B------:R-:W-:Y:S01]  /*33ad0*/  VOTE.ANY R14, PT, P6 ;  /* 0x00000000000e7806 */ /* 0x000fe200030e0100 */
[----:B012--5:R-:W-:Y:S06]  /*33ae0*/  ENDCOLLECTIVE ;  /* 0x000000000000791b */ /* 0x027fec0003800000 */
.L_x_3407:
[----:B------:R-:W-:Y:S05]  /*33af0*/  BSYNC B0 ;  /* 0x0000000000007941 */ /* 0x000fea0003800000 */
.L_x_3406:
        /* <DEDUP_REMOVED lines=9> */
.L_x_3408:
[----:B------:R-:W-:Y:S01]  /*33b90*/  IMAD.MOV.U32 R17, RZ, RZ, R14 ;  /* 0x000000ffff117224 */ /* 0x000fe200078e000e */
[----:B------:R-:W-:Y:S06]  /*33ba0*/  BRA `(.L_x_3409) ;  /* 0xffffffc400c87947 */ /* 0x000fec000383ffff */
.L_x_3279:
[----:B------:R-:W-:Y:S01]  /*33bb0*/  BSSY B0, `(.L_x_3410) ;  /* 0x0000007000007945 */ /* 0x000fe20003800000 */
[----:B0-----:R-:W-:Y:S02]  /*33bc0*/  IMAD.MOV.U32 R13, RZ, RZ, R2 ;  /* 0x000000ffff0d7224 */ /* 0x001fe400078e0002 */
[----:B------:R-:W-:Y:S02]  /*33bd0*/  IMAD.MOV.U32 R11, RZ, RZ, 0x1f ;  /* 0x0000001fff0b7424 */ /* 0x000fe400078e00ff */
[----:B------:R-:W-:-:S07]  /*33be0*/  IMAD.MOV.U32 R15, RZ, RZ, -0x1 ;  /* 0xffffffffff0f7424 */ /* 0x000fce00078e00ff */
[----:B-12345:R-:W-:Y:S05]  /*33bf0*/  WARPSYNC.COLLECTIVE R15, `(.L_x_3411) ;  /* 0x000000000f087348 */ /* 0x03efea0003c00000 */
[----:B------:R0:W0:Y:S02]  /*33c00*/  SHFL.IDX P6, R14, R13, R12, R11 ;  /* 0x0000000c0d0e7389 */ /* 0x00002400000c000b */
[----:B012345:R-:W-:Y:S01]  /*33c10*/  ENDCOLLECTIVE ;  /* 0x000000000000791b */ /* 0x03ffe20003800000 */
.L_x_3411:
[----:B------:R-:W-:Y:S05]  /*33c20*/  BSYNC B0 ;  /* 0x0000000000007941 */ /* 0x000fea0003800000 */
.L_x_3410:
[----:B------:R-:W-:Y:S01]  /*33c30*/  IMAD.MOV.U32 R2, RZ, RZ, R14 ;  /* 0x000000ffff027224 */ /* 0x000fe200078e000e */
[----:B------:R-:W-:Y:S06]  /*33c40*/  BRA `(.L_x_3412) ;  /* 0xffffffc400bc7947 */ /* 0x000fec000383ffff */
.L_x_3283:
[----:B0-----:R0:W2:Y:S02]  /*33c50*/  SYNCS.PHASECHK.TRANS64.TRYWAIT P0, [R0+URZ+0x38820], R3 ;  /* 0x03882003000075a7 */ /* 0x0010a4000800017f */
[----:B--2---:R-:W-:Y:S05]  /*33c60*/  @!P0 NANOSLEEP.SYNCS 0x989680 ;  /* 0x009896800000895d */ /* 0x004fea0003900000 */
[----:B------:R-:W2:Y:S02]  /*33c70*/  @!P0 SYNCS.PHASECHK.TRANS64 P0, [R0+URZ+0x38820], R3 ;  /* 0x03882003000085a7 */ /* 0x000ea4000800007f */
[----:B--2---:R-:W-:Y:S05]  /*33c80*/  @!P0 BRA `(.L_x_3283) ;  /* 0xfffffffc00f08947 */ /* 0x004fea000383ffff */
[----:B------:R-:W-:Y:S05]  /*33c90*/  BRA `(.L_x_3413) ;  /* 0xffffffcc00447947 */ /* 0x000fea000383ffff */
.L_x_3284:
        /* <DEDUP_REMOVED lines=8> */
[----:B01-3-5:R-:W-:Y:S05]  /*33d20*/  WARPSYNC.COLLECTIVE R15, `(.L_x_3415) ;  /* 0x000000000f087348 */ /* 0x02bfea0003c00000 */
[----:B------:R2:W4:Y:S02]  /*33d30*/  SHFL.IDX P6, R14, R13, R12, R11 ;  /* 0x0000000c0d0e7389 */ /* 0x00052400000c000b */
[----:B012345:R-:W-:Y:S01]  /*33d40*/  ENDCOLLECTIVE ;  /* 0x000000000000791b */ /* 0x03ffe20003800000 */
.L_x_3415:
[----:B------:R-:W-:Y:S05]  /*33d50*/  BSYNC B0 ;  /* 0x0000000000007941 */ /* 0x000fea0003800000 */
.L_x_3414:
[----:B------:R-:W-:Y:S05]  /*33d60*/  BRA `(.L_x_3416) ;  /* 0xffffffcc002c7947 */ /* 0x000fea000383ffff */
.L_x_3285:
[----:B------:R-:W-:Y:S01]  /*33d70*/  BSSY B0, `(.L_x_3417) ;  /* 0x0000006000007945 */ /* 0x000fe20003800000 */
[----:B------:R-:W-:-:S07]  /*33d80*/  IMAD.MOV.U32 R15, RZ, RZ, -0x1 ;  /* 0xffffffffff0f7424 */ /* 0x000fce00078e00ff */
[----:B0123-5:R-:W-:Y:S05]  /*33d90*/  WARPSYNC.COLLECTIVE R15, `(.L_x_3418) ;  /* 0x000000000f0c7348 */ /* 0x02ffea0003c00000 */
[----:B------:R-:W-:Y:S02]  /*33da0*/  ELECT P6, UR62, PT ;  /* 0x00000000003e782f */ /* 0x000fe400038c0000 */
[----:B------:R-:W-:Y:S01]  /*33db0*/  MOV R14, UR62 ;  /* 0x0000003e000e7c02 */ /* 0x000fe20008000f00 */
[----:B0123-5:R-:W-:Y:S10]  /*33dc0*/  ENDCOLLECTIVE ;  /* 0x000000000000791b */ /* 0x02fff40003800000 */
.L_x_3418:
[----:B------:R-:W-:Y:S05]  /*33dd0*/  BSYNC B0 ;  /* 0x0000000000007941 */ /* 0x000fea0003800000 */
.L_x_3417:
[----:B------:R-:W-:Y:S05]  /*33de0*/  BRA `(.L_x_3419) ;  /* 0xffffffcc00207947 */ /* 0x000fea000383ffff */
.L_x_3287:
[----:B0-----:R0:W1:Y:S02]  /*33df0*/  SYNCS.PHASECHK.TRANS64.TRYWAIT P0, [R6+URZ], R5 ;  /* 0x00000005060075a7 */ /* 0x001064000800017f */
[----:B-1----:R-:W-:Y:S05]  /*33e00*/  @!P0 NANOSLEEP.SYNCS 0x989680 ;  /* 0x009896800000895d */ /* 0x002fea0003900000 */
[----:B------:R-:W1:Y:S02]  /*33e10*/  @!P0 SYNCS.PHASECHK.TRANS64 P0, [R6+URZ], R5 ;  /* 0x00000005060085a7 */ /* 0x000e64000800007f */
[----:B-1----:R-:W-:Y:S05]  /*33e20*/  @!P0 BRA `(.L_x_3287) ;  /* 0xfffffffc00f08947 */ /* 0x002fea000383ffff */
[----:B------:R-:W-:Y:S05]  /*33e30*/  BRA `(.L_x_3420) ;  /* 0xffffffcc00647947 */ /* 0x000fea000383ffff */
.L_x_3288:
[----:B-1----:R1:W2:Y:S02]  /*33e40*/  SYNCS.PHASECHK.TRANS64.TRYWAIT P0, [R7+URZ], R2 ;  /* 0x00000002070075a7 */ /* 0x0022a4000800017f */
[----:B--2---:R-:W-:Y:S05]  /*33e50*/  @!P0 NANOSLEEP.SYNCS 0x989680 ;  /* 0x009896800000895d */ /* 0x004fea0003900000 */
[----:B------:R-:W2:Y:S02]  /*33e60*/  @!P0 SYNCS.PHASECHK.TRANS64 P0, [R7+URZ], R2 ;  /* 0x00000002070085a7 */ /* 0x000ea4000800007f */
[----:B--2---:R-:W-:Y:S05]  /*33e70*/  @!P0 BRA `(.L_x_3288) ;  /* 0xfffffffc00f08947 */ /* 0x004fea000383ffff */
[----:B------:R-:W-:Y:S05]  /*33e80*/  BRA `(.L_x_3421) ;  /* 0xffffffcc00587947 */ /* 0x000fea000383ffff */
.L_x_3290:
[----:B--2---:R2:W3:Y:S02]  /*33e90*/  SYNCS.PHASECHK.TRANS64.TRYWAIT P0, [R4+URZ], R5 ;  /* 0x00000005040075a7 */ /* 0x0044e4000800017f */
[----:B---3--:R-:W-:Y:S05]  /*33ea0*/  @!P0 NANOSLEEP.SYNCS 0x989680 ;  /* 0x009896800000895d */ /* 0x008fea0003900000 */
[----:B------:R-:W3:Y:S02]  /*33eb0*/  @!P0 SYNCS.PHASECHK.TRANS64 P0, [R4+URZ], R5 ;  /* 0x00000005040085a7 */ /* 0x000ee4000800007f */
[----:B---3--:R-:W-:Y:S05]  /*33ec0*/  @!P0 BRA `(.L_x_3290) ;  /* 0xfffffffc00f08947 */ /* 0x008fea000383ffff */
[----:B------:R-:W-:Y:S05]  /*33ed0*/  BRA `(.L_x_3422) ;  /* 0xffffffcc00607947 */ /* 0x000fea000383ffff */
.L_x_3423:
        /* <DEDUP_REMOVED lines=10> */
.L_x_3433:


//--------------------- .nv.global.init           --------------------------
	.section	.nv.global.init,"aw",@progbits
.nv.global.init:
	.type		$str$23,@object
	.size		$str$23,($str$24 - $str$23)
$str$23:
        /*0000*/ 	.byte	0x28, 0x61, 0x64, 0x64, 0x72, 0x65, 0x73, 0x73, 0x20, 0x26, 0x20, 0x6d, 0x61, 0x73, 0x6b, 0x29
        /*0010*/ 	.byte	0x20, 0x3d, 0x3d, 0x20, 0x30, 0x00
	.type		$str$24,@object
	.size		$str$24,(__unnamed_9 - $str$24)
$str$24:
        /*0016*/ 	.byte	0x2f, 0x74, 0x6d, 0x70, 0x2f, 0x6f, 0x73, 0x73, 0x5f, 0x6b, 0x65, 0x72, 0x6e, 0x65, 0x6c, 0x73
        /*0026*/ 	.byte	0x5f, 0x73, 0x72, 0x63, 0x2f, 0x66, 0x6c, 0x61, 0x73, 0x68, 0x5f, 0x61, 0x74, 0x74, 0x65, 0x6e
        /*0036*/ 	.byte	0x74, 0x69, 0x6f, 0x6e, 0x2f, 0x63, 0x73, 0x72, 0x63, 0x2f, 0x63, 0x75, 0x74, 0x6c, 0x61, 0x73
        /*0046*/ 	.byte	0x73, 0x2f, 0x69, 0x6e, 0x63, 0x6c, 0x75, 0x64, 0x65, 0x2f, 0x63, 0x75, 0x74, 0x65, 0x2f, 0x70
        /*0056*/ 	.byte	0x6f, 0x69, 0x6e, 0x74, 0x65, 0x72, 0x5f, 0x66, 0x6c, 0x61, 0x67, 0x67, 0x65, 0x64, 0x2e, 0x68
        /*0066*/ 	.byte	0x70, 0x70, 0x00
	.type		__unnamed_9,@object
	.size		__unnamed_9,(__unnamed_5 - __unnamed_9)
__unnamed_9:
        /* <DEDUP_REMOVED lines=24> */
        /*01e9*/ 	.byte	0x00
	.type		__unnamed_5,@object
	.size		__unnamed_5,(__unnamed_4 - __unnamed_5)
__unnamed_5:
        /* <DEDUP_REMOVED lines=25> */
	.type		__unnamed_4,@object
	.size		__unnamed_4,(__unnamed_7 - __unnamed_4)
__unnamed_4:
        /* <DEDUP_REMOVED lines=25> */
	.type		__unnamed_7,@object
	.size		__unnamed_7,(__unnamed_8 - __unnamed_7)
__unnamed_7:
        /* <DEDUP_REMOVED lines=28> */
        /*06b2*/ 	.byte	0x3a, 0x43, 0x3c, 0x31, 0x36, 0x33, 0x38, 0x34, 0x3e, 0x3e, 0x3e, 0x3e, 0x3e, 0x5d, 0x00
	.type		__unnamed_8,@object
	.size		__unnamed_8,(__unnamed_3 - __unnamed_8)
__unnamed_8:
        /* <DEDUP_REMOVED lines=29> */
	.type		__unnamed_3,@object
	.size		__unnamed_3,(__unnamed_2 - __unnamed_3)
__unnamed_3:
        /* <DEDUP_REMOVED lines=29> */
	.type		__unnamed_2,@object
	.size		__unnamed_2,(__unnamed_6 - __unnamed_2)
__unnamed_2:
        /* <DEDUP_REMOVED lines=29> */
	.type		__unnamed_6,@object
	.size		__unnamed_6,(__unnamed_1 - __unnamed_6)
__unnamed_6:
        /* <DEDUP_REMOVED lines=30> */
	.type		__unnamed_1,@object
	.size		__unnamed_1,(.L_0 - __unnamed_1)
__unnamed_1:
        /* <DEDUP_REMOVED lines=29> */
        /*0fd1*/ 	.byte	0x5d, 0x00
.L_0:


//--------------------- .nv.shared._ZN7cutlass13device_kernelIN5flash11enable_sm90INS1_16FlashAttnFwdSm90INS1_25CollectiveMainloopFwdSm90ILi2EN4cute5tupleIJNS5_1CILi1EEES8_S8_EEENS6_IJNS7_ILi128EEENS7_ILi80EEENS7_ILi256EEEEEELi256ENS_10bfloat16_tEfNS_4arch4Sm90ELb0ELb0ELb0ELb0ELb0ELb0ELb0ELb1ELb1ELb1ELb0ELb0EEENS1_21CollectiveEpilogueFwdINS6_IJSA_SC_SB_EEES9_SE_SG_Li256ELb0ELb1ELb0ELb0EEENS1_29StaticPersistentTileSchedulerILb0EEEEEEEEEvNT_6ParamsE --------------------------
	.section	.nv.shared._ZN7cutlass13device_kernelIN5flash11enable_sm90INS1_16FlashAttnFwdSm90INS1_25CollectiveMainloopFwdSm90ILi2EN4cute5tupleIJNS5_1CILi1EEES8_S8_EEENS6_IJNS7_ILi128EEENS7_ILi80EEENS7_ILi256EEEEEELi256ENS_10bfloat16_tEfNS_4arch4Sm90ELb0ELb0ELb0ELb0ELb0ELb0ELb0ELb1ELb1ELb1ELb0ELb0EEENS1_21CollectiveEpilogueFwdINS6_IJSA_SC_SB_EEES9_SE_SG_Li256ELb0ELb1ELb0ELb0EEENS1_29StaticPersistentTileSchedulerILb0EEEEEEEEEvNT_6ParamsE,"aw",@nobits
	.sectionflags	@""
	.align	16
	.zero		1024


//--------------------- .nv.shared.reserved.0     --------------------------
	.section	.nv.shared.reserved.0,"aw",@nobits
	.weak		__nv_reservedSMEM_offset_0_alias
	.size		__nv_reservedSMEM_offset_0_alias, 0, 0
	.other		__nv_reservedSMEM_offset_0_alias,@"STO_CUDA_RESERVED_SHARED STV_DEFAULT"
__nv_reservedSMEM_offset_0_alias:
	.zero		0


//--------------------- .nv.global                --------------------------
	.section	.nv.global,"aw",@nobits
.nv.global:
	.type		_ZN74_INTERNAL_5ec7aaab_38_flash_fwd_hdim256_bf16_packgqa_sm90_cu_9949e2e8_40794cute1_E,@object
	.size		_ZN74_INTERNAL_5ec7aaab_38_flash_fwd_hdim256_bf16_packgqa_sm90_cu_9949e2e8_40794cute1_E,(_ZN74_INTERNAL_5ec7aaab_38_flash_fwd_hdim256_bf16_packgqa_sm90_cu_9949e2e8_40794cuda3std3__45__cpo6cbeginE - _ZN74_INTERNAL_5ec7aaab_38_flash_fwd_hdim256_bf16_packgqa_sm90_cu_9949e2e8_40794cute1_E)
_ZN74_INTERNAL_5ec7aaab_38_flash_fwd_hdim256_bf16_packgqa_sm90_cu_9949e2e8_40794cute1_E:
	.zero		1
	.type		_ZN74_INTERNAL_5ec7aaab_38_flash_fwd_hdim256_bf16_packgqa_sm90_cu_9949e2e8_40794cuda3std3__45__cpo6cbeginE,@object
	.size		_ZN74_INTERNAL_5ec7aaab_38_flash_fwd_hdim256_bf16_packgqa_sm90_cu_9949e2e8_40794cuda3std3__45__cpo6cbeginE,(_ZN74_INTERNAL_5ec7aaab_38_flash_fwd_hdim256_bf16_packgqa_sm90_cu_9949e2e8_40794cuda3std3__48in_placeE - _ZN74_INTERNAL_5ec7aaab_38_flash_fwd_hdim256_bf16_packgqa_sm90_cu_9949e2e8_40794cuda3std3__45__cpo6cbeginE)
_ZN74_INTERNAL_5ec7aaab_38_flash_fwd_hdim256_bf16_packgqa_sm90_cu_9949e2e8_40794cuda3std3__45__cpo6cbeginE:
	.zero		1
	.type		_ZN74_INTERNAL_5ec7aaab_38_flash_fwd_hdim256_bf16_packgqa_sm90_cu_9949e2e8_40794cuda3std3__48in_placeE,@object
	.size		_ZN74_INTERNAL_5ec7aaab_38_flash_fwd_hdim256_bf16_packgqa_sm90_cu_9949e2e8_40794cuda3std3__48in_placeE,(_ZN74_INTERNAL_5ec7aaab_38_flash_fwd_hdim256_bf16_packgqa_sm90_cu_9949e2e8_40794cuda3std6ranges3__45__cpo9iter_moveE - _ZN74_INTERNAL_5ec7aaab_38_flash_fwd_hdim256_bf16_packgqa_sm90_cu_9949e2e8_40794cuda3std3__48in_placeE)
_ZN74_INTERNAL_5ec7aaab_38_flash_fwd_hdim256_bf16_packgqa_sm90_cu_9949e2e8_40794cuda3std3__48in_placeE:
	.zero		1
	.type		_ZN74_INTERNAL_5ec7aaab_38_flash_fwd_hdim256_bf16_packgqa_sm90_cu_9949e2e8_40794cuda3std6ranges3__45__cpo9iter_moveE,@object
	.size		_ZN74_INTERNAL_5ec7aaab_38_flash_fwd_hdim256_bf16_packgqa_sm90_cu_9949e2e8_40794cuda3std6ranges3__45__cpo9iter_moveE,(_ZN74_INTERNAL_5ec7aaab_38_flash_fwd_hdim256_bf16_packgqa_sm90_cu_9949e2e8_40794cuda3std3__45__cpo5beginE - _ZN74_INTERNAL_5ec7aaab_38_flash_fwd_hdim256_bf16_packgqa_sm90_cu_9949e2e8_40794cuda3std6ranges3__45__cpo9iter_moveE)
_ZN74_INTERNAL_5ec7aaab_38_flash_fwd_hdim256_bf16_packgqa_sm90_cu_9949e2e8_40794cuda3std6ranges3__45__cpo9iter_moveE:
	.zero		1
	.type		_ZN74_INTERNAL_5ec7aaab_38_flash_fwd_hdim256_bf16_packgqa_sm90_cu_9949e2e8_40794cuda3std3__45__cpo5beginE,@object
	.size		_ZN74_INTERNAL_5ec7aaab_38_flash_fwd_hdim256_bf16_packgqa_sm90_cu_9949e2e8_40794cuda3std3__45__cpo5beginE,(_ZN74_INTERNAL_5ec7aaab_38_flash_fwd_hdim256_bf16_packgqa_sm90_cu_9949e2e8_40794cuda3std3__476_GLOBAL__N__5ec7aaab_38_flash_fwd_hdim256_bf16_packgqa_sm90_cu_9949e2e8_40796ignoreE - _ZN74_INTERNAL_5ec7aaab_38_flash_fwd_hdim256_bf16_packgqa_sm90_cu_9949e2e8_40794cuda3std3__45__cpo5beginE)
_ZN74_INTERNAL_5ec7aaab_38_flash_fwd_hdim256_bf16_packgqa_sm90_cu_9949e2e8_40794cuda3std3__45__cpo5beginE:
	.zero		1
	.type		_ZN74_INTERNAL_5ec7aaab_38_flash_fwd_hdim256_bf16_packgqa_sm90_cu_9949e2e8_40794cuda3std3__476_GLOBAL__N__5ec7aaab_38_flash_fwd_hdim256_bf16_packgqa_sm90_cu_9949e2e8_40796ignoreE,@object
	.size		_ZN74_INTERNAL_5ec7aaab_38_flash_fwd_hdim256_bf16_packgqa_sm90_cu_9949e2e8_40794cuda3std3__476_GLOBAL__N__5ec7aaab_38_flash_fwd_hdim256_bf16_packgqa_sm90_cu_9949e2e8_40796ignoreE,(_ZN74_INTERNAL_5ec7aaab_38_flash_fwd_hdim256_bf16_packgqa_sm90_cu_9949e2e8_40794cute7productE - _ZN74_INTERNAL_5ec7aaab_38_flash_fwd_hdim256_bf16_packgqa_sm90_cu_9949e2e8_40794cuda3std3__476_GLOBAL__N__5ec7aaab_38_flash_fwd_hdim256_bf16_packgqa_sm90_cu_9949e2e8_40796ignoreE)
_ZN74_INTERNAL_5ec7aaab_38_flash_fwd_hdim256_bf16_packgqa_sm90_cu_9949e2e8_40794cuda3std3__476_GLOBAL__N__5ec7aaab_38_flash_fwd_hdim256_bf16_packgqa_sm90_cu_9949e2e8_40796ignoreE:
	.zero		1
	.type		_ZN74_INTERNAL_5ec7aaab_38_flash_fwd_hdim256_bf16_packgqa_sm90_cu_9949e2e8_40794cute7productE,@object
	.size		_ZN74_INTERNAL_5ec7aaab_38_flash_fwd_hdim256_bf16_packgqa_sm90_cu_9949e2e8_40794cute7productE,(_ZN74_INTERNAL_5ec7aaab_38_flash_fwd_hdim256_bf16_packgqa_sm90_cu_9949e2e8_40794cuda3std3__45__cpo3endE - _ZN74_INTERNAL_5ec7aaab_38_flash_fwd_hdim256_bf16_packgqa_sm90_cu_9949e2e8_40794cute7productE)
_ZN74_INTERNAL_5ec7aaab_38_flash_fwd_hdim256_bf16_packgqa_sm90_cu_9949e2e8_40794cute7productE:
	.zero		1
	.type		_ZN74_INTERNAL_5ec7aaab_38_flash_fwd_hdim256_bf16_packgqa_sm90_cu_9949e2e8_40794cuda3std3__45__cpo3endE,@object
	.size		_ZN74_INTERNAL_5ec7aaab_38_flash_fwd_hdim256_bf16_packgqa_sm90_cu_9949e2e8_40794cuda3std3__45__cpo3endE,(_ZN74_INTERNAL_5ec7aaab_38_flash_fwd_hdim256_bf16_packgqa_sm90_cu_9949e2e8_40794cuda3std3__419piecewise_constructE - _ZN74_INTERNAL_5ec7aaab_38_flash_fwd_hdim256_bf16_packgqa_sm90_cu_9949e2e8_40794cuda3std3__45__cpo3endE)
_ZN74_INTERNAL_5ec7aaab_38_flash_fwd_hdim256_bf16_packgqa_sm90_cu_9949e2e8_40794cuda3std3__45__cpo3endE:
	.zero		1
	.type		_ZN74_INTERNAL_5ec7aaab_38_flash_fwd_hdim256_bf16_packgqa_sm90_cu_9949e2e8_40794cuda3std3__419piecewise_constructE,@object
	.size		_ZN74_INTERNAL_5ec7aaab_38_flash_fwd_hdim256_bf16_packgqa_sm90_cu_9949e2e8_40794cuda3std3__419piecewise_constructE,(_ZN74_INTERNAL_5ec7aaab_38_flash_fwd_hdim256_bf16_packgqa_sm90_cu_9949e2e8_40794cuda3std3__45__cpo4cendE - _ZN74_INTERNAL_5ec7aaab_38_flash_fwd_hdim256_bf16_packgqa_sm90_cu_9949e2e8_40794cuda3std3__419piecewise_constructE)
_ZN74_INTERNAL_5ec7aaab_38_flash_fwd_hdim256_bf16_packgqa_sm90_cu_9949e2e8_40794cuda3std3__419piecewise_constructE:
	.zero		1
	.type		_ZN74_INTERNAL_5ec7aaab_38_flash_fwd_hdim256_bf16_packgqa_sm90_cu_9949e2e8_40794cuda3std3__45__cpo4cendE,@object
	.size		_ZN74_INTERNAL_5ec7aaab_38_flash_fwd_hdim256_bf16_packgqa_sm90_cu_9949e2e8_40794cuda3std3__45__cpo4cendE,(_ZN74_INTERNAL_5ec7aaab_38_flash_fwd_hdim256_bf16_packgqa_sm90_cu_9949e2e8_40794cuda3std6ranges3__45__cpo4swapE - _ZN74_INTERNAL_5ec7aaab_38_flash_fwd_hdim256_bf16_packgqa_sm90_cu_9949e2e8_40794cuda3std3__45__cpo4cendE)
_ZN74_INTERNAL_5ec7aaab_38_flash_fwd_hdim256_bf16_packgqa_sm90_cu_9949e2e8_40794cuda3std3__45__cpo4cendE:
	.zero		1
	.type		_ZN74_INTERNAL_5ec7aaab_38_flash_fwd_hdim256_bf16_packgqa_sm90_cu_9949e2e8_40794cuda3std6ranges3__45__cpo4swapE,@object
	.size		_ZN74_INTERNAL_5ec7aaab_38_flash_fwd_hdim256_bf16_packgqa_sm90_cu_9949e2e8_40794cuda3std6ranges3__45__cpo4swapE,(.L_16 - _ZN74_INTERNAL_5ec7aaab_38_flash_fwd_hdim256_bf16_packgqa_sm90_cu_9949e2e8_40794cuda3std6ranges3__45__cpo4swapE)
_ZN74_INTERNAL_5ec7aaab_38_flash_fwd_hdim256_bf16_packgqa_sm90_cu_9949e2e8_40794cuda3std6ranges3__45__cpo4swapE:
	.zero		1
.L_16:


//--------------------- .nv.shared._ZN7cutlass13device_kernelIN5flash11enable_sm90INS1_16FlashAttnFwdSm90INS1_25CollectiveMainloopFwdSm90ILi2EN4cute5tupleIJNS5_1CILi2EEENS7_ILi1EEES9_EEENS6_IJNS7_ILi128EEENS7_ILi80EEENS7_ILi256EEEEEELi256ENS_10bfloat16_tEfNS_4arch4Sm90ELb0ELb0ELb0ELb0ELb0ELb0ELb0ELb1ELb1ELb1ELb0ELb0EEENS1_21CollectiveEpilogueFwdINS6_IJSB_SD_SC_EEESA_SF_SH_Li256ELb0ELb1ELb0ELb0EEENS1_29StaticPersistentTileSchedulerILb0EEEEEEEEEvNT_6ParamsE --------------------------
	.section	.nv.shared._ZN7cutlass13device_kernelIN5flash11enable_sm90INS1_16FlashAttnFwdSm90INS1_25CollectiveMainloopFwdSm90ILi2EN4cute5tupleIJNS5_1CILi2EEENS7_ILi1EEES9_EEENS6_IJNS7_ILi128EEENS7_ILi80EEENS7_ILi256EEEEEELi256ENS_10bfloat16_tEfNS_4arch4Sm90ELb0ELb0ELb0ELb0ELb0ELb0ELb0ELb1ELb1ELb1ELb0ELb0EEENS1_21CollectiveEpilogueFwdINS6_IJSB_SD_SC_EEESA_SF_SH_Li256ELb0ELb1ELb0ELb0EEENS1_29StaticPersistentTileSchedulerILb0EEEEEEEEEvNT_6ParamsE,"aw",@nobits
	.sectionflags	@""
	.align	16
	.zero		1024


//--------------------- .nv.shared._ZN7cutlass13device_kernelIN5flash11enable_sm90INS1_16FlashAttnFwdSm90INS1_25CollectiveMainloopFwdSm90ILi2EN4cute5tupleIJNS5_1CILi1EEES8_S8_EEENS6_IJNS7_ILi128EEENS7_ILi80EEENS7_ILi256EEEEEELi256ENS_10bfloat16_tEfNS_4arch4Sm90ELb0ELb0ELb0ELb1ELb0ELb0ELb0ELb1ELb1ELb1ELb0ELb0EEENS1_21CollectiveEpilogueFwdINS6_IJSA_SC_SB_EEES9_SE_SG_Li256ELb1ELb1ELb0ELb0EEENS1_36VarlenDynamicPersistentTileSchedulerILi128ELi80ELi256ELi128ELb0ELb1ELb1ELb0ELb1ELb1EEEEEEEEEvNT_6ParamsE --------------------------
	.section	.nv.shared._ZN7cutlass13device_kernelIN5flash11enable_sm90INS1_16FlashAttnFwdSm90INS1_25CollectiveMainloopFwdSm90ILi2EN4cute5tupleIJNS5_1CILi1EEES8_S8_EEENS6_IJNS7_ILi128EEENS7_ILi80EEENS7_ILi256EEEEEELi256ENS_10bfloat16_tEfNS_4arch4Sm90ELb0ELb0ELb0ELb1ELb0ELb0ELb0ELb1ELb1ELb1ELb0ELb0EEENS1_21CollectiveEpilogueFwdINS6_IJSA_SC_SB_EEES9_SE_SG_Li256ELb1ELb1ELb0ELb0EEENS1_36VarlenDynamicPersistentTileSchedulerILi128ELi80ELi256ELi128ELb0ELb1ELb1ELb0ELb1ELb1EEEEEEEEEvNT_6ParamsE,"aw",@nobits
	.sectionflags	@""
	.align	16
	.zero		1024


//--------------------- .nv.shared._ZN7cutlass13device_kernelIN5flash11enable_sm90INS1_16FlashAttnFwdSm90INS1_25CollectiveMainloopFwdSm90ILi2EN4cute5tupleIJNS5_1CILi1EEES8_S8_EEENS6_IJNS7_ILi128EEENS7_ILi80EEENS7_ILi256EEEEEELi256ENS_10bfloat16_tEfNS_4arch4Sm90ELb0ELb0ELb0ELb1ELb0ELb1ELb0ELb1ELb1ELb1ELb0ELb0EEENS1_21CollectiveEpilogueFwdINS6_IJSA_SC_SB_EEES9_SE_SG_Li256ELb1ELb1ELb0ELb0EEENS1_36VarlenDynamicPersistentTileSchedulerILi128ELi80ELi256ELi128ELb0ELb1ELb1ELb0ELb1ELb1EEEEEEEEEvNT_6ParamsE --------------------------
	.section	.nv.shared._ZN7cutlass13device_kernelIN5flash11enable_sm90INS1_16FlashAttnFwdSm90INS1_25CollectiveMainloopFwdSm90ILi2EN4cute5tupleIJNS5_1CILi1EEES8_S8_EEENS6_IJNS7_ILi128EEENS7_ILi80EEENS7_ILi256EEEEEELi256ENS_10bfloat16_tEfNS_4arch4Sm90ELb0ELb0ELb0ELb1ELb0ELb1ELb0ELb1ELb1ELb1ELb0ELb0EEENS1_21CollectiveEpilogueFwdINS6_IJSA_SC_SB_EEES9_SE_SG_Li256ELb1ELb1ELb0ELb0EEENS1_36VarlenDynamicPersistentTileSchedulerILi128ELi80ELi256ELi128ELb0ELb1ELb1ELb0ELb1ELb1EEEEEEEEEvNT_6ParamsE,"aw",@nobits
	.sectionflags	@""
	.align	16
	.zero		1024


//--------------------- .nv.shared._ZN7cutlass13device_kernelIN5flash11enable_sm90INS1_16FlashAttnFwdSm90INS1_25CollectiveMainloopFwdSm90ILi2EN4cute5tupleIJNS5_1CILi1EEES8_S8_EEENS6_IJNS7_ILi128EEENS7_ILi64EEENS7_ILi256EEEEEELi256ENS_10bfloat16_tEfNS_4arch4Sm90ELb0ELb1ELb0ELb0ELb0ELb0ELb0ELb1ELb1ELb1ELb0ELb0EEENS1_21CollectiveEpilogueFwdINS6_IJSA_SC_SB_EEES9_SE_SG_Li256ELb0ELb1ELb0ELb0EEENS1_30DynamicPersistentTileSchedulerILi256ELi128ELb0ELb1ELb1EEEEEEEEEvNT_6ParamsE --------------------------
	.section	.nv.shared._ZN7cutlass13device_kernelIN5flash11enable_sm90INS1_16FlashAttnFwdSm90INS1_25CollectiveMainloopFwdSm90ILi2EN4cute5tupleIJNS5_1CILi1EEES8_S8_EEENS6_IJNS7_ILi128EEENS7_ILi64EEENS7_ILi256EEEEEELi256ENS_10bfloat16_tEfNS_4arch4Sm90ELb0ELb1ELb0ELb0ELb0ELb0ELb0ELb1ELb1ELb1ELb0ELb0EEENS1_21CollectiveEpilogueFwdINS6_IJSA_SC_SB_EEES9_SE_SG_Li256ELb0ELb1ELb0ELb0EEENS1_30DynamicPersistentTileSchedulerILi256ELi128ELb0ELb1ELb1EEEEEEEEEvNT_6ParamsE,"aw",@nobits
	.sectionflags	@""
	.align	16
	.zero		1024


//--------------------- .nv.shared._ZN7cutlass13device_kernelIN5flash11enable_sm90INS1_16FlashAttnFwdSm90INS1_25CollectiveMainloopFwdSm90ILi2EN4cute5tupleIJNS5_1CILi1EEES8_S8_EEENS6_IJNS7_ILi128EEENS7_ILi64EEENS7_ILi256EEEEEELi256ENS_10bfloat16_tEfNS_4arch4Sm90ELb0ELb1ELb0ELb1ELb0ELb0ELb0ELb1ELb1ELb1ELb0ELb0EEENS1_21CollectiveEpilogueFwdINS6_IJSA_SC_SB_EEES9_SE_SG_Li256ELb1ELb1ELb0ELb0EEENS1_36VarlenDynamicPersistentTileSchedulerILi128ELi64ELi256ELi128ELb0ELb1ELb1ELb1ELb0ELb1EEEEEEEEEvNT_6ParamsE --------------------------
	.section	.nv.shared._ZN7cutlass13device_kernelIN5flash11enable_sm90INS1_16FlashAttnFwdSm90INS1_25CollectiveMainloopFwdSm90ILi2EN4cute5tupleIJNS5_1CILi1EEES8_S8_EEENS6_IJNS7_ILi128EEENS7_ILi64EEENS7_ILi256EEEEEELi256ENS_10bfloat16_tEfNS_4arch4Sm90ELb0ELb1ELb0ELb1ELb0ELb0ELb0ELb1ELb1ELb1ELb0ELb0EEENS1_21CollectiveEpilogueFwdINS6_IJSA_SC_SB_EEES9_SE_SG_Li256ELb1ELb1ELb0ELb0EEENS1_36VarlenDynamicPersistentTileSchedulerILi128ELi64ELi256ELi128ELb0ELb1ELb1ELb1ELb0ELb1EEEEEEEEEvNT_6ParamsE,"aw",@nobits
	.sectionflags	@""
	.align	16
	.zero		1024


//--------------------- .nv.shared._ZN7cutlass13device_kernelIN5flash11enable_sm90INS1_16FlashAttnFwdSm90INS1_25CollectiveMainloopFwdSm90ILi2EN4cute5tupleIJNS5_1CILi1EEES8_S8_EEENS6_IJNS7_ILi128EEENS7_ILi64EEENS7_ILi256EEEEEELi256ENS_10bfloat16_tEfNS_4arch4Sm90ELb0ELb1ELb0ELb1ELb0ELb1ELb0ELb1ELb1ELb1ELb0ELb0EEENS1_21CollectiveEpilogueFwdINS6_IJSA_SC_SB_EEES9_SE_SG_Li256ELb1ELb1ELb0ELb0EEENS1_36VarlenDynamicPersistentTileSchedulerILi128ELi64ELi256ELi128ELb0ELb1ELb1ELb1ELb0ELb1EEEEEEEEEvNT_6ParamsE --------------------------
	.section	.nv.shared._ZN7cutlass13device_kernelIN5flash11enable_sm90INS1_16FlashAttnFwdSm90INS1_25CollectiveMainloopFwdSm90ILi2EN4cute5tupleIJNS5_1CILi1EEES8_S8_EEENS6_IJNS7_ILi128EEENS7_ILi64EEENS7_ILi256EEEEEELi256ENS_10bfloat16_tEfNS_4arch4Sm90ELb0ELb1ELb0ELb1ELb0ELb1ELb0ELb1ELb1ELb1ELb0ELb0EEENS1_21CollectiveEpilogueFwdINS6_IJSA_SC_SB_EEES9_SE_SG_Li256ELb1ELb1ELb0ELb0EEENS1_36VarlenDynamicPersistentTileSchedulerILi128ELi64ELi256ELi128ELb0ELb1ELb1ELb1ELb0ELb1EEEEEEEEEvNT_6ParamsE,"aw",@nobits
	.sectionflags	@""
	.align	16
	.zero		1024


//--------------------- .nv.shared._ZN7cutlass13device_kernelIN5flash11enable_sm90INS1_16FlashAttnFwdSm90INS1_25CollectiveMainloopFwdSm90ILi2EN4cute5tupleIJNS5_1CILi1EEES8_S8_EEENS6_IJNS7_ILi128EEENS7_ILi80EEENS7_ILi256EEEEEELi256ENS_10bfloat16_tEfNS_4arch4Sm90ELb1ELb0ELb0ELb0ELb0ELb0ELb0ELb1ELb1ELb1ELb0ELb0EEENS1_21CollectiveEpilogueFwdINS6_IJSA_SC_SB_EEES9_SE_SG_Li256ELb0ELb1ELb0ELb0EEENS1_30DynamicPersistentTileSchedulerILi256ELi128ELb0ELb1ELb1EEEEEEEEEvNT_6ParamsE --------------------------
	.section	.nv.shared._ZN7cutlass13device_kernelIN5flash11enable_sm90INS1_16FlashAttnFwdSm90INS1_25CollectiveMainloopFwdSm90ILi2EN4cute5tupleIJNS5_1CILi1EEES8_S8_EEENS6_IJNS7_ILi128EEENS7_ILi80EEENS7_ILi256EEEEEELi256ENS_10bfloat16_tEfNS_4arch4Sm90ELb1ELb0ELb0ELb0ELb0ELb0ELb0ELb1ELb1ELb1ELb0ELb0EEENS1_21CollectiveEpilogueFwdINS6_IJSA_SC_SB_EEES9_SE_SG_Li256ELb0ELb1ELb0ELb0EEENS1_30DynamicPersistentTileSchedulerILi256ELi128ELb0ELb1ELb1EEEEEEEEEvNT_6ParamsE,"aw",@nobits
	.sectionflags	@""
	.align	16
	.zero		1024


//--------------------- .nv.shared._ZN7cutlass13device_kernelIN5flash11enable_sm90INS1_16FlashAttnFwdSm90INS1_25CollectiveMainloopFwdSm90ILi2EN4cute5tupleIJNS5_1CILi1EEES8_S8_EEENS6_IJNS7_ILi128EEENS7_ILi80EEENS7_ILi256EEEEEELi256ENS_10bfloat16_tEfNS_4arch4Sm90ELb1ELb0ELb0ELb1ELb0ELb0ELb0ELb1ELb1ELb1ELb0ELb0EEENS1_21CollectiveEpilogueFwdINS6_IJSA_SC_SB_EEES9_SE_SG_Li256ELb1ELb1ELb0ELb0EEENS1_36VarlenDynamicPersistentTileSchedulerILi128ELi80ELi256ELi128ELb0ELb1ELb1ELb1ELb1ELb1EEEEEEEEEvNT_6ParamsE --------------------------
	.section	.nv.shared._ZN7cutlass13device_kernelIN5flash11enable_sm90INS1_16FlashAttnFwdSm90INS1_25CollectiveMainloopFwdSm90ILi2EN4cute5tupleIJNS5_1CILi1EEES8_S8_EEENS6_IJNS7_ILi128EEENS7_ILi80EEENS7_ILi256EEEEEELi256ENS_10bfloat16_tEfNS_4arch4Sm90ELb1ELb0ELb0ELb1ELb0ELb0ELb0ELb1ELb1ELb1ELb0ELb0EEENS1_21CollectiveEpilogueFwdINS6_IJSA_SC_SB_EEES9_SE_SG_Li256ELb1ELb1ELb0ELb0EEENS1_36VarlenDynamicPersistentTileSchedulerILi128ELi80ELi256ELi128ELb0ELb1ELb1ELb1ELb1ELb1EEEEEEEEEvNT_6ParamsE,"aw",@nobits
	.sectionflags	@""
	.align	16
	.zero		1024


//--------------------- .nv.shared._ZN7cutlass13device_kernelIN5flash11enable_sm90INS1_16FlashAttnFwdSm90INS1_25CollectiveMainloopFwdSm90ILi2EN4cute5tupleIJNS5_1CILi1EEES8_S8_EEENS6_IJNS7_ILi128EEENS7_ILi80EEENS7_ILi256EEEEEELi256ENS_10bfloat16_tEfNS_4arch4Sm90ELb1ELb0ELb0ELb1ELb0ELb1ELb0ELb1ELb1ELb1ELb0ELb0EEENS1_21CollectiveEpilogueFwdINS6_IJSA_SC_SB_EEES9_SE_SG_Li256ELb1ELb1ELb0ELb0EEENS1_36VarlenDynamicPersistentTileSchedulerILi128ELi80ELi256ELi128ELb0ELb1ELb1ELb1ELb1ELb1EEEEEEEEEvNT_6ParamsE --------------------------
	.section	.nv.shared._ZN7cutlass13device_kernelIN5flash11enable_sm90INS1_16FlashAttnFwdSm90INS1_25CollectiveMainloopFwdSm90ILi2EN4cute5tupleIJNS5_1CILi1EEES8_S8_EEENS6_IJNS7_ILi128EEENS7_ILi80EEENS7_ILi256EEEEEELi256ENS_10bfloat16_tEfNS_4arch4Sm90ELb1ELb0ELb0ELb1ELb0ELb1ELb0ELb1ELb1ELb1ELb0ELb0EEENS1_21CollectiveEpilogueFwdINS6_IJSA_SC_SB_EEES9_SE_SG_Li256ELb1ELb1ELb0ELb0EEENS1_36VarlenDynamicPersistentTileSchedulerILi128ELi80ELi256ELi128ELb0ELb1ELb1ELb1ELb1ELb1EEEEEEEEEvNT_6ParamsE,"aw",@nobits
	.sectionflags	@""
	.align	16
	.zero		1024


//--------------------- .nv.constant0._ZN7cutlass13device_kernelIN5flash11enable_sm90INS1_16FlashAttnFwdSm90INS1_25CollectiveMainloopFwdSm90ILi2EN4cute5tupleIJNS5_1CILi1EEES8_S8_EEENS6_IJNS7_ILi128EEENS7_ILi80EEENS7_ILi256EEEEEELi256ENS_10bfloat16_tEfNS_4arch4Sm90ELb0ELb0ELb0ELb0ELb0ELb0ELb0ELb1ELb1ELb1ELb0ELb0EEENS1_21CollectiveEpilogueFwdINS6_IJSA_SC_SB_EEES9_SE_SG_Li256ELb0ELb1ELb0ELb0EEENS1_29StaticPersistentTileSchedulerILb0EEEEEEEEEvNT_6ParamsE --------------------------
	.section	.nv.constant0._ZN7cutlass13device_kernelIN5flash11enable_sm90INS1_16FlashAttnFwdSm90INS1_25CollectiveMainloopFwdSm90ILi2EN4cute5tupleIJNS5_1CILi1EEES8_S8_EEENS6_IJNS7_ILi128EEENS7_ILi80EEENS7_ILi256EEEEEELi256ENS_10bfloat16_tEfNS_4arch4Sm90ELb0ELb0ELb0ELb0ELb0ELb0ELb0ELb1ELb1ELb1ELb0ELb0EEENS1_21CollectiveEpilogueFwdINS6_IJSA_SC_SB_EEES9_SE_SG_Li256ELb0ELb1ELb0ELb0EEENS1_29StaticPersistentTileSchedulerILb0EEEEEEEEEvNT_6ParamsE,"a",@progbits
	.sectionflags	@""
	.align	4
.nv.constant0._ZN7cutlass13device_kernelIN5flash11enable_sm90INS1_16FlashAttnFwdSm90INS1_25CollectiveMainloopFwdSm90ILi2EN4cute5tupleIJNS5_1CILi1EEES8_S8_EEENS6_IJNS7_ILi128EEENS7_ILi80EEENS7_ILi256EEEEEELi256ENS_10bfloat16_tEfNS_4arch4Sm90ELb0ELb0ELb0ELb0ELb0ELb0ELb0ELb1ELb1ELb1ELb0ELb0EEENS1_21CollectiveEpilogueFwdINS6_IJSA_SC_SB_EEES9_SE_SG_Li256ELb0ELb1ELb0ELb0EEENS1_29StaticPersistentTileSchedulerILb0EEEEEEEEEvNT_6ParamsE:
	.zero		3200


//--------------------- .nv.constant0._ZN7cutlass13device_kernelIN5flash11enable_sm90INS1_16FlashAttnFwdSm90INS1_25CollectiveMainloopFwdSm90ILi2EN4cute5tupleIJNS5_1CILi2EEENS7_ILi1EEES9_EEENS6_IJNS7_ILi128EEENS7_ILi80EEENS7_ILi256EEEEEELi256ENS_10bfloat16_tEfNS_4arch4Sm90ELb0ELb0ELb0ELb0ELb0ELb0ELb0ELb1ELb1ELb1ELb0ELb0EEENS1_21CollectiveEpilogueFwdINS6_IJSB_SD_SC_EEESA_SF_SH_Li256ELb0ELb1ELb0ELb0EEENS1_29StaticPersistentTileSchedulerILb0EEEEEEEEEvNT_6ParamsE --------------------------
	.section	.nv.constant0._ZN7cutlass13device_kernelIN5flash11enable_sm90INS1_16FlashAttnFwdSm90INS1_25CollectiveMainloopFwdSm90ILi2EN4cute5tupleIJNS5_1CILi2EEENS7_ILi1EEES9_EEENS6_IJNS7_ILi128EEENS7_ILi80EEENS7_ILi256EEEEEELi256ENS_10bfloat16_tEfNS_4arch4Sm90ELb0ELb0ELb0ELb0ELb0ELb0ELb0ELb1ELb1ELb1ELb0ELb0EEENS1_21CollectiveEpilogueFwdINS6_IJSB_SD_SC_EEESA_SF_SH_Li256ELb0ELb1ELb0ELb0EEENS1_29StaticPersistentTileSchedulerILb0EEEEEEEEEvNT_6ParamsE,"a",@progbits
	.sectionflags	@""
	.align	4
.nv.constant0._ZN7cutlass13device_kernelIN5flash11enable_sm90INS1_16FlashAttnFwdSm90INS1_25CollectiveMainloopFwdSm90ILi2EN4cute5tupleIJNS5_1CILi2EEENS7_ILi1EEES9_EEENS6_IJNS7_ILi128EEENS7_ILi80EEENS7_ILi256EEEEEELi256ENS_10bfloat16_tEfNS_4arch4Sm90ELb0ELb0ELb0ELb0ELb0ELb0ELb0ELb1ELb1ELb1ELb0ELb0EEENS1_21CollectiveEpilogueFwdINS6_IJSB_SD_SC_EEESA_SF_SH_Li256ELb0ELb1ELb0ELb0EEENS1_29StaticPersistentTileSchedulerILb0EEEEEEEEEvNT_6ParamsE:
	.zero		3200


//--------------------- .nv.constant0._ZN7cutlass13device_kernelIN5flash11enable_sm90INS1_16FlashAttnFwdSm90INS1_25CollectiveMainloopFwdSm90ILi2EN4cute5tupleIJNS5_1CILi1EEES8_S8_EEENS6_IJNS7_ILi128EEENS7_ILi80EEENS7_ILi256EEEEEELi256ENS_10bfloat16_tEfNS_4arch4Sm90ELb0ELb0ELb0ELb1ELb0ELb0ELb0ELb1ELb1ELb1ELb0ELb0EEENS1_21CollectiveEpilogueFwdINS6_IJSA_SC_SB_EEES9_SE_SG_Li256ELb1ELb1ELb0ELb0EEENS1_36VarlenDynamicPersistentTileSchedulerILi128ELi80ELi256ELi128ELb0ELb1ELb1ELb0ELb1ELb1EEEEEEEEEvNT_6ParamsE --------------------------
	.section	.nv.constant0._ZN7cutlass13device_kernelIN5flash11enable_sm90INS1_16FlashAttnFwdSm90INS1_25CollectiveMainloopFwdSm90ILi2EN4cute5tupleIJNS5_1CILi1EEES8_S8_EEENS6_IJNS7_ILi128EEENS7_ILi80EEENS7_ILi256EEEEEELi256ENS_10bfloat16_tEfNS_4arch4Sm90ELb0ELb0ELb0ELb1ELb0ELb0ELb0ELb1ELb1ELb1ELb0ELb0EEENS1_21CollectiveEpilogueFwdINS6_IJSA_SC_SB_EEES9_SE_SG_Li256ELb1ELb1ELb0ELb0EEENS1_36VarlenDynamicPersistentTileSchedulerILi128ELi80ELi256ELi128ELb0ELb1ELb1ELb0ELb1ELb1EEEEEEEEEvNT_6ParamsE,"a",@progbits
	.sectionflags	@""
	.align	4
.nv.constant0._ZN7cutlass13device_kernelIN5flash11enable_sm90INS1_16FlashAttnFwdSm90INS1_25CollectiveMainloopFwdSm90ILi2EN4cute5tupleIJNS5_1CILi1EEES8_S8_EEENS6_IJNS7_ILi128EEENS7_ILi80EEENS7_ILi256EEEEEELi256ENS_10bfloat16_tEfNS_4arch4Sm90ELb0ELb0ELb0ELb1ELb0ELb0ELb0ELb1ELb1ELb1ELb0ELb0EEENS1_21CollectiveEpilogueFwdINS6_IJSA_SC_SB_EEES9_SE_SG_Li256ELb1ELb1ELb0ELb0EEENS1_36VarlenDynamicPersistentTileSchedulerILi128ELi80ELi256ELi128ELb0ELb1ELb1ELb0ELb1ELb1EEEEEEEEEvNT_6ParamsE:
	.zero		3328


//--------------------- .nv.constant0._ZN7cutlass13device_kernelIN5flash11enable_sm90INS1_16FlashAttnFwdSm90INS1_25CollectiveMainloopFwdSm90ILi2EN4cute5tupleIJNS5_1CILi1EEES8_S8_EEENS6_IJNS7_ILi128EEENS7_ILi80EEENS7_ILi256EEEEEELi256ENS_10bfloat16_tEfNS_4arch4Sm90ELb0ELb0ELb0ELb1ELb0ELb1ELb0ELb1ELb1ELb1ELb0ELb0EEENS1_21CollectiveEpilogueFwdINS6_IJSA_SC_SB_EEES9_SE_SG_Li256ELb1ELb1ELb0ELb0EEENS1_36VarlenDynamicPersistentTileSchedulerILi128ELi80ELi256ELi128ELb0ELb1ELb1ELb0ELb1ELb1EEEEEEEEEvNT_6ParamsE --------------------------
	.section	.nv.constant0._ZN7cutlass13device_kernelIN5flash11enable_sm90INS1_16FlashAttnFwdSm90INS1_25CollectiveMainloopFwdSm90ILi2EN4cute5tupleIJNS5_1CILi1EEES8_S8_EEENS6_IJNS7_ILi128EEENS7_ILi80EEENS7_ILi256EEEEEELi256ENS_10bfloat16_tEfNS_4arch4Sm90ELb0ELb0ELb0ELb1ELb0ELb1ELb0ELb1ELb1ELb1ELb0ELb0EEENS1_21CollectiveEpilogueFwdINS6_IJSA_SC_SB_EEES9_SE_SG_Li256ELb1ELb1ELb0ELb0EEENS1_36VarlenDynamicPersistentTileSchedulerILi128ELi80ELi256ELi128ELb0ELb1ELb1ELb0ELb1ELb1EEEEEEEEEvNT_6ParamsE,"a",@progbits
	.sectionflags	@""
	.align	4
.nv.constant0._ZN7cutlass13device_kernelIN5flash11enable_sm90INS1_16FlashAttnFwdSm90INS1_25CollectiveMainloopFwdSm90ILi2EN4cute5tupleIJNS5_1CILi1EEES8_S8_EEENS6_IJNS7_ILi128EEENS7_ILi80EEENS7_ILi256EEEEEELi256ENS_10bfloat16_tEfNS_4arch4Sm90ELb0ELb0ELb0ELb1ELb0ELb1ELb0ELb1ELb1ELb1ELb0ELb0EEENS1_21CollectiveEpilogueFwdINS6_IJSA_SC_SB_EEES9_SE_SG_Li256ELb1ELb1ELb0ELb0EEENS1_36VarlenDynamicPersistentTileSchedulerILi128ELi80ELi256ELi128ELb0ELb1ELb1ELb0ELb1ELb1EEEEEEEEEvNT_6ParamsE:
	.zero		3328


//--------------------- .nv.constant0._ZN7cutlass13device_kernelIN5flash11enable_sm90INS1_16FlashAttnFwdSm90INS1_25CollectiveMainloopFwdSm90ILi2EN4cute5tupleIJNS5_1CILi1EEES8_S8_EEENS6_IJNS7_ILi128EEENS7_ILi64EEENS7_ILi256EEEEEELi256ENS_10bfloat16_tEfNS_4arch4Sm90ELb0ELb1ELb0ELb0ELb0ELb0ELb0ELb1ELb1ELb1ELb0ELb0EEENS1_21CollectiveEpilogueFwdINS6_IJSA_SC_SB_EEES9_SE_SG_Li256ELb0ELb1ELb0ELb0EEENS1_30DynamicPersistentTileSchedulerILi256ELi128ELb0ELb1ELb1EEEEEEEEEvNT_6ParamsE --------------------------
	.section	.nv.constant0._ZN7cutlass13device_kernelIN5flash11enable_sm90INS1_16FlashAttnFwdSm90INS1_25CollectiveMainloopFwdSm90ILi2EN4cute5tupleIJNS5_1CILi1EEES8_S8_EEENS6_IJNS7_ILi128EEENS7_ILi64EEENS7_ILi256EEEEEELi256ENS_10bfloat16_tEfNS_4arch4Sm90ELb0ELb1ELb0ELb0ELb0ELb0ELb0ELb1ELb1ELb1ELb0ELb0EEENS1_21CollectiveEpilogueFwdINS6_IJSA_SC_SB_EEES9_SE_SG_Li256ELb0ELb1ELb0ELb0EEENS1_30DynamicPersistentTileSchedulerILi256ELi128ELb0ELb1ELb1EEEEEEEEEvNT_6ParamsE,"a",@progbits
	.sectionflags	@""
	.align	4
.nv.constant0._ZN7cutlass13device_kernelIN5flash11enable_sm90INS1_16FlashAttnFwdSm90INS1_25CollectiveMainloopFwdSm90ILi2EN4cute5tupleIJNS5_1CILi1EEES8_S8_EEENS6_IJNS7_ILi128EEENS7_ILi64EEENS7_ILi256EEEEEELi256ENS_10bfloat16_tEfNS_4arch4Sm90ELb0ELb1ELb0ELb0ELb0ELb0ELb0ELb1ELb1ELb1ELb0ELb0EEENS1_21CollectiveEpilogueFwdINS6_IJSA_SC_SB_EEES9_SE_SG_Li256ELb0ELb1ELb0ELb0EEENS1_30DynamicPersistentTileSchedulerILi256ELi128ELb0ELb1ELb1EEEEEEEEEvNT_6ParamsE:
	.zero		3328


//--------------------- .nv.constant0._ZN7cutlass13device_kernelIN5flash11enable_sm90INS1_16FlashAttnFwdSm90INS1_25CollectiveMainloopFwdSm90ILi2EN4cute5tupleIJNS5_1CILi1EEES8_S8_EEENS6_IJNS7_ILi128EEENS7_ILi64EEENS7_ILi256EEEEEELi256ENS_10bfloat16_tEfNS_4arch4Sm90ELb0ELb1ELb0ELb1ELb0ELb0ELb0ELb1ELb1ELb1ELb0ELb0EEENS1_21CollectiveEpilogueFwdINS6_IJSA_SC_SB_EEES9_SE_SG_Li256ELb1ELb1ELb0ELb0EEENS1_36VarlenDynamicPersistentTileSchedulerILi128ELi64ELi256ELi128ELb0ELb1ELb1ELb1ELb0ELb1EEEEEEEEEvNT_6ParamsE --------------------------
	.section	.nv.constant0._ZN7cutlass13device_kernelIN5flash11enable_sm90INS1_16FlashAttnFwdSm90INS1_25CollectiveMainloopFwdSm90ILi2EN4cute5tupleIJNS5_1CILi1EEES8_S8_EEENS6_IJNS7_ILi128EEENS7_ILi64EEENS7_ILi256EEEEEELi256ENS_10bfloat16_tEfNS_4arch4Sm90ELb0ELb1ELb0ELb1ELb0ELb0ELb0ELb1ELb1ELb1ELb0ELb0EEENS1_21CollectiveEpilogueFwdINS6_IJSA_SC_SB_EEES9_SE_SG_Li256ELb1ELb1ELb0ELb0EEENS1_36VarlenDynamicPersistentTileSchedulerILi128ELi64ELi256ELi128ELb0ELb1ELb1ELb1ELb0ELb1EEEEEEEEEvNT_6ParamsE,"a",@progbits
	.sectionflags	@""
	.align	4
.nv.constant0._ZN7cutlass13device_kernelIN5flash11enable_sm90INS1_16FlashAttnFwdSm90INS1_25CollectiveMainloopFwdSm90ILi2EN4cute5tupleIJNS5_1CILi1EEES8_S8_EEENS6_IJNS7_ILi128EEENS7_ILi64EEENS7_ILi256EEEEEELi256ENS_10bfloat16_tEfNS_4arch4Sm90ELb0ELb1ELb0ELb1ELb0ELb0ELb0ELb1ELb1ELb1ELb0ELb0EEENS1_21CollectiveEpilogueFwdINS6_IJSA_SC_SB_EEES9_SE_SG_Li256ELb1ELb1ELb0ELb0EEENS1_36VarlenDynamicPersistentTileSchedulerILi128ELi64ELi256ELi128ELb0ELb1ELb1ELb1ELb0ELb1EEEEEEEEEvNT_6ParamsE:
	.zero		3328


//--------------------- .nv.constant0._ZN7cutlass13device_kernelIN5flash11enable_sm90INS1_16FlashAttnFwdSm90INS1_25CollectiveMainloopFwdSm90ILi2EN4cute5tupleIJNS5_1CILi1EEES8_S8_EEENS6_IJNS7_ILi128EEENS7_ILi64EEENS7_ILi256EEEEEELi256ENS_10bfloat16_tEfNS_4arch4Sm90ELb0ELb1ELb0ELb1ELb0ELb1ELb0ELb1ELb1ELb1ELb0ELb0EEENS1_21CollectiveEpilogueFwdINS6_IJSA_SC_SB_EEES9_SE_SG_Li256ELb1ELb1ELb0ELb0EEENS1_36VarlenDynamicPersistentTileSchedulerILi128ELi64ELi256ELi128ELb0ELb1ELb1ELb1ELb0ELb1EEEEEEEEEvNT_6ParamsE --------------------------
	.section	.nv.constant0._ZN7cutlass13device_kernelIN5flash11enable_sm90INS1_16FlashAttnFwdSm90INS1_25CollectiveMainloopFwdSm90ILi2EN4cute5tupleIJNS5_1CILi1EEES8_S8_EEENS6_IJNS7_ILi128EEENS7_ILi64EEENS7_ILi256EEEEEELi256ENS_10bfloat16_tEfNS_4arch4Sm90ELb0ELb1ELb0ELb1ELb0ELb1ELb0ELb1ELb1ELb1ELb0ELb0EEENS1_21CollectiveEpilogueFwdINS6_IJSA_SC_SB_EEES9_SE_SG_Li256ELb1ELb1ELb0ELb0EEENS1_36VarlenDynamicPersistentTileSchedulerILi128ELi64ELi256ELi128ELb0ELb1ELb1ELb1ELb0ELb1EEEEEEEEEvNT_6ParamsE,"a",@progbits
	.sectionflags	@""
	.align	4
.nv.constant0._ZN7cutlass13device_kernelIN5flash11enable_sm90INS1_16FlashAttnFwdSm90INS1_25CollectiveMainloopFwdSm90ILi2EN4cute5tupleIJNS5_1CILi1EEES8_S8_EEENS6_IJNS7_ILi128EEENS7_ILi64EEENS7_ILi256EEEEEELi256ENS_10bfloat16_tEfNS_4arch4Sm90ELb0ELb1ELb0ELb1ELb0ELb1ELb0ELb1ELb1ELb1ELb0ELb0EEENS1_21CollectiveEpilogueFwdINS6_IJSA_SC_SB_EEES9_SE_SG_Li256ELb1ELb1ELb0ELb0EEENS1_36VarlenDynamicPersistentTileSchedulerILi128ELi64ELi256ELi128ELb0ELb1ELb1ELb1ELb0ELb1EEEEEEEEEvNT_6ParamsE:
	.zero		3328


//--------------------- .nv.constant0._ZN7cutlass13device_kernelIN5flash11enable_sm90INS1_16FlashAttnFwdSm90INS1_25CollectiveMainloopFwdSm90ILi2EN4cute5tupleIJNS5_1CILi1EEES8_S8_EEENS6_IJNS7_ILi128EEENS7_ILi80EEENS7_ILi256EEEEEELi256ENS_10bfloat16_tEfNS_4arch4Sm90ELb1ELb0ELb0ELb0ELb0ELb0ELb0ELb1ELb1ELb1ELb0ELb0EEENS1_21CollectiveEpilogueFwdINS6_IJSA_SC_SB_EEES9_SE_SG_Li256ELb0ELb1ELb0ELb0EEENS1_30DynamicPersistentTileSchedulerILi256ELi128ELb0ELb1ELb1EEEEEEEEEvNT_6ParamsE --------------------------
	.section	.nv.constant0._ZN7cutlass13device_kernelIN5flash11enable_sm90INS1_16FlashAttnFwdSm90INS1_25CollectiveMainloopFwdSm90ILi2EN4cute5tupleIJNS5_1CILi1EEES8_S8_EEENS6_IJNS7_ILi128EEENS7_ILi80EEENS7_ILi256EEEEEELi256ENS_10bfloat16_tEfNS_4arch4Sm90ELb1ELb0ELb0ELb0ELb0ELb0ELb0ELb1ELb1ELb1ELb0ELb0EEENS1_21CollectiveEpilogueFwdINS6_IJSA_SC_SB_EEES9_SE_SG_Li256ELb0ELb1ELb0ELb0EEENS1_30DynamicPersistentTileSchedulerILi256ELi128ELb0ELb1ELb1EEEEEEEEEvNT_6ParamsE,"a",@progbits
	.sectionflags	@""
	.align	4
.nv.constant0._ZN7cutlass13device_kernelIN5flash11enable_sm90INS1_16FlashAttnFwdSm90INS1_25CollectiveMainloopFwdSm90ILi2EN4cute5tupleIJNS5_1CILi1EEES8_S8_EEENS6_IJNS7_ILi128EEENS7_ILi80EEENS7_ILi256EEEEEELi256ENS_10bfloat16_tEfNS_4arch4Sm90ELb1ELb0ELb0ELb0ELb0ELb0ELb0ELb1ELb1ELb1ELb0ELb0EEENS1_21CollectiveEpilogueFwdINS6_IJSA_SC_SB_EEES9_SE_SG_Li256ELb0ELb1ELb0ELb0EEENS1_30DynamicPersistentTileSchedulerILi256ELi128ELb0ELb1ELb1EEEEEEEEEvNT_6ParamsE:
	.zero		3328


//--------------------- .nv.constant0._ZN7cutlass13device_kernelIN5flash11enable_sm90INS1_16FlashAttnFwdSm90INS1_25CollectiveMainloopFwdSm90ILi2EN4cute5tupleIJNS5_1CILi1EEES8_S8_EEENS6_IJNS7_ILi128EEENS7_ILi80EEENS7_ILi256EEEEEELi256ENS_10bfloat16_tEfNS_4arch4Sm90ELb1ELb0ELb0ELb1ELb0ELb0ELb0ELb1ELb1ELb1ELb0ELb0EEENS1_21CollectiveEpilogueFwdINS6_IJSA_SC_SB_EEES9_SE_SG_Li256ELb1ELb1ELb0ELb0EEENS1_36VarlenDynamicPersistentTileSchedulerILi128ELi80ELi256ELi128ELb0ELb1ELb1ELb1ELb1ELb1EEEEEEEEEvNT_6ParamsE --------------------------
	.section	.nv.constant0._ZN7cutlass13device_kernelIN5flash11enable_sm90INS1_16FlashAttnFwdSm90INS1_25CollectiveMainloopFwdSm90ILi2EN4cute5tupleIJNS5_1CILi1EEES8_S8_EEENS6_IJNS7_ILi128EEENS7_ILi80EEENS7_ILi256EEEEEELi256ENS_10bfloat16_tEfNS_4arch4Sm90ELb1ELb0ELb0ELb1ELb0ELb0ELb0ELb1ELb1ELb1ELb0ELb0EEENS1_21CollectiveEpilogueFwdINS6_IJSA_SC_SB_EEES9_SE_SG_Li256ELb1ELb1ELb0ELb0EEENS1_36VarlenDynamicPersistentTileSchedulerILi128ELi80ELi256ELi128ELb0ELb1ELb1ELb1ELb1ELb1EEEEEEEEEvNT_6ParamsE,"a",@progbits
	.sectionflags	@""
	.align	4
.nv.constant0._ZN7cutlass13device_kernelIN5flash11enable_sm90INS1_16FlashAttnFwdSm90INS1_25CollectiveMainloopFwdSm90ILi2EN4cute5tupleIJNS5_1CILi1EEES8_S8_EEENS6_IJNS7_ILi128EEENS7_ILi80EEENS7_ILi256EEEEEELi256ENS_10bfloat16_tEfNS_4arch4Sm90ELb1ELb0ELb0ELb1ELb0ELb0ELb0ELb1ELb1ELb1ELb0ELb0EEENS1_21CollectiveEpilogueFwdINS6_IJSA_SC_SB_EEES9_SE_SG_Li256ELb1ELb1ELb0ELb0EEENS1_36VarlenDynamicPersistentTileSchedulerILi128ELi80ELi256ELi128ELb0ELb1ELb1ELb1ELb1ELb1EEEEEEEEEvNT_6ParamsE:
	.zero		3328


//--------------------- .nv.constant0._ZN7cutlass13device_kernelIN5flash11enable_sm90INS1_16FlashAttnFwdSm90INS1_25CollectiveMainloopFwdSm90ILi2EN4cute5tupleIJNS5_1CILi1EEES8_S8_EEENS6_IJNS7_ILi128EEENS7_ILi80EEENS7_ILi256EEEEEELi256ENS_10bfloat16_tEfNS_4arch4Sm90ELb1ELb0ELb0ELb1ELb0ELb1ELb0ELb1ELb1ELb1ELb0ELb0EEENS1_21CollectiveEpilogueFwdINS6_IJSA_SC_SB_EEES9_SE_SG_Li256ELb1ELb1ELb0ELb0EEENS1_36VarlenDynamicPersistentTileSchedulerILi128ELi80ELi256ELi128ELb0ELb1ELb1ELb1ELb1ELb1EEEEEEEEEvNT_6ParamsE --------------------------
	.section	.nv.constant0._ZN7cutlass13device_kernelIN5flash11enable_sm90INS1_16FlashAttnFwdSm90INS1_25CollectiveMainloopFwdSm90ILi2EN4cute5tupleIJNS5_1CILi1EEES8_S8_EEENS6_IJNS7_ILi128EEENS7_ILi80EEENS7_ILi256EEEEEELi256ENS_10bfloat16_tEfNS_4arch4Sm90ELb1ELb0ELb0ELb1ELb0ELb1ELb0ELb1ELb1ELb1ELb0ELb0EEENS1_21CollectiveEpilogueFwdINS6_IJSA_SC_SB_EEES9_SE_SG_Li256ELb1ELb1ELb0ELb0EEENS1_36VarlenDynamicPersistentTileSchedulerILi128ELi80ELi256ELi128ELb0ELb1ELb1ELb1ELb1ELb1EEEEEEEEEvNT_6ParamsE,"a",@progbits
	.sectionflags	@""
	.align	4
.nv.constant0._ZN7cutlass13device_kernelIN5flash11enable_sm90INS1_16FlashAttnFwdSm90INS1_25CollectiveMainloopFwdSm90ILi2EN4cute5tupleIJNS5_1CILi1EEES8_S8_EEENS6_IJNS7_ILi128EEENS7_ILi80EEENS7_ILi256EEEEEELi256ENS_10bfloat16_tEfNS_4arch4Sm90ELb1ELb0ELb0ELb1ELb0ELb1ELb0ELb1ELb1ELb1ELb0ELb0EEENS1_21CollectiveEpilogueFwdINS6_IJSA_SC_SB_EEES9_SE_SG_Li256ELb1ELb1ELb0ELb0EEENS1_36VarlenDynamicPersistentTileSchedulerILi128ELi80ELi256ELi128ELb0ELb1ELb1ELb1ELb1ELb1EEEEEEEEEvNT_6ParamsE:
	.zero		3328


//--------------------- SYMBOLS --------------------------

	.type		.nv.reservedSmem.offset0,@object
	.size		.nv.reservedSmem.offset0,0x4
	.type		__assertfail,@function
